	.target	sm_90a

	.elftype	@"ET_EXEC"


//--------------------- .note.nv.tkinfo           --------------------------
	.section	.note.nv.tkinfo,"",@"SHT_NOTE"
	.sectionflags	@"SHF_NOTE_NV_TKINFO"
	.tkinfo
        /*0018*/ 	.word	0x00000002
        /*0030*/ 	.string	""
        /*0030*/ 	.string	"ptxas"
        /*0030*/ 	.string	"Cuda compilation tools, release 13.0, V13.0.88"
        /*0030*/ 	.string	"Build cuda_13.0.r13.0/compiler.36424714_0"
        /*0030*/ 	.string	"-v  -suppress-debug-info  -lineinfo  -arch sm_90a "



//--------------------- .note.nv.cuinfo           --------------------------
	.section	.note.nv.cuinfo,"",@"SHT_NOTE"
	.sectionflags	@"SHF_NOTE_NV_CUINFO"
        /*0018*/ 	.short	0x0002
        /*001a*/ 	.short	0x005a
        /*001c*/ 	.short	0x0082
	.zero		2


//--------------------- .nv.info                  --------------------------
	.section	.nv.info,"",@"SHT_CUDA_INFO"
	.align	4


	//----- nvinfo : EIATTR_REGCOUNT
	.align		4
        /*0000*/ 	.byte	0x04, 0x2f
        /*0002*/ 	.short	(.L_1 - .L_0)
	.align		4
.L_0:
        /*0004*/ 	.word	index@(matmul_kernel)
        /*0008*/ 	.word	0x00000040


	//----- nvinfo : EIATTR_FRAME_SIZE
	.align		4
.L_1:
        /*000c*/ 	.byte	0x04, 0x11
        /*000e*/ 	.short	(.L_3 - .L_2)
	.align		4
.L_2:
        /*0010*/ 	.word	index@(matmul_kernel)
        /*0014*/ 	.word	0x00007640


	//----- nvinfo : EIATTR_MIN_STACK_SIZE
	.align		4
.L_3:
        /*0018*/ 	.byte	0x04, 0x12
        /*001a*/ 	.short	(.L_5 - .L_4)
	.align		4
.L_4:
        /*001c*/ 	.word	index@(matmul_kernel)
        /*0020*/ 	.word	0x00007640
.L_5:


//--------------------- .nv.compat                --------------------------
	.section	.nv.compat,"",@"SHT_CUDA_COMPAT_INFO"
	.align	4
        /*0000*/ 	.byte	0x02, 0x09, 0x01, 0x00, 0x02, 0x02, 0x02, 0x00, 0x02, 0x05, 0x05, 0x00, 0x03, 0x07, 0x01, 0x01
        /*0010*/ 	.byte	0x02, 0x03, 0x00, 0x00, 0x02, 0x06, 0x01, 0x00, 0x04, 0x0b, 0x08, 0x00, 0x00, 0x00, 0x00, 0x00
        /*0020*/ 	.byte	0x00, 0x00, 0x00, 0x00


//--------------------- .nv.info.matmul_kernel    --------------------------
	.section	.nv.info.matmul_kernel,"",@"SHT_CUDA_INFO"
	.sectionflags	@""
	.align	4


	//----- nvinfo : EIATTR_CUDA_API_VERSION
	.align		4
        /*0000*/ 	.byte	0x04, 0x37
        /*0002*/ 	.short	(.L_7 - .L_6)
.L_6:
        /*0004*/ 	.word	0x00000082


	//----- nvinfo : EIATTR_KPARAM_INFO
	.align		4
.L_7:
        /*0008*/ 	.byte	0x04, 0x17
        /*000a*/ 	.short	(.L_9 - .L_8)
.L_8:
        /*000c*/ 	.word	0x00000000
        /*0010*/ 	.short	0x000d
        /*0012*/ 	.short	0x0048
        /*0014*/ 	.byte	0x00, 0xf4, 0x21, 0x00


	//----- nvinfo : EIATTR_KPARAM_INFO
	.align		4
.L_9:
        /*0018*/ 	.byte	0x04, 0x17
        /*001a*/ 	.short	(.L_11 - .L_10)
.L_10:
        /*001c*/ 	.word	0x00000000
        /*0020*/ 	.short	0x000c
        /*0022*/ 	.short	0x0040
        /*0024*/ 	.byte	0x00, 0xf4, 0x21, 0x00


	//----- nvinfo : EIATTR_KPARAM_INFO
	.align		4
.L_11:
        /*0028*/ 	.byte	0x04, 0x17
        /*002a*/ 	.short	(.L_13 - .L_12)
.L_12:
        /*002c*/ 	.word	0x00000000
        /*0030*/ 	.short	0x000b
        /*0032*/ 	.short	0x0038
        /*0034*/ 	.byte	0x00, 0xf0, 0x11, 0x00


	//----- nvinfo : EIATTR_KPARAM_INFO
	.align		4
.L_13:
        /*0038*/ 	.byte	0x04, 0x17
        /*003a*/ 	.short	(.L_15 - .L_14)
.L_14:
        /*003c*/ 	.word	0x00000000
        /*0040*/ 	.short	0x000a
        /*0042*/ 	.short	0x0034
        /*0044*/ 	.byte	0x00, 0xf0, 0x11, 0x00


	//----- nvinfo : EIATTR_KPARAM_INFO
	.align		4
.L_15:
        /*0048*/ 	.byte	0x04, 0x17
        /*004a*/ 	.short	(.L_17 - .L_16)
.L_16:
        /*004c*/ 	.word	0x00000000
        /*0050*/ 	.short	0x0009
        /*0052*/ 	.short	0x0030
        /*0054*/ 	.byte	0x00, 0xf0, 0x11, 0x00


	//----- nvinfo : EIATTR_KPARAM_INFO
	.align		4
.L_17:
        /*0058*/ 	.byte	0x04, 0x17
        /*005a*/ 	.short	(.L_19 - .L_18)
.L_18:
        /*005c*/ 	.word	0x00000000
        /*0060*/ 	.short	0x0008
        /*0062*/ 	.short	0x002c
        /*0064*/ 	.byte	0x00, 0xf0, 0x11, 0x00


	//----- nvinfo : EIATTR_KPARAM_INFO
	.align		4
.L_19:
        /*0068*/ 	.byte	0x04, 0x17
        /*006a*/ 	.short	(.L_21 - .L_20)
.L_20:
        /*006c*/ 	.word	0x00000000
        /*0070*/ 	.short	0x0007
        /*0072*/ 	.short	0x0028
        /*0074*/ 	.byte	0x00, 0xf0, 0x11, 0x00


	//----- nvinfo : EIATTR_KPARAM_INFO
	.align		4
.L_21:
        /*0078*/ 	.byte	0x04, 0x17
        /*007a*/ 	.short	(.L_23 - .L_22)
.L_22:
        /*007c*/ 	.word	0x00000000
        /*0080*/ 	.short	0x0006
        /*0082*/ 	.short	0x0024
        /*0084*/ 	.byte	0x00, 0xf0, 0x11, 0x00


	//----- nvinfo : EIATTR_KPARAM_INFO
	.align		4
.L_23:
        /*0088*/ 	.byte	0x04, 0x17
        /*008a*/ 	.short	(.L_25 - .L_24)
.L_24:
        /*008c*/ 	.word	0x00000000
        /*0090*/ 	.short	0x0005
        /*0092*/ 	.short	0x0020
        /*0094*/ 	.byte	0x00, 0xf0, 0x11, 0x00


	//----- nvinfo : EIATTR_KPARAM_INFO
	.align		4
.L_25:
        /*0098*/ 	.byte	0x04, 0x17
        /*009a*/ 	.short	(.L_27 - .L_26)
.L_26:
        /*009c*/ 	.word	0x00000000
        /*00a0*/ 	.short	0x0004
        /*00a2*/ 	.short	0x001c
        /*00a4*/ 	.byte	0x00, 0xf0, 0x11, 0x00


	//----- nvinfo : EIATTR_KPARAM_INFO
	.align		4
.L_27:
        /*00a8*/ 	.byte	0x04, 0x17
        /*00aa*/ 	.short	(.L_29 - .L_28)
.L_28:
        /*00ac*/ 	.word	0x00000000
        /*00b0*/ 	.short	0x0003
        /*00b2*/ 	.short	0x0018
        /*00b4*/ 	.byte	0x00, 0xf0, 0x11, 0x00


	//----- nvinfo : EIATTR_KPARAM_INFO
	.align		4
.L_29:
        /*00b8*/ 	.byte	0x04, 0x17
        /*00ba*/ 	.short	(.L_31 - .L_30)
.L_30:
        /*00bc*/ 	.word	0x00000000
        /*00c0*/ 	.short	0x0002
        /*00c2*/ 	.short	0x0010
        /*00c4*/ 	.byte	0x00, 0xf4, 0x21, 0x00


	//----- nvinfo : EIATTR_KPARAM_INFO
	.align		4
.L_31:
        /*00c8*/ 	.byte	0x04, 0x17
        /*00ca*/ 	.short	(.L_33 - .L_32)
.L_32:
        /*00cc*/ 	.word	0x00000000
        /*00d0*/ 	.short	0x0001
        /*00d2*/ 	.short	0x0008
        /*00d4*/ 	.byte	0x00, 0xf4, 0x21, 0x00


	//----- nvinfo : EIATTR_KPARAM_INFO
	.align		4
.L_33:
        /*00d8*/ 	.byte	0x04, 0x17
        /*00da*/ 	.short	(.L_35 - .L_34)
.L_34:
        /*00dc*/ 	.word	0x00000000
        /*00e0*/ 	.short	0x0000
        /*00e2*/ 	.short	0x0000
        /*00e4*/ 	.byte	0x00, 0xf4, 0x21, 0x00


	//----- nvinfo : EIATTR_SPARSE_MMA_MASK
	.align		4
.L_35:
        /*00e8*/ 	.byte	0x03, 0x50
        /*00ea*/ 	.short	0x0000


	//----- nvinfo : EIATTR_MAXREG_COUNT
	.align		4
        /*00ec*/ 	.byte	0x03, 0x1b
        /*00ee*/ 	.short	0x00ff


	//----- nvinfo : EIATTR_NUM_BARRIERS
	.align		4
        /*00f0*/ 	.byte	0x02, 0x4c
        /*00f2*/ 	.byte	0x01
	.zero		1


	//----- nvinfo : EIATTR_ANNOTATIONS
	.align		4
        /*00f4*/ 	.byte	0x04, 0x55
        /*00f6*/ 	.short	(.L_37 - .L_36)


	//   ....[0]....
.L_36:
        /*00f8*/ 	.word	0x00000001
        /*00fc*/ 	.byte	0x60, 0x00, 0x00, 0x00, 0x01, 0x00, 0x00, 0x00, 0x90, 0x00, 0x00, 0x00, 0x01, 0x00, 0x00, 0x00
        /* <DEDUP_REMOVED lines=3866> */
        /*f2ac*/ 	.byte	0xa0, 0x0a, 0x03, 0x00


	//----- nvinfo : EIATTR_MERCURY_ISA_VERSION
	.align		4
.L_37:
        /*f2b0*/ 	.byte	0x03, 0x5f
        /*f2b2*/ 	.short	0x0101


	//----- nvinfo : EIATTR_COOP_GROUP_MASK_REGIDS
	.align		4
        /*f2b4*/ 	.byte	0x04, 0x29
        /*f2b6*/ 	.short	(.L_39 - .L_38)


	//   ....[0]....
.L_38:
        /*f2b8*/ 	.word	0xffffffff


	//   ....[1]....
        /*f2bc*/ 	.word	0xffffffff


	//   ....[2]....
        /*f2c0*/ 	.word	0xffffffff


	//   ....[3]....
        /*f2c4*/ 	.word	0xffffffff


	//   ....[4]....
        /*f2c8*/ 	.word	0xffffffff


	//   ....[5]....
        /*f2cc*/ 	.word	0xffffffff


	//   ....[6]....
        /*f2d0*/ 	.word	0xffffffff


	//   ....[7]....
        /*f2d4*/ 	.word	0xffffffff


	//   ....[8]....
        /*f2d8*/ 	.word	0xffffffff


	//   ....[9]....
        /*f2dc*/ 	.word	0xffffffff


	//   ....[10]....
        /*f2e0*/ 	.word	0xffffffff


	//   ....[11]....
        /*f2e4*/ 	.word	0xffffffff


	//   ....[12]....
        /*f2e8*/ 	.word	0xffffffff


	//   ....[13]....
        /*f2ec*/ 	.word	0xffffffff


	//   ....[14]....
        /*f2f0*/ 	.word	0xffffffff


	//   ....[15]....
        /*f2f4*/ 	.word	0xffffffff


	//   ....[16]....
        /*f2f8*/ 	.word	0xffffffff


	//   ....[17]....
        /*f2fc*/ 	.word	0xffffffff


	//   ....[18]....
        /*f300*/ 	.word	0xffffffff


	//   ....[19]....
        /*f304*/ 	.word	0xffffffff


	//   ....[20]....
        /*f308*/ 	.word	0xffffffff


	//   ....[21]....
        /*f30c*/ 	.word	0xffffffff


	//   ....[22]....
        /*f310*/ 	.word	0xffffffff


	//   ....[23]....
        /*f314*/ 	.word	0xffffffff


	//   ....[24]....
        /*f318*/ 	.word	0xffffffff


	//   ....[25]....
        /*f31c*/ 	.word	0xffffffff


	//   ....[26]....
        /*f320*/ 	.word	0xffffffff


	//   ....[27]....
        /*f324*/ 	.word	0xffffffff


	//   ....[28]....
        /*f328*/ 	.word	0xffffffff


	//   ....[29]....
        /*f32c*/ 	.word	0xffffffff


	//   ....[30]....
        /*f330*/ 	.word	0xffffffff


	//   ....[31]....
        /*f334*/ 	.word	0xffffffff


	//   ....[32]....
        /*f338*/ 	.word	0xffffffff


	//   ....[33]....
        /*f33c*/ 	.word	0xffffffff


	//   ....[34]....
        /*f340*/ 	.word	0xffffffff


	//   ....[35]....
        /*f344*/ 	.word	0xffffffff


	//   ....[36]....
        /*f348*/ 	.word	0xffffffff


	//   ....[37]....
        /*f34c*/ 	.word	0xffffffff


	//   ....[38]....
        /*f350*/ 	.word	0xffffffff


	//   ....[39]....
        /*f354*/ 	.word	0xffffffff


	//   ....[40]....
        /*f358*/ 	.word	0xffffffff


	//   ....[41]....
        /*f35c*/ 	.word	0xffffffff


	//   ....[42]....
        /*f360*/ 	.word	0xffffffff


	//   ....[43]....
        /*f364*/ 	.word	0xffffffff


	//   ....[44]....
        /*f368*/ 	.word	0xffffffff


	//   ....[45]....
        /*f36c*/ 	.word	0xffffffff


	//   ....[46]....
        /*f370*/ 	.word	0xffffffff


	//   ....[47]....
        /*f374*/ 	.word	0xffffffff


	//   ....[48]....
        /*f378*/ 	.word	0xffffffff


	//   ....[49]....
        /*f37c*/ 	.word	0xffffffff


	//   ....[50]....
        /*f380*/ 	.word	0xffffffff


	//   ....[51]....
        /*f384*/ 	.word	0xffffffff


	//   ....[52]....
        /*f388*/ 	.word	0xffffffff


	//   ....[53]....
        /*f38c*/ 	.word	0xffffffff


	//   ....[54]....
        /*f390*/ 	.word	0xffffffff


	//   ....[55]....
        /*f394*/ 	.word	0xffffffff


	//   ....[56]....
        /*f398*/ 	.word	0xffffffff


	//   ....[57]....
        /*f39c*/ 	.word	0xffffffff


	//   ....[58]....
        /*f3a0*/ 	.word	0xffffffff


	//   ....[59]....
        /*f3a4*/ 	.word	0xffffffff


	//   ....[60]....
        /*f3a8*/ 	.word	0xffffffff


	//   ....[61]....
        /*f3ac*/ 	.word	0xffffffff


	//   ....[62]....
        /*f3b0*/ 	.word	0xffffffff


	//   ....[63]....
        /*f3b4*/ 	.word	0xffffffff


	//   ....[64]....
        /*f3b8*/ 	.word	0xffffffff


	//   ....[65]....
        /*f3bc*/ 	.word	0xffffffff


	//   ....[66]....
        /*f3c0*/ 	.word	0xffffffff


	//   ....[67]....
        /*f3c4*/ 	.word	0xffffffff


	//   ....[68]....
        /*f3c8*/ 	.word	0xffffffff


	//   ....[69]....
        /*f3cc*/ 	.word	0xffffffff


	//   ....[70]....
        /*f3d0*/ 	.word	0xffffffff


	//   ....[71]....
        /*f3d4*/ 	.word	0xffffffff


	//   ....[72]....
        /*f3d8*/ 	.word	0xffffffff


	//   ....[73]....
        /*f3dc*/ 	.word	0xffffffff


	//   ....[74]....
        /*f3e0*/ 	.word	0xffffffff


	//   ....[75]....
        /*f3e4*/ 	.word	0xffffffff


	//   ....[76]....
        /*f3e8*/ 	.word	0xffffffff


	//   ....[77]....
        /*f3ec*/ 	.word	0xffffffff


	//   ....[78]....
        /*f3f0*/ 	.word	0xffffffff


	//   ....[79]....
        /*f3f4*/ 	.word	0xffffffff


	//   ....[80]....
        /*f3f8*/ 	.word	0xffffffff


	//   ....[81]....
        /*f3fc*/ 	.word	0xffffffff


	//   ....[82]....
        /*f400*/ 	.word	0xffffffff


	//   ....[83]....
        /*f404*/ 	.word	0xffffffff


	//   ....[84]....
        /*f408*/ 	.word	0xffffffff


	//   ....[85]....
        /*f40c*/ 	.word	0xffffffff


	//   ....[86]....
        /*f410*/ 	.word	0xffffffff


	//   ....[87]....
        /*f414*/ 	.word	0xffffffff


	//   ....[88]....
        /*f418*/ 	.word	0xffffffff


	//   ....[89]....
        /*f41c*/ 	.word	0xffffffff


	//   ....[90]....
        /*f420*/ 	.word	0xffffffff


	//   ....[91]....
        /*f424*/ 	.word	0xffffffff


	//   ....[92]....
        /*f428*/ 	.word	0xffffffff


	//   ....[93]....
        /*f42c*/ 	.word	0xffffffff


	//   ....[94]....
        /*f430*/ 	.word	0xffffffff


	//   ....[95]....
        /*f434*/ 	.word	0xffffffff


	//   ....[96]....
        /*f438*/ 	.word	0xffffffff


	//   ....[97]....
        /*f43c*/ 	.word	0xffffffff


	//   ....[98]....
        /*f440*/ 	.word	0xffffffff


	//   ....[99]....
        /*f444*/ 	.word	0xffffffff


	//   ....[100]....
        /*f448*/ 	.word	0xffffffff


	//   ....[101]....
        /*f44c*/ 	.word	0xffffffff


	//   ....[102]....
        /*f450*/ 	.word	0xffffffff


	//   ....[103]....
        /*f454*/ 	.word	0xffffffff


	//   ....[104]....
        /*f458*/ 	.word	0xffffffff


	//   ....[105]....
        /*f45c*/ 	.word	0xffffffff


	//   ....[106]....
        /*f460*/ 	.word	0xffffffff


	//   ....[107]....
        /*f464*/ 	.word	0xffffffff


	//   ....[108]....
        /*f468*/ 	.word	0xffffffff


	//   ....[109]....
        /*f46c*/ 	.word	0xffffffff


	//   ....[110]....
        /*f470*/ 	.word	0xffffffff


	//   ....[111]....
        /*f474*/ 	.word	0xffffffff


	//   ....[112]....
        /*f478*/ 	.word	0xffffffff


	//   ....[113]....
        /*f47c*/ 	.word	0xffffffff


	//   ....[114]....
        /*f480*/ 	.word	0xffffffff


	//   ....[115]....
        /*f484*/ 	.word	0xffffffff


	//   ....[116]....
        /*f488*/ 	.word	0xffffffff


	//   ....[117]....
        /*f48c*/ 	.word	0xffffffff


	//   ....[118]....
        /*f490*/ 	.word	0xffffffff


	//   ....[119]....
        /*f494*/ 	.word	0xffffffff


	//   ....[120]....
        /*f498*/ 	.word	0xffffffff


	//   ....[121]....
        /*f49c*/ 	.word	0xffffffff


	//   ....[122]....
        /*f4a0*/ 	.word	0xffffffff


	//   ....[123]....
        /*f4a4*/ 	.word	0xffffffff


	//   ....[124]....
        /*f4a8*/ 	.word	0xffffffff


	//   ....[125]....
        /*f4ac*/ 	.word	0xffffffff


	//   ....[126]....
        /*f4b0*/ 	.word	0xffffffff


	//   ....[127]....
        /*f4b4*/ 	.word	0xffffffff


	//   ....[128]....
        /*f4b8*/ 	.word	0xffffffff


	//   ....[129]....
        /*f4bc*/ 	.word	0xffffffff


	//   ....[130]....
        /*f4c0*/ 	.word	0xffffffff


	//   ....[131]....
        /*f4c4*/ 	.word	0xffffffff


	//   ....[132]....
        /*f4c8*/ 	.word	0xffffffff


	//   ....[133]....
        /*f4cc*/ 	.word	0xffffffff


	//   ....[134]....
        /*f4d0*/ 	.word	0xffffffff


	//   ....[135]....
        /*f4d4*/ 	.word	0xffffffff


	//   ....[136]....
        /*f4d8*/ 	.word	0xffffffff


	//   ....[137]....
        /*f4dc*/ 	.word	0xffffffff


	//   ....[138]....
        /*f4e0*/ 	.word	0xffffffff


	//   ....[139]....
        /*f4e4*/ 	.word	0xffffffff


	//   ....[140]....
        /*f4e8*/ 	.word	0xffffffff


	//   ....[141]....
        /*f4ec*/ 	.word	0xffffffff


	//   ....[142]....
        /*f4f0*/ 	.word	0xffffffff


	//   ....[143]....
        /*f4f4*/ 	.word	0xffffffff


	//   ....[144]....
        /*f4f8*/ 	.word	0xffffffff


	//   ....[145]....
        /*f4fc*/ 	.word	0xffffffff


	//   ....[146]....
        /*f500*/ 	.word	0xffffffff


	//   ....[147]....
        /*f504*/ 	.word	0xffffffff


	//   ....[148]....
        /*f508*/ 	.word	0xffffffff


	//   ....[149]....
        /*f50c*/ 	.word	0xffffffff


	//   ....[150]....
        /*f510*/ 	.word	0xffffffff


	//   ....[151]....
        /*f514*/ 	.word	0xffffffff


	//   ....[152]....
        /*f518*/ 	.word	0xffffffff


	//   ....[153]....
        /*f51c*/ 	.word	0xffffffff


	//   ....[154]....
        /*f520*/ 	.word	0xffffffff


	//   ....[155]....
        /*f524*/ 	.word	0xffffffff


	//   ....[156]....
        /*f528*/ 	.word	0xffffffff


	//   ....[157]....
        /*f52c*/ 	.word	0xffffffff


	//   ....[158]....
        /*f530*/ 	.word	0xffffffff


	//   ....[159]....
        /*f534*/ 	.word	0xffffffff


	//   ....[160]....
        /*f538*/ 	.word	0xffffffff


	//   ....[161]....
        /*f53c*/ 	.word	0xffffffff


	//   ....[162]....
        /*f540*/ 	.word	0xffffffff


	//   ....[163]....
        /*f544*/ 	.word	0xffffffff


	//   ....[164]....
        /*f548*/ 	.word	0xffffffff


	//   ....[165]....
        /*f54c*/ 	.word	0xffffffff


	//   ....[166]....
        /*f550*/ 	.word	0xffffffff


	//   ....[167]....
        /*f554*/ 	.word	0xffffffff


	//   ....[168]....
        /*f558*/ 	.word	0xffffffff


	//   ....[169]....
        /*f55c*/ 	.word	0xffffffff


	//   ....[170]....
        /*f560*/ 	.word	0xffffffff


	//   ....[171]....
        /*f564*/ 	.word	0xffffffff


	//   ....[172]....
        /*f568*/ 	.word	0xffffffff


	//   ....[173]....
        /*f56c*/ 	.word	0xffffffff


	//   ....[174]....
        /*f570*/ 	.word	0xffffffff


	//   ....[175]....
        /*f574*/ 	.word	0xffffffff


	//   ....[176]....
        /*f578*/ 	.word	0xffffffff


	//   ....[177]....
        /*f57c*/ 	.word	0xffffffff


	//   ....[178]....
        /*f580*/ 	.word	0xffffffff


	//   ....[179]....
        /*f584*/ 	.word	0xffffffff


	//   ....[180]....
        /*f588*/ 	.word	0xffffffff


	//   ....[181]....
        /*f58c*/ 	.word	0xffffffff


	//   ....[182]....
        /*f590*/ 	.word	0xffffffff


	//   ....[183]....
        /*f594*/ 	.word	0xffffffff


	//   ....[184]....
        /*f598*/ 	.word	0xffffffff


	//   ....[185]....
        /*f59c*/ 	.word	0xffffffff


	//   ....[186]....
        /*f5a0*/ 	.word	0xffffffff


	//   ....[187]....
        /*f5a4*/ 	.word	0xffffffff


	//   ....[188]....
        /*f5a8*/ 	.word	0xffffffff


	//   ....[189]....
        /*f5ac*/ 	.word	0xffffffff


	//   ....[190]....
        /*f5b0*/ 	.word	0xffffffff


	//   ....[191]....
        /*f5b4*/ 	.word	0xffffffff


	//   ....[192]....
        /*f5b8*/ 	.word	0xffffffff


	//   ....[193]....
        /*f5bc*/ 	.word	0xffffffff


	//   ....[194]....
        /*f5c0*/ 	.word	0xffffffff


	//   ....[195]....
        /*f5c4*/ 	.word	0xffffffff


	//   ....[196]....
        /*f5c8*/ 	.word	0xffffffff


	//   ....[197]....
        /*f5cc*/ 	.word	0xffffffff


	//   ....[198]....
        /*f5d0*/ 	.word	0xffffffff


	//   ....[199]....
        /*f5d4*/ 	.word	0xffffffff


	//   ....[200]....
        /*f5d8*/ 	.word	0xffffffff


	//   ....[201]....
        /*f5dc*/ 	.word	0xffffffff


	//   ....[202]....
        /*f5e0*/ 	.word	0xffffffff


	//   ....[203]....
        /*f5e4*/ 	.word	0xffffffff


	//   ....[204]....
        /*f5e8*/ 	.word	0xffffffff


	//   ....[205]....
        /*f5ec*/ 	.word	0xffffffff


	//   ....[206]....
        /*f5f0*/ 	.word	0xffffffff


	//   ....[207]....
        /*f5f4*/ 	.word	0xffffffff


	//   ....[208]....
        /*f5f8*/ 	.word	0xffffffff


	//   ....[209]....
        /*f5fc*/ 	.word	0xffffffff


	//   ....[210]....
        /*f600*/ 	.word	0xffffffff


	//   ....[211]....
        /*f604*/ 	.word	0xffffffff


	//   ....[212]....
        /*f608*/ 	.word	0xffffffff


	//   ....[213]....
        /*f60c*/ 	.word	0xffffffff


	//   ....[214]....
        /*f610*/ 	.word	0xffffffff


	//   ....[215]....
        /*f614*/ 	.word	0xffffffff


	//   ....[216]....
        /*f618*/ 	.word	0xffffffff


	//   ....[217]....
        /*f61c*/ 	.word	0xffffffff


	//   ....[218]....
        /*f620*/ 	.word	0xffffffff


	//   ....[219]....
        /*f624*/ 	.word	0xffffffff


	//   ....[220]....
        /*f628*/ 	.word	0xffffffff


	//   ....[221]....
        /*f62c*/ 	.word	0xffffffff


	//   ....[222]....
        /*f630*/ 	.word	0xffffffff


	//   ....[223]....
        /*f634*/ 	.word	0xffffffff


	//   ....[224]....
        /*f638*/ 	.word	0xffffffff


	//   ....[225]....
        /*f63c*/ 	.word	0xffffffff


	//   ....[226]....
        /*f640*/ 	.word	0xffffffff


	//   ....[227]....
        /*f644*/ 	.word	0xffffffff


	//   ....[228]....
        /*f648*/ 	.word	0xffffffff


	//   ....[229]....
        /*f64c*/ 	.word	0xffffffff


	//   ....[230]....
        /*f650*/ 	.word	0xffffffff


	//   ....[231]....
        /*f654*/ 	.word	0xffffffff


	//   ....[232]....
        /*f658*/ 	.word	0xffffffff


	//   ....[233]....
        /*f65c*/ 	.word	0xffffffff


	//   ....[234]....
        /*f660*/ 	.word	0xffffffff


	//   ....[235]....
        /*f664*/ 	.word	0xffffffff


	//   ....[236]....
        /*f668*/ 	.word	0xffffffff


	//   ....[237]....
        /*f66c*/ 	.word	0xffffffff


	//   ....[238]....
        /*f670*/ 	.word	0xffffffff


	//   ....[239]....
        /*f674*/ 	.word	0xffffffff


	//   ....[240]....
        /*f678*/ 	.word	0xffffffff


	//   ....[241]....
        /*f67c*/ 	.word	0xffffffff


	//   ....[242]....
        /*f680*/ 	.word	0xffffffff


	//   ....[243]....
        /*f684*/ 	.word	0xffffffff


	//   ....[244]....
        /*f688*/ 	.word	0xffffffff


	//   ....[245]....
        /*f68c*/ 	.word	0xffffffff


	//   ....[246]....
        /*f690*/ 	.word	0xffffffff


	//   ....[247]....
        /*f694*/ 	.word	0xffffffff


	//   ....[248]....
        /*f698*/ 	.word	0xffffffff


	//   ....[249]....
        /*f69c*/ 	.word	0xffffffff


	//   ....[250]....
        /*f6a0*/ 	.word	0xffffffff


	//   ....[251]....
        /*f6a4*/ 	.word	0xffffffff


	//   ....[252]....
        /*f6a8*/ 	.word	0xffffffff


	//   ....[253]....
        /*f6ac*/ 	.word	0xffffffff


	//   ....[254]....
        /*f6b0*/ 	.word	0xffffffff


	//----- nvinfo : EIATTR_COOP_GROUP_INSTR_OFFSETS
	.align		4
.L_39:
        /*f6b4*/ 	.byte	0x04, 0x28
        /*f6b6*/ 	.short	(.L_41 - .L_40)


	//   ....[0]....
.L_40:
        /*f6b8*/ 	.word	0x000e8fb0


	//   ....[1]....
        /*f6bc*/ 	.word	0x000e9070


	//   ....[2]....
        /*f6c0*/ 	.word	0x000e9110


	//   ....[3]....
        /*f6c4*/ 	.word	0x000e9160


	//   ....[4]....
        /*f6c8*/ 	.word	0x000e91c0


	//   ....[5]....
        /*f6cc*/ 	.word	0x000e92d0


	//   ....[6]....
        /*f6d0*/ 	.word	0x000e9310


	//   ....[7]....
        /*f6d4*/ 	.word	0x000e9420


	//   ....[8]....
        /*f6d8*/ 	.word	0x000e9480


	//   ....[9]....
        /*f6dc*/ 	.word	0x000e95a0


	//   ....[10]....
        /*f6e0*/ 	.word	0x000e9630


	//   ....[11]....
        /*f6e4*/ 	.word	0x000e9670


	//   ....[12]....
        /*f6e8*/ 	.word	0x000e96c0


	//   ....[13]....
        /*f6ec*/ 	.word	0x000e97c0


	//   ....[14]....
        /*f6f0*/ 	.word	0x000e98d0


	//   ....[15]....
        /*f6f4*/ 	.word	0x000e99e0


	//   ....[16]....
        /*f6f8*/ 	.word	0x000e9a00


	//   ....[17]....
        /*f6fc*/ 	.word	0x000e9a50


	//   ....[18]....
        /*f700*/ 	.word	0x000e9aa0


	//   ....[19]....
        /*f704*/ 	.word	0x000e9b70


	//   ....[20]....
        /*f708*/ 	.word	0x000e9c60


	//   ....[21]....
        /*f70c*/ 	.word	0x000e9d00


	//   ....[22]....
        /*f710*/ 	.word	0x000e9da0


	//   ....[23]....
        /*f714*/ 	.word	0x000e9e80


	//   ....[24]....
        /*f718*/ 	.word	0x000e9eb0


	//   ....[25]....
        /*f71c*/ 	.word	0x000ea060


	//   ....[26]....
        /*f720*/ 	.word	0x000ea080


	//   ....[27]....
        /*f724*/ 	.word	0x000ea0b0


	//   ....[28]....
        /*f728*/ 	.word	0x000ea120


	//   ....[29]....
        /*f72c*/ 	.word	0x000ea250


	//   ....[30]....
        /*f730*/ 	.word	0x000ea290


	//   ....[31]....
        /*f734*/ 	.word	0x000ea360


	//   ....[32]....
        /*f738*/ 	.word	0x000ea3b0


	//   ....[33]....
        /*f73c*/ 	.word	0x000ea4d0


	//   ....[34]....
        /*f740*/ 	.word	0x000ea590


	//   ....[35]....
        /*f744*/ 	.word	0x000ea5c0


	//   ....[36]....
        /*f748*/ 	.word	0x000ea610


	//   ....[37]....
        /*f74c*/ 	.word	0x000ea690


	//   ....[38]....
        /*f750*/ 	.word	0x000ea740


	//   ....[39]....
        /*f754*/ 	.word	0x000ea860


	//   ....[40]....
        /*f758*/ 	.word	0x000ea880


	//   ....[41]....
        /*f75c*/ 	.word	0x000ea980


	//   ....[42]....
        /*f760*/ 	.word	0x000ea9a0


	//   ....[43]....
        /*f764*/ 	.word	0x000eaa90


	//   ....[44]....
        /*f768*/ 	.word	0x000eaae0


	//   ....[45]....
        /*f76c*/ 	.word	0x000eabc0


	//   ....[46]....
        /*f770*/ 	.word	0x000eac10


	//   ....[47]....
        /*f774*/ 	.word	0x000ead40


	//   ....[48]....
        /*f778*/ 	.word	0x000eadd0


	//   ....[49]....
        /*f77c*/ 	.word	0x000eae80


	//   ....[50]....
        /*f780*/ 	.word	0x000eaea0


	//   ....[51]....
        /*f784*/ 	.word	0x000eafb0


	//   ....[52]....
        /*f788*/ 	.word	0x000eb000


	//   ....[53]....
        /*f78c*/ 	.word	0x000eb0d0


	//   ....[54]....
        /*f790*/ 	.word	0x000eb130


	//   ....[55]....
        /*f794*/ 	.word	0x000eb2c0


	//   ....[56]....
        /*f798*/ 	.word	0x000eb2e0


	//   ....[57]....
        /*f79c*/ 	.word	0x000eb350


	//   ....[58]....
        /*f7a0*/ 	.word	0x000eb370


	//   ....[59]....
        /*f7a4*/ 	.word	0x000eb480


	//   ....[60]....
        /*f7a8*/ 	.word	0x000eb4d0


	//   ....[61]....
        /*f7ac*/ 	.word	0x000eb570


	//   ....[62]....
        /*f7b0*/ 	.word	0x000eb600


	//   ....[63]....
        /*f7b4*/ 	.word	0x000eb7a0


	//   ....[64]....
        /*f7b8*/ 	.word	0x000eb7c0


	//   ....[65]....
        /*f7bc*/ 	.word	0x000eb870


	//   ....[66]....
        /*f7c0*/ 	.word	0x000eb890


	//   ....[67]....
        /*f7c4*/ 	.word	0x000eb980


	//   ....[68]....
        /*f7c8*/ 	.word	0x000eb9a0


	//   ....[69]....
        /*f7cc*/ 	.word	0x000eba40


	//   ....[70]....
        /*f7d0*/ 	.word	0x000ebaf0


	//   ....[71]....
        /*f7d4*/ 	.word	0x000ebc80


	//   ....[72]....
        /*f7d8*/ 	.word	0x000ebca0


	//   ....[73]....
        /*f7dc*/ 	.word	0x000ebd60


	//   ....[74]....
        /*f7e0*/ 	.word	0x000ebd80


	//   ....[75]....
        /*f7e4*/ 	.word	0x000ebe20


	//   ....[76]....
        /*f7e8*/ 	.word	0x000ebe70


	//   ....[77]....
        /*f7ec*/ 	.word	0x000ebf30


	//   ....[78]....
        /*f7f0*/ 	.word	0x000ebfc0


	//   ....[79]....
        /*f7f4*/ 	.word	0x000ec0e0


	//   ....[80]....
        /*f7f8*/ 	.word	0x000ec130


	//   ....[81]....
        /*f7fc*/ 	.word	0x000ec200


	//   ....[82]....
        /*f800*/ 	.word	0x000ec220


	//   ....[83]....
        /*f804*/ 	.word	0x000ec290


	//   ....[84]....
        /*f808*/ 	.word	0x000ec320


	//   ....[85]....
        /*f80c*/ 	.word	0x000ec3e0


	//   ....[86]....
        /*f810*/ 	.word	0x000ec460


	//   ....[87]....
        /*f814*/ 	.word	0x000ec5a0


	//   ....[88]....
        /*f818*/ 	.word	0x000ec5c0


	//   ....[89]....
        /*f81c*/ 	.word	0x000ec690


	//   ....[90]....
        /*f820*/ 	.word	0x000ec6b0


	//   ....[91]....
        /*f824*/ 	.word	0x000ec760


	//   ....[92]....
        /*f828*/ 	.word	0x000ec7a0


	//   ....[93]....
        /*f82c*/ 	.word	0x000ec860


	//   ....[94]....
        /*f830*/ 	.word	0x000ec8e0


	//   ....[95]....
        /*f834*/ 	.word	0x000ec9c0


	//   ....[96]....
        /*f838*/ 	.word	0x000ec9e0


	//   ....[97]....
        /*f83c*/ 	.word	0x000ecb30


	//   ....[98]....
        /*f840*/ 	.word	0x000ecb80


	//   ....[99]....
        /*f844*/ 	.word	0x000ecbe0


	//   ....[100]....
        /*f848*/ 	.word	0x000ecc20


	//   ....[101]....
        /*f84c*/ 	.word	0x000ecce0


	//   ....[102]....
        /*f850*/ 	.word	0x000ecd70


	//   ....[103]....
        /*f854*/ 	.word	0x000ece40


	//   ....[104]....
        /*f858*/ 	.word	0x000ece60


	//   ....[105]....
        /*f85c*/ 	.word	0x000ed000


	//   ....[106]....
        /*f860*/ 	.word	0x000ed020


	//   ....[107]....
        /*f864*/ 	.word	0x000ed060


	//   ....[108]....
        /*f868*/ 	.word	0x000ed0a0


	//   ....[109]....
        /*f86c*/ 	.word	0x000ed150


	//   ....[110]....
        /*f870*/ 	.word	0x000ed1d0


	//   ....[111]....
        /*f874*/ 	.word	0x000ed320


	//   ....[112]....
        /*f878*/ 	.word	0x000ed340


	//   ....[113]....
        /*f87c*/ 	.word	0x000ed420


	//   ....[114]....
        /*f880*/ 	.word	0x000ed4e0


	//   ....[115]....
        /*f884*/ 	.word	0x000ed510


	//   ....[116]....
        /*f888*/ 	.word	0x000ed5b0


	//   ....[117]....
        /*f88c*/ 	.word	0x000ed5d0


	//   ....[118]....
        /*f890*/ 	.word	0x000ed5f0


	//   ....[119]....
        /*f894*/ 	.word	0x000ed6b0


	//   ....[120]....
        /*f898*/ 	.word	0x000ed720


	//   ....[121]....
        /*f89c*/ 	.word	0x000ed750


	//   ....[122]....
        /*f8a0*/ 	.word	0x000ed770


	//   ....[123]....
        /*f8a4*/ 	.word	0x000ed7a0


	//   ....[124]....
        /*f8a8*/ 	.word	0x000ed840


	//   ....[125]....
        /*f8ac*/ 	.word	0x000ed8c0


	//   ....[126]....
        /*f8b0*/ 	.word	0x000ed960


	//   ....[127]....
        /*f8b4*/ 	.word	0x000ed990


	//   ....[128]....
        /*f8b8*/ 	.word	0x000ed9d0


	//   ....[129]....
        /*f8bc*/ 	.word	0x000eda60


	//   ....[130]....
        /*f8c0*/ 	.word	0x000edab0


	//   ....[131]....
        /*f8c4*/ 	.word	0x000edad0


	//   ....[132]....
        /*f8c8*/ 	.word	0x000edaf0


	//   ....[133]....
        /*f8cc*/ 	.word	0x000edb50


	//   ....[134]....
        /*f8d0*/ 	.word	0x000edc20


	//   ....[135]....
        /*f8d4*/ 	.word	0x000edc40


	//   ....[136]....
        /*f8d8*/ 	.word	0x000edc80


	//   ....[137]....
        /*f8dc*/ 	.word	0x000edcc0


	//   ....[138]....
        /*f8e0*/ 	.word	0x000edce0


	//   ....[139]....
        /*f8e4*/ 	.word	0x000edd60


	//   ....[140]....
        /*f8e8*/ 	.word	0x000edd90


	//   ....[141]....
        /*f8ec*/ 	.word	0x000ede30


	//   ....[142]....
        /*f8f0*/ 	.word	0x000ede60


	//   ....[143]....
        /*f8f4*/ 	.word	0x000eded0


	//   ....[144]....
        /*f8f8*/ 	.word	0x000edf00


	//   ....[145]....
        /*f8fc*/ 	.word	0x000edf90


	//   ....[146]....
        /*f900*/ 	.word	0x000edfc0


	//   ....[147]....
        /*f904*/ 	.word	0x000edff0


	//   ....[148]....
        /*f908*/ 	.word	0x000ee050


	//   ....[149]....
        /*f90c*/ 	.word	0x000ee100


	//   ....[150]....
        /*f910*/ 	.word	0x000ee150


	//   ....[151]....
        /*f914*/ 	.word	0x000ee1d0


	//   ....[152]....
        /*f918*/ 	.word	0x000ee250


	//   ....[153]....
        /*f91c*/ 	.word	0x000ee2d0


	//   ....[154]....
        /*f920*/ 	.word	0x000ee2f0


	//   ....[155]....
        /*f924*/ 	.word	0x000ee350


	//   ....[156]....
        /*f928*/ 	.word	0x000ee3b0


	//   ....[157]....
        /*f92c*/ 	.word	0x000ee3f0


	//   ....[158]....
        /*f930*/ 	.word	0x000ee490


	//   ....[159]....
        /*f934*/ 	.word	0x000ee4c0


	//   ....[160]....
        /*f938*/ 	.word	0x000ee4e0


	//   ....[161]....
        /*f93c*/ 	.word	0x000ee5d0


	//   ....[162]....
        /*f940*/ 	.word	0x000ee600


	//   ....[163]....
        /*f944*/ 	.word	0x000ee630


	//   ....[164]....
        /*f948*/ 	.word	0x000ee6b0


	//   ....[165]....
        /*f94c*/ 	.word	0x000ee730


	//   ....[166]....
        /*f950*/ 	.word	0x000ee750


	//   ....[167]....
        /*f954*/ 	.word	0x000ee790


	//   ....[168]....
        /*f958*/ 	.word	0x000ee800


	//   ....[169]....
        /*f95c*/ 	.word	0x000ee890


	//   ....[170]....
        /*f960*/ 	.word	0x000ee8c0


	//   ....[171]....
        /*f964*/ 	.word	0x000ee920


	//   ....[172]....
        /*f968*/ 	.word	0x000ee950


	//   ....[173]....
        /*f96c*/ 	.word	0x000ee9d0


	//   ....[174]....
        /*f970*/ 	.word	0x000eea30


	//   ....[175]....
        /*f974*/ 	.word	0x000eead0


	//   ....[176]....
        /*f978*/ 	.word	0x000eeaf0


	//   ....[177]....
        /*f97c*/ 	.word	0x000eeb30


	//   ....[178]....
        /*f980*/ 	.word	0x000eec00


	//   ....[179]....
        /*f984*/ 	.word	0x000eec50


	//   ....[180]....
        /*f988*/ 	.word	0x000eecb0


	//   ....[181]....
        /*f98c*/ 	.word	0x000eecf0


	//   ....[182]....
        /*f990*/ 	.word	0x000eed10


	//   ....[183]....
        /*f994*/ 	.word	0x000eed60


	//   ....[184]....
        /*f998*/ 	.word	0x000eee40


	//   ....[185]....
        /*f99c*/ 	.word	0x000eee90


	//   ....[186]....
        /*f9a0*/ 	.word	0x000eeeb0


	//   ....[187]....
        /*f9a4*/ 	.word	0x000eeef0


	//   ....[188]....
        /*f9a8*/ 	.word	0x000eefa0


	//   ....[189]....
        /*f9ac*/ 	.word	0x000ef010


	//   ....[190]....
        /*f9b0*/ 	.word	0x000ef040


	//   ....[191]....
        /*f9b4*/ 	.word	0x000ef1d0


	//   ....[192]....
        /*f9b8*/ 	.word	0x000ef1f0


	//   ....[193]....
        /*f9bc*/ 	.word	0x000ef290


	//   ....[194]....
        /*f9c0*/ 	.word	0x000ef2b0


	//   ....[195]....
        /*f9c4*/ 	.word	0x000ef340


	//   ....[196]....
        /*f9c8*/ 	.word	0x000ef3a0


	//   ....[197]....
        /*f9cc*/ 	.word	0x000ef440


	//   ....[198]....
        /*f9d0*/ 	.word	0x000ef500


	//   ....[199]....
        /*f9d4*/ 	.word	0x000ef590


	//   ....[200]....
        /*f9d8*/ 	.word	0x000ef600


	//   ....[201]....
        /*f9dc*/ 	.word	0x000ef6e0


	//   ....[202]....
        /*f9e0*/ 	.word	0x000ef700


	//   ....[203]....
        /*f9e4*/ 	.word	0x000ef7e0


	//   ....[204]....
        /*f9e8*/ 	.word	0x000ef800


	//   ....[205]....
        /*f9ec*/ 	.word	0x000ef890


	//   ....[206]....
        /*f9f0*/ 	.word	0x000ef900


	//   ....[207]....
        /*f9f4*/ 	.word	0x000ef9e0


	//   ....[208]....
        /*f9f8*/ 	.word	0x000efa00


	//   ....[209]....
        /*f9fc*/ 	.word	0x000efae0


	//   ....[210]....
        /*fa00*/ 	.word	0x000efb00


	//   ....[211]....
        /*fa04*/ 	.word	0x000efb40


	//   ....[212]....
        /*fa08*/ 	.word	0x000efc60


	//   ....[213]....
        /*fa0c*/ 	.word	0x000efcd0


	//   ....[214]....
        /*fa10*/ 	.word	0x000efd40


	//   ....[215]....
        /*fa14*/ 	.word	0x000efe40


	//   ....[216]....
        /*fa18*/ 	.word	0x000efe60


	//   ....[217]....
        /*fa1c*/ 	.word	0x000eff60


	//   ....[218]....
        /*fa20*/ 	.word	0x000eff80


	//   ....[219]....
        /*fa24*/ 	.word	0x000effc0


	//   ....[220]....
        /*fa28*/ 	.word	0x000f00e0


	//   ....[221]....
        /*fa2c*/ 	.word	0x000f0180


	//   ....[222]....
        /*fa30*/ 	.word	0x000f01c0


	//   ....[223]....
        /*fa34*/ 	.word	0x000f02c0


	//   ....[224]....
        /*fa38*/ 	.word	0x000f02e0


	//   ....[225]....
        /*fa3c*/ 	.word	0x000f03f0


	//   ....[226]....
        /*fa40*/ 	.word	0x000f0410


	//   ....[227]....
        /*fa44*/ 	.word	0x000f0440


	//   ....[228]....
        /*fa48*/ 	.word	0x000f0560


	//   ....[229]....
        /*fa4c*/ 	.word	0x000f05e0


	//   ....[230]....
        /*fa50*/ 	.word	0x000f0640


	//   ....[231]....
        /*fa54*/ 	.word	0x000f0740


	//   ....[232]....
        /*fa58*/ 	.word	0x000f07b0


	//   ....[233]....
        /*fa5c*/ 	.word	0x000f0860


	//   ....[234]....
        /*fa60*/ 	.word	0x000f0880


	//   ....[235]....
        /*fa64*/ 	.word	0x000f08c0


	//   ....[236]....
        /*fa68*/ 	.word	0x000f09f0


	//   ....[237]....
        /*fa6c*/ 	.word	0x000f0a40


	//   ....[238]....
        /*fa70*/ 	.word	0x000f0ac0


	//   ....[239]....
        /*fa74*/ 	.word	0x000f0bc0


	//   ....[240]....
        /*fa78*/ 	.word	0x000f0c60


	//   ....[241]....
        /*fa7c*/ 	.word	0x000f0ce0


	//   ....[242]....
        /*fa80*/ 	.word	0x000f0d00


	//   ....[243]....
        /*fa84*/ 	.word	0x000f0df0


	//   ....[244]....
        /*fa88*/ 	.word	0x000f0e10


	//   ....[245]....
        /*fa8c*/ 	.word	0x000f0e80


	//   ....[246]....
        /*fa90*/ 	.word	0x000f0f60


	//   ....[247]....
        /*fa94*/ 	.word	0x000f1080


	//   ....[248]....
        /*fa98*/ 	.word	0x000f1170


	//   ....[249]....
        /*fa9c*/ 	.word	0x000f1190


	//   ....[250]....
        /*faa0*/ 	.word	0x000f1230


	//   ....[251]....
        /*faa4*/ 	.word	0x000f1260


	//   ....[252]....
        /*faa8*/ 	.word	0x000f1280


	//   ....[253]....
        /*faac*/ 	.word	0x000f1320


	//   ....[254]....
        /*fab0*/ 	.word	0x000f1360


	//----- nvinfo : EIATTR_EXIT_INSTR_OFFSETS
	.align		4
.L_41:
        /*fab4*/ 	.byte	0x04, 0x1c
        /*fab6*/ 	.short	(.L_43 - .L_42)


	//   ....[0]....
.L_42:
        /*fab8*/ 	.word	0x0011d560


	//   ....[1]....
        /*fabc*/ 	.word	0x0011d590


	//----- nvinfo : EIATTR_REQNTID
	.align		4
.L_43:
        /*fac0*/ 	.byte	0x04, 0x10
        /*fac2*/ 	.short	(.L_45 - .L_44)
.L_44:
        /*fac4*/ 	.word	0x00000020
        /*fac8*/ 	.word	0x00000001
        /*facc*/ 	.word	0x00000001


	//----- nvinfo : EIATTR_CBANK_PARAM_SIZE
	.align		4
.L_45:
        /*fad0*/ 	.byte	0x03, 0x19
        /*fad2*/ 	.short	0x0050


	//----- nvinfo : EIATTR_PARAM_CBANK
	.align		4
        /*fad4*/ 	.byte	0x04, 0x0a
        /*fad6*/ 	.short	(.L_47 - .L_46)
	.align		4
.L_46:
        /*fad8*/ 	.word	index@(.nv.constant0.matmul_kernel)
        /*fadc*/ 	.short	0x0210
        /*fade*/ 	.short	0x0050


	//----- nvinfo : EIATTR_SW_WAR
	.align		4
.L_47:
        /*fae0*/ 	.byte	0x04, 0x36
        /*fae2*/ 	.short	(.L_49 - .L_48)
.L_48:
        /*fae4*/ 	.word	0x00000008
.L_49:


//--------------------- .nv.callgraph             --------------------------
	.section	.nv.callgraph,"",@"SHT_CUDA_CALLGRAPH"
	.align	4
	.sectionentsize	8
	.align		4
        /*0000*/ 	.word	0x00000000
	.align		4
        /*0004*/ 	.word	0xffffffff
	.align		4
        /*0008*/ 	.word	0x00000000
	.align		4
        /*000c*/ 	.word	0xfffffffe
	.align		4
        /*0010*/ 	.word	0x00000000
	.align		4
        /*0014*/ 	.word	0xfffffffd
	.align		4
        /*0018*/ 	.word	0x00000000
	.align		4
        /*001c*/ 	.word	0xfffffffc


//--------------------- .text.matmul_kernel       --------------------------
	.section	.text.matmul_kernel,"ax",@progbits
	.align	128
        .global         matmul_kernel
        .type           matmul_kernel,@function
        .size           matmul_kernel,(.L_x_3 - matmul_kernel)
        .other          matmul_kernel,@"STO_CUDA_ENTRY STV_DEFAULT"
matmul_kernel:
.text.matmul_kernel:
[----:B------:R-:W0:Y:S08]  /*0000*/  LDC R1, c[0x0][0x28] ;  /* 0x00000a00ff017b82 */ /* 0x000e300000000800 */
[----:B------:R-:W1:Y:S01]  /*0010*/  LDC.64 R2, c[0x0][0x228] ;  /* 0x00008a00ff027b82 */ /* 0x000e620000000a00 */
[----:B0-----:R-:W-:Y:S01]  /*0020*/  VIADD R1, R1, 0xffff89c0 ;  /* 0xffff89c001017836 */ /* 0x001fe20000000000 */
[----:B------:R-:W0:Y:S01]  /*0030*/  S2R R5, SR_CTAID.X ;  /* 0x0000000000057919 */ /* 0x000e220000002500 */
[----:B------:R-:W-:-:S05]  /*0040*/  UMOV UR6, 0x400 ;  /* 0x0000040000067882 */ /* 0x000fca0000000000 */
[----:B------:R-:W2:Y:S01]  /*0050*/  S2UR UR4, SR_CgaCtaId ;  /* 0x00000000000479c3 */ /* 0x000ea20000008800 */
[----:B-1----:R1:W-:Y:S01]  /*0060*/  STL.64 [R1+0xd0], R2 ;  /* 0x0000d00201007387 */ /* 0x0023e20000100a00 */
[----:B------:R-:W-:Y:S02]  /*0070*/  IMAD.MOV.U32 R13, RZ, RZ, R3 ;  /* 0x000000ffff0d7224 */ /* 0x000fe400078e0003 */
[----:B------:R-:W-:Y:S01]  /*0080*/  IMAD.MOV.U32 R11, RZ, RZ, R2 ;  /* 0x000000ffff0b7224 */ /* 0x000fe200078e0002 */
[----:B------:R-:W-:Y:S01]  /*0090*/  STL [R1+0x140], RZ ;  /* 0x000140ff01007387 */ /* 0x000fe20000100800 */
[----:B------:R-:W-:-:S03]  /*00a0*/  VIADD R0, R13, 0xff ;  /* 0x000000ff0d007836 */ /* 0x000fc60000000000 */
[----:B------:R-:W-:Y:S01]  /*00b0*/  STL [R1+0x144], RZ ;  /* 0x000144ff01007387 */ /* 0x000fe20000100800 */
[----:B--2---:R-:W-:Y:S01]  /*00c0*/  ULEA UR6, UR4, UR6, 0x18 ;  /* 0x0000000604067291 */ /* 0x004fe2000f8ec03f */
[----:B0-----:R-:W-:Y:S02]  /*00d0*/  IABS R8, R5 ;  /* 0x0000000500087213 */ /* 0x001fe40000000000 */
[----:B------:R-:W-:Y:S01]  /*00e0*/  STL [R1+0x148], RZ ;  /* 0x000148ff01007387 */ /* 0x000fe20000100800 */
[----:B-1----:R-:W-:Y:S01]  /*00f0*/  SHF.R.S32.HI R3, RZ, 0x1f, R0 ;  /* 0x0000001fff037819 */ /* 0x002fe20000011400 */
[----:B------:R-:W-:Y:S02]  /*0100*/  ULDC.64 UR4, c[0x0][0x208] ;  /* 0x0000820000047ab9 */ /* 0x000fe40000000a00 */
[----:B------:R-:W-:Y:S01]  /*0110*/  STL [R1+0x14c], RZ ;  /* 0x00014cff01007387 */ /* 0x000fe20000100800 */
[----:B------:R-:W-:-:S03]  /*0120*/  LEA.HI R3, R3, R0, RZ, 0x8 ;  /* 0x0000000003037211 */ /* 0x000fc600078f40ff */
[----:B------:R-:W-:Y:S01]  /*0130*/  STL [R1+0x170], RZ ;  /* 0x000170ff01007387 */ /* 0x000fe20000100800 */
[----:B------:R-:W-:-:S03]  /*0140*/  SHF.R.S32.HI R3, RZ, 0x8, R3 ;  /* 0x00000008ff037819 */ /* 0x000fc60000011403 */
[----:B------:R-:W-:Y:S02]  /*0150*/  STL [R1+0x174], RZ ;  /* 0x000174ff01007387 */ /* 0x000fe40000100800 */
[----:B------:R-:W-:Y:S02]  /*0160*/  IMAD.SHL.U32 R4, R3, 0x8, RZ ;  /* 0x0000000803047824 */ /* 0x000fe400078e00ff */
[----:B------:R-:W-:Y:S03]  /*0170*/  STL [R1+0x178], RZ ;  /* 0x000178ff01007387 */ /* 0x000fe60000100800 */
[-C--:B------:R-:W-:Y:S01]  /*0180*/  IABS R7, R4.reuse ;  /* 0x0000000400077213 */ /* 0x080fe20000000000 */
[----:B------:R-:W-:Y:S01]  /*0190*/  STL [R1+0x17c], RZ ;  /* 0x00017cff01007387 */ /* 0x000fe20000100800 */
[----:B------:R-:W-:Y:S02]  /*01a0*/  IABS R10, R4 ;  /* 0x00000004000a7213 */ /* 0x000fe40000000000 */
[----:B------:R-:W0:Y:S01]  /*01b0*/  I2F.RP R0, R7 ;  /* 0x0000000700007306 */ /* 0x000e220000209400 */
[----:B------:R-:W-:Y:S04]  /*01c0*/  STL [R1+0x1a0], RZ ;  /* 0x0001a0ff01007387 */ /* 0x000fe80000100800 */
[----:B------:R-:W-:Y:S04]  /*01d0*/  STL [R1+0x1a4], RZ ;  /* 0x0001a4ff01007387 */ /* 0x000fe80000100800 */
[----:B------:R-:W-:Y:S04]  /*01e0*/  STL [R1+0x1a8], RZ ;  /* 0x0001a8ff01007387 */ /* 0x000fe80000100800 */
[----:B------:R-:W-:Y:S01]  /*01f0*/  STL [R1+0x1ac], RZ ;  /* 0x0001acff01007387 */ /* 0x000fe20000100800 */
[----:B0-----:R-:W0:Y:S03]  /*0200*/  MUFU.RCP R0, R0 ;  /* 0x0000000000007308 */ /* 0x001e260000001000 */
[----:B------:R-:W-:Y:S04]  /*0210*/  STL [R1+0x1e0], RZ ;  /* 0x0001e0ff01007387 */ /* 0x000fe80000100800 */
[----:B------:R-:W-:Y:S04]  /*0220*/  STL [R1+0x1e4], RZ ;  /* 0x0001e4ff01007387 */ /* 0x000fe80000100800 */
[----:B------:R-:W-:Y:S04]  /*0230*/  STL [R1+0x1e8], RZ ;  /* 0x0001e8ff01007387 */ /* 0x000fe80000100800 */
[----:B------:R-:W-:Y:S01]  /*0240*/  STL [R1+0x1ec], RZ ;  /* 0x0001ecff01007387 */ /* 0x000fe20000100800 */
[----:B0-----:R-:W-:-:S03]  /*0250*/  VIADD R2, R0, 0xffffffe ;  /* 0x0ffffffe00027836 */ /* 0x001fc60000000000 */
[----:B------:R-:W-:Y:S01]  /*0260*/  STL [R1+0x1c0], RZ ;  /* 0x0001c0ff01007387 */ /* 0x000fe20000100800 */
[----:B------:R-:W-:Y:S01]  /*0270*/  IMAD.MOV R0, RZ, RZ, -R10 ;  /* 0x000000ffff007224 */ /* 0x000fe200078e0a0a */
[----:B------:R0:W1:Y:S02]  /*0280*/  F2I.FTZ.U32.TRUNC.NTZ R3, R2 ;  /* 0x0000000200037305 */ /* 0x000064000021f000 */
[----:B------:R-:W-:Y:S04]  /*0290*/  STL [R1+0x1c4], RZ ;  /* 0x0001c4ff01007387 */ /* 0x000fe80000100800 */
[----:B------:R-:W-:Y:S04]  /*02a0*/  STL [R1+0x1c8], RZ ;  /* 0x0001c8ff01007387 */ /* 0x000fe80000100800 */
[----:B------:R-:W-:Y:S01]  /*02b0*/  STL [R1+0x1cc], RZ ;  /* 0x0001ccff01007387 */ /* 0x000fe20000100800 */
[----:B0-----:R-:W-:-:S03]  /*02c0*/  IMAD.MOV.U32 R2, RZ, RZ, RZ ;  /* 0x000000ffff027224 */ /* 0x001fc600078e00ff */
[----:B------:R-:W-:Y:S01]  /*02d0*/  STL [R1+0x200], RZ ;  /* 0x000200ff01007387 */ /* 0x000fe20000100800 */
[----:B-1----:R-:W-:-:S03]  /*02e0*/  IMAD.MOV R6, RZ, RZ, -R3 ;  /* 0x000000ffff067224 */ /* 0x002fc600078e0a03 */
[----:B------:R-:W-:Y:S01]  /*02f0*/  STL [R1+0x204], RZ ;  /* 0x000204ff01007387 */ /* 0x000fe20000100800 */
[----:B------:R-:W-:-:S03]  /*0300*/  IMAD R9, R6, R7, RZ ;  /* 0x0000000706097224 */ /* 0x000fc600078e02ff */
[----:B------:R-:W-:Y:S01]  /*0310*/  STL [R1+0x208], RZ ;  /* 0x000208ff01007387 */ /* 0x000fe20000100800 */
[----:B------:R-:W-:Y:S02]  /*0320*/  IMAD.MOV.U32 R6, RZ, RZ, R8 ;  /* 0x000000ffff067224 */ /* 0x000fe400078e0008 */
[----:B------:R-:W-:Y:S01]  /*0330*/  IMAD.HI.U32 R3, R3, R9, R2 ;  /* 0x0000000903037227 */ /* 0x000fe200078e0002 */
[----:B------:R-:W-:Y:S04]  /*0340*/  STL [R1+0x20c], RZ ;  /* 0x00020cff01007387 */ /* 0x000fe80000100800 */
[----:B------:R-:W-:Y:S01]  /*0350*/  STL [R1+0x220], RZ ;  /* 0x000220ff01007387 */ /* 0x000fe20000100800 */
[----:B------:R-:W-:-:S03]  /*0360*/  IMAD.HI.U32 R3, R3, R6, RZ ;  /* 0x0000000603037227 */ /* 0x000fc600078e00ff */
[----:B------:R-:W-:Y:S01]  /*0370*/  STL [R1+0x224], RZ ;  /* 0x000224ff01007387 */ /* 0x000fe20000100800 */
[----:B------:R-:W-:-:S03]  /*0380*/  IMAD R0, R3, R0, R6 ;  /* 0x0000000003007224 */ /* 0x000fc600078e0206 */
[----:B------:R-:W-:Y:S02]  /*0390*/  STL [R1+0x228], RZ ;  /* 0x000228ff01007387 */ /* 0x000fe40000100800 */
[----:B------:R-:W-:Y:S02]  /*03a0*/  ISETP.GT.U32.AND P1, PT, R7, R0, PT ;  /* 0x000000000700720c */ /* 0x000fe40003f24070 */
[----:B------:R-:W-:Y:S04]  /*03b0*/  STL [R1+0x22c], RZ ;  /* 0x00022cff01007387 */ /* 0x000fe80000100800 */
[----:B------:R-:W-:Y:S04]  /*03c0*/  STL [R1+0x240], RZ ;  /* 0x000240ff01007387 */ /* 0x000fe80000100800 */
[----:B------:R-:W-:Y:S03]  /*03d0*/  STL [R1+0x244], RZ ;  /* 0x000244ff01007387 */ /* 0x000fe60000100800 */
[----:B------:R-:W-:Y:S01]  /*03e0*/  @!P1 IMAD.IADD R0, R0, 0x1, -R7 ;  /* 0x0000000100009824 */ /* 0x000fe200078e0a07 */
[----:B------:R-:W-:Y:S01]  /*03f0*/  STL [R1+0x248], RZ ;  /* 0x000248ff01007387 */ /* 0x000fe20000100800 */
[----:B------:R-:W-:Y:S01]  /*0400*/  @!P1 VIADD R3, R3, 0x1 ;  /* 0x0000000103039836 */ /* 0x000fe20000000000 */
[----:B------:R-:W-:-:S02]  /*0410*/  ISETP.NE.AND P1, PT, R4, RZ, PT ;  /* 0x000000ff0400720c */ /* 0x000fc40003f25270 */
[----:B------:R-:W-:Y:S01]  /*0420*/  STL [R1+0x24c], RZ ;  /* 0x00024cff01007387 */ /* 0x000fe20000100800 */
[----:B------:R-:W-:Y:S02]  /*0430*/  ISETP.GE.U32.AND P0, PT, R0, R7, PT ;  /* 0x000000070000720c */ /* 0x000fe40003f06070 */
[----:B------:R-:W-:Y:S01]  /*0440*/  LOP3.LUT R0, R5, R4, RZ, 0x3c, !PT ;  /* 0x0000000405007212 */ /* 0x000fe200078e3cff */
[----:B------:R-:W-:Y:S03]  /*0450*/  STL [R1+0x250], RZ ;  /* 0x000250ff01007387 */ /* 0x000fe60000100800 */
[----:B------:R-:W-:Y:S01]  /*0460*/  ISETP.GE.AND P2, PT, R0, RZ, PT ;  /* 0x000000ff0000720c */ /* 0x000fe20003f46270 */
[----:B------:R-:W-:Y:S01]  /*0470*/  STL [R1+0x254], RZ ;  /* 0x000254ff01007387 */ /* 0x000fe20000100800 */
[----:B------:R-:W-:-:S03]  /*0480*/  VIADD R0, R11, 0xff ;  /* 0x000000ff0b007836 */ /* 0x000fc60000000000 */
[----:B------:R-:W-:Y:S02]  /*0490*/  STL [R1+0x258], RZ ;  /* 0x000258ff01007387 */ /* 0x000fe40000100800 */
[----:B------:R-:W-:Y:S02]  /*04a0*/  @P0 VIADD R3, R3, 0x1 ;  /* 0x0000000103030836 */ /* 0x000fe40000000000 */
[----:B------:R-:W-:Y:S02]  /*04b0*/  STL [R1+0x25c], RZ ;  /* 0x00025cff01007387 */ /* 0x000fe40000100800 */
[----:B------:R-:W-:Y:S01]  /*04c0*/  IMAD.MOV.U32 R2, RZ, RZ, R3 ;  /* 0x000000ffff027224 */ /* 0x000fe200078e0003 */
[----:B------:R-:W-:Y:S01]  /*04d0*/  SHF.R.S32.HI R3, RZ, 0x1f, R0 ;  /* 0x0000001fff037819 */ /* 0x000fe20000011400 */
[----:B------:R-:W-:Y:S02]  /*04e0*/  STL [R1+0x260], RZ ;  /* 0x000260ff01007387 */ /* 0x000fe40000100800 */
[----:B------:R-:W-:Y:S01]  /*04f0*/  @!P2 IMAD.MOV R2, RZ, RZ, -R2 ;  /* 0x000000ffff02a224 */ /* 0x000fe200078e0a02 */
[----:B------:R-:W-:Y:S01]  /*0500*/  @!P1 LOP3.LUT R2, RZ, R4, RZ, 0x33, !PT ;  /* 0x00000004ff029212 */ /* 0x000fe200078e33ff */
[----:B------:R-:W-:Y:S01]  /*0510*/  STL [R1+0x264], RZ ;  /* 0x000264ff01007387 */ /* 0x000fe20000100800 */
[----:B------:R-:W-:-:S03]  /*0520*/  LEA.HI R3, R3, R0, RZ, 0x8 ;  /* 0x0000000003037211 */ /* 0x000fc600078f40ff */
[----:B------:R-:W-:Y:S01]  /*0530*/  STL [R1+0x268], RZ ;  /* 0x000268ff01007387 */ /* 0x000fe20000100800 */
[----:B------:R-:W-:Y:S02]  /*0540*/  IMAD.SHL.U32 R6, R2, 0x8, RZ ;  /* 0x0000000802067824 */ /* 0x000fe400078e00ff */
[----:B------:R-:W-:Y:S01]  /*0550*/  IMAD.MOV R2, RZ, RZ, -R2 ;  /* 0x000000ffff027224 */ /* 0x000fe200078e0a02 */
[----:B------:R-:W-:Y:S02]  /*0560*/  STL [R1+0x26c], RZ ;  /* 0x00026cff01007387 */ /* 0x000fe40000100800 */
[----:B------:R-:W-:Y:S01]  /*0570*/  LEA.HI.SX32 R3, R3, -R6, 0x18 ;  /* 0x8000000603037211 */ /* 0x000fe200078fc2ff */
[----:B------:R-:W-:Y:S01]  /*0580*/  IMAD R4, R4, R2, R5 ;  /* 0x0000000204047224 */ /* 0x000fe200078e0205 */
[----:B------:R-:W-:Y:S02]  /*0590*/  STL [R1+0x270], RZ ;  /* 0x000270ff01007387 */ /* 0x000fe40000100800 */
[----:B------:R-:W-:-:S02]  /*05a0*/  VIMNMX R11, R3, 0x8, PT ;  /* 0x00000008030b7848 */ /* 0x000fc40003fe0100 */
[----:B------:R-:W-:Y:S01]  /*05b0*/  STL [R1+0x274], RZ ;  /* 0x000274ff01007387 */ /* 0x000fe20000100800 */
[----:B------:R-:W-:Y:S02]  /*05c0*/  IABS R9, R4 ;  /* 0x0000000400097213 */ /* 0x000fe40000000000 */
[----:B------:R-:W-:Y:S01]  /*05d0*/  IABS R7, R11 ;  /* 0x0000000b00077213 */ /* 0x000fe20000000000 */
[----:B------:R-:W-:Y:S03]  /*05e0*/  STL [R1+0x278], RZ ;  /* 0x000278ff01007387 */ /* 0x000fe60000100800 */
        /* <DEDUP_REMOVED lines=11> */
[----:B------:R-:W-:Y:S04]  /*06a0*/  STL [R1+0x29c], RZ ;  /* 0x00029cff01007387 */ /* 0x000fe80000100800 */
[----:B------:R-:W-:Y:S01]  /*06b0*/  STL [R1+0x2a0], RZ ;  /* 0x0002a0ff01007387 */ /* 0x000fe20000100800 */
[----:B------:R-:W0:Y:S03]  /*06c0*/  F2I.FTZ.U32.TRUNC.NTZ R3, R3 ;  /* 0x0000000300037305 */ /* 0x000e26000021f000 */
[----:B------:R-:W-:Y:S04]  /*06d0*/  STL [R1+0x2a4], RZ ;  /* 0x0002a4ff01007387 */ /* 0x000fe80000100800 */
[----:B------:R-:W-:Y:S04]  /*06e0*/  STL [R1+0x2a8], RZ ;  /* 0x0002a8ff01007387 */ /* 0x000fe80000100800 */
[----:B------:R-:W-:Y:S04]  /*06f0*/  STL [R1+0x2ac], RZ ;  /* 0x0002acff01007387 */ /* 0x000fe80000100800 */
[----:B------:R-:W-:Y:S01]  /*0700*/  STL [R1+0x2b0], RZ ;  /* 0x0002b0ff01007387 */ /* 0x000fe20000100800 */
[----:B0-----:R-:W-:-:S03]  /*0710*/  IMAD.MOV R8, RZ, RZ, -R3 ;  /* 0x000000ffff087224 */ /* 0x001fc600078e0a03 */
[----:B------:R-:W-:Y:S01]  /*0720*/  STL [R1+0x2b4], RZ ;  /* 0x0002b4ff01007387 */ /* 0x000fe20000100800 */
[----:B------:R-:W-:Y:S01]  /*0730*/  IMAD.MOV.U32 R2, RZ, RZ, R8 ;  /* 0x000000ffff027224 */ /* 0x000fe200078e0008 */
[----:B------:R-:W-:Y:S02]  /*0740*/  IABS R8, R11 ;  /* 0x0000000b00087213 */ /* 0x000fe40000000000 */
[----:B------:R-:W-:Y:S01]  /*0750*/  STL [R1+0x2b8], RZ ;  /* 0x0002b8ff01007387 */ /* 0x000fe20000100800 */
[----:B------:R-:W-:Y:S02]  /*0760*/  IMAD R5, R2, R7, RZ ;  /* 0x0000000702057224 */ /* 0x000fe400078e02ff */
[----:B------:R-:W-:Y:S01]  /*0770*/  IMAD.MOV.U32 R2, RZ, RZ, RZ ;  /* 0x000000ffff027224 */ /* 0x000fe200078e00ff */
[----:B------:R-:W-:Y:S03]  /*0780*/  STL [R1+0x2bc], RZ ;  /* 0x0002bcff01007387 */ /* 0x000fe60000100800 */
[----:B------:R-:W-:Y:S01]  /*0790*/  IMAD.HI.U32 R2, R3, R5, R2 ;  /* 0x0000000503027227 */ /* 0x000fe200078e0002 */
[----:B------:R-:W-:Y:S03]  /*07a0*/  STL [R1+0x2c0], RZ ;  /* 0x0002c0ff01007387 */ /* 0x000fe60000100800 */
[----:B------:R-:W-:Y:S01]  /*07b0*/  IMAD.MOV R3, RZ, RZ, -R8 ;  /* 0x000000ffff037224 */ /* 0x000fe200078e0a08 */
[----:B------:R-:W-:Y:S01]  /*07c0*/  STL [R1+0x2c4], RZ ;  /* 0x0002c4ff01007387 */ /* 0x000fe20000100800 */
[----:B------:R-:W-:-:S03]  /*07d0*/  IMAD.HI.U32 R0, R2, R9, RZ ;  /* 0x0000000902007227 */ /* 0x000fc600078e00ff */
[----:B------:R-:W-:Y:S01]  /*07e0*/  STL [R1+0x2c8], RZ ;  /* 0x0002c8ff01007387 */ /* 0x000fe20000100800 */
[----:B------:R-:W-:Y:S02]  /*07f0*/  IMAD R2, R0, R3, R9 ;  /* 0x0000000300027224 */ /* 0x000fe400078e0209 */
[----:B------:R-:W0:Y:S01]  /*0800*/  LDC R3, c[0x0][0x230] ;  /* 0x00008c00ff037b82 */ /* 0x000e220000000800 */
        /* <DEDUP_REMOVED lines=11> */
[-C--:B------:R-:W-:Y:S01]  /*08c0*/  LOP3.LUT R2, R4, R11.reuse, RZ, 0x3c, !PT ;  /* 0x0000000b04027212 */ /* 0x080fe200078e3cff */
[----:B------:R-:W-:Y:S01]  /*08d0*/  STL [R1+0x2e4], RZ ;  /* 0x0002e4ff01007387 */ /* 0x000fe20000100800 */
[----:B0-----:R-:W-:Y:S02]  /*08e0*/  VIADD R3, R3, 0x1f ;  /* 0x0000001f03037836 */ /* 0x001fe40000000000 */
[----:B------:R-:W-:Y:S01]  /*08f0*/  ISETP.GE.AND P2, PT, R2, RZ, PT ;  /* 0x000000ff0200720c */ /* 0x000fe20003f46270 */
[----:B------:R-:W-:Y:S04]  /*0900*/  STL [R1+0x2e8], RZ ;  /* 0x0002e8ff01007387 */ /* 0x000fe80000100800 */
[----:B------:R-:W-:Y:S02]  /*0910*/  STL [R1+0x2ec], RZ ;  /* 0x0002ecff01007387 */ /* 0x000fe40000100800 */
[----:B------:R-:W-:Y:S01]  /*0920*/  @P0 VIADD R0, R0, 0x1 ;  /* 0x0000000100000836 */ /* 0x000fe20000000000 */
[----:B------:R-:W-:Y:S01]  /*0930*/  ISETP.GE.AND P0, PT, R3, 0x20, PT ;  /* 0x000000200300780c */ /* 0x000fe20003f06270 */
[----:B------:R-:W-:Y:S04]  /*0940*/  STL [R1+0x2f0], RZ ;  /* 0x0002f0ff01007387 */ /* 0x000fe80000100800 */
[----:B------:R-:W-:Y:S01]  /*0950*/  STL [R1+0x2f4], RZ ;  /* 0x0002f4ff01007387 */ /* 0x000fe20000100800 */
[----:B------:R-:W-:Y:S01]  /*0960*/  @!P2 IMAD.MOV R0, RZ, RZ, -R0 ;  /* 0x000000ffff00a224 */ /* 0x000fe200078e0a00 */
[----:B------:R-:W-:-:S02]  /*0970*/  @!P1 LOP3.LUT R0, RZ, R11, RZ, 0x33, !PT ;  /* 0x0000000bff009212 */ /* 0x000fc400078e33ff */
[----:B------:R-:W-:Y:S03]  /*0980*/  STL [R1+0x2f8], RZ ;  /* 0x0002f8ff01007387 */ /* 0x000fe60000100800 */
[----:B------:R-:W-:Y:S01]  /*0990*/  IMAD.MOV R2, RZ, RZ, -R0 ;  /* 0x000000ffff027224 */ /* 0x000fe200078e0a00 */
[----:B------:R-:W-:Y:S01]  /*09a0*/  STL [R1+0x2fc], RZ ;  /* 0x0002fcff01007387 */ /* 0x000fe20000100800 */
[----:B------:R-:W-:Y:S02]  /*09b0*/  IMAD.SHL.U32 R0, R0, 0x100, RZ ;  /* 0x0000010000007824 */ /* 0x000fe400078e00ff */
[----:B------:R-:W-:Y:S01]  /*09c0*/  IMAD R2, R11, R2, R4 ;  /* 0x000000020b027224 */ /* 0x000fe200078e0204 */
[----:B------:R-:W-:Y:S01]  /*09d0*/  STL [R1+0x300], RZ ;  /* 0x000300ff01007387 */ /* 0x000fe20000100800 */
[----:B------:R-:W-:Y:S02]  /*09e0*/  VIADD R5, R0, 0x2 ;  /* 0x0000000200057836 */ /* 0x000fe40000000000 */
[----:B------:R-:W-:Y:S01]  /*09f0*/  IMAD.IADD R2, R6, 0x1, R2 ;  /* 0x0000000106027824 */ /* 0x000fe200078e0202 */
[----:B------:R-:W-:Y:S01]  /*0a00*/  STL [R1+0x304], RZ ;  /* 0x000304ff01007387 */ /* 0x000fe20000100800 */
[----:B------:R-:W-:-:S02]  /*0a10*/  VIADD R6, R0, 0x1 ;  /* 0x0000000100067836 */ /* 0x000fc40000000000 */
[C---:B------:R-:W-:Y:S01]  /*0a20*/  VIADD R3, R0.reuse, 0x3 ;  /* 0x0000000300037836 */ /* 0x040fe20000000000 */
[----:B------:R-:W-:Y:S01]  /*0a30*/  STL [R1+0x308], RZ ;  /* 0x000308ff01007387 */ /* 0x000fe20000100800 */
[C---:B------:R-:W-:Y:S02]  /*0a40*/  VIADD R37, R0.reuse, 0x2b ;  /* 0x0000002b00257836 */ /* 0x040fe40000000000 */
[C---:B------:R-:W-:Y:S01]  /*0a50*/  VIADD R38, R0.reuse, 0xc7 ;  /* 0x000000c700267836 */ /* 0x040fe20000000000 */
[----:B------:R-:W-:Y:S01]  /*0a60*/  STL [R1+0x30c], RZ ;  /* 0x00030cff01007387 */ /* 0x000fe20000100800 */
[C---:B------:R-:W-:Y:S02]  /*0a70*/  VIADD R39, R0.reuse, 0xc8 ;  /* 0x000000c800277836 */ /* 0x040fe40000000000 */
[C---:B------:R-:W-:Y:S01]  /*0a80*/  VIADD R40, R0.reuse, 0xc9 ;  /* 0x000000c900287836 */ /* 0x040fe20000000000 */
        /* <DEDUP_REMOVED lines=57> */
[----:B------:R-:W-:Y:S04]  /*0e20*/  STL [R1+0x35c], RZ ;  /* 0x00035cff01007387 */ /* 0x000fe80000100800 */
        /* <DEDUP_REMOVED lines=1948> */
[----:B------:R-:W-:Y:S04]  /*87f0*/  STL [R1+0x1d0], R0 ;  /* 0x0001d00001007387 */ /* 0x000fe80000100800 */
[----:B------:R0:W-:Y:S04]  /*8800*/  STL [R1+0x4e70], R6 ;  /* 0x004e700601007387 */ /* 0x0001e80000100800 */
[----:B------:R1:W-:Y:S04]  /*8810*/  STL [R1+0x4e6c], R5 ;  /* 0x004e6c0501007387 */ /* 0x0003e80000100800 */
[----:B------:R2:W-:Y:S01]  /*8820*/  STL [R1+0x4e68], R3 ;  /* 0x004e680301007387 */ /* 0x0005e20000100800 */
[C---:B0-----:R-:W-:Y:S01]  /*8830*/  VIADD R6, R0.reuse, 0x4 ;  /* 0x0000000400067836 */ /* 0x041fe20000000000 */
[----:B------:R-:W0:Y:S01]  /*8840*/  S2R R10, SR_TID.X ;  /* 0x00000000000a7919 */ /* 0x000e220000002100 */
[----:B-1----:R-:W-:-:S03]  /*8850*/  VIADD R5, R0, 0x5 ;  /* 0x0000000500057836 */ /* 0x002fc60000000000 */
[----:B------:R1:W-:Y:S01]  /*8860*/  STL [R1+0x4e64], R6 ;  /* 0x004e640601007387 */ /* 0x0003e20000100800 */
[----:B--2---:R-:W-:-:S03]  /*8870*/  VIADD R3, R0, 0x6 ;  /* 0x0000000600037836 */ /* 0x004fc60000000000 */
[----:B------:R2:W-:Y:S04]  /*8880*/  STL [R1+0x4e60], R5 ;  /* 0x004e600501007387 */ /* 0x0005e80000100800 */
[----:B------:R3:W-:Y:S01]  /*8890*/  STL [R1+0x4e5c], R3 ;  /* 0x004e5c0301007387 */ /* 0x0007e20000100800 */
[C---:B-1----:R-:W-:Y:S02]  /*88a0*/  VIADD R6, R0.reuse, 0x7 ;  /* 0x0000000700067836 */ /* 0x042fe40000000000 */
[----:B--2---:R-:W-:-:S03]  /*88b0*/  VIADD R5, R0, 0x8 ;  /* 0x0000000800057836 */ /* 0x004fc60000000000 */
[----:B------:R1:W-:Y:S01]  /*88c0*/  STL [R1+0x4e58], R6 ;  /* 0x004e580601007387 */ /* 0x0003e20000100800 */
[----:B---3--:R-:W-:-:S03]  /*88d0*/  VIADD R3, R0, 0x9 ;  /* 0x0000000900037836 */ /* 0x008fc60000000000 */
[----:B------:R2:W-:Y:S04]  /*88e0*/  STL [R1+0x4e54], R5 ;  /* 0x004e540501007387 */ /* 0x0005e80000100800 */
[----:B------:R3:W-:Y:S01]  /*88f0*/  STL [R1+0x4e50], R3 ;  /* 0x004e500301007387 */ /* 0x0007e20000100800 */
[----:B-1----:R-:W-:Y:S01]  /*8900*/  VIADD R6, R0, 0xa ;  /* 0x0000000a00067836 */ /* 0x002fe20000000000 */
[----:B0-----:R-:W-:Y:S01]  /*8910*/  LOP3.LUT R4, R10, 0x1f, RZ, 0xc0, !PT ;  /* 0x0000001f0a047812 */ /* 0x001fe200078ec0ff */
[----:B--2---:R-:W-:-:S03]  /*8920*/  VIADD R5, R0, 0xb ;  /* 0x0000000b00057836 */ /* 0x004fc60000000000 */
[----:B------:R0:W-:Y:S01]  /*8930*/  STL [R1+0x4e4c], R6 ;  /* 0x004e4c0601007387 */ /* 0x0001e20000100800 */
[C---:B------:R-:W-:Y:S02]  /*8940*/  VIADD R10, R0.reuse, 0xf7 ;  /* 0x000000f7000a7836 */ /* 0x040fe40000000000 */
[----:B---3--:R-:W-:Y:S01]  /*8950*/  VIADD R3, R0, 0xc ;  /* 0x0000000c00037836 */ /* 0x008fe20000000000 */
[----:B------:R1:W-:Y:S01]  /*8960*/  STL [R1+0x4e48], R5 ;  /* 0x004e480501007387 */ /* 0x0003e20000100800 */
[----:B------:R-:W-:Y:S02]  /*8970*/  IMAD R2, R2, 0x100, R4 ;  /* 0x0000010002027824 */ /* 0x000fe400078e0204 */
[----:B------:R-:W-:Y:S01]  /*8980*/  VIADD R4, R0, 0x7d ;  /* 0x0000007d00047836 */ /* 0x000fe20000000000 */
[----:B------:R2:W-:Y:S01]  /*8990*/  STL [R1+0x4e44], R3 ;  /* 0x004e440301007387 */ /* 0x0005e20000100800 */
[----:B------:R-:W-:Y:S02]  /*89a0*/  VIADD R15, R2, 0x20 ;  /* 0x00000020020f7836 */ /* 0x000fe40000000000 */
[----:B0-----:R-:W-:-:S02]  /*89b0*/  VIADD R6, R0, 0xd ;  /* 0x0000000d00067836 */ /* 0x001fc40000000000 */
[----:B------:R-:W-:Y:S02]  /*89c0*/  VIADD R14, R2, 0x40 ;  /* 0x00000040020e7836 */ /* 0x000fe40000000000 */
[----:B-1----:R-:W-:Y:S01]  /*89d0*/  VIADD R5, R0, 0xe ;  /* 0x0000000e00057836 */ /* 0x002fe20000000000 */
[----:B------:R0:W-:Y:S01]  /*89e0*/  STL [R1+0x4e40], R6 ;  /* 0x004e400601007387 */ /* 0x0001e20000100800 */
[----:B------:R-:W-:Y:S02]  /*89f0*/  VIADD R11, R2, 0x60 ;  /* 0x00000060020b7836 */ /* 0x000fe40000000000 */
[C---:B--2---:R-:W-:Y:S01]  /*8a00*/  VIADD R3, R0.reuse, 0xf ;  /* 0x0000000f00037836 */ /* 0x044fe20000000000 */
[----:B------:R1:W-:Y:S04]  /*8a10*/  STL [R1+0x4e3c], R5 ;  /* 0x004e3c0501007387 */ /* 0x0003e80000100800 */
[----:B------:R2:W-:Y:S01]  /*8a20*/  STL [R1+0x4e38], R3 ;  /* 0x004e380301007387 */ /* 0x0005e20000100800 */
[----:B0-----:R-:W-:-:S02]  /*8a30*/  VIADD R6, R0, 0x10 ;  /* 0x0000001000067836 */ /* 0x001fc40000000000 */
[----:B-1----:R-:W-:-:S03]  /*8a40*/  VIADD R5, R0, 0x11 ;  /* 0x0000001100057836 */ /* 0x002fc60000000000 */
[----:B------:R0:W-:Y:S01]  /*8a50*/  STL [R1+0x4e34], R6 ;  /* 0x004e340601007387 */ /* 0x0001e20000100800 */
[----:B--2---:R-:W-:-:S03]  /*8a60*/  VIADD R3, R0, 0x12 ;  /* 0x0000001200037836 */ /* 0x004fc60000000000 */
[----:B------:R1:W-:Y:S04]  /*8a70*/  STL [R1+0x4e30], R5 ;  /* 0x004e300501007387 */ /* 0x0003e80000100800 */
[----:B------:R2:W-:Y:S01]  /*8a80*/  STL [R1+0x4e2c], R3 ;  /* 0x004e2c0301007387 */ /* 0x0005e20000100800 */
[C---:B0-----:R-:W-:Y:S02]  /*8a90*/  VIADD R6, R0.reuse, 0x13 ;  /* 0x0000001300067836 */ /* 0x041fe40000000000 */
        /* <DEDUP_REMOVED lines=51> */
[----:B------:R-:W-:Y:S04]  /*8dd0*/  STL [R1+0x4dc8], R37 ;  /* 0x004dc82501007387 */ /* 0x000fe80000100800 */
[----:B------:R1:W-:Y:S01]  /*8de0*/  STL [R1+0x4dc0], R5 ;  /* 0x004dc00501007387 */ /* 0x0003e20000100800 */
[----:B0-----:R-:W-:-:S03]  /*8df0*/  VIADD R6, R0, 0x31 ;  /* 0x0000003100067836 */ /* 0x001fc60000000000 */
[----:B------:R0:W-:Y:S01]  /*8e00*/  STL [R1+0x4cb4], R3 ;  /* 0x004cb40301007387 */ /* 0x0001e20000100800 */
[C---:B-1----:R-:W-:Y:S02]  /*8e10*/  VIADD R5, R0.reuse, 0x2f ;  /* 0x0000002f00057836 */ /* 0x042fe40000000000 */
[----:B0-----:R-:W-:-:S03]  /*8e20*/  VIADD R3, R0, 0x30 ;  /* 0x0000003000037836 */ /* 0x001fc60000000000 */
[----:B------:R0:W-:Y:S04]  /*8e30*/  STL [R1+0x4cb0], R5 ;  /* 0x004cb00501007387 */ /* 0x0001e80000100800 */
        /* <DEDUP_REMOVED lines=150> */
[----:B------:R1:W-:Y:S01]  /*97a0*/  STL [R1+0x4498], R3 ;  /* 0x0044980301007387 */ /* 0x0003e20000100800 */
[C---:B0-----:R-:W-:Y:S02]  /*97b0*/  VIADD R5, R0.reuse, 0x7c ;  /* 0x0000007c00057836 */ /* 0x041fe40000000000 */
[----:B-1----:R-:W-:-:S03]  /*97c0*/  VIADD R3, R0, 0x7e ;  /* 0x0000007e00037836 */ /* 0x002fc60000000000 */
[----:B------:R0:W-:Y:S04]  /*97d0*/  STL [R1+0x448c], R5 ;  /* 0x00448c0501007387 */ /* 0x0001e80000100800 */
[----:B------:R-:W-:Y:S04]  /*97e0*/  STL [R1+0x2140], R2 ;  /* 0x0021400201007387 */ /* 0x000fe80000100800 */
[----:B------:R1:W-:Y:S01]  /*97f0*/  STL [R1+0x4488], R4 ;  /* 0x0044880401007387 */ /* 0x0003e20000100800 */
[----:B0-----:R-:W-:-:S03]  /*9800*/  VIADD R5, R0, 0x7f ;  /* 0x0000007f00057836 */ /* 0x001fc60000000000 */
[----:B------:R0:W-:Y:S04]  /*9810*/  STL [R1+0x447c], R3 ;  /* 0x00447c0301007387 */ /* 0x0001e80000100800 */
[----:B------:R2:W-:Y:S01]  /*9820*/  STL [R1+0x4478], R5 ;  /* 0x0044780501007387 */ /* 0x0005e20000100800 */
[C---:B-1----:R-:W-:Y:S02]  /*9830*/  VIADD R4, R0.reuse, 0x80 ;  /* 0x0000008000047836 */ /* 0x042fe40000000000 */
[----:B0-----:R-:W-:-:S03]  /*9840*/  VIADD R3, R0, 0x81 ;  /* 0x0000008100037836 */ /* 0x001fc60000000000 */
        /* <DEDUP_REMOVED lines=141> */
[----:B------:R-:W-:Y:S01]  /*a120*/  STL [R1+0x4260], R38 ;  /* 0x0042602601007387 */ /* 0x000fe20000100800 */
[----:B0-----:R-:W-:-:S03]  /*a130*/  VIADD R4, R0, 0xcb ;  /* 0x000000cb00047836 */ /* 0x001fc60000000000 */
[----:B------:R-:W-:Y:S01]  /*a140*/  STL [R1+0x4254], R39 ;  /* 0x0042542701007387 */ /* 0x000fe20000100800 */
[----:B-1----:R-:W-:-:S03]  /*a150*/  VIADD R3, R0, 0xcc ;  /* 0x000000cc00037836 */ /* 0x002fc60000000000 */
[----:B------:R-:W-:Y:S04]  /*a160*/  STL [R1+0x4250], R40 ;  /* 0x0042502801007387 */ /* 0x000fe80000100800 */
[----:B------:R-:W-:Y:S04]  /*a170*/  STL [R1+0x4244], R61 ;  /* 0x0042443d01007387 */ /* 0x000fe80000100800 */
[----:B------:R0:W-:Y:S04]  /*a180*/  STL [R1+0x4240], R4 ;  /* 0x0042400401007387 */ /* 0x0001e80000100800 */
[----:B------:R1:W-:Y:S04]  /*a190*/  STL [R1+0x422c], R3 ;  /* 0x00422c0301007387 */ /* 0x0003e80000100800 */
[----:B------:R2:W-:Y:S01]  /*a1a0*/  STL [R1+0x4228], R5 ;  /* 0x0042280501007387 */ /* 0x0005e20000100800 */
[----:B0-----:R-:W-:-:S02]  /*a1b0*/  VIADD R4, R0, 0xce ;  /* 0x000000ce00047836 */ /* 0x001fc40000000000 */
        /* <DEDUP_REMOVED lines=9> */
[----:B------:R0:W-:Y:S04]  /*a250*/  STL [R1+0x3764], R3 ;  /* 0x0037640301007387 */ /* 0x0001e80000100800 */
[----:B------:R-:W-:Y:S04]  /*a260*/  STL [R1+0x3768], R49 ;  /* 0x0037683101007387 */ /* 0x000fe80000100800 */
[----:B------:R-:W-:Y:S01]  /*a270*/  STL [R1+0x3760], R24 ;  /* 0x0037601801007387 */ /* 0x000fe20000100800 */
[----:B0-----:R-:W-:-:S03]  /*a280*/  VIADD R3, R0, 0xd8 ;  /* 0x000000d800037836 */ /* 0x001fc60000000000 */
[----:B------:R-:W-:Y:S04]  /*a290*/  STL [R1+0x375c], R27 ;  /* 0x00375c1b01007387 */ /* 0x000fe80000100800 */
[----:B------:R0:W-:Y:S04]  /*a2a0*/  STL [R1+0x2190], R3 ;  /* 0x0021900301007387 */ /* 0x0001e80000100800 */
[----:B------:R-:W-:Y:S04]  /*a2b0*/  STL [R1+0x2194], R31 ;  /* 0x0021941f01007387 */ /* 0x000fe80000100800 */
[----:B------:R-:W-:Y:S01]  /*a2c0*/  STL [R1+0x218c], R50 ;  /* 0x00218c3201007387 */ /* 0x000fe20000100800 */
[----:B0-----:R-:W-:-:S03]  /*a2d0*/  VIADD R3, R0, 0xdd ;  /* 0x000000dd00037836 */ /* 0x001fc60000000000 */
[----:B------:R-:W-:Y:S04]  /*a2e0*/  STL [R1+0x2188], R30 ;  /* 0x0021881e01007387 */ /* 0x000fe80000100800 */
[----:B------:R-:W-:Y:S04]  /*a2f0*/  STL [R1+0x2184], R32 ;  /* 0x0021842001007387 */ /* 0x000fe80000100800 */
        /* <DEDUP_REMOVED lines=8> */
[----:B------:R-:W-:Y:S04]  /*a380*/  STL [R1+0x2164], R46 ;  /* 0x0021642e01007387 */ /* 0x000fe80000100800 */
[----:B------:R-:W-:Y:S04]  /*a390*/  STL [R1+0x1d8], R47 ;  /* 0x0001d82f01007387 */ /* 0x000fe80000100800 */
[----:B------:R-:W-:Y:S04]  /*a3a0*/  STL [R1+0x3c], R48 ;  /* 0x00003c3001007387 */ /* 0x000fe80000100800 */
[----:B------:R-:W-:Y:S04]  /*a3b0*/  STL [R1+0x38], R25 ;  /* 0x0000381901007387 */ /* 0x000fe80000100800 */
[----:B------:R-:W-:Y:S04]  /*a3c0*/  STL [R1+0x34], R26 ;  /* 0x0000341a01007387 */ /* 0x000fe80000100800 */
[----:B------:R0:W-:Y:S04]  /*a3d0*/  STL [R1+0x2c], R3 ;  /* 0x00002c0301007387 */ /* 0x0001e80000100800 */
[----:B------:R-:W-:Y:S01]  /*a3e0*/  STL [R1+0x30], R51 ;  /* 0x0000303301007387 */ /* 0x000fe20000100800 */
[----:B0-----:R-:W-:-:S05]  /*a3f0*/  VIADD R3, R0, 0xea ;  /* 0x000000ea00037836 */ /* 0x001fca0000000000 */
[----:B------:R0:W-:Y:S04]  /*a400*/  STL [R1+0x28], R3 ;  /* 0x0000280301007387 */ /* 0x0001e80000100800 */
[----:B------:R-:W-:Y:S04]  /*a410*/  STL [R1+0x24], R22 ;  /* 0x0000241601007387 */ /* 0x000fe80000100800 */
[----:B------:R1:W-:Y:S01]  /*a420*/  STL [R1+0x215c], R15 ;  /* 0x00215c0f01007387 */ /* 0x0003e20000100800 */
[----:B0-----:R-:W-:-:S03]  /*a430*/  VIADD R3, R0, 0xfe ;  /* 0x000000fe00037836 */ /* 0x001fc60000000000 */
[----:B------:R0:W-:Y:S01]  /*a440*/  STL [R1+0x2158], R14 ;  /* 0x0021580e01007387 */ /* 0x0001e20000100800 */
[----:B------:R-:W-:-:S03]  /*a450*/  VIADD R0, R0, 0xff ;  /* 0x000000ff00007836 */ /* 0x000fc60000000000 */
[----:B------:R2:W-:Y:S01]  /*a460*/  STL [R1+0x2154], R11 ;  /* 0x0021540b01007387 */ /* 0x0005e20000100800 */
[C---:B-1----:R-:W-:Y:S02]  /*a470*/  VIADD R15, R2.reuse, 0x80 ;  /* 0x00000080020f7836 */ /* 0x042fe40000000000 */
[----:B0-----:R-:W-:-:S03]  /*a480*/  VIADD R14, R2, 0xa0 ;  /* 0x000000a0020e7836 */ /* 0x001fc60000000000 */
[----:B------:R0:W-:Y:S01]  /*a490*/  STL [R1+0x2150], R15 ;  /* 0x0021500f01007387 */ /* 0x0001e20000100800 */
[----:B--2---:R-:W-:-:S03]  /*a4a0*/  VIADD R11, R2, 0xc0 ;  /* 0x000000c0020b7836 */ /* 0x004fc60000000000 */
[----:B------:R0:W-:Y:S01]  /*a4b0*/  STL [R1+0x214c], R14 ;  /* 0x00214c0e01007387 */ /* 0x0001e20000100800 */
[----:B------:R-:W-:-:S03]  /*a4c0*/  VIADD R2, R2, 0xe0 ;  /* 0x000000e002027836 */ /* 0x000fc60000000000 */
[----:B------:R0:W-:Y:S04]  /*a4d0*/  STL [R1+0x2148], R11 ;  /* 0x0021480b01007387 */ /* 0x0001e80000100800 */
[----:B------:R0:W-:Y:S01]  /*a4e0*/  STL [R1+0x2144], R2 ;  /* 0x0021440201007387 */ /* 0x0001e20000100800 */
[----:B------:R-:W-:Y:S05]  /*a4f0*/  @!P0 BRA `(.L_x_0) ;  /* 0x000006fc00ec8947 */ /* 0x000fea0003800000 */
[----:B------:R-:W-:Y:S01]  /*a500*/  IABS R59, R13 ;  /* 0x0000000d003b7213 */ /* 0x000fe20000000000 */
[----:B------:R-:W-:Y:S01]  /*a510*/  IMAD.MOV.U32 R12, RZ, RZ, RZ ;  /* 0x000000ffff0c7224 */ /* 0x000fe200078e00ff */
[----:B0-----:R-:W-:Y:S01]  /*a520*/  IABS R11, R0 ;  /* 0x00000000000b7213 */ /* 0x001fe20000000000 */
[----:B------:R0:W-:Y:S01]  /*a530*/  STL [R1+0x55ec], R37 ;  /* 0x0055ec2501007387 */ /* 0x0001e20000100800 */
[----:B------:R-:W1:Y:S01]  /*a540*/  I2F.RP R2, R59 ;  /* 0x0000003b00027306 */ /* 0x000e620000209400 */
[----:B------:R-:W-:Y:S01]  /*a550*/  ISETP.GE.AND P2, PT, R0, RZ, PT ;  /* 0x000000ff0000720c */ /* 0x000fe20003f46270 */
[----:B------:R-:W-:Y:S01]  /*a560*/  ULDC UR7, c[0x0][0x23c] ;  /* 0x00008f0000077ab9 */ /* 0x000fe20000000800 */
[----:B------:R-:W-:Y:S01]  /*a570*/  ISETP.GE.AND P0, PT, R3, RZ, PT ;  /* 0x000000ff0300720c */ /* 0x000fe20003f06270 */
[----:B------:R-:W-:Y:S01]  /*a580*/  ULDC.64 UR8, c[0x0][0x218] ;  /* 0x0000860000087ab9 */ /* 0x000fe20000000a00 */
[----:B------:R-:W-:Y:S01]  /*a590*/  IABS R14, R4 ;  /* 0x00000004000e7213 */ /* 0x000fe20000000000 */
[----:B------:R-:W-:Y:S01]  /*a5a0*/  ULDC.64 UR10, c[0x0][0x210] ;  /* 0x00008400000a7ab9 */ /* 0x000fe20000000a00 */
[----:B------:R-:W-:Y:S01]  /*a5b0*/  IABS R20, R8 ;  /* 0x0000000800147213 */ /* 0x000fe20000000000 */
[----:B------:R-:W-:Y:S01]  /*a5c0*/  ULDC UR12, c[0x0][0x238] ;  /* 0x00008e00000c7ab9 */ /* 0x000fe20000000800 */
[----:B0-----:R-:W-:Y:S01]  /*a5d0*/  IMAD.MOV.U32 R37, RZ, RZ, R16 ;  /* 0x000000ffff257224 */ /* 0x001fe200078e0010 */
[----:B------:R-:W-:Y:S01]  /*a5e0*/  IABS R16, R34 ;  /* 0x0000002200107213 */ /* 0x000fe20000000000 */
[----:B------:R-:W-:Y:S01]  /*a5f0*/  ULDC UR13, c[0x0][0x238] ;  /* 0x00008e00000d7ab9 */ /* 0x000fe20000000800 */
[----:B------:R-:W-:Y:S01]  /*a600*/  IABS R21, R6 ;  /* 0x0000000600157213 */ /* 0x000fe20000000000 */
[----:B------:R-:W-:Y:S01]  /*a610*/  ULDC UR14, c[0x0][0x238] ;  /* 0x00008e00000e7ab9 */ /* 0x000fe20000000800 */
[----:B------:R-:W-:Y:S01]  /*a620*/  IABS R23, R5 ;  /* 0x0000000500177213 */ /* 0x000fe20000000000 */
[----:B-1----:R-:W0:Y:S01]  /*a630*/  MUFU.RCP R2, R2 ;  /* 0x0000000200027308 */ /* 0x002e220000001000 */
[----:B------:R-:W-:Y:S01]  /*a640*/  ISETP.GE.AND P5, PT, R5, RZ, PT ;  /* 0x000000ff0500720c */ /* 0x000fe20003fa6270 */
[----:B------:R-:W-:Y:S01]  /*a650*/  ULDC UR15, c[0x0][0x238] ;  /* 0x00008e00000f7ab9 */ /* 0x000fe20000000800 */
[----:B------:R-:W-:Y:S01]  /*a660*/  ISETP.GE.AND P6, PT, R4, RZ, PT ;  /* 0x000000ff0400720c */ /* 0x000fe20003fc6270 */
[----:B------:R-:W-:Y:S01]  /*a670*/  ULDC UR16, c[0x0][0x238] ;  /* 0x00008e0000107ab9 */ /* 0x000fe20000000800 */
[----:B------:R-:W-:Y:S01]  /*a680*/  IABS R19, R7 ;  /* 0x0000000700137213 */ /* 0x000fe20000000000 */
        /* <DEDUP_REMOVED lines=11> */
[----:B0-----:R-:W-:Y:S01]  /*a740*/  VIADD R2, R2, 0xffffffe ;  /* 0x0ffffffe02027836 */ /* 0x001fe20000000000 */
[----:B------:R-:W-:Y:S01]  /*a750*/  IABS R48, R48 ;  /* 0x0000003000307213 */ /* 0x000fe20000000000 */
[----:B------:R-:W-:Y:S01]  /*a760*/  ULDC UR28, c[0x0][0x238] ;  /* 0x00008e00001c7ab9 */ /* 0x000fe20000000800 */
[----:B------:R-:W-:Y:S01]  /*a770*/  IABS R42, R42 ;  /* 0x0000002a002a7213 */ /* 0x000fe20000000000 */
[----:B------:R-:W0:Y:S01]  /*a780*/  F2I.FTZ.U32.TRUNC.NTZ R13, R2 ;  /* 0x00000002000d7305 */ /* 0x000e22000021f000 */
        /* <DEDUP_REMOVED lines=12> */
[----:B0-----:R-:W-:-:S04]  /*a850*/  IMAD.MOV R2, RZ, RZ, -R13 ;  /* 0x000000ffff027224 */ /* 0x001fc800078e0a0d */
[----:B------:R-:W-:-:S04]  /*a860*/  IMAD R2, R2, R59, RZ ;  /* 0x0000003b02027224 */ /* 0x000fc800078e02ff */
[----:B------:R-:W-:-:S04]  /*a870*/  IMAD.HI.U32 R2, R13, R2, R12 ;  /* 0x000000020d027227 */ /* 0x000fc800078e000c */
[----:B------:R-:W-:Y:S01]  /*a880*/  IMAD.MOV.U32 R12, RZ, RZ, R11 ;  /* 0x000000ffff0c7224 */ /* 0x000fe200078e000b */
[----:B------:R-:W-:Y:S01]  /*a890*/  IABS R11, R3 ;  /* 0x00000003000b7213 */ /* 0x000fe20000000000 */
[----:B------:R-:W-:-:S04]  /*a8a0*/  IMAD.HI.U32 R4, R2, R23, RZ ;  /* 0x0000001702047227 */ /* 0x000fc800078e00ff */
[----:B------:R-:W-:-:S04]  /*a8b0*/  IMAD.HI.U32 R15, R2, R12, RZ ;  /* 0x0000000c020f7227 */ /* 0x000fc800078e00ff */
[----:B------:R-:W-:-:S04]  /*a8c0*/  IMAD.HI.U32 R13, R2, R11, RZ ;  /* 0x0000000b020d7227 */ /* 0x000fc800078e00ff */
[----:B------:R-:W-:Y:S02]  /*a8d0*/  IMAD.MOV R15, RZ, RZ, -R15 ;  /* 0x000000ffff0f7224 */ /* 0x000fe400078e0a0f */
[----:B------:R-:W-:Y:S02]  /*a8e0*/  IMAD.MOV R13, RZ, RZ, -R13 ;  /* 0x000000ffff0d7224 */ /* 0x000fe400078e0a0d */
[C---:B------:R-:W-:Y:S02]  /*a8f0*/  IMAD R12, R59.reuse, R15, R12 ;  /* 0x0000000f3b0c7224 */ /* 0x040fe400078e020c */
[C---:B------:R-:W-:Y:S02]  /*a900*/  IMAD R11, R59.reuse, R13, R11 ;  /* 0x0000000d3b0b7224 */ /* 0x040fe400078e020b */
[----:B------:R-:W-:Y:S01]  /*a910*/  IMAD.MOV.U32 R15, RZ, RZ, R17 ;  /* 0x000000ffff0f7224 */ /* 0x000fe200078e0011 */
[C---:B------:R-:W-:Y:S01]  /*a920*/  ISETP.GT.U32.AND P1, PT, R59.reuse, R12, PT ;  /* 0x0000000c3b00720c */ /* 0x040fe20003f24070 */
[----:B------:R-:W-:Y:S01]  /*a930*/  IMAD.HI.U32 R13, R2, R14, RZ ;  /* 0x0000000e020d7227 */ /* 0x000fe200078e00ff */
[----:B------:R-:W-:-:S03]  /*a940*/  ISETP.GT.U32.AND P3, PT, R59, R11, PT ;  /* 0x0000000b3b00720c */ /* 0x000fc60003f64070 */
[----:B------:R-:W-:Y:S02]  /*a950*/  IMAD.MOV R13, RZ, RZ, -R13 ;  /* 0x000000ffff0d7224 */ /* 0x000fe400078e0a0d */
[----:B------:R-:W-:-:S04]  /*a960*/  IMAD.HI.U32 R3, R2, R21, RZ ;  /* 0x0000001502037227 */ /* 0x000fc800078e00ff */
[----:B------:R-:W-:Y:S02]  /*a970*/  IMAD R28, R59, R13, R14 ;  /* 0x0000000d3b1c7224 */ /* 0x000fe400078e020e */
[--C-:B------:R-:W-:Y:S02]  /*a980*/  @!P1 IMAD.IADD R12, R12, 0x1, -R59.reuse ;  /* 0x000000010c0c9824 */ /* 0x100fe400078e0a3b */
[----:B------:R-:W-:Y:S01]  /*a990*/  @!P3 IMAD.IADD R11, R11, 0x1, -R59 ;  /* 0x000000010b0bb824 */ /* 0x000fe200078e0a3b */
[----:B------:R-:W-:Y:S01]  /*a9a0*/  IABS R14, R36 ;  /* 0x00000024000e7213 */ /* 0x000fe20000000000 */
[----:B------:R-:W-:Y:S01]  /*a9b0*/  IMAD.MOV R4, RZ, RZ, -R4 ;  /* 0x000000ffff047224 */ /* 0x000fe200078e0a04 */
[C---:B------:R-:W-:Y:S01]  /*a9c0*/  ISETP.GT.U32.AND P4, PT, R59.reuse, R12, PT ;  /* 0x0000000c3b00720c */ /* 0x040fe20003f84070 */
[----:B------:R-:W-:Y:S01]  /*a9d0*/  IMAD.MOV R3, RZ, RZ, -R3 ;  /* 0x000000ffff037224 */ /* 0x000fe200078e0a03 */
[----:B------:R-:W-:Y:S01]  /*a9e0*/  ISETP.GT.U32.AND P3, PT, R59, R11, PT ;  /* 0x0000000b3b00720c */ /* 0x000fe20003f64070 */
[----:B------:R-:W-:Y:S01]  /*a9f0*/  IMAD.HI.U32 R0, R2, R19, RZ ;  /* 0x0000001302007227 */ /* 0x000fe200078e00ff */
[----:B------:R-:W-:-:S02]  /*aa00*/  IABS R13, R53 ;  /* 0x00000035000d7213 */ /* 0x000fc40000000000 */
[C---:B------:R-:W-:Y:S01]  /*aa10*/  ISETP.GT.U32.AND P1, PT, R59.reuse, R28, PT ;  /* 0x0000001c3b00720c */ /* 0x040fe20003f24070 */
[C---:B------:R-:W-:Y:S02]  /*aa20*/  IMAD R23, R59.reuse, R4, R23 ;  /* 0x000000043b177224 */ /* 0x040fe400078e0217 */
[----:B------:R-:W-:Y:S02]  /*aa30*/  IMAD R21, R59, R3, R21 ;  /* 0x000000033b157224 */ /* 0x000fe400078e0215 */
[----:B------:R-:W-:Y:S02]  /*aa40*/  IMAD.MOV R0, RZ, RZ, -R0 ;  /* 0x000000ffff007224 */ /* 0x000fe400078e0a00 */
[--C-:B------:R-:W-:Y:S01]  /*aa50*/  @!P4 IMAD.IADD R12, R12, 0x1, -R59.reuse ;  /* 0x000000010c0cc824 */ /* 0x100fe200078e0a3b */
[----:B------:R-:W-:Y:S01]  /*aa60*/  ISETP.GE.AND P4, PT, R6, RZ, PT ;  /* 0x000000ff0600720c */ /* 0x000fe20003f86270 */
[----:B------:R-:W-:Y:S01]  /*aa70*/  @!P3 IMAD.IADD R11, R11, 0x1, -R59 ;  /* 0x000000010b0bb824 */ /* 0x000fe200078e0a3b */
[----:B------:R-:W-:Y:S01]  /*aa80*/  ISETP.GE.AND P3, PT, R7, RZ, PT ;  /* 0x000000ff0700720c */ /* 0x000fe20003f66270 */
[----:B------:R-:W-:-:S02]  /*aa90*/  IMAD.MOV.U32 R18, RZ, RZ, R12 ;  /* 0x000000ffff127224 */ /* 0x000fc400078e000c */
[----:B------:R-:W-:Y:S02]  /*aaa0*/  IMAD.MOV.U32 R17, RZ, RZ, R11 ;  /* 0x000000ffff117224 */ /* 0x000fe400078e000b */
[----:B------:R-:W-:Y:S01]  /*aab0*/  @!P2 IMAD.MOV R18, RZ, RZ, -R18 ;  /* 0x000000ffff12a224 */ /* 0x000fe200078e0a12 */
[----:B------:R-:W-:Y:S01]  /*aac0*/  IABS R11, R52 ;  /* 0x00000034000b7213 */ /* 0x000fe20000000000 */
[----:B------:R-:W-:Y:S02]  /*aad0*/  @!P0 IMAD.MOV R17, RZ, RZ, -R17 ;  /* 0x000000ffff118224 */ /* 0x000fe400078e0a11 */
[----:B------:R-:W-:Y:S01]  /*aae0*/  IMAD.HI.U32 R6, R2, R20, RZ ;  /* 0x0000001402067227 */ /* 0x000fe200078e00ff */
[----:B------:R0:W-:Y:S03]  /*aaf0*/  STL [R1+0x3c0], R18 ;  /* 0x0003c01201007387 */ /* 0x0001e60000100800 */
[----:B------:R-:W-:Y:S01]  /*ab00*/  @!P1 IMAD.IADD R28, R28, 0x1, -R59 ;  /* 0x000000011c1c9824 */ /* 0x000fe200078e0a3b */
[----:B------:R1:W-:Y:S01]  /*ab10*/  STL [R1+0x3c4], R17 ;  /* 0x0003c41101007387 */ /* 0x0003e20000100800 */
[----:B------:R-:W-:Y:S01]  /*ab20*/  IMAD.HI.U32 R3, R2, R16, RZ ;  /* 0x0000001002037227 */ /* 0x000fe200078e00ff */
[----:B------:R-:W-:-:S02]  /*ab30*/  IABS R12, R54 ;  /* 0x00000036000c7213 */ /* 0x000fc40000000000 */
[----:B------:R2:W-:Y:S01]  /*ab40*/  STL [R1+0x55f0], R34 ;  /* 0x0055f02201007387 */ /* 0x0005e20000100800 */
[----:B------:R-:W-:Y:S01]  /*ab50*/  IMAD.MOV R6, RZ, RZ, -R6 ;  /* 0x000000ffff067224 */ /* 0x000fe200078e0a06 */
[----:B0-----:R-:W-:Y:S01]  /*ab60*/  IABS R18, R9 ;  /* 0x0000000900127213 */ /* 0x001fe20000000000 */
[C---:B------:R-:W-:Y:S01]  /*ab70*/  IMAD R19, R59.reuse, R0, R19 ;  /* 0x000000003b137224 */ /* 0x040fe200078e0213 */
[----:B------:R0:W-:Y:S01]  /*ab80*/  STL [R1+0x55f4], R35 ;  /* 0x0055f42301007387 */ /* 0x0001e20000100800 */
[----:B------:R-:W-:Y:S02]  /*ab90*/  ISETP.GT.U32.AND P1, PT, R59, R28, PT ;  /* 0x0000001c3b00720c */ /* 0x000fe40003f24070 */
[----:B-1----:R-:W-:Y:S02]  /*aba0*/  IABS R17, R10 ;  /* 0x0000000a00117213 */ /* 0x002fe40000000000 */
[----:B------:R-:W-:Y:S01]  /*abb0*/  IABS R7, R60 ;  /* 0x0000003c00077213 */ /* 0x000fe20000000000 */
[----:B--2---:R-:W-:Y:S01]  /*abc0*/  IMAD.MOV.U32 R34, RZ, RZ, R15 ;  /* 0x000000ffff227224 */ /* 0x004fe200078e000f */
[----:B------:R-:W-:-:S02]  /*abd0*/  IABS R15, R35 ;  /* 0x00000023000f7213 */ /* 0x000fc40000000000 */
[----:B------:R-:W-:Y:S01]  /*abe0*/  ISETP.GE.AND P0, PT, R9, RZ, PT ;  /* 0x000000ff0900720c */ /* 0x000fe20003f06270 */
[----:B0-----:R-:W2:Y:S01]  /*abf0*/  LDL R35, [R1+0x2c] ;  /* 0x00002c0001237983 */ /* 0x001ea20000100800 */
[----:B------:R-:W-:-:S03]  /*ac00*/  ISETP.GE.AND P2, PT, R8, RZ, PT ;  /* 0x000000ff0800720c */ /* 0x000fc60003f46270 */
[----:B------:R-:W-:Y:S01]  /*ac10*/  STL [R1+0x55f8], R36 ;  /* 0x0055f82401007387 */ /* 0x000fe20000100800 */
[----:B------:R-:W-:-:S03]  /*ac20*/  IMAD.HI.U32 R5, R2, R18, RZ ;  /* 0x0000001202057227 */ /* 0x000fc600078e00ff */
[----:B------:R0:W-:Y:S01]  /*ac30*/  STL [R1+0x55fc], R52 ;  /* 0x0055fc3401007387 */ /* 0x0001e20000100800 */
[----:B------:R-:W-:Y:S02]  /*ac40*/  IMAD R20, R59, R6, R20 ;  /* 0x000000063b147224 */ /* 0x000fe400078e0214 */
[----:B------:R-:W-:Y:S02]  /*ac50*/  IMAD.MOV R3, RZ, RZ, -R3 ;  /* 0x000000ffff037224 */ /* 0x000fe400078e0a03 */
[----:B------:R-:W-:Y:S01]  /*ac60*/  @!P1 IMAD.IADD R28, R28, 0x1, -R59 ;  /* 0x000000011c1c9824 */ /* 0x000fe200078e0a3b */
[----:B------:R-:W-:Y:S01]  /*ac70*/  ISETP.GE.AND P1, PT, R10, RZ, PT ;  /* 0x000000ff0a00720c */ /* 0x000fe20003f26270 */
[----:B0-----:R-:W3:Y:S01]  /*ac80*/  LDL R52, [R1+0x28] ;  /* 0x0000280001347983 */ /* 0x001ee20000100800 */
[----:B------:R-:W-:Y:S02]  /*ac90*/  IMAD.MOV R5, RZ, RZ, -R5 ;  /* 0x000000ffff057224 */ /* 0x000fe400078e0a05 */
[----:B------:R-:W-:-:S04]  /*aca0*/  IMAD.HI.U32 R6, R2, R14, RZ ;  /* 0x0000000e02067227 */ /* 0x000fc800078e00ff */
[----:B------:R-:W-:Y:S02]  /*acb0*/  IMAD R18, R59, R5, R18 ;  /* 0x000000053b127224 */ /* 0x000fe400078e0212 */
[----:B------:R-:W-:Y:S02]  /*acc0*/  IMAD.MOV R6, RZ, RZ, -R6 ;  /* 0x000000ffff067224 */ /* 0x000fe400078e0a06 */
[----:B------:R-:W-:-:S04]  /*acd0*/  IMAD.HI.U32 R5, R2, R11, RZ ;  /* 0x0000000b02057227 */ /* 0x000fc800078e00ff */
[----:B------:R-:W-:Y:S01]  /*ace0*/  IMAD R14, R59, R6, R14 ;  /* 0x000000063b0e7224 */ /* 0x000fe200078e020e */
[----:B------:R-:W-:Y:S01]  /*acf0*/  IABS R6, R58 ;  /* 0x0000003a00067213 */ /* 0x000fe20000000000 */
[----:B------:R-:W-:-:S04]  /*ad00*/  IMAD.MOV R5, RZ, RZ, -R5 ;  /* 0x000000ffff057224 */ /* 0x000fc800078e0a05 */
[----:B------:R-:W-:Y:S02]  /*ad10*/  IMAD R11, R59, R5, R11 ;  /* 0x000000053b0b7224 */ /* 0x000fe400078e020b */
[----:B------:R-:W-:-:S04]  /*ad20*/  IMAD.HI.U32 R5, R2, R6, RZ ;  /* 0x0000000602057227 */ /* 0x000fc800078e00ff */
[----:B------:R-:W-:Y:S02]  /*ad30*/  IMAD.MOV R5, RZ, RZ, -R5 ;  /* 0x000000ffff057224 */ /* 0x000fe400078e0a05 */
[----:B------:R-:W-:Y:S01]  /*ad40*/  IMAD.MOV.U32 R36, RZ, RZ, R24 ;  /* 0x000000ffff247224 */ /* 0x000fe200078e0018 */
[----:B------:R0:W-:Y:S01]  /*ad50*/  STL [R1+0x5600], R53 ;  /* 0x0056003501007387 */ /* 0x0001e20000100800 */
[----:B------:R-:W-:-:S03]  /*ad60*/  IMAD R6, R59, R5, R6 ;  /* 0x000000053b067224 */ /* 0x000fc600078e0206 */
[----:B------:R-:W-:Y:S04]  /*ad70*/  STL [R1+0x5604], R54 ;  /* 0x0056043601007387 */ /* 0x000fe80000100800 */
[----:B------:R1:W-:Y:S04]  /*ad80*/  STL [R1+0x5608], R55 ;  /* 0x0056083701007387 */ /* 0x0003e80000100800 */
[----:B------:R-:W-:Y:S04]  /*ad90*/  STL [R1+0x560c], R56 ;  /* 0x00560c3801007387 */ /* 0x000fe80000100800 */
[----:B------:R-:W-:Y:S04]  /*ada0*/  STL [R1+0x5610], R57 ;  /* 0x0056103901007387 */ /* 0x000fe80000100800 */
[----:B------:R-:W-:Y:S04]  /*adb0*/  STL [R1+0x5614], R58 ;  /* 0x0056143a01007387 */ /* 0x000fe80000100800 */
[----:B------:R-:W-:Y:S01]  /*adc0*/  STL [R1+0x5618], R60 ;  /* 0x0056183c01007387 */ /* 0x000fe20000100800 */
[----:B---3--:R-:W-:Y:S01]  /*add0*/  IABS R5, R52 ;  /* 0x0000003400057213 */ /* 0x008fe20000000000 */
[----:B------:R-:W-:-:S04]  /*ade0*/  IMAD.MOV.U32 R52, RZ, RZ, R36 ;  /* 0x000000ffff347224 */ /* 0x000fc800078e0024 */
[----:B0-----:R-:W-:Y:S02]  /*adf0*/  IMAD.MOV.U32 R53, RZ, RZ, R52 ;  /* 0x000000ffff357224 */ /* 0x001fe400078e0034 */
[----:B------:R-:W3:Y:S01]  /*ae00*/  LDL R52, [R1+0x217c] ;  /* 0x00217c0001347983 */ /* 0x000ee20000100800 */
[----:B------:R-:W-:-:S04]  /*ae10*/  IMAD.HI.U32 R4, R2, R17, RZ ;  /* 0x0000001102047227 */ /* 0x000fc800078e00ff */
[----:B------:R-:W-:Y:S02]  /*ae20*/  IMAD.MOV R4, RZ, RZ, -R4 ;  /* 0x000000ffff047224 */ /* 0x000fe400078e0a04 */
[----:B------:R-:W-:Y:S01]  /*ae30*/  IMAD.HI.U32 R0, R2, R15, RZ ;  /* 0x0000000f02007227 */ /* 0x000fe200078e00ff */
[----:B------:R-:W-:-:S03]  /*ae40*/  IABS R10, R55 ;  /* 0x00000037000a7213 */ /* 0x000fc60000000000 */
[C---:B------:R-:W-:Y:S02]  /*ae50*/  IMAD R17, R59.reuse, R4, R17 ;  /* 0x000000043b117224 */ /* 0x040fe400078e0211 */
[----:B------:R-:W-:Y:S02]  /*ae60*/  IMAD R16, R59, R3, R16 ;  /* 0x000000033b107224 */ /* 0x000fe400078e0210 */
[----:B------:R-:W-:Y:S02]  /*ae70*/  IMAD.MOV R0, RZ, RZ, -R0 ;  /* 0x000000ffff007224 */ /* 0x000fe400078e0a00 */
[----:B------:R-:W-:-:S04]  /*ae80*/  IMAD.HI.U32 R4, R2, R13, RZ ;  /* 0x0000000d02047227 */ /* 0x000fc800078e00ff */
[----:B------:R-:W-:-:S04]  /*ae90*/  IMAD.HI.U32 R3, R2, R12, RZ ;  /* 0x0000000c02037227 */ /* 0x000fc800078e00ff */
[----:B------:R-:W-:Y:S02]  /*aea0*/  IMAD R15, R59, R0, R15 ;  /* 0x000000003b0f7224 */ /* 0x000fe400078e020f */
[----:B------:R-:W-:Y:S02]  /*aeb0*/  IMAD.MOV R4, RZ, RZ, -R4 ;  /* 0x000000ffff047224 */ /* 0x000fe400078e0a04 */
[----:B------:R-:W-:Y:S02]  /*aec0*/  IMAD.MOV R3, RZ, RZ, -R3 ;  /* 0x000000ffff037224 */ /* 0x000fe400078e0a03 */
[----:B------:R-:W-:Y:S01]  /*aed0*/  IMAD.HI.U32 R0, R2, R10, RZ ;  /* 0x0000000a02007227 */ /* 0x000fe200078e00ff */
[----:B------:R-:W-:-:S03]  /*aee0*/  IABS R9, R57 ;  /* 0x0000003900097213 */ /* 0x000fc60000000000 */
[C---:B------:R-:W-:Y:S01]  /*aef0*/  IMAD R13, R59.reuse, R4, R13 ;  /* 0x000000043b0d7224 */ /* 0x040fe200078e020d */
[----:B------:R-:W-:Y:S01]  /*af00*/  IABS R4, R22 ;  /* 0x0000001600047213 */ /* 0x000fe20000000000 */
[----:B------:R-:W-:Y:S02]  /*af10*/  IMAD R12, R59, R3, R12 ;  /* 0x000000033b0c7224 */ /* 0x000fe400078e020c */
[----:B------:R-:W-:Y:S02]  /*af20*/  IMAD.MOV R0, RZ, RZ, -R0 ;  /* 0x000000ffff007224 */ /* 0x000fe400078e0a00 */
[----:B------:R-:W-:Y:S01]  /*af30*/  IMAD.HI.U32 R3, R2, R7, RZ ;  /* 0x0000000702037227 */ /* 0x000fe200078e00ff */
[----:B------:R-:W-:-:S03]  /*af40*/  IABS R8, R56 ;  /* 0x0000003800087213 */ /* 0x000fc60000000000 */
[----:B------:R-:W-:Y:S02]  /*af50*/  IMAD R10, R59, R0, R10 ;  /* 0x000000003b0a7224 */ /* 0x000fe400078e020a */
[----:B------:R-:W-:Y:S02]  /*af60*/  IMAD.MOV R3, RZ, RZ, -R3 ;  /* 0x000000ffff037224 */ /* 0x000fe400078e0a03 */
[----:B------:R-:W-:-:S04]  /*af70*/  IMAD.HI.U32 R0, R2, R4, RZ ;  /* 0x0000000402007227 */ /* 0x000fc800078e00ff */
[----:B------:R-:W-:Y:S02]  /*af80*/  IMAD.MOV.U32 R36, RZ, RZ, R34 ;  /* 0x000000ffff247224 */ /* 0x000fe400078e0022 */
[----:B------:R-:W-:-:S04]  /*af90*/  IMAD.HI.U32 R22, R2, R9, RZ ;  /* 0x0000000902167227 */ /* 0x000fc800078e00ff */
[----:B------:R-:W-:Y:S02]  /*afa0*/  IMAD.MOV.U32 R34, RZ, RZ, R37 ;  /* 0x000000ffff227224 */ /* 0x000fe400078e0025 */
[----:B------:R-:W-:Y:S01]  /*afb0*/  IMAD R7, R59, R3, R7 ;  /* 0x000000033b077224 */ /* 0x000fe200078e0207 */
[----:B--2---:R-:W-:Y:S01]  /*afc0*/  IABS R3, R35 ;  /* 0x0000002300037213 */ /* 0x004fe20000000000 */
[----:B------:R-:W-:Y:S01]  /*afd0*/  IMAD.MOV.U32 R37, RZ, RZ, R49 ;  /* 0x000000ffff257224 */ /* 0x000fe200078e0031 */
[----:B------:R-:W-:Y:S01]  /*afe0*/  IABS R49, R25 ;  /* 0x0000001900317213 */ /* 0x000fe20000000000 */
[----:B------:R-:W-:Y:S02]  /*aff0*/  IMAD.MOV R0, RZ, RZ, -R0 ;  /* 0x000000ffff007224 */ /* 0x000fe400078e0a00 */
[----:B------:R-:W-:Y:S01]  /*b000*/  IMAD.MOV.U32 R35, RZ, RZ, R50 ;  /* 0x000000ffff237224 */ /* 0x000fe200078e0032 */
[----:B------:R-:W-:Y:S01]  /*b010*/  IABS R50, R26 ;  /* 0x0000001a00327213 */ /* 0x000fe20000000000 */
[----:B------:R-:W-:-:S02]  /*b020*/  IMAD.MOV R22, RZ, RZ, -R22 ;  /* 0x000000ffff167224 */ /* 0x000fc400078e0a16 */
[----:B------:R-:W-:-:S04]  /*b030*/  IMAD.HI.U32 R24, R2, R8, RZ ;  /* 0x0000000802187227 */ /* 0x000fc800078e00ff */
[----:B------:R-:W-:Y:S02]  /*b040*/  IMAD R4, R59, R0, R4 ;  /* 0x000000003b047224 */ /* 0x000fe400078e0204 */
[----:B------:R-:W-:-:S04]  /*b050*/  IMAD.HI.U32 R0, R2, R49, RZ ;  /* 0x0000003102007227 */ /* 0x000fc800078e00ff */
[----:B------:R-:W-:Y:S02]  /*b060*/  IMAD R9, R59, R22, R9 ;  /* 0x000000163b097224 */ /* 0x000fe400078e0209 */
[----:B------:R-:W-:Y:S02]  /*b070*/  IMAD.MOV R24, RZ, RZ, -R24 ;  /* 0x000000ffff187224 */ /* 0x000fe400078e0a18 */
[----:B------:R-:W-:-:S04]  /*b080*/  IMAD.HI.U32 R22, R2, R50, RZ ;  /* 0x0000003202167227 */ /* 0x000fc800078e00ff */
[----:B------:R-:W-:Y:S02]  /*b090*/  IMAD.MOV R0, RZ, RZ, -R0 ;  /* 0x000000ffff007224 */ /* 0x000fe400078e0a00 */
[----:B------:R-:W-:Y:S02]  /*b0a0*/  IMAD R8, R59, R24, R8 ;  /* 0x000000183b087224 */ /* 0x000fe400078e0208 */
[----:B------:R-:W-:Y:S02]  /*b0b0*/  IMAD.MOV R22, RZ, RZ, -R22 ;  /* 0x000000ffff167224 */ /* 0x000fe400078e0a16 */
        /* <DEDUP_REMOVED lines=10> */
[C---:B------:R-:W-:Y:S02]  /*b160*/  IMAD R44, R59.reuse, R0, R44 ;  /* 0x000000003b2c7224 */ /* 0x040fe400078e022c */
[----:B------:R-:W-:Y:S01]  /*b170*/  IMAD R45, R59, R22, R45 ;  /* 0x000000163b2d7224 */ /* 0x000fe200078e022d */
[----:B------:R-:W-:Y:S01]  /*b180*/  IABS R22, R29 ;  /* 0x0000001d00167213 */ /* 0x000fe20000000000 */
[----:B------:R-:W-:-:S04]  /*b190*/  IMAD.MOV R24, RZ, RZ, -R24 ;  /* 0x000000ffff187224 */ /* 0x000fc800078e0a18 */
[----:B------:R-:W-:Y:S02]  /*b1a0*/  IMAD R46, R59, R24, R46 ;  /* 0x000000183b2e7224 */ /* 0x000fe400078e022e */
[----:B------:R-:W-:-:S04]  /*b1b0*/  IMAD.HI.U32 R24, R2, R22, RZ ;  /* 0x0000001602187227 */ /* 0x000fc800078e00ff */
[----:B------:R-:W-:-:S04]  /*b1c0*/  IMAD.MOV R24, RZ, RZ, -R24 ;  /* 0x000000ffff187224 */ /* 0x000fc800078e0a18 */
[----:B------:R-:W-:Y:S02]  /*b1d0*/  IMAD R22, R59, R24, R22 ;  /* 0x000000183b167224 */ /* 0x000fe400078e0216 */
[----:B-1----:R-:W-:Y:S01]  /*b1e0*/  IMAD.MOV.U32 R55, RZ, RZ, R53 ;  /* 0x000000ffff377224 */ /* 0x002fe200078e0035 */
[----:B---3--:R-:W-:Y:S01]  /*b1f0*/  IABS R0, R52 ;  /* 0x0000003400007213 */ /* 0x008fe20000000000 */
[----:B------:R-:W-:Y:S02]  /*b200*/  IMAD.MOV.U32 R52, RZ, RZ, R36 ;  /* 0x000000ffff347224 */ /* 0x000fe400078e0024 */
[----:B------:R-:W-:Y:S02]  /*b210*/  IMAD.MOV.U32 R36, RZ, RZ, R35 ;  /* 0x000000ffff247224 */ /* 0x000fe400078e0023 */
[----:B------:R-:W2:Y:S04]  /*b220*/  LDL R35, [R1+0x2190] ;  /* 0x0021900001237983 */ /* 0x000ea80000100800 */
[----:B------:R0:W-:Y:S04]  /*b230*/  STL [R1+0x20], R22 ;  /* 0x0000201601007387 */ /* 0x0001e80000100800 */
[----:B------:R-:W3:Y:S01]  /*b240*/  LDL R53, [R1+0x3764] ;  /* 0x0037640001357983 */ /* 0x000ee20000100800 */
[----:B------:R-:W-:-:S04]  /*b250*/  IMAD.HI.U32 R25, R2, R3, RZ ;  /* 0x0000000302197227 */ /* 0x000fc800078e00ff */
[----:B------:R-:W-:Y:S02]  /*b260*/  IMAD.MOV R25, RZ, RZ, -R25 ;  /* 0x000000ffff197224 */ /* 0x000fe400078e0a19 */
[----:B------:R-:W-:-:S04]  /*b270*/  IMAD.HI.U32 R26, R2, R5, RZ ;  /* 0x00000005021a7227 */ /* 0x000fc800078e00ff */
[----:B------:R-:W-:Y:S02]  /*b280*/  IMAD R3, R59, R25, R3 ;  /* 0x000000193b037224 */ /* 0x000fe400078e0203 */
[----:B------:R-:W-:Y:S02]  /*b290*/  IMAD.MOV R26, RZ, RZ, -R26 ;  /* 0x000000ffff1a7224 */ /* 0x000fe400078e0a1a */
[----:B------:R-:W-:-:S04]  /*b2a0*/  IMAD.HI.U32 R25, R2, R47, RZ ;  /* 0x0000002f02197227 */ /* 0x000fc800078e00ff */
[----:B------:R-:W-:Y:S02]  /*b2b0*/  IMAD R5, R59, R26, R5 ;  /* 0x0000001a3b057224 */ /* 0x000fe400078e0205 */
[----:B------:R-:W-:Y:S02]  /*b2c0*/  IMAD.MOV R25, RZ, RZ, -R25 ;  /* 0x000000ffff197224 */ /* 0x000fe400078e0a19 */
[----:B------:R-:W-:-:S04]  /*b2d0*/  IMAD.HI.U32 R26, R2, R48, RZ ;  /* 0x00000030021a7227 */ /* 0x000fc800078e00ff */
[----:B------:R-:W-:Y:S02]  /*b2e0*/  IMAD R47, R59, R25, R47 ;  /* 0x000000193b2f7224 */ /* 0x000fe400078e022f */
[----:B------:R-:W-:Y:S02]  /*b2f0*/  IMAD.MOV R26, RZ, RZ, -R26 ;  /* 0x000000ffff1a7224 */ /* 0x000fe400078e0a1a */
[----:B------:R-:W-:Y:S02]  /*b300*/  IMAD.MOV.U32 R54, RZ, RZ, R27 ;  /* 0x000000ffff367224 */ /* 0x000fe400078e001b */
[----:B------:R-:W-:-:S04]  /*b310*/  IMAD.HI.U32 R25, R2, R0, RZ ;  /* 0x0000000002197227 */ /* 0x000fc800078e00ff */
[----:B------:R-:W-:-:S04]  /*b320*/  IMAD.HI.U32 R27, R2, R42, RZ ;  /* 0x0000002a021b7227 */ /* 0x000fc800078e00ff */
[----:B------:R-:W-:Y:S02]  /*b330*/  IMAD R48, R59, R26, R48 ;  /* 0x0000001a3b307224 */ /* 0x000fe400078e0230 */
[----:B------:R-:W-:Y:S02]  /*b340*/  IMAD.MOV R25, RZ, RZ, -R25 ;  /* 0x000000ffff197224 */ /* 0x000fe400078e0a19 */
[----:B------:R-:W-:-:S04]  /*b350*/  IMAD.HI.U32 R26, R2, R41, RZ ;  /* 0x00000029021a7227 */ /* 0x000fc800078e00ff */
[----:B------:R-:W-:Y:S02]  /*b360*/  IMAD.MOV R27, RZ, RZ, -R27 ;  /* 0x000000ffff1b7224 */ /* 0x000fe400078e0a1b */
[----:B------:R-:W-:Y:S02]  /*b370*/  IMAD R0, R59, R25, R0 ;  /* 0x000000193b007224 */ /* 0x000fe400078e0200 */
[----:B------:R-:W-:-:S04]  /*b380*/  IMAD.HI.U32 R29, R2, R43, RZ ;  /* 0x0000002b021d7227 */ /* 0x000fc800078e00ff */
[----:B------:R-:W-:Y:S02]  /*b390*/  IMAD.MOV R26, RZ, RZ, -R26 ;  /* 0x000000ffff1a7224 */ /* 0x000fe400078e0a1a */
[C---:B------:R-:W-:Y:S01]  /*b3a0*/  IMAD R42, R59.reuse, R27, R42 ;  /* 0x0000001b3b2a7224 */ /* 0x040fe200078e022a */
[----:B------:R-:W-:Y:S01]  /*b3b0*/  IABS R27, R36 ;  /* 0x00000024001b7213 */ /* 0x000fe20000000000 */
[----:B------:R-:W-:Y:S02]  /*b3c0*/  IMAD.MOV.U32 R36, RZ, RZ, R37 ;  /* 0x000000ffff247224 */ /* 0x000fe400078e0025 */
[----:B------:R-:W-:Y:S02]  /*b3d0*/  IMAD.MOV.U32 R37, RZ, RZ, R33 ;  /* 0x000000ffff257224 */ /* 0x000fe400078e0021 */
[----:B------:R-:W-:Y:S02]  /*b3e0*/  IMAD.MOV R29, RZ, RZ, -R29 ;  /* 0x000000ffff1d7224 */ /* 0x000fe400078e0a1d */
[----:B------:R-:W-:-:S02]  /*b3f0*/  IMAD R41, R59, R26, R41 ;  /* 0x0000001a3b297224 */ /* 0x000fc400078e0229 */
[----:B------:R-:W-:-:S04]  /*b400*/  IMAD.HI.U32 R33, R2, R32, RZ ;  /* 0x0000002002217227 */ /* 0x000fc800078e00ff */
[----:B------:R-:W-:Y:S02]  /*b410*/  IMAD R43, R59, R29, R43 ;  /* 0x0000001d3b2b7224 */ /* 0x000fe400078e022b */
[----:B------:R-:W-:Y:S02]  /*b420*/  IMAD.MOV R33, RZ, RZ, -R33 ;  /* 0x000000ffff217224 */ /* 0x000fe400078e0a21 */
[----:B------:R-:W-:-:S04]  /*b430*/  IMAD.HI.U32 R29, R2, R27, RZ ;  /* 0x0000001b021d7227 */ /* 0x000fc800078e00ff */
[C---:B------:R-:W-:Y:S02]  /*b440*/  IMAD R32, R59.reuse, R33, R32 ;  /* 0x000000213b207224 */ /* 0x040fe400078e0220 */
[----:B------:R-:W-:Y:S01]  /*b450*/  IMAD.MOV R29, RZ, RZ, -R29 ;  /* 0x000000ffff1d7224 */ /* 0x000fe200078e0a1d */
[----:B0-----:R-:W-:Y:S01]  /*b460*/  IABS R22, R31 ;  /* 0x0000001f00167213 */ /* 0x001fe20000000000 */
[----:B------:R-:W-:Y:S01]  /*b470*/  IMAD.HI.U32 R31, R2, R30, RZ ;  /* 0x0000001e021f7227 */ /* 0x000fe200078e00ff */
[----:B------:R0:W-:Y:S03]  /*b480*/  STL [R1+0x1c], R32 ;  /* 0x00001c2001007387 */ /* 0x0001e60000100800 */
[----:B------:R-:W-:Y:S02]  /*b490*/  IMAD R56, R59, R29, R27 ;  /* 0x0000001d3b387224 */ /* 0x000fe400078e021b */
[----:B------:R-:W-:Y:S01]  /*b4a0*/  IMAD.MOV R31, RZ, RZ, -R31 ;  /* 0x000000ffff1f7224 */ /* 0x000fe200078e0a1f */
[----:B0-----:R-:W-:Y:S01]  /*b4b0*/  IABS R32, R54 ;  /* 0x0000003600207213 */ /* 0x001fe20000000000 */
[----:B------:R-:W-:-:S04]  /*b4c0*/  IMAD.MOV.U32 R57, RZ, RZ, R52 ;  /* 0x000000ffff397224 */ /* 0x000fc800078e0034 */
[----:B------:R-:W-:-:S04]  /*b4d0*/  IMAD.HI.U32 R33, R2, R32, RZ ;  /* 0x0000002002217227 */ /* 0x000fc800078e00ff */
[----:B------:R-:W-:Y:S02]  /*b4e0*/  IMAD.MOV R33, RZ, RZ, -R33 ;  /* 0x000000ffff217224 */ /* 0x000fe400078e0a21 */
[----:B------:R-:W-:-:S04]  /*b4f0*/  IMAD.HI.U32 R24, R2, R22, RZ ;  /* 0x0000001602187227 */ /* 0x000fc800078e00ff */
[----:B------:R-:W-:Y:S02]  /*b500*/  IMAD R32, R59, R33, R32 ;  /* 0x000000213b207224 */ /* 0x000fe400078e0220 */
[----:B------:R-:W-:-:S04]  /*b510*/  IMAD.MOV R24, RZ, RZ, -R24 ;  /* 0x000000ffff187224 */ /* 0x000fc800078e0a18 */
[----:B------:R-:W-:Y:S01]  /*b520*/  IMAD R54, R59, R24, R22 ;  /* 0x000000183b367224 */ /* 0x000fe200078e0216 */
[----:B------:R-:W-:Y:S02]  /*b530*/  IABS R22, R37 ;  /* 0x0000002500167213 */ /* 0x000fe40000000000 */
[----:B--2---:R-:W-:-:S05]  /*b540*/  IABS R25, R35 ;  /* 0x0000002300197213 */ /* 0x004fca0000000000 */
[----:B------:R-:W-:-:S04]  /*b550*/  IMAD.HI.U32 R26, R2, R25, RZ ;  /* 0x00000019021a7227 */ /* 0x000fc800078e00ff */
[----:B------:R-:W-:-:S04]  /*b560*/  IMAD.MOV R26, RZ, RZ, -R26 ;  /* 0x000000ffff1a7224 */ /* 0x000fc800078e0a1a */
[----:B------:R-:W-:Y:S01]  /*b570*/  IMAD R25, R59, R26, R25 ;  /* 0x0000001a3b197224 */ /* 0x000fe200078e0219 */
[----:B---3--:R-:W-:-:S04]  /*b580*/  IABS R27, R53 ;  /* 0x00000035001b7213 */ /* 0x008fc80000000000 */
[----:B------:R0:W-:Y:S04]  /*b590*/  STL [R1+0x2d8], R25 ;  /* 0x0002d81901007387 */ /* 0x0001e80000100800 */
[----:B------:R-:W2:Y:S01]  /*b5a0*/  LDL R53, [R1+0x4220] ;  /* 0x0042200001357983 */ /* 0x000ea20000100800 */
[----:B------:R-:W-:Y:S01]  /*b5b0*/  IMAD R35, R59, R31, R30 ;  /* 0x0000001f3b237224 */ /* 0x000fe200078e021e */
[----:B------:R-:W-:Y:S01]  /*b5c0*/  IABS R30, R55 ;  /* 0x00000037001e7213 */ /* 0x000fe20000000000 */
[C---:B------:R-:W-:Y:S01]  /*b5d0*/  IMAD.HI.U32 R29, R2.reuse, R27, RZ ;  /* 0x0000001b021d7227 */ /* 0x040fe200078e00ff */
[----:B------:R-:W3:Y:S01]  /*b5e0*/  LDL R52, [R1+0x4224] ;  /* 0x0042240001347983 */ /* 0x000ee20000100800 */
[----:B0-----:R-:W-:Y:S02]  /*b5f0*/  IABS R25, R36 ;  /* 0x0000002400197213 */ /* 0x001fe40000000000 */
[----:B------:R-:W-:-:S04]  /*b600*/  IMAD.HI.U32 R31, R2, R30, RZ ;  /* 0x0000001e021f7227 */ /* 0x000fc800078e00ff */
[----:B------:R-:W-:-:S04]  /*b610*/  IMAD.HI.U32 R26, R2, R25, RZ ;  /* 0x00000019021a7227 */ /* 0x000fc800078e00ff */
[----:B------:R-:W-:Y:S02]  /*b620*/  IMAD.MOV.U32 R55, RZ, RZ, R34 ;  /* 0x000000ffff377224 */ /* 0x000fe400078e0022 */
[----:B------:R-:W-:Y:S01]  /*b630*/  IMAD.MOV R31, RZ, RZ, -R31 ;  /* 0x000000ffff1f7224 */ /* 0x000fe200078e0a1f */
[----:B------:R-:W4:Y:S01]  /*b640*/  LDL R34, [R1+0x4228] ;  /* 0x0042280001227983 */ /* 0x000f220000100800 */
[----:B------:R-:W-:Y:S02]  /*b650*/  IMAD.MOV R29, RZ, RZ, -R29 ;  /* 0x000000ffff1d7224 */ /* 0x000fe400078e0a1d */
[----:B------:R-:W-:Y:S02]  /*b660*/  IMAD.MOV R26, RZ, RZ, -R26 ;  /* 0x000000ffff1a7224 */ /* 0x000fe400078e0a1a */
[C---:B------:R-:W-:Y:S02]  /*b670*/  IMAD R30, R59.reuse, R31, R30 ;  /* 0x0000001f3b1e7224 */ /* 0x040fe400078e021e */
[C---:B------:R-:W-:Y:S01]  /*b680*/  IMAD R27, R59.reuse, R29, R27 ;  /* 0x0000001d3b1b7224 */ /* 0x040fe200078e021b */
[----:B------:R-:W-:Y:S01]  /*b690*/  STL [R1+0x10], R32 ;  /* 0x0000102001007387 */ /* 0x000fe20000100800 */
[----:B------:R-:W-:-:S03]  /*b6a0*/  IMAD R25, R59, R26, R25 ;  /* 0x0000001a3b197224 */ /* 0x000fc600078e0219 */
[----:B------:R0:W-:Y:S04]  /*b6b0*/  STL [R1+0x2b0], R30 ;  /* 0x0002b01e01007387 */ /* 0x0001e80000100800 */
[----:B------:R2:W-:Y:S04]  /*b6c0*/  STL [R1+0x2bc], R27 ;  /* 0x0002bc1b01007387 */ /* 0x0005e80000100800 */
[----:B------:R-:W5:Y:S04]  /*b6d0*/  LDL R36, [R1+0x422c] ;  /* 0x00422c0001247983 */ /* 0x000f680000100800 */
[----:B------:R-:W-:Y:S04]  /*b6e0*/  STL [R1+0x2c0], R25 ;  /* 0x0002c01901007387 */ /* 0x000fe80000100800 */
[----:B------:R-:W5:Y:S01]  /*b6f0*/  LDL R37, [R1+0x4240] ;  /* 0x0042400001257983 */ /* 0x000f620000100800 */
[----:B------:R-:W-:-:S04]  /*b700*/  IMAD.HI.U32 R24, R2, R22, RZ ;  /* 0x0000001602187227 */ /* 0x000fc800078e00ff */
[----:B------:R-:W-:Y:S01]  /*b710*/  IMAD.MOV R24, RZ, RZ, -R24 ;  /* 0x000000ffff187224 */ /* 0x000fe200078e0a18 */
[----:B------:R-:W-:Y:S01]  /*b720*/  IABS R29, R55 ;  /* 0x00000037001d7213 */ /* 0x000fe20000000000 */
[----:B------:R-:W-:Y:S02]  /*b730*/  @!P6 IMAD.MOV R28, RZ, RZ, -R28 ;  /* 0x000000ffff1ce224 */ /* 0x000fe400078e0a1c */
[----:B------:R-:W-:Y:S02]  /*b740*/  IMAD R22, R59, R24, R22 ;  /* 0x000000183b167224 */ /* 0x000fe400078e0216 */
[----:B0-----:R-:W-:-:S03]  /*b750*/  IMAD.HI.U32 R30, R2, R29, RZ ;  /* 0x0000001d021e7227 */ /* 0x001fc600078e00ff */
[----:B------:R-:W-:Y:S04]  /*b760*/  STL [R1+0x2d0], R22 ;  /* 0x0002d01601007387 */ /* 0x000fe80000100800 */
[----:B------:R0:W-:Y:S01]  /*b770*/  STL [R1+0x3bc], R28 ;  /* 0x0003bc1c01007387 */ /* 0x0001e20000100800 */
[----:B------:R-:W-:-:S04]  /*b780*/  IMAD.MOV R30, RZ, RZ, -R30 ;  /* 0x000000ffff1e7224 */ /* 0x000fc800078e0a1e */
[----:B------:R-:W-:-:S05]  /*b790*/  IMAD R29, R59, R30, R29 ;  /* 0x0000001e3b1d7224 */ /* 0x000fca00078e021d */
[----:B------:R1:W-:Y:S01]  /*b7a0*/  STL [R1+0x8], R29 ;  /* 0x0000081d01007387 */ /* 0x0003e20000100800 */
[----:B--2---:R-:W-:-:S05]  /*b7b0*/  IABS R27, R53 ;  /* 0x00000035001b7213 */ /* 0x004fca0000000000 */
[----:B0-----:R-:W-:-:S04]  /*b7c0*/  IMAD.HI.U32 R28, R2, R27, RZ ;  /* 0x0000001b021c7227 */ /* 0x001fc800078e00ff */
[----:B------:R-:W-:Y:S01]  /*b7d0*/  IMAD.MOV R28, RZ, RZ, -R28 ;  /* 0x000000ffff1c7224 */ /* 0x000fe200078e0a1c */
[----:B---3--:R-:W-:-:S03]  /*b7e0*/  IABS R25, R52 ;  /* 0x0000003400197213 */ /* 0x008fc60000000000 */
[----:B------:R-:W-:Y:S02]  /*b7f0*/  IMAD R27, R59, R28, R27 ;  /* 0x0000001c3b1b7224 */ /* 0x000fe400078e021b */
[C---:B------:R-:W-:Y:S01]  /*b800*/  IMAD.HI.U32 R26, R2.reuse, R25, RZ ;  /* 0x00000019021a7227 */ /* 0x040fe200078e00ff */
[----:B----4-:R-:W-:Y:S02]  /*b810*/  IABS R22, R34 ;  /* 0x0000002200167213 */ /* 0x010fe40000000000 */
[----:B------:R0:W-:Y:S04]  /*b820*/  STL [R1+0x29c], R27 ;  /* 0x00029c1b01007387 */ /* 0x0001e80000100800 */
[----:B------:R-:W2:Y:S01]  /*b830*/  LDL R52, [R1+0x4264] ;  /* 0x0042640001347983 */ /* 0x000ea20000100800 */
[----:B------:R-:W-:-:S04]  /*b840*/  IMAD.HI.U32 R24, R2, R22, RZ ;  /* 0x0000001602187227 */ /* 0x000fc800078e00ff */
[----:B------:R-:W-:Y:S02]  /*b850*/  IMAD.MOV R26, RZ, RZ, -R26 ;  /* 0x000000ffff1a7224 */ /* 0x000fe400078e0a1a */
[----:B------:R-:W-:Y:S02]  /*b860*/  IMAD.MOV R24, RZ, RZ, -R24 ;  /* 0x000000ffff187224 */ /* 0x000fe400078e0a18 */
[C---:B------:R-:W-:Y:S02]  /*b870*/  IMAD R34, R59.reuse, R26, R25 ;  /* 0x0000001a3b227224 */ /* 0x040fe400078e0219 */
[----:B-1----:R-:W-:Y:S01]  /*b880*/  IMAD R29, R59, R24, R22 ;  /* 0x000000183b1d7224 */ /* 0x002fe200078e0216 */
[----:B-----5:R-:W-:Y:S02]  /*b890*/  IABS R22, R36 ;  /* 0x0000002400167213 */ /* 0x020fe40000000000 */
[----:B------:R-:W3:Y:S01]  /*b8a0*/  LDL R36, [R1+0x426c] ;  /* 0x00426c0001247983 */ /* 0x000ee20000100800 */
[----:B------:R-:W-:-:S03]  /*b8b0*/  IABS R25, R37 ;  /* 0x0000002500197213 */ /* 0x000fc60000000000 */
[----:B------:R-:W4:Y:S01]  /*b8c0*/  LDL R37, [R1+0x4268] ;  /* 0x0042680001257983 */ /* 0x000f220000100800 */
[----:B------:R-:W-:-:S13]  /*b8d0*/  ISETP.GT.U32.AND P6, PT, R59, R23, PT ;  /* 0x000000173b00720c */ /* 0x000fda0003fc4070 */
[----:B------:R-:W-:-:S05]  /*b8e0*/  @!P6 IMAD.IADD R23, R23, 0x1, -R59 ;  /* 0x000000011717e824 */ /* 0x000fca00078e0a3b */
[----:B------:R-:W-:-:S13]  /*b8f0*/  ISETP.GT.U32.AND P6, PT, R59, R23, PT ;  /* 0x000000173b00720c */ /* 0x000fda0003fc4070 */
[----:B------:R-:W-:Y:S01]  /*b900*/  @!P6 IMAD.IADD R23, R23, 0x1, -R59 ;  /* 0x000000011717e824 */ /* 0x000fe200078e0a3b */
[----:B------:R-:W-:-:S03]  /*b910*/  ISETP.GT.U32.AND P6, PT, R59, R21, PT ;  /* 0x000000153b00720c */ /* 0x000fc60003fc4070 */
[----:B------:R-:W-:-:S10]  /*b920*/  @!P5 IMAD.MOV R23, RZ, RZ, -R23 ;  /* 0x000000ffff17d224 */ /* 0x000fd400078e0a17 */
[----:B------:R-:W-:-:S05]  /*b930*/  @!P6 IMAD.IADD R21, R21, 0x1, -R59 ;  /* 0x000000011515e824 */ /* 0x000fca00078e0a3b */
[C---:B------:R-:W-:Y:S01]  /*b940*/  ISETP.GT.U32.AND P6, PT, R59.reuse, R21, PT ;  /* 0x000000153b00720c */ /* 0x040fe20003fc4070 */
[----:B------:R1:W-:Y:S01]  /*b950*/  STL [R1+0x3b8], R23 ;  /* 0x0003b81701007387 */ /* 0x0003e20000100800 */
[----:B------:R-:W-:Y:S02]  /*b960*/  ISETP.GT.U32.AND P5, PT, R59, R19, PT ;  /* 0x000000133b00720c */ /* 0x000fe40003fa4070 */
[----:B------:R-:W-:Y:S01]  /*b970*/  IABS R31, R57 ;  /* 0x00000039001f7213 */ /* 0x000fe20000000000 */
[C---:B0-----:R-:W-:Y:S01]  /*b980*/  IMAD.HI.U32 R27, R2.reuse, R22, RZ ;  /* 0x00000016021b7227 */ /* 0x041fe200078e00ff */
[----:B------:R-:W-:Y:S01]  /*b990*/  IABS R39, R39 ;  /* 0x0000002700277213 */ /* 0x000fe20000000000 */
[----:B------:R-:W5:Y:S02]  /*b9a0*/  LDL R53, [R1+0x4278] ;  /* 0x0042780001357983 */ /* 0x000f640000100800 */
[----:B-1----:R-:W-:-:S04]  /*b9b0*/  IMAD.HI.U32 R23, R2, R40, RZ ;  /* 0x0000002802177227 */ /* 0x002fc800078e00ff */
[----:B------:R-:W-:Y:S02]  /*b9c0*/  IMAD.MOV R23, RZ, RZ, -R23 ;  /* 0x000000ffff177224 */ /* 0x000fe400078e0a17 */
[----:B------:R-:W-:Y:S02]  /*b9d0*/  @!P6 IMAD.IADD R21, R21, 0x1, -R59 ;  /* 0x000000011515e824 */ /* 0x000fe400078e0a3b */
[C---:B------:R-:W-:Y:S02]  /*b9e0*/  IMAD R40, R59.reuse, R23, R40 ;  /* 0x000000173b287224 */ /* 0x040fe400078e0228 */
[----:B------:R-:W-:Y:S01]  /*b9f0*/  IMAD.MOV.U32 R23, RZ, RZ, R21 ;  /* 0x000000ffff177224 */ /* 0x000fe200078e0015 */
[----:B------:R-:W-:Y:S01]  /*ba00*/  ISETP.GT.U32.AND P6, PT, R59, R20, PT ;  /* 0x000000143b00720c */ /* 0x000fe20003fc4070 */
[----:B------:R-:W-:Y:S02]  /*ba10*/  @!P5 IMAD.IADD R19, R19, 0x1, -R59 ;  /* 0x000000011313d824 */ /* 0x000fe400078e0a3b */
[----:B------:R-:W-:Y:S01]  /*ba20*/  @!P4 IMAD.MOV R23, RZ, RZ, -R23 ;  /* 0x000000ffff17c224 */ /* 0x000fe200078e0a17 */
[----:B------:R-:W-:-:S02]  /*ba30*/  ISETP.GT.U32.AND P4, PT, R59, R18, PT ;  /* 0x000000123b00720c */ /* 0x000fc40003f84070 */
[----:B------:R-:W-:Y:S01]  /*ba40*/  ISETP.GT.U32.AND P5, PT, R59, R19, PT ;  /* 0x000000133b00720c */ /* 0x000fe20003fa4070 */
[----:B------:R-:W-:-:S04]  /*ba50*/  IMAD.HI.U32 R32, R2, R31, RZ ;  /* 0x0000001f02207227 */ /* 0x000fc800078e00ff */
[----:B------:R-:W-:-:S04]  /*ba60*/  IMAD.HI.U32 R26, R2, R25, RZ ;  /* 0x00000019021a7227 */ /* 0x000fc800078e00ff */
[--C-:B------:R-:W-:Y:S02]  /*ba70*/  @!P6 IMAD.IADD R20, R20, 0x1, -R59.reuse ;  /* 0x000000011414e824 */ /* 0x100fe400078e0a3b */
[----:B------:R-:W-:Y:S02]  /*ba80*/  @!P4 IMAD.IADD R18, R18, 0x1, -R59 ;  /* 0x000000011212c824 */ /* 0x000fe400078e0a3b */
[----:B------:R-:W-:Y:S01]  /*ba90*/  IMAD.MOV R32, RZ, RZ, -R32 ;  /* 0x000000ffff207224 */ /* 0x000fe200078e0a20 */
[----:B------:R-:W-:Y:S01]  /*baa0*/  IABS R38, R38 ;  /* 0x0000002600267213 */ /* 0x000fe20000000000 */
[----:B------:R-:W-:Y:S01]  /*bab0*/  IMAD.MOV R27, RZ, RZ, -R27 ;  /* 0x000000ffff1b7224 */ /* 0x000fe200078e0a1b */
[C---:B------:R-:W-:Y:S01]  /*bac0*/  ISETP.GT.U32.AND P6, PT, R59.reuse, R20, PT ;  /* 0x000000143b00720c */ /* 0x040fe20003fc4070 */
[----:B------:R-:W-:Y:S01]  /*bad0*/  IMAD.HI.U32 R24, R2, R61, RZ ;  /* 0x0000003d02187227 */ /* 0x000fe200078e00ff */
[----:B------:R-:W-:-:S03]  /*bae0*/  ISETP.GT.U32.AND P4, PT, R59, R18, PT ;  /* 0x000000123b00720c */ /* 0x000fc60003f84070 */
[----:B------:R-:W-:Y:S02]  /*baf0*/  IMAD.MOV R26, RZ, RZ, -R26 ;  /* 0x000000ffff1a7224 */ /* 0x000fe400078e0a1a */
[----:B------:R-:W-:Y:S02]  /*bb00*/  @!P5 IMAD.IADD R19, R19, 0x1, -R59 ;  /* 0x000000011313d824 */ /* 0x000fe400078e0a3b */
[C---:B------:R-:W-:Y:S02]  /*bb10*/  IMAD R55, R59.reuse, R32, R31 ;  /* 0x000000203b377224 */ /* 0x040fe400078e021f */
[----:B------:R-:W-:Y:S02]  /*bb20*/  IMAD R32, R59, R27, R22 ;  /* 0x0000001b3b207224 */ /* 0x000fe400078e0216 */
[----:B------:R-:W-:-:S04]  /*bb30*/  IMAD.HI.U32 R22, R2, R39, RZ ;  /* 0x0000002702167227 */ /* 0x000fc800078e00ff */
[----:B------:R-:W-:Y:S02]  /*bb40*/  IMAD.MOV R24, RZ, RZ, -R24 ;  /* 0x000000ffff187224 */ /* 0x000fe400078e0a18 */
[C---:B------:R-:W-:Y:S02]  /*bb50*/  IMAD R33, R59.reuse, R26, R25 ;  /* 0x0000001a3b217224 */ /* 0x040fe400078e0219 */
[----:B------:R-:W-:Y:S02]  /*bb60*/  IMAD.MOV.U32 R25, RZ, RZ, R19 ;  /* 0x000000ffff197224 */ /* 0x000fe400078e0013 */
[----:B------:R-:W-:Y:S02]  /*bb70*/  IMAD.MOV R22, RZ, RZ, -R22 ;  /* 0x000000ffff167224 */ /* 0x000fe400078e0a16 */
[----:B------:R-:W-:Y:S02]  /*bb80*/  IMAD R61, R59, R24, R61 ;  /* 0x000000183b3d7224 */ /* 0x000fe400078e023d */
[----:B------:R-:W-:-:S02]  /*bb90*/  @!P3 IMAD.MOV R25, RZ, RZ, -R25 ;  /* 0x000000ffff19b224 */ /* 0x000fc400078e0a19 */
[----:B------:R-:W-:Y:S02]  /*bba0*/  IMAD R39, R59, R22, R39 ;  /* 0x000000163b277224 */ /* 0x000fe400078e0227 */
[--C-:B------:R-:W-:Y:S02]  /*bbb0*/  @!P6 IMAD.IADD R20, R20, 0x1, -R59.reuse ;  /* 0x000000011414e824 */ /* 0x100fe400078e0a3b */
[----:B------:R-:W-:Y:S01]  /*bbc0*/  @!P4 IMAD.IADD R18, R18, 0x1, -R59 ;  /* 0x000000011212c824 */ /* 0x000fe200078e0a3b */
[----:B--2---:R-:W-:Y:S02]  /*bbd0*/  IABS R21, R52 ;  /* 0x0000003400157213 */ /* 0x004fe40000000000 */
[----:B------:R-:W2:Y:S04]  /*bbe0*/  LDL R52, [R1+0x427c] ;  /* 0x00427c0001347983 */ /* 0x000ea80000100800 */
[----:B------:R0:W-:Y:S01]  /*bbf0*/  STL [R1+0x3b4], R23 ;  /* 0x0003b41701007387 */ /* 0x0001e20000100800 */
[----:B------:R-:W-:-:S04]  /*bc00*/  IMAD.HI.U32 R19, R2, R21, RZ ;  /* 0x0000001502137227 */ /* 0x000fc800078e00ff */
[----:B0-----:R-:W-:-:S04]  /*bc10*/  IMAD.HI.U32 R23, R2, R38, RZ ;  /* 0x0000002602177227 */ /* 0x001fc800078e00ff */
[----:B------:R-:W-:Y:S02]  /*bc20*/  IMAD.MOV R24, RZ, RZ, -R23 ;  /* 0x000000ffff187224 */ /* 0x000fe400078e0a17 */
[----:B------:R-:W-:Y:S01]  /*bc30*/  IMAD.MOV R23, RZ, RZ, -R19 ;  /* 0x000000ffff177224 */ /* 0x000fe200078e0a13 */
[----:B------:R-:W-:Y:S01]  /*bc40*/  STL [R1+0x3b0], R25 ;  /* 0x0003b01901007387 */ /* 0x000fe20000100800 */
[----:B----4-:R-:W-:Y:S02]  /*bc50*/  IABS R22, R37 ;  /* 0x0000002500167213 */ /* 0x010fe40000000000 */
[C---:B------:R-:W-:Y:S01]  /*bc60*/  IMAD R37, R59.reuse, R23, R21 ;  /* 0x000000173b257224 */ /* 0x040fe200078e0215 */
[----:B---3--:R-:W-:Y:S02]  /*bc70*/  IABS R21, R36 ;  /* 0x0000002400157213 */ /* 0x008fe40000000000 */
[----:B------:R-:W3:Y:S04]  /*bc80*/  LDL R36, [R1+0x4280] ;  /* 0x0042800001247983 */ /* 0x000ee80000100800 */
[----:B------:R-:W-:Y:S04]  /*bc90*/  STL [R1+0x561c], R20 ;  /* 0x00561c1401007387 */ /* 0x000fe80000100800 */
[----:B------:R-:W-:Y:S04]  /*bca0*/  STL [R1+0x5620], R18 ;  /* 0x0056201201007387 */ /* 0x000fe80000100800 */
[----:B------:R-:W4:Y:S01]  /*bcb0*/  LDL R57, [R1+0x4284] ;  /* 0x0042840001397983 */ /* 0x000f220000100800 */
[----:B------:R-:W-:-:S02]  /*bcc0*/  ISETP.GT.U32.AND P5, PT, R59, R17, PT ;  /* 0x000000113b00720c */ /* 0x000fc40003fa4070 */
[C---:B------:R-:W-:Y:S02]  /*bcd0*/  ISETP.GT.U32.AND P3, PT, R59.reuse, R16, PT ;  /* 0x000000103b00720c */ /* 0x040fe40003f64070 */
[C---:B------:R-:W-:Y:S02]  /*bce0*/  ISETP.GT.U32.AND P6, PT, R59.reuse, R15, PT ;  /* 0x0000000f3b00720c */ /* 0x040fe40003fc4070 */
[----:B------:R-:W-:-:S07]  /*bcf0*/  ISETP.GT.U32.AND P4, PT, R59, R14, PT ;  /* 0x0000000e3b00720c */ /* 0x000fce0003f84070 */
[--C-:B------:R-:W-:Y:S02]  /*bd00*/  @!P5 IMAD.IADD R17, R17, 0x1, -R59.reuse ;  /* 0x000000011111d824 */ /* 0x100fe400078e0a3b */
[----:B------:R-:W-:-:S03]  /*bd10*/  @!P3 IMAD.IADD R16, R16, 0x1, -R59 ;  /* 0x000000011010b824 */ /* 0x000fc600078e0a3b */
[C---:B------:R-:W-:Y:S02]  /*bd20*/  ISETP.GT.U32.AND P5, PT, R59.reuse, R17, PT ;  /* 0x000000113b00720c */ /* 0x040fe40003fa4070 */
[----:B------:R-:W-:Y:S01]  /*bd30*/  ISETP.GT.U32.AND P3, PT, R59, R16, PT ;  /* 0x000000103b00720c */ /* 0x000fe20003f64070 */
[----:B------:R-:W-:-:S04]  /*bd40*/  IMAD.HI.U32 R19, R2, R22, RZ ;  /* 0x0000001602137227 */ /* 0x000fc800078e00ff */
[----:B------:R-:W-:Y:S02]  /*bd50*/  @!P6 IMAD.IADD R15, R15, 0x1, -R59 ;  /* 0x000000010f0fe824 */ /* 0x000fe400078e0a3b */
[----:B------:R-:W-:Y:S02]  /*bd60*/  IMAD.MOV R19, RZ, RZ, -R19 ;  /* 0x000000ffff137224 */ /* 0x000fe400078e0a13 */
[----:B------:R-:W-:Y:S01]  /*bd70*/  @!P4 IMAD.IADD R14, R14, 0x1, -R59 ;  /* 0x000000010e0ec824 */ /* 0x000fe200078e0a3b */
[C---:B------:R-:W-:Y:S01]  /*bd80*/  ISETP.GT.U32.AND P6, PT, R59.reuse, R15, PT ;  /* 0x0000000f3b00720c */ /* 0x040fe20003fc4070 */
[C---:B------:R-:W-:Y:S02]  /*bd90*/  IMAD R38, R59.reuse, R24, R38 ;  /* 0x000000183b267224 */ /* 0x040fe400078e0226 */
[C---:B------:R-:W-:Y:S01]  /*bda0*/  IMAD R30, R59.reuse, R19, R22 ;  /* 0x000000133b1e7224 */ /* 0x040fe200078e0216 */
[----:B------:R-:W-:Y:S01]  /*bdb0*/  ISETP.GT.U32.AND P4, PT, R59, R14, PT ;  /* 0x0000000e3b00720c */ /* 0x000fe20003f84070 */
[----:B------:R-:W-:-:S04]  /*bdc0*/  IMAD.HI.U32 R24, R2, R21, RZ ;  /* 0x0000001502187227 */ /* 0x000fc800078e00ff */
[--C-:B------:R-:W-:Y:S01]  /*bdd0*/  @!P5 IMAD.IADD R17, R17, 0x1, -R59.reuse ;  /* 0x000000011111d824 */ /* 0x100fe200078e0a3b */
[----:B-----5:R-:W-:Y:S01]  /*bde0*/  IABS R22, R53 ;  /* 0x0000003500167213 */ /* 0x020fe20000000000 */
[----:B------:R-:W-:Y:S02]  /*bdf0*/  @!P3 IMAD.IADD R16, R16, 0x1, -R59 ;  /* 0x000000011010b824 */ /* 0x000fe400078e0a3b */
[----:B------:R-:W-:Y:S02]  /*be00*/  IMAD.MOV R24, RZ, RZ, -R24 ;  /* 0x000000ffff187224 */ /* 0x000fe400078e0a18 */
[----:B------:R-:W-:-:S04]  /*be10*/  IMAD.HI.U32 R23, R2, R22, RZ ;  /* 0x0000001602177227 */ /* 0x000fc800078e00ff */
[----:B------:R-:W-:Y:S02]  /*be20*/  IMAD.MOV R23, RZ, RZ, -R23 ;  /* 0x000000ffff177224 */ /* 0x000fe400078e0a17 */
[--C-:B------:R-:W-:Y:S02]  /*be30*/  @!P6 IMAD.IADD R15, R15, 0x1, -R59.reuse ;  /* 0x000000010f0fe824 */ /* 0x100fe400078e0a3b */
[C---:B------:R-:W-:Y:S02]  /*be40*/  IMAD R53, R59.reuse, R23, R22 ;  /* 0x000000173b357224 */ /* 0x040fe400078e0216 */
[----:B------:R-:W-:Y:S01]  /*be50*/  @!P4 IMAD.IADD R14, R14, 0x1, -R59 ;  /* 0x000000010e0ec824 */ /* 0x000fe200078e0a3b */
[----:B--2---:R-:W-:Y:S02]  /*be60*/  IABS R19, R52 ;  /* 0x0000003400137213 */ /* 0x004fe40000000000 */
[----:B------:R-:W2:Y:S04]  /*be70*/  LDL R52, [R1+0x4290] ;  /* 0x0042900001347983 */ /* 0x000ea80000100800 */
[----:B------:R-:W-:Y:S04]  /*be80*/  STL [R1+0x5624], R17 ;  /* 0x0056241101007387 */ /* 0x000fe80000100800 */
[----:B------:R0:W-:Y:S02]  /*be90*/  STL [R1+0x5628], R16 ;  /* 0x0056281001007387 */ /* 0x0001e40000100800 */
[----:B0-----:R-:W-:-:S02]  /*bea0*/  IMAD R16, R59, R24, R21 ;  /* 0x000000183b107224 */ /* 0x001fc400078e0215 */
[----:B------:R-:W-:-:S03]  /*beb0*/  IMAD.HI.U32 R21, R2, R19, RZ ;  /* 0x0000001302157227 */ /* 0x000fc600078e00ff */
[----:B------:R-:W-:Y:S01]  /*bec0*/  STL [R1+0x274], R16 ;  /* 0x0002741001007387 */ /* 0x000fe20000100800 */
[----:B------:R-:W-:Y:S01]  /*bed0*/  IMAD.MOV R21, RZ, RZ, -R21 ;  /* 0x000000ffff157224 */ /* 0x000fe200078e0a15 */
[----:B---3--:R-:W-:Y:S02]  /*bee0*/  IABS R22, R36 ;  /* 0x0000002400167213 */ /* 0x008fe40000000000 */
[----:B------:R-:W3:Y:S01]  /*bef0*/  LDL R36, [R1+0x4294] ;  /* 0x0042940001247983 */ /* 0x000ee20000100800 */
[----:B------:R-:W-:-:S03]  /*bf00*/  IMAD R20, R59, R21, R19 ;  /* 0x000000153b147224 */ /* 0x000fc600078e0213 */
[----:B------:R-:W-:Y:S04]  /*bf10*/  STL [R1+0x562c], R15 ;  /* 0x00562c0f01007387 */ /* 0x000fe80000100800 */
[----:B------:R-:W-:Y:S01]  /*bf20*/  STL [R1+0x5630], R14 ;  /* 0x0056300e01007387 */ /* 0x000fe20000100800 */
[----:B----4-:R-:W-:-:S03]  /*bf30*/  IABS R21, R57 ;  /* 0x0000003900157213 */ /* 0x010fc60000000000 */
[----:B------:R-:W4:Y:S01]  /*bf40*/  LDL R57, [R1+0x42a0] ;  /* 0x0042a00001397983 */ /* 0x000f220000100800 */
[C---:B------:R-:W-:Y:S02]  /*bf50*/  ISETP.GT.U32.AND P5, PT, R59.reuse, R11, PT ;  /* 0x0000000b3b00720c */ /* 0x040fe40003fa4070 */
[C---:B------:R-:W-:Y:S02]  /*bf60*/  ISETP.GT.U32.AND P3, PT, R59.reuse, R13, PT ;  /* 0x0000000d3b00720c */ /* 0x040fe40003f64070 */
[----:B------:R-:W-:-:S09]  /*bf70*/  ISETP.GT.U32.AND P6, PT, R59, R12, PT ;  /* 0x0000000c3b00720c */ /* 0x000fd20003fc4070 */
[--C-:B------:R-:W-:Y:S02]  /*bf80*/  @!P5 IMAD.IADD R11, R11, 0x1, -R59.reuse ;  /* 0x000000010b0bd824 */ /* 0x100fe400078e0a3b */
[----:B------:R-:W-:-:S03]  /*bf90*/  @!P3 IMAD.IADD R13, R13, 0x1, -R59 ;  /* 0x000000010d0db824 */ /* 0x000fc600078e0a3b */
[C---:B------:R-:W-:Y:S02]  /*bfa0*/  ISETP.GT.U32.AND P5, PT, R59.reuse, R11, PT ;  /* 0x0000000b3b00720c */ /* 0x040fe40003fa4070 */
[----:B------:R-:W-:Y:S01]  /*bfb0*/  ISETP.GT.U32.AND P3, PT, R59, R13, PT ;  /* 0x0000000d3b00720c */ /* 0x000fe20003f64070 */
[----:B------:R-:W-:Y:S02]  /*bfc0*/  @!P6 IMAD.IADD R12, R12, 0x1, -R59 ;  /* 0x000000010c0ce824 */ /* 0x000fe400078e0a3b */
[----:B------:R-:W-:-:S03]  /*bfd0*/  IMAD.HI.U32 R24, R2, R22, RZ ;  /* 0x0000001602187227 */ /* 0x000fc600078e00ff */
[----:B------:R-:W-:Y:S01]  /*bfe0*/  ISETP.GT.U32.AND P6, PT, R59, R12, PT ;  /* 0x0000000c3b00720c */ /* 0x000fe20003fc4070 */
[----:B------:R-:W-:-:S04]  /*bff0*/  IMAD.MOV R24, RZ, RZ, -R24 ;  /* 0x000000ffff187224 */ /* 0x000fc800078e0a18 */
[----:B------:R-:W-:Y:S02]  /*c000*/  @!P5 IMAD.IADD R11, R11, 0x1, -R59 ;  /* 0x000000010b0bd824 */ /* 0x000fe400078e0a3b */
[----:B------:R-:W-:-:S04]  /*c010*/  IMAD.HI.U32 R23, R2, R21, RZ ;  /* 0x0000001502177227 */ /* 0x000fc800078e00ff */
[----:B------:R-:W-:Y:S02]  /*c020*/  @!P3 IMAD.IADD R13, R13, 0x1, -R59 ;  /* 0x000000010d0db824 */ /* 0x000fe400078e0a3b */
[----:B------:R-:W-:Y:S02]  /*c030*/  IMAD.MOV R23, RZ, RZ, -R23 ;  /* 0x000000ffff177224 */ /* 0x000fe400078e0a17 */
[----:B------:R-:W-:Y:S01]  /*c040*/  @!P6 IMAD.IADD R12, R12, 0x1, -R59 ;  /* 0x000000010c0ce824 */ /* 0x000fe200078e0a3b */
[----:B--2---:R-:W-:Y:S02]  /*c050*/  IABS R19, R52 ;  /* 0x0000003400137213 */ /* 0x004fe40000000000 */
[----:B------:R-:W2:Y:S04]  /*c060*/  LDL R52, [R1+0x42a4] ;  /* 0x0042a40001347983 */ /* 0x000ea80000100800 */
[----:B------:R0:W-:Y:S04]  /*c070*/  STL [R1+0x5634], R11 ;  /* 0x0056340b01007387 */ /* 0x0001e80000100800 */
[----:B------:R-:W-:Y:S01]  /*c080*/  STL [R1+0x5638], R13 ;  /* 0x0056380d01007387 */ /* 0x000fe20000100800 */
[----:B0-----:R-:W-:-:S02]  /*c090*/  IMAD R11, R59, R24, R22 ;  /* 0x000000183b0b7224 */ /* 0x001fc400078e0216 */
[----:B------:R-:W-:-:S03]  /*c0a0*/  IMAD.HI.U32 R22, R2, R19, RZ ;  /* 0x0000001302167227 */ /* 0x000fc600078e00ff */
[----:B------:R0:W-:Y:S01]  /*c0b0*/  STL [R1+0x264], R11 ;  /* 0x0002640b01007387 */ /* 0x0001e20000100800 */
[----:B------:R-:W-:Y:S02]  /*c0c0*/  IMAD.MOV R22, RZ, RZ, -R22 ;  /* 0x000000ffff167224 */ /* 0x000fe400078e0a16 */
[C---:B0-----:R-:W-:Y:S01]  /*c0d0*/  IMAD R11, R59.reuse, R23, R21 ;  /* 0x000000173b0b7224 */ /* 0x041fe200078e0215 */
[----:B---3--:R-:W-:Y:S02]  /*c0e0*/  IABS R21, R36 ;  /* 0x0000002400157213 */ /* 0x008fe40000000000 */
[----:B------:R-:W3:Y:S04]  /*c0f0*/  LDL R36, [R1+0x42b0] ;  /* 0x0042b00001247983 */ /* 0x000ee80000100800 */
[----:B------:R0:W-:Y:S04]  /*c100*/  STL [R1+0x26c], R11 ;  /* 0x00026c0b01007387 */ /* 0x0001e80000100800 */
[----:B------:R-:W-:Y:S01]  /*c110*/  STL [R1+0x563c], R12 ;  /* 0x00563c0c01007387 */ /* 0x000fe20000100800 */
[----:B0-----:R-:W-:Y:S01]  /*c120*/  IMAD R11, R59, R22, R19 ;  /* 0x000000163b0b7224 */ /* 0x001fe200078e0213 */
[----:B----4-:R-:W-:-:S02]  /*c130*/  IABS R22, R57 ;  /* 0x0000003900167213 */ /* 0x010fc40000000000 */
[----:B------:R-:W4:Y:S01]  /*c140*/  LDL R57, [R1+0x42b4] ;  /* 0x0042b40001397983 */ /* 0x000f220000100800 */
[C---:B------:R-:W-:Y:S02]  /*c150*/  ISETP.GT.U32.AND P4, PT, R59.reuse, R10, PT ;  /* 0x0000000a3b00720c */ /* 0x040fe40003f84070 */
[C---:B------:R-:W-:Y:S02]  /*c160*/  ISETP.GT.U32.AND P5, PT, R59.reuse, R8, PT ;  /* 0x000000083b00720c */ /* 0x040fe40003fa4070 */
[----:B------:R-:W-:-:S09]  /*c170*/  ISETP.GT.U32.AND P3, PT, R59, R9, PT ;  /* 0x000000093b00720c */ /* 0x000fd20003f64070 */
[----:B------:R-:W-:-:S05]  /*c180*/  @!P4 IMAD.IADD R10, R10, 0x1, -R59 ;  /* 0x000000010a0ac824 */ /* 0x000fca00078e0a3b */
[----:B------:R-:W-:Y:S01]  /*c190*/  ISETP.GT.U32.AND P4, PT, R59, R10, PT ;  /* 0x0000000a3b00720c */ /* 0x000fe20003f84070 */
[--C-:B------:R-:W-:Y:S02]  /*c1a0*/  @!P5 IMAD.IADD R8, R8, 0x1, -R59.reuse ;  /* 0x000000010808d824 */ /* 0x100fe400078e0a3b */
[----:B------:R-:W-:-:S03]  /*c1b0*/  @!P3 IMAD.IADD R9, R9, 0x1, -R59 ;  /* 0x000000010909b824 */ /* 0x000fc600078e0a3b */
[C---:B------:R-:W-:Y:S02]  /*c1c0*/  ISETP.GT.U32.AND P5, PT, R59.reuse, R8, PT ;  /* 0x000000083b00720c */ /* 0x040fe40003fa4070 */
[----:B------:R-:W-:Y:S01]  /*c1d0*/  ISETP.GT.U32.AND P3, PT, R59, R9, PT ;  /* 0x000000093b00720c */ /* 0x000fe20003f64070 */
[----:B------:R-:W-:-:S04]  /*c1e0*/  IMAD.HI.U32 R24, R2, R21, RZ ;  /* 0x0000001502187227 */ /* 0x000fc800078e00ff */
[----:B------:R-:W-:Y:S01]  /*c1f0*/  @!P4 IMAD.IADD R10, R10, 0x1, -R59 ;  /* 0x000000010a0ac824 */ /* 0x000fe200078e0a3b */
[----:B------:R-:W-:Y:S01]  /*c200*/  STL [R1+0x270], R11 ;  /* 0x0002700b01007387 */ /* 0x000fe20000100800 */
[----:B------:R-:W-:-:S03]  /*c210*/  IMAD.MOV R24, RZ, RZ, -R24 ;  /* 0x000000ffff187224 */ /* 0x000fc600078e0a18 */
[----:B------:R-:W-:Y:S01]  /*c220*/  STL [R1+0x5640], R10 ;  /* 0x0056400a01007387 */ /* 0x000fe20000100800 */
[----:B------:R-:W-:-:S04]  /*c230*/  IMAD.HI.U32 R23, R2, R22, RZ ;  /* 0x0000001602177227 */ /* 0x000fc800078e00ff */
[----:B------:R-:W-:Y:S02]  /*c240*/  IMAD R25, R59, R24, R21 ;  /* 0x000000183b197224 */ /* 0x000fe400078e0215 */
[--C-:B------:R-:W-:Y:S02]  /*c250*/  @!P5 IMAD.IADD R8, R8, 0x1, -R59.reuse ;  /* 0x000000010808d824 */ /* 0x100fe400078e0a3b */
[----:B------:R-:W-:Y:S02]  /*c260*/  @!P3 IMAD.IADD R9, R9, 0x1, -R59 ;  /* 0x000000010909b824 */ /* 0x000fe400078e0a3b */
[----:B------:R-:W-:-:S04]  /*c270*/  IMAD.MOV R23, RZ, RZ, -R23 ;  /* 0x000000ffff177224 */ /* 0x000fc800078e0a17 */
[C---:B------:R-:W-:Y:S01]  /*c280*/  IMAD R60, R59.reuse, R23, R22 ;  /* 0x000000173b3c7224 */ /* 0x040fe200078e0216 */
[----:B--2---:R-:W-:Y:S02]  /*c290*/  IABS R19, R52 ;  /* 0x0000003400137213 */ /* 0x004fe40000000000 */
[----:B------:R-:W2:Y:S03]  /*c2a0*/  LDL R52, [R1+0x42c0] ;  /* 0x0042c00001347983 */ /* 0x000ea60000100800 */
[----:B------:R-:W-:Y:S01]  /*c2b0*/  IMAD.HI.U32 R21, R2, R19, RZ ;  /* 0x0000001302157227 */ /* 0x000fe200078e00ff */
[----:B------:R-:W-:Y:S03]  /*c2c0*/  STL [R1+0x5644], R8 ;  /* 0x0056440801007387 */ /* 0x000fe60000100800 */
[----:B------:R-:W-:Y:S01]  /*c2d0*/  IMAD.MOV R21, RZ, RZ, -R21 ;  /* 0x000000ffff157224 */ /* 0x000fe200078e0a15 */
[----:B------:R0:W-:Y:S01]  /*c2e0*/  STL [R1+0x5648], R9 ;  /* 0x0056480901007387 */ /* 0x0001e20000100800 */
[----:B------:R-:W-:-:S03]  /*c2f0*/  ISETP.GT.U32.AND P4, PT, R59, R7, PT ;  /* 0x000000073b00720c */ /* 0x000fc60003f84070 */
[----:B------:R-:W5:Y:S01]  /*c300*/  LDL R58, [R1+0x42d4] ;  /* 0x0042d400013a7983 */ /* 0x000f620000100800 */
[----:B0-----:R-:W-:Y:S01]  /*c310*/  IMAD R9, R59, R21, R19 ;  /* 0x000000153b097224 */ /* 0x001fe200078e0213 */
[----:B---3--:R-:W-:Y:S02]  /*c320*/  IABS R22, R36 ;  /* 0x0000002400167213 */ /* 0x008fe40000000000 */
[----:B------:R-:W3:Y:S01]  /*c330*/  LDL R36, [R1+0x42c4] ;  /* 0x0042c40001247983 */ /* 0x000ee20000100800 */
[----:B----4-:R-:W-:-:S03]  /*c340*/  IABS R21, R57 ;  /* 0x0000003900157213 */ /* 0x010fc60000000000 */
[----:B------:R-:W4:Y:S02]  /*c350*/  LDL R57, [R1+0x42d0] ;  /* 0x0042d00001397983 */ /* 0x000f240000100800 */
[----:B------:R-:W-:Y:S02]  /*c360*/  @!P4 IMAD.IADD R7, R7, 0x1, -R59 ;  /* 0x000000010707c824 */ /* 0x000fe400078e0a3b */
[----:B------:R-:W-:-:S03]  /*c370*/  IMAD.HI.U32 R24, R2, R22, RZ ;  /* 0x0000001602187227 */ /* 0x000fc600078e00ff */
[----:B------:R-:W-:Y:S01]  /*c380*/  ISETP.GT.U32.AND P4, PT, R59, R7, PT ;  /* 0x000000073b00720c */ /* 0x000fe20003f84070 */
[----:B------:R-:W-:Y:S02]  /*c390*/  IMAD.MOV R24, RZ, RZ, -R24 ;  /* 0x000000ffff187224 */ /* 0x000fe400078e0a18 */
[----:B------:R-:W-:-:S04]  /*c3a0*/  IMAD.HI.U32 R23, R2, R21, RZ ;  /* 0x0000001502177227 */ /* 0x000fc800078e00ff */
[----:B------:R-:W-:Y:S02]  /*c3b0*/  IMAD R8, R59, R24, R22 ;  /* 0x000000183b087224 */ /* 0x000fe400078e0216 */
[----:B------:R-:W-:-:S04]  /*c3c0*/  IMAD.MOV R23, RZ, RZ, -R23 ;  /* 0x000000ffff177224 */ /* 0x000fc800078e0a17 */
[----:B------:R-:W-:Y:S01]  /*c3d0*/  @!P4 IMAD.IADD R7, R7, 0x1, -R59 ;  /* 0x000000010707c824 */ /* 0x000fe200078e0a3b */
[----:B------:R-:W-:-:S13]  /*c3e0*/  ISETP.GT.U32.AND P4, PT, R59, R51, PT ;  /* 0x000000333b00720c */ /* 0x000fda0003f84070 */
[----:B------:R-:W-:-:S05]  /*c3f0*/  @!P4 IMAD.IADD R51, R51, 0x1, -R59 ;  /* 0x000000013333c824 */ /* 0x000fca00078e0a3b */
[----:B------:R-:W-:-:S13]  /*c400*/  ISETP.GT.U32.AND P4, PT, R59, R51, PT ;  /* 0x000000333b00720c */ /* 0x000fda0003f84070 */
[----:B------:R-:W-:Y:S01]  /*c410*/  @!P4 IMAD.IADD R51, R51, 0x1, -R59 ;  /* 0x000000013333c824 */ /* 0x000fe200078e0a3b */
[----:B--2---:R-:W-:-:S05]  /*c420*/  IABS R19, R52 ;  /* 0x0000003400137213 */ /* 0x004fca0000000000 */
[----:B------:R-:W-:-:S04]  /*c430*/  IMAD.HI.U32 R22, R2, R19, RZ ;  /* 0x0000001302167227 */ /* 0x000fc800078e00ff */
[----:B------:R-:W-:Y:S02]  /*c440*/  IMAD.MOV R22, RZ, RZ, -R22 ;  /* 0x000000ffff167224 */ /* 0x000fe400078e0a16 */
[C---:B------:R-:W-:Y:S02]  /*c450*/  IMAD R52, R59.reuse, R23, R21 ;  /* 0x000000173b347224 */ /* 0x040fe400078e0215 */
[----:B------:R-:W-:Y:S01]  /*c460*/  IMAD R10, R59, R22, R19 ;  /* 0x000000163b0a7224 */ /* 0x000fe200078e0213 */
[----:B---3--:R-:W-:Y:S02]  /*c470*/  IABS R21, R36 ;  /* 0x0000002400157213 */ /* 0x008fe40000000000 */
[----:B------:R-:W2:Y:S01]  /*c480*/  LDL R36, [R1+0x42d8] ;  /* 0x0042d80001247983 */ /* 0x000ea20000100800 */
[----:B----4-:R-:W-:-:S03]  /*c490*/  IABS R22, R57 ;  /* 0x0000003900167213 */ /* 0x010fc60000000000 */
[----:B------:R-:W3:Y:S04]  /*c4a0*/  LDL R57, [R1+0x42dc] ;  /* 0x0042dc0001397983 */ /* 0x000ee80000100800 */
[----:B------:R-:W-:Y:S04]  /*c4b0*/  STL [R1+0x55e8], R51 ;  /* 0x0055e83301007387 */ /* 0x000fe80000100800 */
[----:B------:R-:W4:Y:S01]  /*c4c0*/  LDL R31, [R1+0x42f0] ;  /* 0x0042f000011f7983 */ /* 0x000f220000100800 */
[----:B------:R-:W-:-:S13]  /*c4d0*/  ISETP.GT.U32.AND P6, PT, R59, R6, PT ;  /* 0x000000063b00720c */ /* 0x000fda0003fc4070 */
[----:B------:R-:W-:-:S05]  /*c4e0*/  @!P6 IMAD.IADD R6, R6, 0x1, -R59 ;  /* 0x000000010606e824 */ /* 0x000fca00078e0a3b */
[C---:B------:R-:W-:Y:S02]  /*c4f0*/  ISETP.GT.U32.AND P6, PT, R59.reuse, R6, PT ;  /* 0x000000063b00720c */ /* 0x040fe40003fc4070 */
[C---:B------:R-:W-:Y:S02]  /*c500*/  ISETP.GT.U32.AND P3, PT, R59.reuse, R5, PT ;  /* 0x000000053b00720c */ /* 0x040fe40003f64070 */
[----:B------:R-:W-:-:S09]  /*c510*/  ISETP.GT.U32.AND P5, PT, R59, R4, PT ;  /* 0x000000043b00720c */ /* 0x000fd20003fa4070 */
[--C-:B------:R-:W-:Y:S01]  /*c520*/  @!P6 IMAD.IADD R6, R6, 0x1, -R59.reuse ;  /* 0x000000010606e824 */ /* 0x100fe200078e0a3b */
[----:B------:R-:W-:Y:S01]  /*c530*/  ISETP.GT.U32.AND P6, PT, R59, R3, PT ;  /* 0x000000033b00720c */ /* 0x000fe20003fc4070 */
[--C-:B------:R-:W-:Y:S02]  /*c540*/  @!P3 IMAD.IADD R5, R5, 0x1, -R59.reuse ;  /* 0x000000010505b824 */ /* 0x100fe400078e0a3b */
[----:B------:R-:W-:-:S03]  /*c550*/  @!P5 IMAD.IADD R4, R4, 0x1, -R59 ;  /* 0x000000010404d824 */ /* 0x000fc600078e0a3b */
[----:B------:R-:W-:-:S07]  /*c560*/  ISETP.GT.U32.AND P3, PT, R59, R5, PT ;  /* 0x000000053b00720c */ /* 0x000fce0003f64070 */
[----:B------:R-:W-:Y:S01]  /*c570*/  @!P6 IMAD.IADD R3, R3, 0x1, -R59 ;  /* 0x000000010303e824 */ /* 0x000fe200078e0a3b */
[----:B------:R-:W-:-:S04]  /*c580*/  ISETP.GT.U32.AND P5, PT, R59, R4, PT ;  /* 0x000000043b00720c */ /* 0x000fc80003fa4070 */
[----:B------:R-:W-:Y:S01]  /*c590*/  ISETP.GT.U32.AND P6, PT, R59, R3, PT ;  /* 0x000000033b00720c */ /* 0x000fe20003fc4070 */
[----:B------:R-:W-:Y:S01]  /*c5a0*/  @!P3 IMAD.IADD R5, R5, 0x1, -R59 ;  /* 0x000000010505b824 */ /* 0x000fe200078e0a3b */
[C---:B------:R-:W-:Y:S02]  /*c5b0*/  ISETP.GT.U32.AND P3, PT, R59.reuse, R49, PT ;  /* 0x000000313b00720c */ /* 0x040fe40003f64070 */
[----:B------:R-:W-:-:S05]  /*c5c0*/  ISETP.GT.U32.AND P4, PT, R59, R47, PT ;  /* 0x0000002f3b00720c */ /* 0x000fca0003f84070 */
[----:B------:R-:W-:Y:S01]  /*c5d0*/  @!P5 IMAD.IADD R4, R4, 0x1, -R59 ;  /* 0x000000010404d824 */ /* 0x000fe200078e0a3b */
[----:B------:R-:W-:-:S03]  /*c5e0*/  ISETP.GT.U32.AND P5, PT, R59, R50, PT ;  /* 0x000000323b00720c */ /* 0x000fc60003fa4070 */
[--C-:B------:R-:W-:Y:S01]  /*c5f0*/  @!P6 IMAD.IADD R3, R3, 0x1, -R59.reuse ;  /* 0x000000010303e824 */ /* 0x100fe200078e0a3b */
[----:B------:R-:W-:Y:S01]  /*c600*/  ISETP.GT.U32.AND P6, PT, R59, R48, PT ;  /* 0x000000303b00720c */ /* 0x000fe20003fc4070 */
[--C-:B------:R-:W-:Y:S02]  /*c610*/  @!P3 IMAD.IADD R49, R49, 0x1, -R59.reuse ;  /* 0x000000013131b824 */ /* 0x100fe400078e0a3b */
[----:B------:R-:W-:Y:S02]  /*c620*/  @!P4 IMAD.IADD R47, R47, 0x1, -R59 ;  /* 0x000000012f2fc824 */ /* 0x000fe400078e0a3b */
[----:B------:R-:W-:Y:S01]  /*c630*/  IMAD.HI.U32 R24, R2, R21, RZ ;  /* 0x0000001502187227 */ /* 0x000fe200078e00ff */
[----:B------:R-:W-:-:S03]  /*c640*/  ISETP.GT.U32.AND P3, PT, R59, R49, PT ;  /* 0x000000313b00720c */ /* 0x000fc60003f64070 */
[----:B------:R-:W-:-:S04]  /*c650*/  @!P5 IMAD.IADD R50, R50, 0x1, -R59 ;  /* 0x000000013232d824 */ /* 0x000fc800078e0a3b */
[----:B------:R-:W-:Y:S01]  /*c660*/  @!P6 IMAD.IADD R48, R48, 0x1, -R59 ;  /* 0x000000013030e824 */ /* 0x000fe200078e0a3b */
[C---:B------:R-:W-:Y:S02]  /*c670*/  ISETP.GT.U32.AND P5, PT, R59.reuse, R50, PT ;  /* 0x000000323b00720c */ /* 0x040fe40003fa4070 */
[C---:B------:R-:W-:Y:S02]  /*c680*/  ISETP.GT.U32.AND P4, PT, R59.reuse, R47, PT ;  /* 0x0000002f3b00720c */ /* 0x040fe40003f84070 */
[----:B------:R-:W-:Y:S01]  /*c690*/  ISETP.GT.U32.AND P6, PT, R59, R48, PT ;  /* 0x000000303b00720c */ /* 0x000fe20003fc4070 */
[----:B------:R-:W-:Y:S01]  /*c6a0*/  IMAD.MOV R24, RZ, RZ, -R24 ;  /* 0x000000ffff187224 */ /* 0x000fe200078e0a18 */
[----:B-----5:R-:W-:Y:S01]  /*c6b0*/  IABS R19, R58 ;  /* 0x0000003a00137213 */ /* 0x020fe20000000000 */
[----:B------:R-:W-:-:S04]  /*c6c0*/  IMAD.HI.U32 R23, R2, R22, RZ ;  /* 0x0000001602177227 */ /* 0x000fc800078e00ff */
[----:B------:R-:W-:Y:S02]  /*c6d0*/  IMAD R12, R59, R24, R21 ;  /* 0x000000183b0c7224 */ /* 0x000fe400078e0215 */
[----:B------:R-:W-:-:S04]  /*c6e0*/  IMAD.HI.U32 R21, R2, R19, RZ ;  /* 0x0000001302157227 */ /* 0x000fc800078e00ff */
[----:B------:R-:W-:Y:S02]  /*c6f0*/  IMAD.MOV R23, RZ, RZ, -R23 ;  /* 0x000000ffff177224 */ /* 0x000fe400078e0a17 */
[----:B------:R-:W-:Y:S02]  /*c700*/  @!P3 IMAD.IADD R49, R49, 0x1, -R59 ;  /* 0x000000013131b824 */ /* 0x000fe400078e0a3b */
[----:B------:R-:W-:Y:S02]  /*c710*/  IMAD.MOV R21, RZ, RZ, -R21 ;  /* 0x000000ffff157224 */ /* 0x000fe400078e0a15 */
[--C-:B------:R-:W-:Y:S02]  /*c720*/  @!P6 IMAD.IADD R48, R48, 0x1, -R59.reuse ;  /* 0x000000013030e824 */ /* 0x100fe400078e0a3b */
[--C-:B------:R-:W-:Y:S01]  /*c730*/  @!P5 IMAD.IADD R50, R50, 0x1, -R59.reuse ;  /* 0x000000013232d824 */ /* 0x100fe200078e0a3b */
[C---:B------:R-:W-:Y:S01]  /*c740*/  ISETP.GT.U32.AND P5, PT, R59.reuse, R46, PT ;  /* 0x0000002e3b00720c */ /* 0x040fe20003fa4070 */
[C---:B------:R-:W-:Y:S01]  /*c750*/  IMAD R58, R59.reuse, R23, R22 ;  /* 0x000000173b3a7224 */ /* 0x040fe200078e0216 */
[----:B------:R-:W-:Y:S01]  /*c760*/  ISETP.GT.U32.AND P3, PT, R59, R45, PT ;  /* 0x0000002d3b00720c */ /* 0x000fe20003f64070 */
[--C-:B------:R-:W-:Y:S01]  /*c770*/  @!P4 IMAD.IADD R47, R47, 0x1, -R59.reuse ;  /* 0x000000012f2fc824 */ /* 0x100fe200078e0a3b */
[----:B------:R-:W-:Y:S04]  /*c780*/  STL [R1+0x55d4], R49 ;  /* 0x0055d43101007387 */ /* 0x000fe80000100800 */
[----:B------:R-:W-:Y:S05]  /*c790*/  STL [R1+0x55dc], R48 ;  /* 0x0055dc3001007387 */ /* 0x000fea0000100800 */
[----:B------:R-:W-:-:S02]  /*c7a0*/  @!P5 IMAD.IADD R46, R46, 0x1, -R59 ;  /* 0x000000012e2ed824 */ /* 0x000fc400078e0a3b */
[----:B------:R-:W-:-:S03]  /*c7b0*/  @!P3 IMAD.IADD R45, R45, 0x1, -R59 ;  /* 0x000000012d2db824 */ /* 0x000fc600078e0a3b */
[C---:B------:R-:W-:Y:S02]  /*c7c0*/  ISETP.GT.U32.AND P5, PT, R59.reuse, R46, PT ;  /* 0x0000002e3b00720c */ /* 0x040fe40003fa4070 */
[----:B------:R-:W-:-:S11]  /*c7d0*/  ISETP.GT.U32.AND P3, PT, R59, R45, PT ;  /* 0x0000002d3b00720c */ /* 0x000fd60003f64070 */
[--C-:B------:R-:W-:Y:S02]  /*c7e0*/  @!P5 IMAD.IADD R46, R46, 0x1, -R59.reuse ;  /* 0x000000012e2ed824 */ /* 0x100fe400078e0a3b */
[----:B------:R-:W-:Y:S01]  /*c7f0*/  @!P3 IMAD.IADD R45, R45, 0x1, -R59 ;  /* 0x000000012d2db824 */ /* 0x000fe200078e0a3b */
[----:B--2---:R-:W-:Y:S01]  /*c800*/  IABS R22, R36 ;  /* 0x0000002400167213 */ /* 0x004fe20000000000 */
[----:B------:R-:W-:Y:S01]  /*c810*/  IMAD R36, R59, R21, R19 ;  /* 0x000000153b247224 */ /* 0x000fe200078e0213 */
[----:B---3--:R-:W-:Y:S02]  /*c820*/  IABS R21, R57 ;  /* 0x0000003900157213 */ /* 0x008fe40000000000 */
[----:B------:R-:W2:Y:S04]  /*c830*/  LDL R57, [R1+0x42f4] ;  /* 0x0042f40001397983 */ /* 0x000ea80000100800 */
[----:B------:R-:W-:Y:S04]  /*c840*/  STL [R1+0x55d8], R47 ;  /* 0x0055d82f01007387 */ /* 0x000fe80000100800 */
[----:B------:R-:W3:Y:S04]  /*c850*/  LDL R27, [R1+0x42fc] ;  /* 0x0042fc00011b7983 */ /* 0x000ee80000100800 */
[----:B------:R-:W5:Y:S01]  /*c860*/  LDL R26, [R1+0x42f8] ;  /* 0x0042f800011a7983 */ /* 0x000f620000100800 */
[----:B----4-:R-:W-:-:S03]  /*c870*/  IABS R19, R31 ;  /* 0x0000001f00137213 */ /* 0x010fc60000000000 */
[----:B------:R-:W4:Y:S04]  /*c880*/  LDL.LU R17, [R1+0x20] ;  /* 0x0000200001117983 */ /* 0x000f280000300800 */
[----:B------:R-:W4:Y:S04]  /*c890*/  LDL.LU R31, [R1+0x1c] ;  /* 0x00001c00011f7983 */ /* 0x000f280000300800 */
[----:B------:R0:W-:Y:S04]  /*c8a0*/  STL [R1+0x55e0], R46 ;  /* 0x0055e02e01007387 */ /* 0x0001e80000100800 */
[----:B------:R-:W-:Y:S04]  /*c8b0*/  STL [R1+0x55e4], R45 ;  /* 0x0055e42d01007387 */ /* 0x000fe80000100800 */
[----:B------:R-:W4:Y:S01]  /*c8c0*/  LDL R18, [R1+0x4300] ;  /* 0x0043000001127983 */ /* 0x000f220000100800 */
[----:B------:R-:W-:-:S03]  /*c8d0*/  IMAD.HI.U32 R24, R2, R22, RZ ;  /* 0x0000001602187227 */ /* 0x000fc600078e00ff */
[----:B------:R-:W4:Y:S01]  /*c8e0*/  LDL R16, [R1+0x4304] ;  /* 0x0043040001107983 */ /* 0x000f220000100800 */
[----:B------:R-:W-:Y:S02]  /*c8f0*/  IMAD.MOV R24, RZ, RZ, -R24 ;  /* 0x000000ffff187224 */ /* 0x000fe400078e0a18 */
[----:B------:R-:W-:-:S04]  /*c900*/  IMAD.HI.U32 R23, R2, R21, RZ ;  /* 0x0000001502177227 */ /* 0x000fc800078e00ff */
[----:B------:R-:W-:Y:S02]  /*c910*/  IMAD R28, R59, R24, R22 ;  /* 0x000000183b1c7224 */ /* 0x000fe400078e0216 */
[----:B------:R-:W-:-:S04]  /*c920*/  IMAD.HI.U32 R22, R2, R19, RZ ;  /* 0x0000001302167227 */ /* 0x000fc800078e00ff */
[----:B------:R-:W-:Y:S02]  /*c930*/  IMAD.MOV R23, RZ, RZ, -R23 ;  /* 0x000000ffff177224 */ /* 0x000fe400078e0a17 */
[----:B------:R-:W-:Y:S02]  /*c940*/  IMAD.MOV R22, RZ, RZ, -R22 ;  /* 0x000000ffff167224 */ /* 0x000fe400078e0a16 */
[C---:B------:R-:W-:Y:S01]  /*c950*/  IMAD R13, R59.reuse, R23, R21 ;  /* 0x000000173b0d7224 */ /* 0x040fe200078e0215 */
[C---:B------:R-:W-:Y:S02]  /*c960*/  ISETP.GT.U32.AND P4, PT, R59.reuse, R43, PT ;  /* 0x0000002b3b00720c */ /* 0x040fe40003f84070 */
[C---:B------:R-:W-:Y:S02]  /*c970*/  ISETP.GT.U32.AND P6, PT, R59.reuse, R44, PT ;  /* 0x0000002c3b00720c */ /* 0x040fe40003fc4070 */
[----:B--2---:R-:W-:Y:S01]  /*c980*/  IABS R21, R57 ;  /* 0x0000003900157213 */ /* 0x004fe20000000000 */
[----:B------:R-:W-:Y:S01]  /*c990*/  IMAD R57, R59, R22, R19 ;  /* 0x000000163b397224 */ /* 0x000fe200078e0213 */
[----:B---3--:R-:W-:-:S02]  /*c9a0*/  IABS R19, R27 ;  /* 0x0000001b00137213 */ /* 0x008fc40000000000 */
[----:B------:R-:W2:Y:S01]  /*c9b0*/  LDL R27, [R1+0x4310] ;  /* 0x00431000011b7983 */ /* 0x000ea20000100800 */
[----:B-----5:R-:W-:-:S03]  /*c9c0*/  IABS R22, R26 ;  /* 0x0000001a00167213 */ /* 0x020fc60000000000 */
[----:B------:R-:W3:Y:S02]  /*c9d0*/  LDL.LU R26, [R1+0x2d8] ;  /* 0x0002d800011a7983 */ /* 0x000ee40000300800 */
[----:B------:R-:W-:Y:S02]  /*c9e0*/  IMAD.HI.U32 R23, R2, R22, RZ ;  /* 0x0000001602177227 */ /* 0x000fe400078e00ff */
[----:B------:R-:W5:Y:S02]  /*c9f0*/  LDL.LU R15, [R1+0x10] ;  /* 0x00001000010f7983 */ /* 0x000f640000300800 */
[----:B------:R-:W-:-:S04]  /*ca00*/  IMAD.MOV R23, RZ, RZ, -R23 ;  /* 0x000000ffff177224 */ /* 0x000fc800078e0a17 */
[----:B0-----:R-:W-:Y:S01]  /*ca10*/  IMAD R46, R59, R23, R22 ;  /* 0x000000173b2e7224 */ /* 0x001fe200078e0216 */
[----:B----4-:R-:W-:Y:S02]  /*ca20*/  IABS R22, R18 ;  /* 0x0000001200167213 */ /* 0x010fe40000000000 */
[----:B------:R-:W4:Y:S01]  /*ca30*/  LDL R18, [R1+0x4314] ;  /* 0x0043140001127983 */ /* 0x000f220000100800 */
[--C-:B------:R-:W-:Y:S01]  /*ca40*/  @!P4 IMAD.IADD R43, R43, 0x1, -R59.reuse ;  /* 0x000000012b2bc824 */ /* 0x100fe200078e0a3b */
[C---:B------:R-:W-:Y:S01]  /*ca50*/  ISETP.GT.U32.AND P5, PT, R59.reuse, R42, PT ;  /* 0x0000002a3b00720c */ /* 0x040fe20003fa4070 */
[--C-:B------:R-:W-:Y:S01]  /*ca60*/  @!P6 IMAD.IADD R44, R44, 0x1, -R59.reuse ;  /* 0x000000012c2ce824 */ /* 0x100fe200078e0a3b */
[C---:B------:R-:W-:Y:S01]  /*ca70*/  ISETP.GT.U32.AND P3, PT, R59.reuse, R41, PT ;  /* 0x000000293b00720c */ /* 0x040fe20003f64070 */
[----:B------:R-:W5:Y:S01]  /*ca80*/  LDL.LU R49, [R1+0x2b0] ;  /* 0x0002b00001317983 */ /* 0x000f620000300800 */
[C---:B------:R-:W-:Y:S02]  /*ca90*/  ISETP.GT.U32.AND P4, PT, R59.reuse, R43, PT ;  /* 0x0000002b3b00720c */ /* 0x040fe40003f84070 */
[----:B------:R-:W-:Y:S01]  /*caa0*/  ISETP.GT.U32.AND P6, PT, R59, R44, PT ;  /* 0x0000002c3b00720c */ /* 0x000fe20003fc4070 */
[----:B------:R-:W5:Y:S06]  /*cab0*/  LDL R14, [R1+0x4328] ;  /* 0x00432800010e7983 */ /* 0x000f6c0000100800 */
[----:B------:R-:W-:-:S04]  /*cac0*/  @!P5 IMAD.IADD R42, R42, 0x1, -R59 ;  /* 0x000000012a2ad824 */ /* 0x000fc800078e0a3b */
[--C-:B------:R-:W-:Y:S01]  /*cad0*/  @!P4 IMAD.IADD R43, R43, 0x1, -R59.reuse ;  /* 0x000000012b2bc824 */ /* 0x100fe200078e0a3b */
[C---:B------:R-:W-:Y:S02]  /*cae0*/  ISETP.GT.U32.AND P4, PT, R59.reuse, R17, PT ;  /* 0x000000113b00720c */ /* 0x040fe40003f84070 */
[C---:B------:R-:W-:Y:S01]  /*caf0*/  ISETP.GT.U32.AND P5, PT, R59.reuse, R42, PT ;  /* 0x0000002a3b00720c */ /* 0x040fe20003fa4070 */
[----:B------:R-:W-:Y:S01]  /*cb00*/  @!P6 IMAD.IADD R44, R44, 0x1, -R59 ;  /* 0x000000012c2ce824 */ /* 0x000fe200078e0a3b */
[----:B------:R-:W-:-:S09]  /*cb10*/  ISETP.GT.U32.AND P6, PT, R59, R0, PT ;  /* 0x000000003b00720c */ /* 0x000fd20003fc4070 */
[--C-:B------:R-:W-:Y:S02]  /*cb20*/  @!P4 IMAD.IADD R17, R17, 0x1, -R59.reuse ;  /* 0x000000011111c824 */ /* 0x100fe400078e0a3b */
[--C-:B------:R-:W-:Y:S01]  /*cb30*/  @!P5 IMAD.IADD R42, R42, 0x1, -R59.reuse ;  /* 0x000000012a2ad824 */ /* 0x100fe200078e0a3b */
[C---:B------:R-:W-:Y:S02]  /*cb40*/  ISETP.GT.U32.AND P5, PT, R59.reuse, R31, PT ;  /* 0x0000001f3b00720c */ /* 0x040fe40003fa4070 */
[----:B------:R-:W-:Y:S01]  /*cb50*/  ISETP.GT.U32.AND P4, PT, R59, R17, PT ;  /* 0x000000113b00720c */ /* 0x000fe20003f84070 */
[--C-:B------:R-:W-:Y:S02]  /*cb60*/  @!P3 IMAD.IADD R41, R41, 0x1, -R59.reuse ;  /* 0x000000012929b824 */ /* 0x100fe400078e0a3b */
[----:B------:R-:W-:-:S03]  /*cb70*/  @!P6 IMAD.IADD R0, R0, 0x1, -R59 ;  /* 0x000000010000e824 */ /* 0x000fc600078e0a3b */
[C---:B------:R-:W-:Y:S02]  /*cb80*/  ISETP.GT.U32.AND P3, PT, R59.reuse, R41, PT ;  /* 0x000000293b00720c */ /* 0x040fe40003f64070 */
[----:B------:R-:W-:-:S03]  /*cb90*/  ISETP.GT.U32.AND P6, PT, R59, R0, PT ;  /* 0x000000003b00720c */ /* 0x000fc60003fc4070 */
[--C-:B------:R-:W-:Y:S02]  /*cba0*/  @!P5 IMAD.IADD R31, R31, 0x1, -R59.reuse ;  /* 0x000000011f1fd824 */ /* 0x100fe400078e0a3b */
[----:B------:R-:W-:-:S03]  /*cbb0*/  @!P4 IMAD.IADD R17, R17, 0x1, -R59 ;  /* 0x000000011111c824 */ /* 0x000fc600078e0a3b */
[----:B------:R-:W-:Y:S02]  /*cbc0*/  ISETP.GT.U32.AND P5, PT, R59, R31, PT ;  /* 0x0000001f3b00720c */ /* 0x000fe40003fa4070 */
[----:B------:R0:W-:Y:S04]  /*cbd0*/  STL [R1+0x20], R17 ;  /* 0x0000201101007387 */ /* 0x0001e80000100800 */
[----:B------:R-:W5:Y:S01]  /*cbe0*/  LDL.LU R47, [R1+0x2bc] ;  /* 0x0002bc00012f7983 */ /* 0x000f620000300800 */
[----:B------:R-:W-:-:S03]  /*cbf0*/  @!P3 IMAD.IADD R41, R41, 0x1, -R59 ;  /* 0x000000012929b824 */ /* 0x000fc600078e0a3b */
[----:B0-----:R-:W5:Y:S01]  /*cc00*/  LDL R17, [R1+0x432c] ;  /* 0x00432c0001117983 */ /* 0x001f620000100800 */
[C---:B------:R-:W-:Y:S01]  /*cc10*/  ISETP.GT.U32.AND P3, PT, R59.reuse, R35, PT ;  /* 0x000000233b00720c */ /* 0x040fe20003f64070 */
[----:B------:R-:W-:Y:S01]  /*cc20*/  @!P6 IMAD.IADD R0, R0, 0x1, -R59 ;  /* 0x000000010000e824 */ /* 0x000fe200078e0a3b */
[----:B------:R-:W-:Y:S01]  /*cc30*/  ISETP.GT.U32.AND P6, PT, R59, R56, PT ;  /* 0x000000383b00720c */ /* 0x000fe20003fc4070 */
[----:B------:R-:W-:-:S04]  /*cc40*/  IMAD.HI.U32 R24, R2, R21, RZ ;  /* 0x0000001502187227 */ /* 0x000fc800078e00ff */
[----:B------:R-:W-:Y:S02]  /*cc50*/  IMAD.MOV R24, RZ, RZ, -R24 ;  /* 0x000000ffff187224 */ /* 0x000fe400078e0a18 */
[----:B------:R-:W-:Y:S01]  /*cc60*/  @!P5 IMAD.IADD R31, R31, 0x1, -R59 ;  /* 0x000000011f1fd824 */ /* 0x000fe200078e0a3b */
[C---:B------:R-:W-:Y:S01]  /*cc70*/  ISETP.GT.U32.AND P5, PT, R59.reuse, R54, PT ;  /* 0x000000363b00720c */ /* 0x040fe20003fa4070 */
[----:B------:R-:W-:Y:S02]  /*cc80*/  IMAD R51, R59, R24, R21 ;  /* 0x000000183b337224 */ /* 0x000fe400078e0215 */
[----:B------:R-:W-:-:S04]  /*cc90*/  IMAD.HI.U32 R21, R2, R19, RZ ;  /* 0x0000001302157227 */ /* 0x000fc800078e00ff */
[----:B------:R-:W-:Y:S02]  /*cca0*/  @!P3 IMAD.IADD R35, R35, 0x1, -R59 ;  /* 0x000000012323b824 */ /* 0x000fe400078e0a3b */
[----:B------:R-:W-:Y:S02]  /*ccb0*/  IMAD.MOV R21, RZ, RZ, -R21 ;  /* 0x000000ffff157224 */ /* 0x000fe400078e0a15 */
[----:B------:R-:W-:Y:S01]  /*ccc0*/  @!P6 IMAD.IADD R56, R56, 0x1, -R59 ;  /* 0x000000013838e824 */ /* 0x000fe200078e0a3b */
[C---:B------:R-:W-:Y:S01]  /*ccd0*/  ISETP.GT.U32.AND P3, PT, R59.reuse, R35, PT ;  /* 0x000000233b00720c */ /* 0x040fe20003f64070 */
[C---:B------:R-:W-:Y:S01]  /*cce0*/  IMAD R11, R59.reuse, R21, R19 ;  /* 0x000000153b0b7224 */ /* 0x040fe200078e0213 */
[----:B------:R-:W-:Y:S01]  /*ccf0*/  IABS R21, R16 ;  /* 0x0000001000157213 */ /* 0x000fe20000000000 */
[----:B------:R-:W-:Y:S01]  /*cd00*/  @!P5 IMAD.IADD R54, R54, 0x1, -R59 ;  /* 0x000000013636d824 */ /* 0x000fe200078e0a3b */
[C---:B------:R-:W-:Y:S01]  /*cd10*/  ISETP.GT.U32.AND P6, PT, R59.reuse, R56, PT ;  /* 0x000000383b00720c */ /* 0x040fe20003fc4070 */
[----:B------:R-:W5:Y:S02]  /*cd20*/  LDL.LU R16, [R1+0x2c0] ;  /* 0x0002c00001107983 */ /* 0x000f640000300800 */
[----:B------:R-:W-:Y:S01]  /*cd30*/  IMAD.HI.U32 R23, R2, R21, RZ ;  /* 0x0000001502177227 */ /* 0x000fe200078e00ff */
[----:B------:R-:W-:-:S03]  /*cd40*/  ISETP.GT.U32.AND P5, PT, R59, R54, PT ;  /* 0x000000363b00720c */ /* 0x000fc60003fa4070 */
[----:B------:R-:W-:Y:S02]  /*cd50*/  IMAD.MOV R23, RZ, RZ, -R23 ;  /* 0x000000ffff177224 */ /* 0x000fe400078e0a17 */
[--C-:B------:R-:W-:Y:S01]  /*cd60*/  @!P3 IMAD.IADD R35, R35, 0x1, -R59.reuse ;  /* 0x000000012323b824 */ /* 0x100fe200078e0a3b */
[----:B------:R0:W-:Y:S03]  /*cd70*/  STL [R1+0x1c], R31 ;  /* 0x00001c1f01007387 */ /* 0x0001e60000100800 */
[--C-:B------:R-:W-:Y:S01]  /*cd80*/  @!P6 IMAD.IADD R56, R56, 0x1, -R59.reuse ;  /* 0x000000013838e824 */ /* 0x100fe200078e0a3b */
[----:B0-----:R-:W5:Y:S04]  /*cd90*/  LDL.LU R31, [R1+0x2d0] ;  /* 0x0002d000011f7983 */ /* 0x001f680000300800 */
[----:B------:R-:W-:Y:S01]  /*cda0*/  STL [R1+0x18], R35 ;  /* 0x0000182301007387 */ /* 0x000fe20000100800 */
[----:B------:R-:W-:Y:S01]  /*cdb0*/  @!P5 IMAD.IADD R54, R54, 0x1, -R59 ;  /* 0x000000013636d824 */ /* 0x000fe200078e0a3b */
[----:B---3--:R-:W-:-:S13]  /*cdc0*/  ISETP.GT.U32.AND P4, PT, R59, R26, PT ;  /* 0x0000001a3b00720c */ /* 0x008fda0003f84070 */
[----:B------:R-:W-:-:S05]  /*cdd0*/  @!P4 IMAD.IADD R26, R26, 0x1, -R59 ;  /* 0x000000011a1ac824 */ /* 0x000fca00078e0a3b */
[C---:B------:R-:W-:Y:S02]  /*cde0*/  ISETP.GT.U32.AND P4, PT, R59.reuse, R26, PT ;  /* 0x0000001a3b00720c */ /* 0x040fe40003f84070 */
[----:B--2---:R-:W-:Y:S01]  /*cdf0*/  IABS R19, R27 ;  /* 0x0000001b00137213 */ /* 0x004fe20000000000 */
[----:B------:R-:W-:Y:S01]  /*ce00*/  IMAD R27, R59, R23, R21 ;  /* 0x000000173b1b7224 */ /* 0x000fe200078e0215 */
[----:B----4-:R-:W-:Y:S02]  /*ce10*/  IABS R21, R18 ;  /* 0x0000001200157213 */ /* 0x010fe40000000000 */
[----:B------:R-:W2:Y:S07]  /*ce20*/  LDL R18, [R1+0x4340] ;  /* 0x0043400001127983 */ /* 0x000eae0000100800 */
[----:B------:R-:W-:Y:S01]  /*ce30*/  @!P4 IMAD.IADD R26, R26, 0x1, -R59 ;  /* 0x000000011a1ac824 */ /* 0x000fe200078e0a3b */
[----:B------:R-:W-:Y:S04]  /*ce40*/  STL [R1+0x14], R56 ;  /* 0x0000143801007387 */ /* 0x000fe80000100800 */
[----:B------:R0:W-:Y:S04]  /*ce50*/  STL [R1+0x2d8], R26 ;  /* 0x0002d81a01007387 */ /* 0x0001e80000100800 */
[----:B0-----:R-:W3:Y:S04]  /*ce60*/  LDL R26, [R1+0x4344] ;  /* 0x00434400011a7983 */ /* 0x001ee80000100800 */
[----:B------:R-:W4:Y:S04]  /*ce70*/  LDL.LU R48, [R1+0x8] ;  /* 0x0000080001307983 */ /* 0x000f280000300800 */
[----:B------:R0:W-:Y:S04]  /*ce80*/  STL [R1+0x2e4], R54 ;  /* 0x0002e43601007387 */ /* 0x0001e80000100800 */
[----:B0-----:R-:W4:Y:S01]  /*ce90*/  LDL R54, [R1+0x4348] ;  /* 0x0043480001367983 */ /* 0x001f220000100800 */
[----:B------:R-:W-:-:S04]  /*cea0*/  IMAD.HI.U32 R24, R2, R22, RZ ;  /* 0x0000001602187227 */ /* 0x000fc800078e00ff */
[----:B------:R-:W-:-:S04]  /*ceb0*/  IMAD.MOV R24, RZ, RZ, -R24 ;  /* 0x000000ffff187224 */ /* 0x000fc800078e0a18 */
[----:B------:R-:W-:Y:S02]  /*cec0*/  IMAD R35, R59, R24, R22 ;  /* 0x000000183b237224 */ /* 0x000fe400078e0216 */
[----:B------:R-:W-:-:S04]  /*ced0*/  IMAD.HI.U32 R22, R2, R19, RZ ;  /* 0x0000001302167227 */ /* 0x000fc800078e00ff */
[----:B------:R-:W-:-:S04]  /*cee0*/  IMAD.MOV R22, RZ, RZ, -R22 ;  /* 0x000000ffff167224 */ /* 0x000fc800078e0a16 */
[C---:B------:R-:W-:Y:S01]  /*cef0*/  IMAD R56, R59.reuse, R22, R19 ;  /* 0x000000163b387224 */ /* 0x040fe200078e0213 */
[----:B-----5:R-:W-:Y:S02]  /*cf00*/  IABS R19, R17 ;  /* 0x0000001100137213 */ /* 0x020fe40000000000 */
[----:B------:R-:W5:Y:S01]  /*cf10*/  LDL.LU R17, [R1+0x29c] ;  /* 0x00029c0001117983 */ /* 0x000f620000300800 */
[C---:B------:R-:W-:Y:S02]  /*cf20*/  ISETP.GT.U32.AND P3, PT, R59.reuse, R15, PT ;  /* 0x0000000f3b00720c */ /* 0x040fe40003f64070 */
[----:B------:R-:W-:-:S11]  /*cf30*/  ISETP.GT.U32.AND P6, PT, R59, R49, PT ;  /* 0x000000313b00720c */ /* 0x000fd60003fc4070 */
[--C-:B------:R-:W-:Y:S02]  /*cf40*/  @!P3 IMAD.IADD R15, R15, 0x1, -R59.reuse ;  /* 0x000000010f0fb824 */ /* 0x100fe400078e0a3b */
[----:B------:R-:W-:-:S03]  /*cf50*/  @!P6 IMAD.IADD R49, R49, 0x1, -R59 ;  /* 0x000000013131e824 */ /* 0x000fc600078e0a3b */
[C---:B------:R-:W-:Y:S02]  /*cf60*/  ISETP.GT.U32.AND P3, PT, R59.reuse, R15, PT ;  /* 0x0000000f3b00720c */ /* 0x040fe40003f64070 */
[----:B------:R-:W-:Y:S01]  /*cf70*/  ISETP.GT.U32.AND P6, PT, R59, R49, PT ;  /* 0x000000313b00720c */ /* 0x000fe20003fc4070 */
[----:B------:R-:W-:Y:S01]  /*cf80*/  IMAD.HI.U32 R24, R2, R21, RZ ;  /* 0x0000001502187227 */ /* 0x000fe200078e00ff */
[----:B------:R-:W-:-:S03]  /*cf90*/  IABS R22, R14 ;  /* 0x0000000e00167213 */ /* 0x000fc60000000000 */
[----:B------:R-:W-:Y:S02]  /*cfa0*/  IMAD.MOV R24, RZ, RZ, -R24 ;  /* 0x000000ffff187224 */ /* 0x000fe400078e0a18 */
[----:B------:R-:W-:-:S04]  /*cfb0*/  IMAD.HI.U32 R23, R2, R22, RZ ;  /* 0x0000001602177227 */ /* 0x000fc800078e00ff */
[----:B------:R-:W-:Y:S02]  /*cfc0*/  @!P3 IMAD.IADD R15, R15, 0x1, -R59 ;  /* 0x000000010f0fb824 */ /* 0x000fe400078e0a3b */
[----:B------:R-:W-:Y:S02]  /*cfd0*/  IMAD.MOV R23, RZ, RZ, -R23 ;  /* 0x000000ffff177224 */ /* 0x000fe400078e0a17 */
[----:B------:R-:W-:Y:S02]  /*cfe0*/  IMAD R14, R59, R24, R21 ;  /* 0x000000183b0e7224 */ /* 0x000fe400078e0215 */
[----:B------:R-:W-:Y:S01]  /*cff0*/  IMAD.HI.U32 R21, R2, R19, RZ ;  /* 0x0000001302157227 */ /* 0x000fe200078e00ff */
[----:B------:R0:W-:Y:S03]  /*d000*/  STL [R1+0x10], R15 ;  /* 0x0000100f01007387 */ /* 0x0001e60000100800 */
[----:B------:R-:W-:-:S02]  /*d010*/  @!P6 IMAD.IADD R49, R49, 0x1, -R59 ;  /* 0x000000013131e824 */ /* 0x000fc400078e0a3b */
[----:B------:R-:W-:Y:S02]  /*d020*/  IMAD.MOV R21, RZ, RZ, -R21 ;  /* 0x000000ffff157224 */ /* 0x000fe400078e0a15 */
[C---:B0-----:R-:W-:Y:S01]  /*d030*/  IMAD R15, R59.reuse, R23, R22 ;  /* 0x000000173b0f7224 */ /* 0x041fe200078e0216 */
[----:B--2---:R-:W-:Y:S02]  /*d040*/  IABS R22, R18 ;  /* 0x0000001200167213 */ /* 0x004fe40000000000 */
[----:B------:R-:W2:Y:S04]  /*d050*/  LDL R18, [R1+0x434c] ;  /* 0x00434c0001127983 */ /* 0x000ea80000100800 */
[----:B------:R0:W-:Y:S02]  /*d060*/  STL [R1+0x2b0], R49 ;  /* 0x0002b03101007387 */ /* 0x0001e40000100800 */
[----:B0-----:R-:W-:Y:S01]  /*d070*/  IMAD R49, R59, R21, R19 ;  /* 0x000000153b317224 */ /* 0x001fe200078e0213 */
[----:B---3--:R-:W-:-:S02]  /*d080*/  IABS R21, R26 ;  /* 0x0000001a00157213 */ /* 0x008fc40000000000 */
[----:B------:R-:W3:Y:S01]  /*d090*/  LDL R26, [R1+0x4350] ;  /* 0x00435000011a7983 */ /* 0x000ee20000100800 */
[----:B----4-:R-:W-:-:S03]  /*d0a0*/  IABS R19, R54 ;  /* 0x0000003600137213 */ /* 0x010fc60000000000 */
[----:B------:R-:W4:Y:S01]  /*d0b0*/  LDL R54, [R1+0x4354] ;  /* 0x0043540001367983 */ /* 0x000f220000100800 */
[C---:B------:R-:W-:Y:S02]  /*d0c0*/  ISETP.GT.U32.AND P4, PT, R59.reuse, R47, PT ;  /* 0x0000002f3b00720c */ /* 0x040fe40003f84070 */
[----:B------:R-:W-:-:S11]  /*d0d0*/  ISETP.GT.U32.AND P5, PT, R59, R16, PT ;  /* 0x000000103b00720c */ /* 0x000fd60003fa4070 */
[--C-:B------:R-:W-:Y:S02]  /*d0e0*/  @!P4 IMAD.IADD R47, R47, 0x1, -R59.reuse ;  /* 0x000000012f2fc824 */ /* 0x100fe400078e0a3b */
[----:B------:R-:W-:-:S03]  /*d0f0*/  @!P5 IMAD.IADD R16, R16, 0x1, -R59 ;  /* 0x000000011010d824 */ /* 0x000fc600078e0a3b */
[C---:B------:R-:W-:Y:S02]  /*d100*/  ISETP.GT.U32.AND P4, PT, R59.reuse, R47, PT ;  /* 0x0000002f3b00720c */ /* 0x040fe40003f84070 */
[C---:B------:R-:W-:Y:S02]  /*d110*/  ISETP.GT.U32.AND P5, PT, R59.reuse, R16, PT ;  /* 0x000000103b00720c */ /* 0x040fe40003fa4070 */
[C---:B------:R-:W-:Y:S02]  /*d120*/  ISETP.GT.U32.AND P3, PT, R59.reuse, R31, PT ;  /* 0x0000001f3b00720c */ /* 0x040fe40003f64070 */
[----:B------:R-:W-:-:S07]  /*d130*/  ISETP.GT.U32.AND P6, PT, R59, R55, PT ;  /* 0x000000373b00720c */ /* 0x000fce0003fc4070 */
[--C-:B------:R-:W-:Y:S01]  /*d140*/  @!P4 IMAD.IADD R47, R47, 0x1, -R59.reuse ;  /* 0x000000012f2fc824 */ /* 0x100fe200078e0a3b */
[C---:B------:R-:W-:Y:S01]  /*d150*/  ISETP.GT.U32.AND P4, PT, R59.reuse, R48, PT ;  /* 0x000000303b00720c */ /* 0x040fe20003f84070 */
[--C-:B------:R-:W-:Y:S01]  /*d160*/  @!P5 IMAD.IADD R16, R16, 0x1, -R59.reuse ;  /* 0x000000011010d824 */ /* 0x100fe200078e0a3b */
[----:B-----5:R-:W-:Y:S01]  /*d170*/  ISETP.GT.U32.AND P5, PT, R59, R17, PT ;  /* 0x000000113b00720c */ /* 0x020fe20003fa4070 */
[--C-:B------:R-:W-:Y:S02]  /*d180*/  @!P3 IMAD.IADD R31, R31, 0x1, -R59.reuse ;  /* 0x000000011f1fb824 */ /* 0x100fe400078e0a3b */
[----:B------:R-:W-:-:S03]  /*d190*/  @!P6 IMAD.IADD R55, R55, 0x1, -R59 ;  /* 0x000000013737e824 */ /* 0x000fc600078e0a3b */
[C---:B------:R-:W-:Y:S02]  /*d1a0*/  ISETP.GT.U32.AND P3, PT, R59.reuse, R31, PT ;  /* 0x0000001f3b00720c */ /* 0x040fe40003f64070 */
[----:B------:R-:W-:-:S03]  /*d1b0*/  ISETP.GT.U32.AND P6, PT, R59, R55, PT ;  /* 0x000000373b00720c */ /* 0x000fc60003fc4070 */
[--C-:B------:R-:W-:Y:S02]  /*d1c0*/  @!P4 IMAD.IADD R48, R48, 0x1, -R59.reuse ;  /* 0x000000013030c824 */ /* 0x100fe400078e0a3b */
[----:B------:R-:W-:-:S03]  /*d1d0*/  @!P5 IMAD.IADD R17, R17, 0x1, -R59 ;  /* 0x000000011111d824 */ /* 0x000fc600078e0a3b */
[C---:B------:R-:W-:Y:S02]  /*d1e0*/  ISETP.GT.U32.AND P4, PT, R59.reuse, R48, PT ;  /* 0x000000303b00720c */ /* 0x040fe40003f84070 */
[----:B------:R-:W-:Y:S01]  /*d1f0*/  ISETP.GT.U32.AND P5, PT, R59, R17, PT ;  /* 0x000000113b00720c */ /* 0x000fe20003fa4070 */
[--C-:B------:R-:W-:Y:S01]  /*d200*/  @!P3 IMAD.IADD R31, R31, 0x1, -R59.reuse ;  /* 0x000000011f1fb824 */ /* 0x100fe200078e0a3b */
[----:B------:R-:W-:Y:S01]  /*d210*/  ISETP.GT.U32.AND P3, PT, R59, R34, PT ;  /* 0x000000223b00720c */ /* 0x000fe20003f64070 */
[----:B------:R-:W-:Y:S01]  /*d220*/  @!P6 IMAD.IADD R55, R55, 0x1, -R59 ;  /* 0x000000013737e824 */ /* 0x000fe200078e0a3b */
[----:B------:R-:W-:Y:S01]  /*d230*/  ISETP.GT.U32.AND P6, PT, R59, R29, PT ;  /* 0x0000001d3b00720c */ /* 0x000fe20003fc4070 */
[----:B------:R-:W-:-:S06]  /*d240*/  IMAD.HI.U32 R24, R2, R22, RZ ;  /* 0x0000001602187227 */ /* 0x000fcc00078e00ff */
[--C-:B------:R-:W-:Y:S01]  /*d250*/  @!P4 IMAD.IADD R48, R48, 0x1, -R59.reuse ;  /* 0x000000013030c824 */ /* 0x100fe200078e0a3b */
[----:B------:R-:W-:Y:S01]  /*d260*/  ISETP.GT.U32.AND P4, PT, R59, R32, PT ;  /* 0x000000203b00720c */ /* 0x000fe20003f84070 */
[----:B------:R-:W-:Y:S01]  /*d270*/  @!P5 IMAD.IADD R17, R17, 0x1, -R59 ;  /* 0x000000011111d824 */ /* 0x000fe200078e0a3b */
[----:B------:R-:W-:Y:S01]  /*d280*/  ISETP.GT.U32.AND P5, PT, R59, R33, PT ;  /* 0x000000213b00720c */ /* 0x000fe20003fa4070 */
[----:B------:R-:W-:Y:S01]  /*d290*/  IMAD.HI.U32 R23, R2, R21, RZ ;  /* 0x0000001502177227 */ /* 0x000fe200078e00ff */
[----:B------:R-:W-:Y:S03]  /*d2a0*/  STL [R1+0x2bc], R47 ;  /* 0x0002bc2f01007387 */ /* 0x000fe60000100800 */
[----:B------:R-:W-:Y:S01]  /*d2b0*/  IMAD.MOV R24, RZ, RZ, -R24 ;  /* 0x000000ffff187224 */ /* 0x000fe200078e0a18 */
[----:B------:R0:W-:Y:S01]  /*d2c0*/  STL [R1+0x2c0], R16 ;  /* 0x0002c01001007387 */ /* 0x0001e20000100800 */
[----:B------:R-:W-:-:S02]  /*d2d0*/  IMAD.MOV R23, RZ, RZ, -R23 ;  /* 0x000000ffff177224 */ /* 0x000fc400078e0a17 */
[--C-:B------:R-:W-:Y:S01]  /*d2e0*/  @!P3 IMAD.IADD R34, R34, 0x1, -R59.reuse ;  /* 0x000000012222b824 */ /* 0x100fe200078e0a3b */
[----:B------:R1:W-:Y:S01]  /*d2f0*/  STL [R1+0x2d0], R31 ;  /* 0x0002d01f01007387 */ /* 0x0003e20000100800 */
[--C-:B------:R-:W-:Y:S02]  /*d300*/  @!P6 IMAD.IADD R29, R29, 0x1, -R59.reuse ;  /* 0x000000011d1de824 */ /* 0x100fe400078e0a3b */
[----:B------:R-:W-:Y:S01]  /*d310*/  @!P4 IMAD.IADD R32, R32, 0x1, -R59 ;  /* 0x000000012020c824 */ /* 0x000fe200078e0a3b */
[C---:B------:R-:W-:Y:S01]  /*d320*/  ISETP.GT.U32.AND P3, PT, R59.reuse, R34, PT ;  /* 0x000000223b00720c */ /* 0x040fe20003f64070 */
[C---:B0-----:R-:W-:Y:S02]  /*d330*/  IMAD R16, R59.reuse, R23, R21 ;  /* 0x000000173b107224 */ /* 0x041fe400078e0215 */
[C---:B-1----:R-:W-:Y:S02]  /*d340*/  IMAD R31, R59.reuse, R24, R22 ;  /* 0x000000183b1f7224 */ /* 0x042fe400078e0216 */
[----:B------:R-:W-:Y:S01]  /*d350*/  IMAD.HI.U32 R22, R2, R19, RZ ;  /* 0x0000001302167227 */ /* 0x000fe200078e00ff */
[----:B------:R-:W-:-:S03]  /*d360*/  ISETP.GT.U32.AND P6, PT, R59, R29, PT ;  /* 0x0000001d3b00720c */ /* 0x000fc60003fc4070 */
[----:B------:R-:W-:Y:S02]  /*d370*/  IMAD.MOV R22, RZ, RZ, -R22 ;  /* 0x000000ffff167224 */ /* 0x000fe400078e0a16 */
[----:B------:R-:W-:Y:S01]  /*d380*/  @!P5 IMAD.IADD R33, R33, 0x1, -R59 ;  /* 0x000000012121d824 */ /* 0x000fe200078e0a3b */
[----:B------:R-:W-:-:S04]  /*d390*/  ISETP.GT.U32.AND P4, PT, R59, R32, PT ;  /* 0x000000203b00720c */ /* 0x000fc80003f84070 */
[----:B------:R-:W-:Y:S01]  /*d3a0*/  ISETP.GT.U32.AND P5, PT, R59, R33, PT ;  /* 0x000000213b00720c */ /* 0x000fe20003fa4070 */
[--C-:B------:R-:W-:Y:S02]  /*d3b0*/  @!P3 IMAD.IADD R34, R34, 0x1, -R59.reuse ;  /* 0x000000012222b824 */ /* 0x100fe400078e0a3b */
[----:B------:R-:W-:-:S06]  /*d3c0*/  @!P6 IMAD.IADD R29, R29, 0x1, -R59 ;  /* 0x000000011d1de824 */ /* 0x000fcc00078e0a3b */
[----:B------:R-:W-:-:S04]  /*d3d0*/  @!P4 IMAD.IADD R32, R32, 0x1, -R59 ;  /* 0x000000012020c824 */ /* 0x000fc800078e0a3b */
[----:B------:R-:W-:Y:S01]  /*d3e0*/  @!P5 IMAD.IADD R33, R33, 0x1, -R59 ;  /* 0x000000012121d824 */ /* 0x000fe200078e0a3b */
[----:B--2---:R-:W-:Y:S02]  /*d3f0*/  IABS R21, R18 ;  /* 0x0000001200157213 */ /* 0x004fe40000000000 */
[----:B------:R-:W2:Y:S04]  /*d400*/  LDL R18, [R1+0x4358] ;  /* 0x0043580001127983 */ /* 0x000ea80000100800 */
[----:B------:R0:W-:Y:S02]  /*d410*/  STL [R1+0xc], R55 ;  /* 0x00000c3701007387 */ /* 0x0001e40000100800 */
[----:B0-----:R-:W-:Y:S01]  /*d420*/  IMAD R55, R59, R22, R19 ;  /* 0x000000163b377224 */ /* 0x001fe200078e0213 */
[----:B---3--:R-:W-:-:S02]  /*d430*/  IABS R22, R26 ;  /* 0x0000001a00167213 */ /* 0x008fc40000000000 */
[----:B------:R-:W3:Y:S01]  /*d440*/  LDL R26, [R1+0x435c] ;  /* 0x00435c00011a7983 */ /* 0x000ee20000100800 */
[----:B----4-:R-:W-:-:S03]  /*d450*/  IABS R19, R54 ;  /* 0x0000003600137213 */ /* 0x010fc60000000000 */
[----:B------:R-:W4:Y:S04]  /*d460*/  LDL R54, [R1+0x4370] ;  /* 0x0043700001367983 */ /* 0x000f280000100800 */
[----:B------:R-:W-:Y:S04]  /*d470*/  STL [R1+0x8], R48 ;  /* 0x0000083001007387 */ /* 0x000fe80000100800 */
[----:B------:R-:W-:Y:S04]  /*d480*/  STL [R1+0x29c], R17 ;  /* 0x00029c1101007387 */ /* 0x000fe80000100800 */
[----:B------:R-:W-:Y:S04]  /*d490*/  STL [R1+0x2a4], R34 ;  /* 0x0002a42201007387 */ /* 0x000fe80000100800 */
[----:B------:R0:W-:Y:S04]  /*d4a0*/  STL [R1+0x2a8], R29 ;  /* 0x0002a81d01007387 */ /* 0x0001e80000100800 */
[----:B0-----:R-:W5:Y:S04]  /*d4b0*/  LDL R29, [R1+0x4374] ;  /* 0x00437400011d7983 */ /* 0x001f680000100800 */
[----:B------:R0:W-:Y:S04]  /*d4c0*/  STL [R1+0x4], R32 ;  /* 0x0000042001007387 */ /* 0x0001e80000100800 */
[----:B0-----:R-:W5:Y:S04]  /*d4d0*/  LDL R32, [R1+0x4380] ;  /* 0x0043800001207983 */ /* 0x001f680000100800 */
[----:B------:R0:W-:Y:S04]  /*d4e0*/  STL [R1], R33 ;  /* 0x0000002101007387 */ /* 0x0001e80000100800 */
[----:B0-----:R-:W5:Y:S01]  /*d4f0*/  LDL R33, [R1+0x4384] ;  /* 0x0043840001217983 */ /* 0x001f620000100800 */
[----:B------:R-:W-:-:S02]  /*d500*/  ISETP.GT.U32.AND P3, PT, R59, R61, PT ;  /* 0x0000003d3b00720c */ /* 0x000fc40003f64070 */
[C---:B------:R-:W-:Y:S01]  /*d510*/  ISETP.GT.U32.AND P6, PT, R59.reuse, R40, PT ;  /* 0x000000283b00720c */ /* 0x040fe20003fc4070 */
[----:B------:R-:W-:Y:S01]  /*d520*/  IMAD.HI.U32 R24, R2, R21, RZ ;  /* 0x0000001502187227 */ /* 0x000fe200078e00ff */
[----:B------:R-:W-:-:S03]  /*d530*/  ISETP.GT.U32.AND P4, PT, R59, R39, PT ;  /* 0x000000273b00720c */ /* 0x000fc60003f84070 */
[----:B------:R-:W-:-:S04]  /*d540*/  IMAD.HI.U32 R23, R2, R22, RZ ;  /* 0x0000001602177227 */ /* 0x000fc800078e00ff */
[----:B------:R-:W-:Y:S02]  /*d550*/  IMAD.MOV R24, RZ, RZ, -R24 ;  /* 0x000000ffff187224 */ /* 0x000fe400078e0a18 */
[----:B------:R-:W-:Y:S02]  /*d560*/  IMAD.MOV R23, RZ, RZ, -R23 ;  /* 0x000000ffff177224 */ /* 0x000fe400078e0a17 */
[----:B------:R-:W-:Y:S02]  /*d570*/  IMAD R45, R59, R24, R21 ;  /* 0x000000183b2d7224 */ /* 0x000fe400078e0215 */
[----:B------:R-:W-:Y:S02]  /*d580*/  @!P3 IMAD.IADD R61, R61, 0x1, -R59 ;  /* 0x000000013d3db824 */ /* 0x000fe400078e0a3b */
[----:B------:R-:W-:-:S04]  /*d590*/  IMAD.HI.U32 R21, R2, R19, RZ ;  /* 0x0000001302157227 */ /* 0x000fc800078e00ff */
[--C-:B------:R-:W-:Y:S01]  /*d5a0*/  @!P6 IMAD.IADD R40, R40, 0x1, -R59.reuse ;  /* 0x000000012828e824 */ /* 0x100fe200078e0a3b */
[C---:B------:R-:W-:Y:S01]  /*d5b0*/  ISETP.GT.U32.AND P3, PT, R59.reuse, R61, PT ;  /* 0x0000003d3b00720c */ /* 0x040fe20003f64070 */
[----:B------:R-:W-:Y:S02]  /*d5c0*/  IMAD R34, R59, R23, R22 ;  /* 0x000000173b227224 */ /* 0x000fe400078e0216 */
[----:B------:R-:W-:Y:S01]  /*d5d0*/  @!P4 IMAD.IADD R39, R39, 0x1, -R59 ;  /* 0x000000012727c824 */ /* 0x000fe200078e0a3b */
[----:B------:R-:W-:Y:S01]  /*d5e0*/  ISETP.GT.U32.AND P6, PT, R59, R40, PT ;  /* 0x000000283b00720c */ /* 0x000fe20003fc4070 */
[----:B------:R-:W-:-:S03]  /*d5f0*/  IMAD.MOV R21, RZ, RZ, -R21 ;  /* 0x000000ffff157224 */ /* 0x000fc600078e0a15 */
[C---:B------:R-:W-:Y:S01]  /*d600*/  ISETP.GT.U32.AND P4, PT, R59.reuse, R39, PT ;  /* 0x000000273b00720c */ /* 0x040fe20003f84070 */
[----:B------:R-:W-:-:S04]  /*d610*/  IMAD R17, R59, R21, R19 ;  /* 0x000000153b117224 */ /* 0x000fc800078e0213 */
[----:B------:R-:W-:-:S04]  /*d620*/  @!P3 IMAD.IADD R61, R61, 0x1, -R59 ;  /* 0x000000013d3db824 */ /* 0x000fc800078e0a3b */
[--C-:B------:R-:W-:Y:S01]  /*d630*/  @!P6 IMAD.IADD R40, R40, 0x1, -R59.reuse ;  /* 0x000000012828e824 */ /* 0x100fe200078e0a3b */
[----:B------:R-:W-:Y:S03]  /*d640*/  STL [R1+0x55b0], R61 ;  /* 0x0055b03d01007387 */ /* 0x000fe60000100800 */
[----:B------:R-:W-:Y:S01]  /*d650*/  @!P4 IMAD.IADD R39, R39, 0x1, -R59 ;  /* 0x000000012727c824 */ /* 0x000fe200078e0a3b */
[----:B------:R0:W-:Y:S01]  /*d660*/  STL [R1+0x55b4], R40 ;  /* 0x0055b42801007387 */ /* 0x0001e20000100800 */
[----:B--2---:R-:W-:-:S05]  /*d670*/  IABS R22, R18 ;  /* 0x0000001200167213 */ /* 0x004fca0000000000 */
[----:B------:R-:W-:-:S04]  /*d680*/  IMAD.HI.U32 R24, R2, R22, RZ ;  /* 0x0000001602187227 */ /* 0x000fc800078e00ff */
[----:B------:R-:W-:Y:S01]  /*d690*/  IMAD.MOV R24, RZ, RZ, -R24 ;  /* 0x000000ffff187224 */ /* 0x000fe200078e0a18 */
[----:B---3--:R-:W-:-:S05]  /*d6a0*/  IABS R21, R26 ;  /* 0x0000001a00157213 */ /* 0x008fca0000000000 */
[----:B------:R-:W-:-:S04]  /*d6b0*/  IMAD.HI.U32 R23, R2, R21, RZ ;  /* 0x0000001502177227 */ /* 0x000fc800078e00ff */
[----:B------:R-:W-:Y:S01]  /*d6c0*/  IMAD.MOV R23, RZ, RZ, -R23 ;  /* 0x000000ffff177224 */ /* 0x000fe200078e0a17 */
[----:B----4-:R-:W-:Y:S01]  /*d6d0*/  IABS R19, R54 ;  /* 0x0000003600137213 */ /* 0x010fe20000000000 */
[----:B------:R-:W-:-:S04]  /*d6e0*/  IMAD R54, R59, R24, R22 ;  /* 0x000000183b367224 */ /* 0x000fc800078e0216 */
[----:B------:R-:W-:-:S04]  /*d6f0*/  IMAD.HI.U32 R22, R2, R19, RZ ;  /* 0x0000001302167227 */ /* 0x000fc800078e00ff */
[----:B------:R-:W-:Y:S02]  /*d700*/  IMAD R26, R59, R23, R21 ;  /* 0x000000173b1a7224 */ /* 0x000fe400078e0215 */
[----:B------:R-:W-:-:S04]  /*d710*/  IMAD.MOV R22, RZ, RZ, -R22 ;  /* 0x000000ffff167224 */ /* 0x000fc800078e0a16 */
[----:B------:R-:W-:Y:S01]  /*d720*/  IMAD R48, R59, R22, R19 ;  /* 0x000000163b307224 */ /* 0x000fe200078e0213 */
[----:B-----5:R-:W-:Y:S02]  /*d730*/  IABS R21, R29 ;  /* 0x0000001d00157213 */ /* 0x020fe40000000000 */
[----:B------:R-:W2:Y:S04]  /*d740*/  LDL R29, [R1+0x4390] ;  /* 0x00439000011d7983 */ /* 0x000ea80000100800 */
[----:B0-----:R-:W3:Y:S04]  /*d750*/  LDL.LU R40, [R1+0x264] ;  /* 0x0002640001287983 */ /* 0x001ee80000300800 */
[----:B------:R0:W-:Y:S01]  /*d760*/  STL [R1+0x55b8], R39 ;  /* 0x0055b82701007387 */ /* 0x0001e20000100800 */
[----:B------:R-:W-:-:S03]  /*d770*/  IABS R22, R32 ;  /* 0x0000002000167213 */ /* 0x000fc60000000000 */
[----:B0-----:R-:W4:Y:S04]  /*d780*/  LDL.LU R39, [R1+0x274] ;  /* 0x0002740001277983 */ /* 0x001f280000300800 */
[----:B------:R-:W5:Y:S01]  /*d790*/  LDL R32, [R1+0x4394] ;  /* 0x0043940001207983 */ /* 0x000f620000100800 */
[----:B------:R-:W-:-:S03]  /*d7a0*/  IABS R19, R33 ;  /* 0x0000002100137213 */ /* 0x000fc60000000000 */
[----:B------:R-:W3:Y:S01]  /*d7b0*/  LDL R33, [R1+0x43a8] ;  /* 0x0043a80001217983 */ /* 0x000ee20000100800 */
[C---:B------:R-:W-:Y:S02]  /*d7c0*/  ISETP.GT.U32.AND P5, PT, R59.reuse, R38, PT ;  /* 0x000000263b00720c */ /* 0x040fe40003fa4070 */
[C---:B------:R-:W-:Y:S02]  /*d7d0*/  ISETP.GT.U32.AND P3, PT, R59.reuse, R37, PT ;  /* 0x000000253b00720c */ /* 0x040fe40003f64070 */
[----:B------:R-:W-:Y:S01]  /*d7e0*/  ISETP.GT.U32.AND P6, PT, R59, R30, PT ;  /* 0x0000001e3b00720c */ /* 0x000fe20003fc4070 */
[----:B------:R-:W-:Y:S01]  /*d7f0*/  IMAD.HI.U32 R24, R2, R21, RZ ;  /* 0x0000001502187227 */ /* 0x000fe200078e00ff */
[----:B------:R-:W4:Y:S07]  /*d800*/  LDL.LU R61, [R1+0x26c] ;  /* 0x00026c00013d7983 */ /* 0x000f2e0000300800 */
[--C-:B------:R-:W-:Y:S01]  /*d810*/  @!P5 IMAD.IADD R38, R38, 0x1, -R59.reuse ;  /* 0x000000012626d824 */ /* 0x100fe200078e0a3b */
[----:B------:R-:W4:Y:S01]  /*d820*/  LDL.LU R47, [R1+0x270] ;  /* 0x00027000012f7983 */ /* 0x000f220000300800 */
[----:B------:R-:W-:-:S02]  /*d830*/  @!P3 IMAD.IADD R37, R37, 0x1, -R59 ;  /* 0x000000012525b824 */ /* 0x000fc400078e0a3b */
[----:B------:R-:W-:Y:S01]  /*d840*/  @!P6 IMAD.IADD R30, R30, 0x1, -R59 ;  /* 0x000000011e1ee824 */ /* 0x000fe200078e0a3b */
[C---:B------:R-:W-:Y:S02]  /*d850*/  ISETP.GT.U32.AND P5, PT, R59.reuse, R38, PT ;  /* 0x000000263b00720c */ /* 0x040fe40003fa4070 */
[C---:B------:R-:W-:Y:S02]  /*d860*/  ISETP.GT.U32.AND P3, PT, R59.reuse, R37, PT ;  /* 0x000000253b00720c */ /* 0x040fe40003f64070 */
[----:B------:R-:W-:Y:S01]  /*d870*/  ISETP.GT.U32.AND P6, PT, R59, R30, PT ;  /* 0x0000001e3b00720c */ /* 0x000fe20003fc4070 */
[----:B------:R-:W-:Y:S02]  /*d880*/  IMAD.MOV R24, RZ, RZ, -R24 ;  /* 0x000000ffff187224 */ /* 0x000fe400078e0a18 */
[----:B------:R-:W-:-:S04]  /*d890*/  IMAD.HI.U32 R23, R2, R22, RZ ;  /* 0x0000001602177227 */ /* 0x000fc800078e00ff */
[----:B------:R-:W-:Y:S02]  /*d8a0*/  IMAD R18, R59, R24, R21 ;  /* 0x000000183b127224 */ /* 0x000fe400078e0215 */
[--C-:B------:R-:W-:Y:S02]  /*d8b0*/  @!P5 IMAD.IADD R38, R38, 0x1, -R59.reuse ;  /* 0x000000012626d824 */ /* 0x100fe400078e0a3b */
[----:B------:R-:W-:Y:S02]  /*d8c0*/  @!P3 IMAD.IADD R37, R37, 0x1, -R59 ;  /* 0x000000012525b824 */ /* 0x000fe400078e0a3b */
[----:B------:R-:W-:Y:S02]  /*d8d0*/  IMAD.MOV R23, RZ, RZ, -R23 ;  /* 0x000000ffff177224 */ /* 0x000fe400078e0a17 */
[----:B------:R-:W-:Y:S01]  /*d8e0*/  IMAD.HI.U32 R21, R2, R19, RZ ;  /* 0x0000001302157227 */ /* 0x000fe200078e00ff */
[----:B------:R-:W-:Y:S03]  /*d8f0*/  STL [R1+0x55bc], R38 ;  /* 0x0055bc2601007387 */ /* 0x000fe60000100800 */
[----:B------:R-:W-:Y:S01]  /*d900*/  @!P6 IMAD.IADD R30, R30, 0x1, -R59 ;  /* 0x000000011e1ee824 */ /* 0x000fe200078e0a3b */
[----:B------:R0:W-:Y:S01]  /*d910*/  STL [R1+0x288], R37 ;  /* 0x0002882501007387 */ /* 0x0001e20000100800 */
[----:B------:R-:W-:-:S02]  /*d920*/  IMAD.MOV R21, RZ, RZ, -R21 ;  /* 0x000000ffff157224 */ /* 0x000fc400078e0a15 */
[C---:B0-----:R-:W-:Y:S01]  /*d930*/  IMAD R37, R59.reuse, R23, R22 ;  /* 0x000000173b257224 */ /* 0x041fe200078e0216 */
[----:B--2---:R-:W-:Y:S02]  /*d940*/  IABS R22, R29 ;  /* 0x0000001d00167213 */ /* 0x004fe40000000000 */
[----:B------:R-:W2:Y:S04]  /*d950*/  LDL R29, [R1+0x43ac] ;  /* 0x0043ac00011d7983 */ /* 0x000ea80000100800 */
[----:B------:R0:W-:Y:S02]  /*d960*/  STL [R1+0x294], R30 ;  /* 0x0002941e01007387 */ /* 0x0001e40000100800 */
[----:B0-----:R-:W-:Y:S01]  /*d970*/  IMAD R30, R59, R21, R19 ;  /* 0x000000153b1e7224 */ /* 0x001fe200078e0213 */
[----:B-----5:R-:W-:-:S02]  /*d980*/  IABS R21, R32 ;  /* 0x0000002000157213 */ /* 0x020fc40000000000 */
[----:B------:R-:W5:Y:S01]  /*d990*/  LDL R32, [R1+0x43b8] ;  /* 0x0043b80001207983 */ /* 0x000f620000100800 */
[----:B---3--:R-:W-:-:S03]  /*d9a0*/  IABS R19, R33 ;  /* 0x0000002100137213 */ /* 0x008fc60000000000 */
[----:B------:R-:W3:Y:S01]  /*d9b0*/  LDL R33, [R1+0x43bc] ;  /* 0x0043bc0001217983 */ /* 0x000ee20000100800 */
[C---:B----4-:R-:W-:Y:S02]  /*d9c0*/  ISETP.GT.U32.AND P4, PT, R59.reuse, R39, PT ;  /* 0x000000273b00720c */ /* 0x050fe40003f84070 */
[C---:B------:R-:W-:Y:S02]  /*d9d0*/  ISETP.GT.U32.AND P5, PT, R59.reuse, R53, PT ;  /* 0x000000353b00720c */ /* 0x040fe40003fa4070 */
[C---:B------:R-:W-:Y:S02]  /*d9e0*/  ISETP.GT.U32.AND P3, PT, R59.reuse, R20, PT ;  /* 0x000000143b00720c */ /* 0x040fe40003f64070 */
[----:B------:R-:W-:-:S07]  /*d9f0*/  ISETP.GT.U32.AND P6, PT, R59, R40, PT ;  /* 0x000000283b00720c */ /* 0x000fce0003fc4070 */
[--C-:B------:R-:W-:Y:S02]  /*da00*/  @!P4 IMAD.IADD R39, R39, 0x1, -R59.reuse ;  /* 0x000000012727c824 */ /* 0x100fe400078e0a3b */
[--C-:B------:R-:W-:Y:S02]  /*da10*/  @!P5 IMAD.IADD R53, R53, 0x1, -R59.reuse ;  /* 0x000000013535d824 */ /* 0x100fe400078e0a3b */
[--C-:B------:R-:W-:Y:S01]  /*da20*/  @!P3 IMAD.IADD R20, R20, 0x1, -R59.reuse ;  /* 0x000000011414b824 */ /* 0x100fe200078e0a3b */
[C---:B------:R-:W-:Y:S02]  /*da30*/  ISETP.GT.U32.AND P4, PT, R59.reuse, R39, PT ;  /* 0x000000273b00720c */ /* 0x040fe40003f84070 */
[C---:B------:R-:W-:Y:S01]  /*da40*/  ISETP.GT.U32.AND P5, PT, R59.reuse, R53, PT ;  /* 0x000000353b00720c */ /* 0x040fe20003fa4070 */
[----:B------:R-:W-:Y:S01]  /*da50*/  @!P6 IMAD.IADD R40, R40, 0x1, -R59 ;  /* 0x000000012828e824 */ /* 0x000fe200078e0a3b */
[----:B------:R-:W-:Y:S01]  /*da60*/  ISETP.GT.U32.AND P3, PT, R59, R20, PT ;  /* 0x000000143b00720c */ /* 0x000fe20003f64070 */
[----:B------:R-:W-:-:S03]  /*da70*/  IMAD.HI.U32 R24, R2, R22, RZ ;  /* 0x0000001602187227 */ /* 0x000fc600078e00ff */
[----:B------:R-:W-:Y:S01]  /*da80*/  ISETP.GT.U32.AND P6, PT, R59, R40, PT ;  /* 0x000000283b00720c */ /* 0x000fe20003fc4070 */
[----:B------:R-:W-:-:S04]  /*da90*/  IMAD.MOV R24, RZ, RZ, -R24 ;  /* 0x000000ffff187224 */ /* 0x000fc800078e0a18 */
[--C-:B------:R-:W-:Y:S02]  /*daa0*/  @!P4 IMAD.IADD R39, R39, 0x1, -R59.reuse ;  /* 0x000000012727c824 */ /* 0x100fe400078e0a3b */
[--C-:B------:R-:W-:Y:S02]  /*dab0*/  @!P5 IMAD.IADD R53, R53, 0x1, -R59.reuse ;  /* 0x000000013535d824 */ /* 0x100fe400078e0a3b */
[----:B------:R-:W-:Y:S01]  /*dac0*/  IMAD.HI.U32 R23, R2, R21, RZ ;  /* 0x0000001502177227 */ /* 0x000fe200078e00ff */
[----:B------:R-:W-:Y:S03]  /*dad0*/  STL [R1+0x274], R39 ;  /* 0x0002742701007387 */ /* 0x000fe60000100800 */
[----:B------:R-:W-:Y:S01]  /*dae0*/  @!P3 IMAD.IADD R20, R20, 0x1, -R59 ;  /* 0x000000011414b824 */ /* 0x000fe200078e0a3b */
[----:B------:R0:W-:Y:S01]  /*daf0*/  STL [R1+0x27c], R53 ;  /* 0x00027c3501007387 */ /* 0x0001e20000100800 */
[----:B------:R-:W-:-:S02]  /*db00*/  IMAD.MOV R23, RZ, RZ, -R23 ;  /* 0x000000ffff177224 */ /* 0x000fc400078e0a17 */
[----:B------:R-:W-:Y:S01]  /*db10*/  @!P6 IMAD.IADD R40, R40, 0x1, -R59 ;  /* 0x000000012828e824 */ /* 0x000fe200078e0a3b */
[----:B------:R1:W-:Y:S01]  /*db20*/  STL [R1+0x284], R20 ;  /* 0x0002841401007387 */ /* 0x0003e20000100800 */
[----:B0-----:R-:W-:Y:S02]  /*db30*/  IMAD R53, R59, R24, R22 ;  /* 0x000000183b357224 */ /* 0x001fe400078e0216 */
[----:B------:R-:W-:-:S04]  /*db40*/  IMAD.HI.U32 R22, R2, R19, RZ ;  /* 0x0000001302167227 */ /* 0x000fc800078e00ff */
[----:B-1----:R-:W-:Y:S02]  /*db50*/  IMAD R20, R59, R23, R21 ;  /* 0x000000173b147224 */ /* 0x002fe400078e0215 */
[----:B------:R-:W-:-:S04]  /*db60*/  IMAD.MOV R22, RZ, RZ, -R22 ;  /* 0x000000ffff167224 */ /* 0x000fc800078e0a16 */
[----:B------:R-:W-:Y:S01]  /*db70*/  IMAD R38, R59, R22, R19 ;  /* 0x000000163b267224 */ /* 0x000fe200078e0213 */
[----:B--2---:R-:W-:Y:S02]  /*db80*/  IABS R21, R29 ;  /* 0x0000001d00157213 */ /* 0x004fe40000000000 */
[----:B------:R-:W2:Y:S04]  /*db90*/  LDL R29, [R1+0x43c0] ;  /* 0x0043c000011d7983 */ /* 0x000ea80000100800 */
[----:B------:R-:W-:Y:S01]  /*dba0*/  STL [R1+0x264], R40 ;  /* 0x0002642801007387 */ /* 0x000fe20000100800 */
[----:B-----5:R-:W-:-:S03]  /*dbb0*/  IABS R22, R32 ;  /* 0x0000002000167213 */ /* 0x020fc60000000000 */
[----:B------:R-:W4:Y:S01]  /*dbc0*/  LDL R32, [R1+0x43c4] ;  /* 0x0043c40001207983 */ /* 0x000f220000100800 */
[----:B---3--:R-:W-:-:S03]  /*dbd0*/  IABS R19, R33 ;  /* 0x0000002100137213 */ /* 0x008fc60000000000 */
[----:B------:R-:W3:Y:S01]  /*dbe0*/  LDL R33, [R1+0x43c8] ;  /* 0x0043c80001217983 */ /* 0x000ee20000100800 */
[C---:B------:R-:W-:Y:S02]  /*dbf0*/  ISETP.GT.U32.AND P4, PT, R59.reuse, R61, PT ;  /* 0x0000003d3b00720c */ /* 0x040fe40003f84070 */
[C---:B------:R-:W-:Y:S02]  /*dc00*/  ISETP.GT.U32.AND P5, PT, R59.reuse, R47, PT ;  /* 0x0000002f3b00720c */ /* 0x040fe40003fa4070 */
[----:B------:R-:W-:-:S09]  /*dc10*/  ISETP.GT.U32.AND P3, PT, R59, R25, PT ;  /* 0x000000193b00720c */ /* 0x000fd20003f64070 */
[----:B------:R-:W-:-:S05]  /*dc20*/  @!P4 IMAD.IADD R61, R61, 0x1, -R59 ;  /* 0x000000013d3dc824 */ /* 0x000fca00078e0a3b */
[C---:B------:R-:W-:Y:S02]  /*dc30*/  ISETP.GT.U32.AND P4, PT, R59.reuse, R61, PT ;  /* 0x0000003d3b00720c */ /* 0x040fe40003f84070 */
[----:B------:R-:W-:Y:S01]  /*dc40*/  ISETP.GT.U32.AND P6, PT, R59, R60, PT ;  /* 0x0000003c3b00720c */ /* 0x000fe20003fc4070 */
[--C-:B------:R-:W-:Y:S02]  /*dc50*/  @!P5 IMAD.IADD R47, R47, 0x1, -R59.reuse ;  /* 0x000000012f2fd824 */ /* 0x100fe400078e0a3b */
[----:B------:R-:W-:-:S03]  /*dc60*/  @!P3 IMAD.IADD R25, R25, 0x1, -R59 ;  /* 0x000000011919b824 */ /* 0x000fc600078e0a3b */
[----:B------:R-:W-:-:S05]  /*dc70*/  ISETP.GT.U32.AND P5, PT, R59, R47, PT ;  /* 0x0000002f3b00720c */ /* 0x000fca0003fa4070 */
[--C-:B------:R-:W-:Y:S01]  /*dc80*/  @!P4 IMAD.IADD R61, R61, 0x1, -R59.reuse ;  /* 0x000000013d3dc824 */ /* 0x100fe200078e0a3b */
[C---:B------:R-:W-:Y:S02]  /*dc90*/  ISETP.GT.U32.AND P4, PT, R59.reuse, R9, PT ;  /* 0x000000093b00720c */ /* 0x040fe40003f84070 */
[----:B------:R-:W-:Y:S01]  /*dca0*/  ISETP.GT.U32.AND P3, PT, R59, R25, PT ;  /* 0x000000193b00720c */ /* 0x000fe20003f64070 */
[----:B------:R-:W-:Y:S02]  /*dcb0*/  @!P6 IMAD.IADD R60, R60, 0x1, -R59 ;  /* 0x000000013c3ce824 */ /* 0x000fe400078e0a3b */
[----:B------:R-:W-:-:S03]  /*dcc0*/  IMAD.HI.U32 R24, R2, R21, RZ ;  /* 0x0000001502187227 */ /* 0x000fc600078e00ff */
[----:B------:R-:W-:Y:S01]  /*dcd0*/  ISETP.GT.U32.AND P6, PT, R59, R60, PT ;  /* 0x0000003c3b00720c */ /* 0x000fe20003fc4070 */
[----:B------:R-:W-:-:S04]  /*dce0*/  @!P5 IMAD.IADD R47, R47, 0x1, -R59 ;  /* 0x000000012f2fd824 */ /* 0x000fc800078e0a3b */
[--C-:B------:R-:W-:Y:S02]  /*dcf0*/  @!P4 IMAD.IADD R9, R9, 0x1, -R59.reuse ;  /* 0x000000010909c824 */ /* 0x100fe400078e0a3b */
[----:B------:R-:W-:-:S03]  /*dd00*/  @!P3 IMAD.IADD R25, R25, 0x1, -R59 ;  /* 0x000000011919b824 */ /* 0x000fc600078e0a3b */
[----:B------:R-:W-:Y:S01]  /*dd10*/  ISETP.GT.U32.AND P4, PT, R59, R9, PT ;  /* 0x000000093b00720c */ /* 0x000fe20003f84070 */
[----:B------:R-:W-:Y:S01]  /*dd20*/  IMAD.MOV R24, RZ, RZ, -R24 ;  /* 0x000000ffff187224 */ /* 0x000fe200078e0a18 */
[----:B------:R0:W-:Y:S01]  /*dd30*/  STL [R1+0x26c], R61 ;  /* 0x00026c3d01007387 */ /* 0x0001e20000100800 */
[----:B------:R-:W-:-:S03]  /*dd40*/  IMAD.HI.U32 R23, R2, R22, RZ ;  /* 0x0000001602177227 */ /* 0x000fc600078e00ff */
[----:B------:R-:W-:Y:S01]  /*dd50*/  STL [R1+0x270], R47 ;  /* 0x0002702f01007387 */ /* 0x000fe20000100800 */
[----:B------:R-:W-:-:S03]  /*dd60*/  IMAD.MOV R23, RZ, RZ, -R23 ;  /* 0x000000ffff177224 */ /* 0x000fc600078e0a17 */
[----:B------:R1:W-:Y:S01]  /*dd70*/  STL [R1+0x258], R25 ;  /* 0x0002581901007387 */ /* 0x0003e20000100800 */
[----:B------:R-:W-:Y:S02]  /*dd80*/  @!P6 IMAD.IADD R60, R60, 0x1, -R59 ;  /* 0x000000013c3ce824 */ /* 0x000fe400078e0a3b */
[C---:B0-----:R-:W-:Y:S02]  /*dd90*/  IMAD R61, R59.reuse, R23, R22 ;  /* 0x000000173b3d7224 */ /* 0x041fe400078e0216 */
[----:B-1----:R-:W-:Y:S02]  /*dda0*/  IMAD R25, R59, R24, R21 ;  /* 0x000000183b197224 */ /* 0x002fe400078e0215 */
[----:B------:R-:W-:-:S04]  /*ddb0*/  IMAD.HI.U32 R21, R2, R19, RZ ;  /* 0x0000001302157227 */ /* 0x000fc800078e00ff */
[----:B------:R-:W-:Y:S02]  /*ddc0*/  IMAD.MOV R21, RZ, RZ, -R21 ;  /* 0x000000ffff157224 */ /* 0x000fe400078e0a15 */
[----:B------:R-:W-:Y:S01]  /*ddd0*/  @!P4 IMAD.IADD R9, R9, 0x1, -R59 ;  /* 0x000000010909c824 */ /* 0x000fe200078e0a3b */
[----:B--2---:R-:W-:Y:S02]  /*dde0*/  IABS R22, R29 ;  /* 0x0000001d00167213 */ /* 0x004fe40000000000 */
[----:B------:R-:W2:Y:S04]  /*ddf0*/  LDL R29, [R1+0x43cc] ;  /* 0x0043cc00011d7983 */ /* 0x000ea80000100800 */
[----:B------:R0:W-:Y:S02]  /*de00*/  STL [R1+0x25c], R60 ;  /* 0x00025c3c01007387 */ /* 0x0001e40000100800 */
[----:B0-----:R-:W-:Y:S01]  /*de10*/  IMAD R60, R59, R21, R19 ;  /* 0x000000153b3c7224 */ /* 0x001fe200078e0213 */
[----:B----4-:R-:W-:-:S02]  /*de20*/  IABS R21, R32 ;  /* 0x0000002000157213 */ /* 0x010fc40000000000 */
[----:B------:R-:W4:Y:S04]  /*de30*/  LDL R32, [R1+0x43e0] ;  /* 0x0043e00001207983 */ /* 0x000f280000100800 */
[----:B------:R0:W-:Y:S01]  /*de40*/  STL [R1+0x260], R9 ;  /* 0x0002600901007387 */ /* 0x0001e20000100800 */
[----:B---3--:R-:W-:-:S03]  /*de50*/  IABS R19, R33 ;  /* 0x0000002100137213 */ /* 0x008fc60000000000 */
[----:B0-----:R-:W3:Y:S04]  /*de60*/  LDL.LU R9, [R1+0x5648] ;  /* 0x0056480001097983 */ /* 0x001ee80000300800 */
[----:B------:R-:W5:Y:S01]  /*de70*/  LDL R33, [R1+0x43e4] ;  /* 0x0043e40001217983 */ /* 0x000f620000100800 */
[C---:B------:R-:W-:Y:S02]  /*de80*/  ISETP.GT.U32.AND P5, PT, R59.reuse, R8, PT ;  /* 0x000000083b00720c */ /* 0x040fe40003fa4070 */
[C---:B------:R-:W-:Y:S02]  /*de90*/  ISETP.GT.U32.AND P3, PT, R59.reuse, R52, PT ;  /* 0x000000343b00720c */ /* 0x040fe40003f64070 */
[C---:B------:R-:W-:Y:S02]  /*dea0*/  ISETP.GT.U32.AND P6, PT, R59.reuse, R10, PT ;  /* 0x0000000a3b00720c */ /* 0x040fe40003fc4070 */
[----:B------:R-:W-:-:S07]  /*deb0*/  ISETP.GT.U32.AND P4, PT, R59, R12, PT ;  /* 0x0000000c3b00720c */ /* 0x000fce0003f84070 */
[--C-:B------:R-:W-:Y:S02]  /*dec0*/  @!P5 IMAD.IADD R8, R8, 0x1, -R59.reuse ;  /* 0x000000010808d824 */ /* 0x100fe400078e0a3b */
[----:B------:R-:W-:-:S03]  /*ded0*/  @!P3 IMAD.IADD R52, R52, 0x1, -R59 ;  /* 0x000000013434b824 */ /* 0x000fc600078e0a3b */
[C---:B------:R-:W-:Y:S02]  /*dee0*/  ISETP.GT.U32.AND P5, PT, R59.reuse, R8, PT ;  /* 0x000000083b00720c */ /* 0x040fe40003fa4070 */
[C---:B------:R-:W-:Y:S01]  /*def0*/  ISETP.GT.U32.AND P3, PT, R59.reuse, R52, PT ;  /* 0x000000343b00720c */ /* 0x040fe20003f64070 */
[--C-:B------:R-:W-:Y:S02]  /*df00*/  @!P6 IMAD.IADD R10, R10, 0x1, -R59.reuse ;  /* 0x000000010a0ae824 */ /* 0x100fe400078e0a3b */
[----:B------:R-:W-:Y:S02]  /*df10*/  @!P4 IMAD.IADD R12, R12, 0x1, -R59 ;  /* 0x000000010c0cc824 */ /* 0x000fe400078e0a3b */
[----:B------:R-:W-:Y:S01]  /*df20*/  IMAD.HI.U32 R24, R2, R22, RZ ;  /* 0x0000001602187227 */ /* 0x000fe200078e00ff */
[C---:B------:R-:W-:Y:S02]  /*df30*/  ISETP.GT.U32.AND P6, PT, R59.reuse, R10, PT ;  /* 0x0000000a3b00720c */ /* 0x040fe40003fc4070 */
[----:B------:R-:W-:-:S03]  /*df40*/  ISETP.GT.U32.AND P4, PT, R59, R12, PT ;  /* 0x0000000c3b00720c */ /* 0x000fc60003f84070 */
[--C-:B------:R-:W-:Y:S02]  /*df50*/  @!P5 IMAD.IADD R8, R8, 0x1, -R59.reuse ;  /* 0x000000010808d824 */ /* 0x100fe400078e0a3b */
[----:B------:R-:W-:Y:S02]  /*df60*/  @!P3 IMAD.IADD R52, R52, 0x1, -R59 ;  /* 0x000000013434b824 */ /* 0x000fe400078e0a3b */
[----:B------:R-:W-:Y:S01]  /*df70*/  IMAD.MOV R24, RZ, RZ, -R24 ;  /* 0x000000ffff187224 */ /* 0x000fe200078e0a18 */
[----:B------:R0:W-:Y:S01]  /*df80*/  STL [R1+0x24c], R8 ;  /* 0x00024c0801007387 */ /* 0x0001e20000100800 */
[----:B------:R-:W-:-:S04]  /*df90*/  IMAD.HI.U32 R23, R2, R21, RZ ;  /* 0x0000001502177227 */ /* 0x000fc800078e00ff */
[----:B------:R-:W-:Y:S01]  /*dfa0*/  IMAD.MOV R23, RZ, RZ, -R23 ;  /* 0x000000ffff177224 */ /* 0x000fe200078e0a17 */
[----:B0-----:R-:W3:Y:S04]  /*dfb0*/  LDL.LU R8, [R1+0x5644] ;  /* 0x0056440001087983 */ /* 0x001ee80000300800 */
[----:B------:R0:W-:Y:S01]  /*dfc0*/  STL [R1+0x250], R52 ;  /* 0x0002503401007387 */ /* 0x0001e20000100800 */
[----:B------:R-:W-:Y:S02]  /*dfd0*/  @!P6 IMAD.IADD R10, R10, 0x1, -R59 ;  /* 0x000000010a0ae824 */ /* 0x000fe400078e0a3b */
[C---:B------:R-:W-:Y:S02]  /*dfe0*/  IMAD R47, R59.reuse, R23, R21 ;  /* 0x000000173b2f7224 */ /* 0x040fe400078e0215 */
[----:B0-----:R-:W-:-:S02]  /*dff0*/  IMAD R52, R59, R24, R22 ;  /* 0x000000183b347224 */ /* 0x001fc400078e0216 */
[----:B------:R-:W-:-:S04]  /*e000*/  IMAD.HI.U32 R22, R2, R19, RZ ;  /* 0x0000001302167227 */ /* 0x000fc800078e00ff */
[----:B------:R-:W-:Y:S02]  /*e010*/  IMAD.MOV R22, RZ, RZ, -R22 ;  /* 0x000000ffff167224 */ /* 0x000fe400078e0a16 */
[----:B------:R-:W-:Y:S02]  /*e020*/  @!P4 IMAD.IADD R12, R12, 0x1, -R59 ;  /* 0x000000010c0cc824 */ /* 0x000fe400078e0a3b */
[----:B------:R-:W-:Y:S01]  /*e030*/  IMAD R40, R59, R22, R19 ;  /* 0x000000163b287224 */ /* 0x000fe200078e0213 */
[----:B--2---:R-:W-:Y:S02]  /*e040*/  IABS R21, R29 ;  /* 0x0000001d00157213 */ /* 0x004fe40000000000 */
[----:B------:R-:W2:Y:S04]  /*e050*/  LDL R29, [R1+0x43f0] ;  /* 0x0043f000011d7983 */ /* 0x000ea80000100800 */
[----:B------:R0:W-:Y:S04]  /*e060*/  STL [R1+0x254], R10 ;  /* 0x0002540a01007387 */ /* 0x0001e80000100800 */
[----:B0-----:R-:W3:Y:S01]  /*e070*/  LDL.LU R10, [R1+0x5640] ;  /* 0x00564000010a7983 */ /* 0x001ee20000300800 */
[----:B----4-:R-:W-:-:S03]  /*e080*/  IABS R22, R32 ;  /* 0x0000002000167213 */ /* 0x010fc60000000000 */
[----:B------:R-:W4:Y:S04]  /*e090*/  LDL R32, [R1+0x43f4] ;  /* 0x0043f40001207983 */ /* 0x000f280000100800 */
[----:B------:R0:W-:Y:S04]  /*e0a0*/  STL [R1+0x23c], R12 ;  /* 0x00023c0c01007387 */ /* 0x0001e80000100800 */
[----:B0-----:R-:W3:Y:S01]  /*e0b0*/  LDL.LU R12, [R1+0x563c] ;  /* 0x00563c00010c7983 */ /* 0x001ee20000300800 */
[----:B-----5:R-:W-:-:S03]  /*e0c0*/  IABS R19, R33 ;  /* 0x0000002100137213 */ /* 0x020fc60000000000 */
[----:B------:R-:W5:Y:S01]  /*e0d0*/  LDL R33, [R1+0x4400] ;  /* 0x0044000001217983 */ /* 0x000f620000100800 */
[C---:B------:R-:W-:Y:S02]  /*e0e0*/  ISETP.GT.U32.AND P5, PT, R59.reuse, R58, PT ;  /* 0x0000003a3b00720c */ /* 0x040fe40003fa4070 */
[C---:B------:R-:W-:Y:S02]  /*e0f0*/  ISETP.GT.U32.AND P3, PT, R59.reuse, R36, PT ;  /* 0x000000243b00720c */ /* 0x040fe40003f64070 */
[C---:B------:R-:W-:Y:S02]  /*e100*/  ISETP.GT.U32.AND P6, PT, R59.reuse, R28, PT ;  /* 0x0000001c3b00720c */ /* 0x040fe40003fc4070 */
[----:B------:R-:W-:-:S07]  /*e110*/  ISETP.GT.U32.AND P4, PT, R59, R13, PT ;  /* 0x0000000d3b00720c */ /* 0x000fce0003f84070 */
[--C-:B------:R-:W-:Y:S02]  /*e120*/  @!P5 IMAD.IADD R58, R58, 0x1, -R59.reuse ;  /* 0x000000013a3ad824 */ /* 0x100fe400078e0a3b */
[----:B------:R-:W-:-:S03]  /*e130*/  @!P3 IMAD.IADD R36, R36, 0x1, -R59 ;  /* 0x000000012424b824 */ /* 0x000fc600078e0a3b */
[C---:B------:R-:W-:Y:S01]  /*e140*/  ISETP.GT.U32.AND P5, PT, R59.reuse, R58, PT ;  /* 0x0000003a3b00720c */ /* 0x040fe20003fa4070 */
[--C-:B------:R-:W-:Y:S01]  /*e150*/  @!P6 IMAD.IADD R28, R28, 0x1, -R59.reuse ;  /* 0x000000011c1ce824 */ /* 0x100fe200078e0a3b */
[----:B------:R-:W-:Y:S01]  /*e160*/  ISETP.GT.U32.AND P3, PT, R59, R36, PT ;  /* 0x000000243b00720c */ /* 0x000fe20003f64070 */
[----:B------:R-:W-:-:S03]  /*e170*/  @!P4 IMAD.IADD R13, R13, 0x1, -R59 ;  /* 0x000000010d0dc824 */ /* 0x000fc600078e0a3b */
[C---:B------:R-:W-:Y:S01]  /*e180*/  ISETP.GT.U32.AND P6, PT, R59.reuse, R28, PT ;  /* 0x0000001c3b00720c */ /* 0x040fe20003fc4070 */
[----:B------:R-:W-:Y:S01]  /*e190*/  IMAD.HI.U32 R24, R2, R21, RZ ;  /* 0x0000001502187227 */ /* 0x000fe200078e00ff */
[----:B------:R-:W-:-:S03]  /*e1a0*/  ISETP.GT.U32.AND P4, PT, R59, R13, PT ;  /* 0x0000000d3b00720c */ /* 0x000fc60003f84070 */
[----:B------:R-:W-:Y:S02]  /*e1b0*/  IMAD.MOV R24, RZ, RZ, -R24 ;  /* 0x000000ffff187224 */ /* 0x000fe400078e0a18 */
[----:B------:R-:W-:Y:S02]  /*e1c0*/  @!P5 IMAD.IADD R58, R58, 0x1, -R59 ;  /* 0x000000013a3ad824 */ /* 0x000fe400078e0a3b */
[----:B------:R-:W-:-:S03]  /*e1d0*/  IMAD.HI.U32 R23, R2, R22, RZ ;  /* 0x0000001602177227 */ /* 0x000fc600078e00ff */
[----:B------:R0:W-:Y:S01]  /*e1e0*/  STL [R1+0x240], R58 ;  /* 0x0002403a01007387 */ /* 0x0001e20000100800 */
[----:B------:R-:W-:Y:S02]  /*e1f0*/  @!P3 IMAD.IADD R36, R36, 0x1, -R59 ;  /* 0x000000012424b824 */ /* 0x000fe400078e0a3b */
[----:B------:R-:W-:Y:S02]  /*e200*/  IMAD.MOV R23, RZ, RZ, -R23 ;  /* 0x000000ffff177224 */ /* 0x000fe400078e0a17 */
[----:B------:R-:W-:Y:S01]  /*e210*/  @!P6 IMAD.IADD R28, R28, 0x1, -R59 ;  /* 0x000000011c1ce824 */ /* 0x000fe200078e0a3b */
[----:B------:R1:W-:Y:S01]  /*e220*/  STL [R1+0x244], R36 ;  /* 0x0002442401007387 */ /* 0x0003e20000100800 */
[----:B0-----:R-:W-:Y:S02]  /*e230*/  IMAD R58, R59, R24, R21 ;  /* 0x000000183b3a7224 */ /* 0x001fe400078e0215 */
[----:B------:R-:W-:-:S04]  /*e240*/  IMAD.HI.U32 R21, R2, R19, RZ ;  /* 0x0000001302157227 */ /* 0x000fc800078e00ff */
[----:B-1----:R-:W-:Y:S02]  /*e250*/  IMAD R36, R59, R23, R22 ;  /* 0x000000173b247224 */ /* 0x002fe400078e0216 */
        /* <DEDUP_REMOVED lines=19> */
[----:B------:R-:W-:Y:S01]  /*e390*/  ISETP.GT.U32.AND P3, PT, R59, R51, PT ;  /* 0x000000333b00720c */ /* 0x000fe20003f64070 */
[--C-:B------:R-:W-:Y:S02]  /*e3a0*/  @!P6 IMAD.IADD R46, R46, 0x1, -R59.reuse ;  /* 0x000000012e2ee824 */ /* 0x100fe400078e0a3b */
[----:B------:R-:W-:-:S03]  /*e3b0*/  @!P4 IMAD.IADD R11, R11, 0x1, -R59 ;  /* 0x000000010b0bc824 */ /* 0x000fc600078e0a3b */
[C---:B------:R-:W-:Y:S01]  /*e3c0*/  ISETP.GT.U32.AND P6, PT, R59.reuse, R46, PT ;  /* 0x0000002e3b00720c */ /* 0x040fe20003fc4070 */
[----:B------:R-:W-:Y:S01]  /*e3d0*/  IMAD.HI.U32 R24, R2, R22, RZ ;  /* 0x0000001602187227 */ /* 0x000fe200078e00ff */
[----:B------:R-:W-:-:S03]  /*e3e0*/  ISETP.GT.U32.AND P4, PT, R59, R11, PT ;  /* 0x0000000b3b00720c */ /* 0x000fc60003f84070 */
[--C-:B------:R-:W-:Y:S02]  /*e3f0*/  @!P5 IMAD.IADD R57, R57, 0x1, -R59.reuse ;  /* 0x000000013939d824 */ /* 0x100fe400078e0a3b */
[----:B------:R-:W-:Y:S02]  /*e400*/  @!P3 IMAD.IADD R51, R51, 0x1, -R59 ;  /* 0x000000013333b824 */ /* 0x000fe400078e0a3b */
[----:B------:R-:W-:Y:S01]  /*e410*/  IMAD.MOV R24, RZ, RZ, -R24 ;  /* 0x000000ffff187224 */ /* 0x000fe200078e0a18 */
[----:B------:R-:W-:Y:S01]  /*e420*/  STL [R1+0x238], R57 ;  /* 0x0002383901007387 */ /* 0x000fe20000100800 */
[----:B------:R-:W-:-:S03]  /*e430*/  IMAD.HI.U32 R23, R2, R21, RZ ;  /* 0x0000001502177227 */ /* 0x000fc600078e00ff */
[----:B------:R0:W-:Y:S01]  /*e440*/  STL [R1+0x214], R51 ;  /* 0x0002143301007387 */ /* 0x0001e20000100800 */
[----:B------:R-:W-:Y:S02]  /*e450*/  IMAD.MOV R23, RZ, RZ, -R23 ;  /* 0x000000ffff177224 */ /* 0x000fe400078e0a17 */
[----:B------:R-:W-:Y:S02]  /*e460*/  @!P6 IMAD.IADD R46, R46, 0x1, -R59 ;  /* 0x000000012e2ee824 */ /* 0x000fe400078e0a3b */
[----:B0-----:R-:W-:Y:S02]  /*e470*/  IMAD R51, R59, R24, R22 ;  /* 0x000000183b337224 */ /* 0x001fe400078e0216 */
[----:B------:R-:W-:-:S04]  /*e480*/  IMAD.HI.U32 R22, R2, R19, RZ ;  /* 0x0000001302167227 */ /* 0x000fc800078e00ff */
[----:B------:R-:W-:Y:S02]  /*e490*/  IMAD R57, R59, R23, R21 ;  /* 0x000000173b397224 */ /* 0x000fe400078e0215 */
        /* <DEDUP_REMOVED lines=35> */
[C---:B------:R-:W-:Y:S02]  /*e6d0*/  IMAD R35, R59.reuse, R23, R22 ;  /* 0x000000173b237224 */ /* 0x040fe400078e0216 */
        /* <DEDUP_REMOVED lines=127> */
[----:B------:R-:W-:Y:S01]  /*eed0*/  ISETP.GT.U32.AND P5, PT, R59, R37, PT ;  /* 0x000000253b00720c */ /* 0x000fe20003fa4070 */
        /* <DEDUP_REMOVED lines=16> */
[C---:B-1----:R-:W-:Y:S02]  /*efe0*/  IMAD R30, R59.reuse, R23, R22 ;  /* 0x000000173b1e7224 */ /* 0x042fe400078e0216 */
        /* <DEDUP_REMOVED lines=446> */
[----:B------:R-:W-:-:S09]  /*10bd0*/  ISETP.GT.U32.AND P6, PT, R59, R38, PT ;  /* 0x000000263b00720c */ /* 0x000fd20003fc4070 */
[--C-:B------:R-:W-:Y:S02]  /*10be0*/  @!P5 IMAD.IADD R30, R30, 0x1, -R59.reuse ;  /* 0x000000011e1ed824 */ /* 0x100fe400078e0a3b */
[----:B------:R-:W-:-:S03]  /*10bf0*/  @!P3 IMAD.IADD R25, R25, 0x1, -R59 ;  /* 0x000000011919b824 */ /* 0x000fc600078e0a3b */
[C---:B------:R-:W-:Y:S01]  /*10c00*/  ISETP.GT.U32.AND P5, PT, R59.reuse, R30, PT ;  /* 0x0000001e3b00720c */ /* 0x040fe20003fa4070 */
[----:B------:R-:W-:Y:S01]  /*10c10*/  @!P6 IMAD.IADD R38, R38, 0x1, -R59 ;  /* 0x000000012626e824 */ /* 0x000fe200078e0a3b */
[----:B------:R-:W-:Y:S01]  /*10c20*/  ISETP.GT.U32.AND P3, PT, R59, R25, PT ;  /* 0x000000193b00720c */ /* 0x000fe20003f64070 */
[----:B------:R-:W-:-:S03]  /*10c30*/  IMAD.HI.U32 R24, R2, R22, RZ ;  /* 0x0000001602187227 */ /* 0x000fc600078e00ff */
[----:B------:R-:W-:Y:S01]  /*10c40*/  ISETP.GT.U32.AND P6, PT, R59, R38, PT ;  /* 0x000000263b00720c */ /* 0x000fe20003fc4070 */
[----:B------:R-:W-:Y:S02]  /*10c50*/  IMAD.MOV R24, RZ, RZ, -R24 ;  /* 0x000000ffff187224 */ /* 0x000fe400078e0a18 */
[----:B------:R-:W-:-:S04]  /*10c60*/  IMAD.HI.U32 R23, R2, R21, RZ ;  /* 0x0000001502177227 */ /* 0x000fc800078e00ff */
[--C-:B------:R-:W-:Y:S02]  /*10c70*/  @!P5 IMAD.IADD R30, R30, 0x1, -R59.reuse ;  /* 0x000000011e1ed824 */ /* 0x100fe400078e0a3b */
[----:B------:R-:W-:-:S03]  /*10c80*/  @!P3 IMAD.IADD R25, R25, 0x1, -R59 ;  /* 0x000000011919b824 */ /* 0x000fc600078e0a3b */
[----:B------:R0:W-:Y:S01]  /*10c90*/  STL [R1+0xc4], R30 ;  /* 0x0000c41e01007387 */ /* 0x0001e20000100800 */
[----:B------:R-:W-:Y:S02]  /*10ca0*/  IMAD.MOV R23, RZ, RZ, -R23 ;  /* 0x000000ffff177224 */ /* 0x000fe400078e0a17 */
[----:B------:R-:W-:Y:S01]  /*10cb0*/  @!P6 IMAD.IADD R38, R38, 0x1, -R59 ;  /* 0x000000012626e824 */ /* 0x000fe200078e0a3b */
[----:B------:R1:W-:Y:S01]  /*10cc0*/  STL [R1+0xb0], R25 ;  /* 0x0000b01901007387 */ /* 0x0003e20000100800 */
[----:B0-----:R-:W-:Y:S02]  /*10cd0*/  IMAD R30, R59, R24, R22 ;  /* 0x000000183b1e7224 */ /* 0x001fe400078e0216 */
[----:B------:R-:W-:-:S04]  /*10ce0*/  IMAD.HI.U32 R22, R2, R19, RZ ;  /* 0x0000001302167227 */ /* 0x000fc800078e00ff */
[C---:B-1----:R-:W-:Y:S02]  /*10cf0*/  IMAD R25, R59.reuse, R23, R21 ;  /* 0x000000173b197224 */ /* 0x042fe400078e0215 */
[----:B------:R-:W-:Y:S01]  /*10d00*/  IMAD.MOV R22, RZ, RZ, -R22 ;  /* 0x000000ffff167224 */ /* 0x000fe200078e0a16 */
[----:B--2---:R-:W-:Y:S02]  /*10d10*/  IABS R21, R29 ;  /* 0x0000001d00157213 */ /* 0x004fe40000000000 */
[----:B------:R-:W2:Y:S04]  /*10d20*/  LDL R29, [R1+0x45a0] ;  /* 0x0045a000011d7983 */ /* 0x000ea80000100800 */
[----:B------:R0:W-:Y:S02]  /*10d30*/  STL [R1+0xb4], R38 ;  /* 0x0000b42601007387 */ /* 0x0001e40000100800 */
[----:B0-----:R-:W-:Y:S01]  /*10d40*/  IMAD R38, R59, R22, R19 ;  /* 0x000000163b267224 */ /* 0x001fe200078e0213 */
[----:B----4-:R-:W-:-:S02]  /*10d50*/  IABS R22, R32 ;  /* 0x0000002000167213 */ /* 0x010fc40000000000 */
[----:B------:R-:W4:Y:S01]  /*10d60*/  LDL R32, [R1+0x45a4] ;  /* 0x0045a40001207983 */ /* 0x000f220000100800 */
[----:B-----5:R-:W-:-:S03]  /*10d70*/  IABS R19, R33 ;  /* 0x0000002100137213 */ /* 0x020fc60000000000 */
[----:B------:R-:W5:Y:S01]  /*10d80*/  LDL R33, [R1+0x45a8] ;  /* 0x0045a80001217983 */ /* 0x000f620000100800 */
[C---:B------:R-:W-:Y:S02]  /*10d90*/  ISETP.GT.U32.AND P4, PT, R59.reuse, R61, PT ;  /* 0x0000003d3b00720c */ /* 0x040fe40003f84070 */
        /* <DEDUP_REMOVED lines=42> */
[C---:B------:R-:W-:Y:S02]  /*11040*/  ISETP.GT.U32.AND P5, PT, R59.reuse, R46, PT ;  /* 0x0000002e3b00720c */ /* 0x040fe40003fa4070 */
[----:B------:R-:W-:Y:S01]  /*11050*/  ISETP.GT.U32.AND P3, PT, R59, R27, PT ;  /* 0x0000001b3b00720c */ /* 0x000fe20003f64070 */
[----:B------:R-:W-:-:S02]  /*11060*/  @!P6 IMAD.IADD R39, R39, 0x1, -R59 ;  /* 0x000000012727e824 */ /* 0x000fc400078e0a3b */
[----:B------:R-:W-:-:S03]  /*11070*/  IMAD.HI.U32 R24, R2, R22, RZ ;  /* 0x0000001602187227 */ /* 0x000fc600078e00ff */
[----:B------:R-:W-:-:S03]  /*11080*/  ISETP.GT.U32.AND P6, PT, R59, R39, PT ;  /* 0x000000273b00720c */ /* 0x000fc60003fc4070 */
[--C-:B------:R-:W-:Y:S02]  /*11090*/  @!P4 IMAD.IADD R51, R51, 0x1, -R59.reuse ;  /* 0x000000013333c824 */ /* 0x100fe400078e0a3b */
[--C-:B------:R-:W-:Y:S02]  /*110a0*/  @!P5 IMAD.IADD R46, R46, 0x1, -R59.reuse ;  /* 0x000000012e2ed824 */ /* 0x100fe400078e0a3b */
[----:B------:R-:W-:Y:S01]  /*110b0*/  @!P3 IMAD.IADD R27, R27, 0x1, -R59 ;  /* 0x000000011b1bb824 */ /* 0x000fe200078e0a3b */
[----:B------:R-:W-:Y:S01]  /*110c0*/  STL [R1+0x98], R51 ;  /* 0x0000983301007387 */ /* 0x000fe20000100800 */
[----:B------:R-:W-:Y:S02]  /*110d0*/  IMAD.MOV R24, RZ, RZ, -R24 ;  /* 0x000000ffff187224 */ /* 0x000fe400078e0a18 */
[----:B------:R-:W-:Y:S01]  /*110e0*/  IMAD.HI.U32 R23, R2, R21, RZ ;  /* 0x0000001502177227 */ /* 0x000fe200078e00ff */
[----:B------:R-:W-:Y:S04]  /*110f0*/  STL [R1+0x9c], R46 ;  /* 0x00009c2e01007387 */ /* 0x000fe80000100800 */
[----:B------:R0:W-:Y:S01]  /*11100*/  STL [R1+0xa0], R27 ;  /* 0x0000a01b01007387 */ /* 0x0001e20000100800 */
[----:B------:R-:W-:-:S02]  /*11110*/  IMAD.MOV R23, RZ, RZ, -R23 ;  /* 0x000000ffff177224 */ /* 0x000fc400078e0a17 */
[----:B------:R-:W-:Y:S02]  /*11120*/  @!P6 IMAD.IADD R39, R39, 0x1, -R59 ;  /* 0x000000012727e824 */ /* 0x000fe400078e0a3b */
[----:B0-----:R-:W-:Y:S02]  /*11130*/  IMAD R27, R59, R24, R22 ;  /* 0x000000183b1b7224 */ /* 0x001fe400078e0216 */
[----:B------:R-:W-:-:S04]  /*11140*/  IMAD.HI.U32 R22, R2, R19, RZ ;  /* 0x0000001302167227 */ /* 0x000fc800078e00ff */
[C---:B------:R-:W-:Y:S02]  /*11150*/  IMAD R46, R59.reuse, R23, R21 ;  /* 0x000000173b2e7224 */ /* 0x040fe400078e0215 */
        /* <DEDUP_REMOVED lines=87> */
[----:B------:R-:W-:Y:S01]  /*116d0*/  ISETP.GT.U32.AND P5, PT, R59, R40, PT ;  /* 0x000000283b00720c */ /* 0x000fe20003fa4070 */
        /* <DEDUP_REMOVED lines=132> */
[----:B------:R-:W-:-:S11]  /*11f20*/  ISETP.GT.U32.AND P5, PT, R59, R31, PT ;  /* 0x0000001f3b00720c */ /* 0x000fd60003fa4070 */
[----:B------:R-:W-:-:S05]  /*11f30*/  @!P4 IMAD.IADD R39, R39, 0x1, -R59 ;  /* 0x000000012727c824 */ /* 0x000fca00078e0a3b */
[C---:B------:R-:W-:Y:S02]  /*11f40*/  ISETP.GT.U32.AND P4, PT, R59.reuse, R39, PT ;  /* 0x000000273b00720c */ /* 0x040fe40003f84070 */
[C---:B------:R-:W-:Y:S02]  /*11f50*/  ISETP.GT.U32.AND P3, PT, R59.reuse, R30, PT ;  /* 0x0000001e3b00720c */ /* 0x040fe40003f64070 */
[----:B------:R-:W-:Y:S01]  /*11f60*/  ISETP.GT.U32.AND P6, PT, R59, R25, PT ;  /* 0x000000193b00720c */ /* 0x000fe20003fc4070 */
[----:B------:R-:W-:-:S08]  /*11f70*/  @!P5 IMAD.IADD R31, R31, 0x1, -R59 ;  /* 0x000000011f1fd824 */ /* 0x000fd000078e0a3b */
[--C-:B------:R-:W-:Y:S01]  /*11f80*/  @!P4 IMAD.IADD R39, R39, 0x1, -R59.reuse ;  /* 0x000000012727c824 */ /* 0x100fe200078e0a3b */
[C---:B------:R-:W-:Y:S01]  /*11f90*/  ISETP.GT.U32.AND P4, PT, R59.reuse, R38, PT ;  /* 0x000000263b00720c */ /* 0x040fe20003f84070 */
[--C-:B------:R-:W-:Y:S01]  /*11fa0*/  @!P3 IMAD.IADD R30, R30, 0x1, -R59.reuse ;  /* 0x000000011e1eb824 */ /* 0x100fe200078e0a3b */
[----:B------:R-:W-:Y:S01]  /*11fb0*/  ISETP.GT.U32.AND P5, PT, R59, R31, PT ;  /* 0x0000001f3b00720c */ /* 0x000fe20003fa4070 */
[----:B------:R-:W-:-:S03]  /*11fc0*/  @!P6 IMAD.IADD R25, R25, 0x1, -R59 ;  /* 0x000000011919e824 */ /* 0x000fc600078e0a3b */
[C---:B------:R-:W-:Y:S02]  /*11fd0*/  ISETP.GT.U32.AND P3, PT, R59.reuse, R30, PT ;  /* 0x0000001e3b00720c */ /* 0x040fe40003f64070 */
[----:B------:R-:W-:Y:S01]  /*11fe0*/  ISETP.GT.U32.AND P6, PT, R59, R25, PT ;  /* 0x000000193b00720c */ /* 0x000fe20003fc4070 */
[----:B------:R-:W-:-:S04]  /*11ff0*/  IMAD.HI.U32 R24, R2, R21, RZ ;  /* 0x0000001502187227 */ /* 0x000fc800078e00ff */
[--C-:B------:R-:W-:Y:S02]  /*12000*/  @!P4 IMAD.IADD R38, R38, 0x1, -R59.reuse ;  /* 0x000000012626c824 */ /* 0x100fe400078e0a3b */
[----:B------:R-:W-:-:S03]  /*12010*/  @!P5 IMAD.IADD R31, R31, 0x1, -R59 ;  /* 0x000000011f1fd824 */ /* 0x000fc600078e0a3b */
[----:B------:R-:W-:Y:S01]  /*12020*/  ISETP.GT.U32.AND P4, PT, R59, R38, PT ;  /* 0x000000263b00720c */ /* 0x000fe20003f84070 */
[----:B------:R-:W-:Y:S01]  /*12030*/  IMAD.MOV R24, RZ, RZ, -R24 ;  /* 0x000000ffff187224 */ /* 0x000fe200078e0a18 */
[----:B------:R-:W-:Y:S01]  /*12040*/  STL [R1+0x2f8], R39 ;  /* 0x0002f82701007387 */ /* 0x000fe20000100800 */
        /* <DEDUP_REMOVED lines=17> */
[----:B------:R-:W-:Y:S01]  /*12160*/  STL [R1+0x2e0], R38 ;  /* 0x0002e02601007387 */ /* 0x000fe20000100800 */
        /* <DEDUP_REMOVED lines=15> */
[----:B------:R-:W-:-:S04]  /*12260*/  IMAD.HI.U32 R23, R2, R21, RZ ;  /* 0x0000001502177227 */ /* 0x000fc800078e00ff */
[--C-:B------:R-:W-:Y:S02]  /*12270*/  @!P5 IMAD.IADD R28, R28, 0x1, -R59.reuse ;  /* 0x000000011c1cd824 */ /* 0x100fe400078e0a3b */
[----:B------:R-:W-:Y:S02]  /*12280*/  IMAD.MOV R24, RZ, RZ, -R24 ;  /* 0x000000ffff187224 */ /* 0x000fe400078e0a18 */
[----:B------:R-:W-:Y:S01]  /*12290*/  @!P3 IMAD.IADD R27, R27, 0x1, -R59 ;  /* 0x000000011b1bb824 */ /* 0x000fe200078e0a3b */
[----:B------:R0:W-:Y:S01]  /*122a0*/  STL [R1+0x2c4], R28 ;  /* 0x0002c41c01007387 */ /* 0x0001e20000100800 */
[----:B------:R-:W-:Y:S02]  /*122b0*/  IMAD.MOV R23, RZ, RZ, -R23 ;  /* 0x000000ffff177224 */ /* 0x000fe400078e0a17 */
[--C-:B------:R-:W-:Y:S01]  /*122c0*/  @!P6 IMAD.IADD R26, R26, 0x1, -R59.reuse ;  /* 0x000000011a1ae824 */ /* 0x100fe200078e0a3b */
[----:B------:R1:W-:Y:S01]  /*122d0*/  STL [R1+0x2c8], R27 ;  /* 0x0002c81b01007387 */ /* 0x0003e20000100800 */
[----:B------:R-:W-:-:S02]  /*122e0*/  @!P4 IMAD.IADD R31, R31, 0x1, -R59 ;  /* 0x000000011f1fc824 */ /* 0x000fc400078e0a3b */
        /* <DEDUP_REMOVED lines=9> */
[----:B------:R-:W4:Y:S04]  /*12380*/  LDL R32, [R1+0x4674] ;  /* 0x0046740001207983 */ /* 0x000f280000100800 */
[----:B------:R0:W-:Y:S04]  /*12390*/  STL [R1+0x2ac], R31 ;  /* 0x0002ac1f01007387 */ /* 0x0001e80000100800 */
[----:B0-----:R-:W3:Y:S01]  /*123a0*/  LDL R31, [R1+0x4c98] ;  /* 0x004c9800011f7983 */ /* 0x001ee20000100800 */
        /* <DEDUP_REMOVED lines=9> */
[----:B------:R-:W-:Y:S01]  /*12440*/  ISETP.GT.U32.AND P5, PT, R59, R30, PT ;  /* 0x0000001e3b00720c */ /* 0x000fe20003fa4070 */
[----:B------:R-:W-:Y:S01]  /*12450*/  @!P4 IMAD.IADD R27, R27, 0x1, -R59 ;  /* 0x000000011b1bc824 */ /* 0x000fe200078e0a3b */
[C---:B------:R-:W-:Y:S02]  /*12460*/  ISETP.GT.U32.AND P3, PT, R59.reuse, R25, PT ;  /* 0x000000193b00720c */ /* 0x040fe40003f64070 */
[C---:B------:R-:W-:Y:S01]  /*12470*/  ISETP.GT.U32.AND P6, PT, R59.reuse, R28, PT ;  /* 0x0000001c3b00720c */ /* 0x040fe20003fc4070 */
[----:B------:R-:W-:Y:S01]  /*12480*/  IMAD.HI.U32 R22, R2, R21, RZ ;  /* 0x0000001502167227 */ /* 0x000fe200078e00ff */
[----:B------:R-:W-:-:S03]  /*12490*/  ISETP.GT.U32.AND P4, PT, R59, R27, PT ;  /* 0x0000001b3b00720c */ /* 0x000fc60003f84070 */
[----:B------:R-:W-:Y:S02]  /*124a0*/  IMAD.MOV R22, RZ, RZ, -R22 ;  /* 0x000000ffff167224 */ /* 0x000fe400078e0a16 */
[----:B------:R-:W-:-:S04]  /*124b0*/  IMAD.HI.U32 R24, R2, R23, RZ ;  /* 0x0000001702187227 */ /* 0x000fc800078e00ff */
[--C-:B------:R-:W-:Y:S02]  /*124c0*/  @!P5 IMAD.IADD R30, R30, 0x1, -R59.reuse ;  /* 0x000000011e1ed824 */ /* 0x100fe400078e0a3b */
[----:B------:R-:W-:Y:S02]  /*124d0*/  @!P3 IMAD.IADD R25, R25, 0x1, -R59 ;  /* 0x000000011919b824 */ /* 0x000fe400078e0a3b */
[----:B------:R-:W-:Y:S02]  /*124e0*/  IMAD R38, R59, R22, R21 ;  /* 0x000000163b267224 */ /* 0x000fe400078e0215 */
[----:B------:R-:W-:Y:S01]  /*124f0*/  IMAD.HI.U32 R21, R2, R19, RZ ;  /* 0x0000001302157227 */ /* 0x000fe200078e00ff */
[----:B------:R0:W-:Y:S03]  /*12500*/  STL [R1+0x2b4], R30 ;  /* 0x0002b41e01007387 */ /* 0x0001e60000100800 */
[----:B------:R-:W-:Y:S01]  /*12510*/  @!P6 IMAD.IADD R28, R28, 0x1, -R59 ;  /* 0x000000011c1ce824 */ /* 0x000fe200078e0a3b */
[----:B------:R1:W-:Y:S01]  /*12520*/  STL [R1+0x2b8], R25 ;  /* 0x0002b81901007387 */ /* 0x0003e20000100800 */
[----:B------:R-:W-:-:S02]  /*12530*/  IMAD.MOV R24, RZ, RZ, -R24 ;  /* 0x000000ffff187224 */ /* 0x000fc400078e0a18 */
[----:B------:R-:W-:Y:S02]  /*12540*/  @!P4 IMAD.IADD R27, R27, 0x1, -R59 ;  /* 0x000000011b1bc824 */ /* 0x000fe400078e0a3b */
[----:B------:R-:W-:-:S04]  /*12550*/  IMAD.MOV R21, RZ, RZ, -R21 ;  /* 0x000000ffff157224 */ /* 0x000fc800078e0a15 */
[C---:B0-----:R-:W-:Y:S02]  /*12560*/  IMAD R30, R59.reuse, R21, R19 ;  /* 0x000000153b1e7224 */ /* 0x041fe400078e0213 */
[----:B-1----:R-:W-:Y:S01]  /*12570*/  IMAD R25, R59, R24, R23 ;  /* 0x000000183b197224 */ /* 0x002fe200078e0217 */
[----:B--2---:R-:W-:Y:S02]  /*12580*/  IABS R22, R29 ;  /* 0x0000001d00167213 */ /* 0x004fe40000000000 */
[----:B------:R-:W2:Y:S04]  /*12590*/  LDL R29, [R1+0x4ca0] ;  /* 0x004ca000011d7983 */ /* 0x000ea80000100800 */
[----:B------:R-:W-:Y:S04]  /*125a0*/  STL [R1+0x290], R28 ;  /* 0x0002901c01007387 */ /* 0x000fe80000100800 */
[----:B------:R-:W-:Y:S01]  /*125b0*/  STL [R1+0x298], R27 ;  /* 0x0002981b01007387 */ /* 0x000fe20000100800 */
[----:B----4-:R-:W-:-:S03]  /*125c0*/  IABS R23, R32 ;  /* 0x0000002000177213 */ /* 0x010fc60000000000 */
[----:B------:R-:W4:Y:S01]  /*125d0*/  LDL R32, [R1+0x4ca4] ;  /* 0x004ca40001207983 */ /* 0x000f220000100800 */
[----:B---3--:R-:W-:-:S03]  /*125e0*/  IABS R21, R31 ;  /* 0x0000001f00157213 */ /* 0x008fc60000000000 */
[----:B------:R-:W3:Y:S01]  /*125f0*/  LDL R31, [R1+0x4ca8] ;  /* 0x004ca800011f7983 */ /* 0x000ee20000100800 */
[----:B-----5:R-:W-:-:S03]  /*12600*/  IABS R19, R33 ;  /* 0x0000002100137213 */ /* 0x020fc60000000000 */
[----:B------:R-:W5:Y:S01]  /*12610*/  LDL R33, [R1+0x4cac] ;  /* 0x004cac0001217983 */ /* 0x000f620000100800 */
        /* <DEDUP_REMOVED lines=8> */
[----:B------:R-:W-:Y:S02]  /*126a0*/  @!P4 IMAD.IADD R25, R25, 0x1, -R59 ;  /* 0x000000011919c824 */ /* 0x000fe400078e0a3b */
[----:B------:R-:W-:Y:S01]  /*126b0*/  @!P2 IMAD.MOV R20, RZ, RZ, -R20 ;  /* 0x000000ffff14a224 */ /* 0x000fe200078e0a14 */
[----:B------:R-:W-:Y:S01]  /*126c0*/  ISETP.GT.U32.AND P2, PT, R59, R38, PT ;  /* 0x000000263b00720c */ /* 0x000fe20003f44070 */
[----:B------:R-:W-:-:S06]  /*126d0*/  @!P0 IMAD.MOV R18, RZ, RZ, -R18 ;  /* 0x000000ffff128224 */ /* 0x000fcc00078e0a12 */
[----:B------:R-:W-:Y:S01]  /*126e0*/  @!P5 IMAD.IADD R30, R30, 0x1, -R59 ;  /* 0x000000011e1ed824 */ /* 0x000fe200078e0a3b */
[----:B------:R-:W-:Y:S01]  /*126f0*/  ISETP.GT.U32.AND P5, PT, R59, R25, PT ;  /* 0x000000193b00720c */ /* 0x000fe20003fa4070 */
[----:B------:R-:W-:-:S03]  /*12700*/  IMAD.HI.U32 R24, R2, R22, RZ ;  /* 0x0000001602187227 */ /* 0x000fc600078e00ff */
[----:B------:R-:W-:Y:S01]  /*12710*/  ISETP.GT.U32.AND P0, PT, R59, R30, PT ;  /* 0x0000001e3b00720c */ /* 0x000fe20003f04070 */
[----:B------:R-:W-:Y:S01]  /*12720*/  IMAD.MOV R24, RZ, RZ, -R24 ;  /* 0x000000ffff187224 */ /* 0x000fe200078e0a18 */
[----:B------:R0:W-:Y:S01]  /*12730*/  STL [R1+0x2a0], R26 ;  /* 0x0002a01a01007387 */ /* 0x0001e20000100800 */
[----:B------:R-:W-:-:S03]  /*12740*/  @!P2 IMAD.IADD R38, R38, 0x1, -R59 ;  /* 0x000000012626a824 */ /* 0x000fc600078e0a3b */
[----:B------:R1:W-:Y:S01]  /*12750*/  STL [R1+0x3ac], R20 ;  /* 0x0003ac1401007387 */ /* 0x0003e20000100800 */
[----:B0-----:R-:W-:Y:S02]  /*12760*/  IMAD R26, R59, R24, R22 ;  /* 0x000000183b1a7224 */ /* 0x001fe400078e0216 */
[C---:B------:R-:W-:Y:S01]  /*12770*/  IMAD.HI.U32 R24, R2.reuse, R23, RZ ;  /* 0x0000001702187227 */ /* 0x040fe200078e00ff */
[----:B------:R2:W-:Y:S03]  /*12780*/  STL [R1+0x3a8], R18 ;  /* 0x0003a81201007387 */ /* 0x0005e60000100800 */
[----:B------:R-:W-:-:S04]  /*12790*/  IMAD.HI.U32 R22, R2, R21, RZ ;  /* 0x0000001502167227 */ /* 0x000fc800078e00ff */
[----:B-1----:R-:W-:-:S04]  /*127a0*/  IMAD.HI.U32 R20, R2, R19, RZ ;  /* 0x0000001302147227 */ /* 0x002fc800078e00ff */
[--C-:B------:R-:W-:Y:S02]  /*127b0*/  @!P5 IMAD.IADD R25, R25, 0x1, -R59.reuse ;  /* 0x000000011919d824 */ /* 0x100fe400078e0a3b */
[----:B------:R-:W-:Y:S02]  /*127c0*/  IMAD.MOV R24, RZ, RZ, -R24 ;  /* 0x000000ffff187224 */ /* 0x000fe400078e0a18 */
[----:B------:R-:W-:Y:S02]  /*127d0*/  @!P0 IMAD.IADD R30, R30, 0x1, -R59 ;  /* 0x000000011e1e8824 */ /* 0x000fe400078e0a3b */
[----:B------:R-:W-:Y:S02]  /*127e0*/  IMAD.MOV R22, RZ, RZ, -R22 ;  /* 0x000000ffff167224 */ /* 0x000fe400078e0a16 */
[----:B------:R-:W-:Y:S02]  /*127f0*/  IMAD.MOV R20, RZ, RZ, -R20 ;  /* 0x000000ffff147224 */ /* 0x000fe400078e0a14 */
[----:B------:R-:W-:-:S02]  /*12800*/  IMAD R28, R59, R24, R23 ;  /* 0x000000183b1c7224 */ /* 0x000fc400078e0217 */
[C---:B------:R-:W-:Y:S01]  /*12810*/  IMAD R27, R59.reuse, R22, R21 ;  /* 0x000000163b1b7224 */ /* 0x040fe200078e0215 */
[----:B--2---:R-:W-:Y:S02]  /*12820*/  IABS R18, R29 ;  /* 0x0000001d00127213 */ /* 0x004fe40000000000 */
[----:B------:R-:W2:Y:S04]  /*12830*/  LDL R29, [R1+0x4cb0] ;  /* 0x004cb000011d7983 */ /* 0x000ea80000100800 */
[----:B------:R-:W-:Y:S04]  /*12840*/  STL [R1+0x28c], R38 ;  /* 0x00028c2601007387 */ /* 0x000fe80000100800 */
[----:B------:R0:W-:Y:S04]  /*12850*/  STL [R1+0x278], R25 ;  /* 0x0002781901007387 */ /* 0x0001e80000100800 */
[----:B------:R-:W-:Y:S01]  /*12860*/  STL [R1+0x280], R30 ;  /* 0x0002801e01007387 */ /* 0x000fe20000100800 */
[----:B0-----:R-:W-:Y:S01]  /*12870*/  IMAD R25, R59, R20, R19 ;  /* 0x000000143b197224 */ /* 0x001fe200078e0213 */
[----:B----4-:R-:W-:-:S02]  /*12880*/  IABS R23, R32 ;  /* 0x0000002000177213 */ /* 0x010fc40000000000 */
[----:B------:R-:W4:Y:S01]  /*12890*/  LDL R32, [R1+0x4cb4] ;  /* 0x004cb40001207983 */ /* 0x000f220000100800 */
[----:B---3--:R-:W-:-:S03]  /*128a0*/  IABS R21, R31 ;  /* 0x0000001f00157213 */ /* 0x008fc60000000000 */
[----:B------:R-:W3:Y:S01]  /*128b0*/  LDL R31, [R1+0x4dc0] ;  /* 0x004dc000011f7983 */ /* 0x000ee20000100800 */
[----:B-----5:R-:W-:-:S03]  /*128c0*/  IABS R19, R33 ;  /* 0x0000002100137213 */ /* 0x020fc60000000000 */
[----:B------:R-:W5:Y:S01]  /*128d0*/  LDL R33, [R1+0x4dc4] ;  /* 0x004dc40001217983 */ /* 0x000f620000100800 */
[C---:B------:R-:W-:Y:S02]  /*128e0*/  ISETP.GT.U32.AND P4, PT, R59.reuse, R26, PT ;  /* 0x0000001a3b00720c */ /* 0x040fe40003f84070 */
[C---:B------:R-:W-:Y:S02]  /*128f0*/  ISETP.GT.U32.AND P2, PT, R59.reuse, R28, PT ;  /* 0x0000001c3b00720c */ /* 0x040fe40003f44070 */
[----:B------:R-:W-:-:S09]  /*12900*/  ISETP.GT.U32.AND P0, PT, R59, R27, PT ;  /* 0x0000001b3b00720c */ /* 0x000fd20003f04070 */
[----:B------:R-:W-:-:S05]  /*12910*/  @!P4 IMAD.IADD R26, R26, 0x1, -R59 ;  /* 0x000000011a1ac824 */ /* 0x000fca00078e0a3b */
[----:B------:R-:W-:Y:S01]  /*12920*/  ISETP.GT.U32.AND P4, PT, R59, R26, PT ;  /* 0x0000001a3b00720c */ /* 0x000fe20003f84070 */
[--C-:B------:R-:W-:Y:S02]  /*12930*/  @!P2 IMAD.IADD R28, R28, 0x1, -R59.reuse ;  /* 0x000000011c1ca824 */ /* 0x100fe400078e0a3b */
        /* <DEDUP_REMOVED lines=8> */
[--C-:B------:R-:W-:Y:S02]  /*129c0*/  @!P2 IMAD.IADD R28, R28, 0x1, -R59.reuse ;  /* 0x000000011c1ca824 */ /* 0x100fe400078e0a3b */
[----:B------:R-:W-:Y:S02]  /*129d0*/  @!P0 IMAD.IADD R27, R27, 0x1, -R59 ;  /* 0x000000011b1b8824 */ /* 0x000fe400078e0a3b */
[----:B0-----:R-:W-:Y:S02]  /*129e0*/  IMAD R26, R59, R20, R18 ;  /* 0x000000143b1a7224 */ /* 0x001fe400078e0212 */
[----:B------:R-:W-:Y:S01]  /*129f0*/  IMAD.HI.U32 R20, R2, R19, RZ ;  /* 0x0000001302147227 */ /* 0x000fe200078e00ff */
[----:B------:R0:W-:Y:S03]  /*12a00*/  STL [R1+0x224], R28 ;  /* 0x0002241c01007387 */ /* 0x0001e60000100800 */
[----:B------:R-:W-:-:S02]  /*12a10*/  IMAD.MOV R20, RZ, RZ, -R20 ;  /* 0x000000ffff147224 */ /* 0x000fc400078e0a14 */
[----:B------:R-:W-:Y:S01]  /*12a20*/  IMAD.MOV R22, RZ, RZ, -R22 ;  /* 0x000000ffff167224 */ /* 0x000fe200078e0a16 */
[----:B------:R1:W-:Y:S01]  /*12a30*/  STL [R1+0x228], R27 ;  /* 0x0002281b01007387 */ /* 0x0003e20000100800 */
[C---:B0-----:R-:W-:Y:S01]  /*12a40*/  IMAD R28, R59.reuse, R20, R19 ;  /* 0x000000143b1c7224 */ /* 0x041fe200078e0213 */
[----:B--2---:R-:W-:Y:S01]  /*12a50*/  IABS R18, R29 ;  /* 0x0000001d00127213 */ /* 0x004fe20000000000 */
[----:B------:R-:W-:Y:S01]  /*12a60*/  IMAD R29, R59, R22, R21 ;  /* 0x000000163b1d7224 */ /* 0x000fe200078e0215 */
[----:B----4-:R-:W-:Y:S02]  /*12a70*/  IABS R19, R32 ;  /* 0x0000002000137213 */ /* 0x010fe40000000000 */
[----:B------:R-:W2:Y:S01]  /*12a80*/  LDL R32, [R1+0x4dcc] ;  /* 0x004dcc0001207983 */ /* 0x000ea20000100800 */
[----:B---3--:R-:W-:-:S03]  /*12a90*/  IABS R20, R31 ;  /* 0x0000001f00147213 */ /* 0x008fc60000000000 */
[----:B------:R-:W3:Y:S01]  /*12aa0*/  LDL R31, [R1+0x4dd0] ;  /* 0x004dd000011f7983 */ /* 0x000ee20000100800 */
[----:B-----5:R-:W-:-:S03]  /*12ab0*/  IABS R21, R33 ;  /* 0x0000002100157213 */ /* 0x020fc60000000000 */
[----:B------:R-:W4:Y:S01]  /*12ac0*/  LDL R33, [R1+0x4dd4] ;  /* 0x004dd40001217983 */ /* 0x000f220000100800 */
[----:B------:R-:W-:Y:S01]  /*12ad0*/  ISETP.GT.U32.AND P4, PT, R59, R25, PT ;  /* 0x000000193b00720c */ /* 0x000fe20003f84070 */
[----:B------:R-:W-:-:S04]  /*12ae0*/  IMAD.HI.U32 R24, R2, R23, RZ ;  /* 0x0000001702187227 */ /* 0x000fc800078e00ff */
[----:B------:R-:W-:-:S04]  /*12af0*/  IMAD.MOV R24, RZ, RZ, -R24 ;  /* 0x000000ffff187224 */ /* 0x000fc800078e0a18 */
[C---:B------:R-:W-:Y:S01]  /*12b00*/  IMAD R30, R59.reuse, R24, R23 ;  /* 0x000000183b1e7224 */ /* 0x040fe200078e0217 */
[----:B------:R-:W-:-:S03]  /*12b10*/  ISETP.GT.U32.AND P2, PT, R59, R26, PT ;  /* 0x0000001a3b00720c */ /* 0x000fc60003f44070 */
[----:B------:R-:W-:Y:S01]  /*12b20*/  @!P4 IMAD.IADD R25, R25, 0x1, -R59 ;  /* 0x000000011919c824 */ /* 0x000fe200078e0a3b */
[----:B------:R-:W-:-:S04]  /*12b30*/  ISETP.GT.U32.AND P0, PT, R59, R30, PT ;  /* 0x0000001e3b00720c */ /* 0x000fc80003f04070 */
[----:B------:R-:W-:-:S05]  /*12b40*/  ISETP.GT.U32.AND P4, PT, R59, R25, PT ;  /* 0x000000193b00720c */ /* 0x000fca0003f84070 */
[----:B------:R-:W-:-:S04]  /*12b50*/  @!P2 IMAD.IADD R26, R26, 0x1, -R59 ;  /* 0x000000011a1aa824 */ /* 0x000fc800078e0a3b */
[----:B------:R-:W-:Y:S01]  /*12b60*/  @!P0 IMAD.IADD R30, R30, 0x1, -R59 ;  /* 0x000000011e1e8824 */ /* 0x000fe200078e0a3b */
[----:B------:R-:W-:-:S03]  /*12b70*/  ISETP.GT.U32.AND P2, PT, R59, R26, PT ;  /* 0x0000001a3b00720c */ /* 0x000fc60003f44070 */
[----:B------:R-:W-:Y:S01]  /*12b80*/  @!P4 IMAD.IADD R25, R25, 0x1, -R59 ;  /* 0x000000011919c824 */ /* 0x000fe200078e0a3b */
[C---:B------:R-:W-:Y:S02]  /*12b90*/  ISETP.GT.U32.AND P4, PT, R59.reuse, R29, PT ;  /* 0x0000001d3b00720c */ /* 0x040fe40003f84070 */
[----:B------:R-:W-:Y:S01]  /*12ba0*/  ISETP.GT.U32.AND P0, PT, R59, R30, PT ;  /* 0x0000001e3b00720c */ /* 0x000fe20003f04070 */
[----:B------:R-:W-:-:S04]  /*12bb0*/  IMAD.HI.U32 R22, R2, R18, RZ ;  /* 0x0000001202167227 */ /* 0x000fc800078e00ff */
[----:B------:R-:W-:-:S04]  /*12bc0*/  IMAD.HI.U32 R23, R2, R19, RZ ;  /* 0x0000001302177227 */ /* 0x000fc800078e00ff */
[--C-:B------:R-:W-:Y:S02]  /*12bd0*/  @!P2 IMAD.IADD R26, R26, 0x1, -R59.reuse ;  /* 0x000000011a1aa824 */ /* 0x100fe400078e0a3b */
[--C-:B------:R-:W-:Y:S02]  /*12be0*/  @!P4 IMAD.IADD R29, R29, 0x1, -R59.reuse ;  /* 0x000000011d1dc824 */ /* 0x100fe400078e0a3b */
[----:B------:R-:W-:Y:S02]  /*12bf0*/  @!P0 IMAD.IADD R30, R30, 0x1, -R59 ;  /* 0x000000011e1e8824 */ /* 0x000fe400078e0a3b */
[----:B------:R-:W-:Y:S02]  /*12c00*/  IMAD.MOV R22, RZ, RZ, -R22 ;  /* 0x000000ffff167224 */ /* 0x000fe400078e0a16 */
[----:B------:R-:W-:Y:S01]  /*12c10*/  IMAD.MOV R23, RZ, RZ, -R23 ;  /* 0x000000ffff177224 */ /* 0x000fe200078e0a17 */
[----:B------:R-:W-:Y:S01]  /*12c20*/  STL [R1+0x248], R25 ;  /* 0x0002481901007387 */ /* 0x000fe20000100800 */
[C---:B------:R-:W-:Y:S01]  /*12c30*/  ISETP.GT.U32.AND P4, PT, R59.reuse, R29, PT ;  /* 0x0000001d3b00720c */ /* 0x040fe20003f84070 */
[----:B------:R-:W-:Y:S01]  /*12c40*/  IMAD.HI.U32 R24, R2, R20, RZ ;  /* 0x0000001402187227 */ /* 0x000fe200078e00ff */
[----:B------:R-:W-:Y:S01]  /*12c50*/  ISETP.GE.AND P5, PT, R36, RZ, PT ;  /* 0x000000ff2400720c */ /* 0x000fe20003fa6270 */
[----:B------:R-:W-:Y:S01]  /*12c60*/  STL [R1+0x230], R26 ;  /* 0x0002301a01007387 */ /* 0x000fe20000100800 */
[C---:B------:R-:W-:Y:S01]  /*12c70*/  ISETP.GT.U32.AND P2, PT, R59.reuse, R28, PT ;  /* 0x0000001c3b00720c */ /* 0x040fe20003f44070 */
[----:B-1----:R-:W-:-:S02]  /*12c80*/  IMAD R27, R59, R22, R18 ;  /* 0x000000163b1b7224 */ /* 0x002fc400078e0212 */
[C---:B------:R-:W-:Y:S01]  /*12c90*/  IMAD R23, R59.reuse, R23, R19 ;  /* 0x000000173b177224 */ /* 0x040fe200078e0213 */
[----:B------:R-:W-:Y:S01]  /*12ca0*/  STL [R1+0x1f8], R30 ;  /* 0x0001f81e01007387 */ /* 0x000fe20000100800 */
[----:B------:R-:W-:Y:S01]  /*12cb0*/  IMAD.MOV R24, RZ, RZ, -R24 ;  /* 0x000000ffff187224 */ /* 0x000fe200078e0a18 */
[----:B------:R-:W-:-:S03]  /*12cc0*/  ISETP.GT.U32.AND P0, PT, R59, R27, PT ;  /* 0x0000001b3b00720c */ /* 0x000fc60003f04070 */
[----:B------:R-:W-:Y:S02]  /*12cd0*/  IMAD R24, R59, R24, R20 ;  /* 0x000000183b187224 */ /* 0x000fe400078e0214 */
[--C-:B------:R-:W-:Y:S01]  /*12ce0*/  @!P4 IMAD.IADD R29, R29, 0x1, -R59.reuse ;  /* 0x000000011d1dc824 */ /* 0x100fe200078e0a3b */
[C---:B------:R-:W-:Y:S01]  /*12cf0*/  ISETP.GT.U32.AND P4, PT, R59.reuse, R23, PT ;  /* 0x000000173b00720c */ /* 0x040fe20003f84070 */
[----:B------:R-:W-:Y:S01]  /*12d00*/  @!P2 IMAD.IADD R28, R28, 0x1, -R59 ;  /* 0x000000011c1ca824 */ /* 0x000fe200078e0a3b */
[----:B------:R-:W-:-:S05]  /*12d10*/  ISETP.GT.U32.AND P2, PT, R59, R24, PT ;  /* 0x000000183b00720c */ /* 0x000fca0003f44070 */
[----:B------:R-:W-:Y:S01]  /*12d20*/  @!P0 IMAD.IADD R27, R27, 0x1, -R59 ;  /* 0x000000011b1b8824 */ /* 0x000fe200078e0a3b */
[----:B------:R-:W-:Y:S01]  /*12d30*/  ISETP.GT.U32.AND P0, PT, R59, R28, PT ;  /* 0x0000001c3b00720c */ /* 0x000fe20003f04070 */
[----:B------:R-:W-:-:S04]  /*12d40*/  @!P1 IMAD.MOV R17, RZ, RZ, -R17 ;  /* 0x000000ffff119224 */ /* 0x000fc800078e0a11 */
[--C-:B------:R-:W-:Y:S02]  /*12d50*/  @!P4 IMAD.IADD R23, R23, 0x1, -R59.reuse ;  /* 0x000000011717c824 */ /* 0x100fe400078e0a3b */
[--C-:B------:R-:W-:Y:S01]  /*12d60*/  @!P2 IMAD.IADD R24, R24, 0x1, -R59.reuse ;  /* 0x000000011818a824 */ /* 0x100fe200078e0a3b */
[C---:B------:R-:W-:Y:S02]  /*12d70*/  ISETP.GT.U32.AND P4, PT, R59.reuse, R27, PT ;  /* 0x0000001b3b00720c */ /* 0x040fe40003f84070 */
[C---:B------:R-:W-:Y:S02]  /*12d80*/  ISETP.GT.U32.AND P1, PT, R59.reuse, R23, PT ;  /* 0x000000173b00720c */ /* 0x040fe40003f24070 */
[----:B------:R-:W-:Y:S01]  /*12d90*/  ISETP.GT.U32.AND P2, PT, R59, R24, PT ;  /* 0x000000183b00720c */ /* 0x000fe20003f44070 */
[----:B------:R-:W-:-:S08]  /*12da0*/  @!P0 IMAD.IADD R28, R28, 0x1, -R59 ;  /* 0x000000011c1c8824 */ /* 0x000fd000078e0a3b */
[--C-:B------:R-:W-:Y:S02]  /*12db0*/  @!P4 IMAD.IADD R27, R27, 0x1, -R59.reuse ;  /* 0x000000011b1bc824 */ /* 0x100fe400078e0a3b */
[--C-:B------:R-:W-:Y:S02]  /*12dc0*/  @!P1 IMAD.IADD R23, R23, 0x1, -R59.reuse ;  /* 0x0000000117179824 */ /* 0x100fe400078e0a3b */
[----:B------:R-:W-:Y:S01]  /*12dd0*/  @!P2 IMAD.IADD R24, R24, 0x1, -R59 ;  /* 0x000000011818a824 */ /* 0x000fe200078e0a3b */
[----:B--2---:R-:W-:Y:S02]  /*12de0*/  IABS R36, R32 ;  /* 0x0000002000247213 */ /* 0x004fe40000000000 */
[----:B------:R-:W2:Y:S01]  /*12df0*/  LDL R32, [R1+0x4dd8] ;  /* 0x004dd80001207983 */ /* 0x000ea20000100800 */
[----:B---3--:R-:W-:-:S03]  /*12e00*/  IABS R19, R31 ;  /* 0x0000001f00137213 */ /* 0x008fc60000000000 */
[----:B------:R-:W3:Y:S01]  /*12e10*/  LDL R31, [R1+0x4ddc] ;  /* 0x004ddc00011f7983 */ /* 0x000ee20000100800 */
[----:B----4-:R-:W-:-:S03]  /*12e20*/  IABS R18, R33 ;  /* 0x0000002100127213 */ /* 0x010fc60000000000 */
[----:B------:R-:W4:Y:S04]  /*12e30*/  LDL R33, [R1+0x4de0] ;  /* 0x004de00001217983 */ /* 0x000f280000100800 */
[----:B------:R0:W-:Y:S04]  /*12e40*/  STL [R1+0x200], R29 ;  /* 0x0002001d01007387 */ /* 0x0001e80000100800 */
[----:B------:R1:W-:Y:S04]  /*12e50*/  STL [R1+0x3a4], R17 ;  /* 0x0003a41101007387 */ /* 0x0003e80000100800 */
[----:B------:R-:W-:Y:S04]  /*12e60*/  STL [R1+0x218], R28 ;  /* 0x0002181c01007387 */ /* 0x000fe80000100800 */
[----:B------:R-:W-:Y:S04]  /*12e70*/  STL [R1+0x1fc], R27 ;  /* 0x0001fc1b01007387 */ /* 0x000fe80000100800 */
[----:B------:R-:W-:Y:S04]  /*12e80*/  STL [R1+0x1e0], R23 ;  /* 0x0001e01701007387 */ /* 0x000fe80000100800 */
[----:B------:R5:W-:Y:S04]  /*12e90*/  STL [R1+0x1d4], R24 ;  /* 0x0001d41801007387 */ /* 0x000be80000100800 */
[----:B0-----:R-:W4:Y:S01]  /*12ea0*/  LDL R29, [R1+0x4de4] ;  /* 0x004de400011d7983 */ /* 0x001f220000100800 */
[----:B------:R-:W-:Y:S01]  /*12eb0*/  IMAD.HI.U32 R25, R2, R21, RZ ;  /* 0x0000001502197227 */ /* 0x000fe200078e00ff */
[----:B------:R-:W-:-:S03]  /*12ec0*/  IABS R37, R37 ;  /* 0x0000002500257213 */ /* 0x000fc60000000000 */
[----:B------:R-:W-:Y:S02]  /*12ed0*/  IMAD.MOV R25, RZ, RZ, -R25 ;  /* 0x000000ffff197224 */ /* 0x000fe400078e0a19 */
[----:B------:R-:W-:-:S04]  /*12ee0*/  IMAD.HI.U32 R20, R2, R19, RZ ;  /* 0x0000001302147227 */ /* 0x000fc800078e00ff */
[----:B-1----:R-:W-:-:S04]  /*12ef0*/  IMAD.HI.U32 R17, R2, R18, RZ ;  /* 0x0000001202117227 */ /* 0x002fc800078e00ff */
[C---:B------:R-:W-:Y:S02]  /*12f00*/  IMAD R26, R59.reuse, R25, R21 ;  /* 0x000000193b1a7224 */ /* 0x040fe400078e0215 */
[----:B------:R-:W-:Y:S02]  /*12f10*/  IMAD.MOV R20, RZ, RZ, -R20 ;  /* 0x000000ffff147224 */ /* 0x000fe400078e0a14 */
[----:B------:R-:W-:Y:S01]  /*12f20*/  IMAD.MOV R17, RZ, RZ, -R17 ;  /* 0x000000ffff117224 */ /* 0x000fe200078e0a11 */
[----:B------:R-:W-:Y:S01]  /*12f30*/  ISETP.GT.U32.AND P0, PT, R59, R26, PT ;  /* 0x0000001a3b00720c */ /* 0x000fe20003f04070 */
[----:B------:R-:W-:-:S04]  /*12f40*/  IMAD.HI.U32 R22, R2, R37, RZ ;  /* 0x0000002502167227 */ /* 0x000fc800078e00ff */
[----:B------:R-:W-:-:S04]  /*12f50*/  IMAD.HI.U32 R21, R2, R36, RZ ;  /* 0x0000002402157227 */ /* 0x000fc800078e00ff */
[C---:B------:R-:W-:Y:S02]  /*12f60*/  IMAD R25, R59.reuse, R20, R19 ;  /* 0x000000143b197224 */ /* 0x040fe400078e0213 */
[C---:B-----5:R-:W-:Y:S02]  /*12f70*/  IMAD R24, R59.reuse, R17, R18 ;  /* 0x000000113b187224 */ /* 0x060fe400078e0212 */
[----:B------:R-:W-:Y:S02]  /*12f80*/  IMAD.MOV R22, RZ, RZ, -R22 ;  /* 0x000000ffff167224 */ /* 0x000fe400078e0a16 */
[----:B------:R-:W-:Y:S02]  /*12f90*/  IMAD.MOV R21, RZ, RZ, -R21 ;  /* 0x000000ffff157224 */ /* 0x000fe400078e0a15 */
[C---:B------:R-:W-:Y:S02]  /*12fa0*/  IMAD R37, R59.reuse, R22, R37 ;  /* 0x000000163b257224 */ /* 0x040fe400078e0225 */
[----:B------:R-:W-:-:S02]  /*12fb0*/  IMAD R36, R59, R21, R36 ;  /* 0x000000153b247224 */ /* 0x000fc400078e0224 */
[----:B------:R-:W-:Y:S01]  /*12fc0*/  @!P0 IMAD.IADD R26, R26, 0x1, -R59 ;  /* 0x000000011a1a8824 */ /* 0x000fe200078e0a3b */
[C---:B------:R-:W-:Y:S02]  /*12fd0*/  ISETP.GT.U32.AND P4, PT, R59.reuse, R37, PT ;  /* 0x000000253b00720c */ /* 0x040fe40003f84070 */
[C---:B------:R-:W-:Y:S02]  /*12fe0*/  ISETP.GT.U32.AND P1, PT, R59.reuse, R36, PT ;  /* 0x000000243b00720c */ /* 0x040fe40003f24070 */
[----:B------:R-:W-:Y:S02]  /*12ff0*/  ISETP.GT.U32.AND P0, PT, R59, R25, PT ;  /* 0x000000193b00720c */ /* 0x000fe40003f04070 */
[----:B------:R-:W-:-:S07]  /*13000*/  ISETP.GE.AND P3, PT, R34, RZ, PT ;  /* 0x000000ff2200720c */ /* 0x000fce0003f66270 */
[--C-:B------:R-:W-:Y:S02]  /*13010*/  @!P4 IMAD.IADD R37, R37, 0x1, -R59.reuse ;  /* 0x000000012525c824 */ /* 0x100fe400078e0a3b */
[--C-:B------:R-:W-:Y:S02]  /*13020*/  @!P1 IMAD.IADD R36, R36, 0x1, -R59.reuse ;  /* 0x0000000124249824 */ /* 0x100fe400078e0a3b */
[----:B------:R-:W-:Y:S01]  /*13030*/  @!P0 IMAD.IADD R25, R25, 0x1, -R59 ;  /* 0x0000000119198824 */ /* 0x000fe200078e0a3b */
[C---:B------:R-:W-:Y:S01]  /*13040*/  ISETP.GT.U32.AND P4, PT, R59.reuse, R26, PT ;  /* 0x0000001a3b00720c */ /* 0x040fe20003f84070 */
[----:B------:R-:W-:Y:S01]  /*13050*/  @!P3 IMAD.MOV R16, RZ, RZ, -R16 ;  /* 0x000000ffff10b224 */ /* 0x000fe200078e0a10 */
[C---:B------:R-:W-:Y:S02]  /*13060*/  ISETP.GT.U32.AND P1, PT, R59.reuse, R37, PT ;  /* 0x000000253b00720c */ /* 0x040fe40003f24070 */
[C---:B------:R-:W-:Y:S02]  /*13070*/  ISETP.GT.U32.AND P0, PT, R59.reuse, R36, PT ;  /* 0x000000243b00720c */ /* 0x040fe40003f04070 */
[----:B------:R-:W-:-:S07]  /*13080*/  ISETP.GT.U32.AND P3, PT, R59, R25, PT ;  /* 0x000000193b00720c */ /* 0x000fce0003f64070 */
[--C-:B------:R-:W-:Y:S02]  /*13090*/  @!P4 IMAD.IADD R26, R26, 0x1, -R59.reuse ;  /* 0x000000011a1ac824 */ /* 0x100fe400078e0a3b */
[--C-:B------:R-:W-:Y:S02]  /*130a0*/  @!P1 IMAD.IADD R37, R37, 0x1, -R59.reuse ;  /* 0x0000000125259824 */ /* 0x100fe400078e0a3b */
[--C-:B------:R-:W-:Y:S02]  /*130b0*/  @!P0 IMAD.IADD R36, R36, 0x1, -R59.reuse ;  /* 0x0000000124248824 */ /* 0x100fe400078e0a3b */
[----:B------:R-:W-:Y:S01]  /*130c0*/  @!P3 IMAD.IADD R25, R25, 0x1, -R59 ;  /* 0x000000011919b824 */ /* 0x000fe200078e0a3b */
[----:B------:R-:W-:Y:S02]  /*130d0*/  ISETP.GE.AND P6, PT, R35, RZ, PT ;  /* 0x000000ff2300720c */ /* 0x000fe40003fc6270 */
[----:B--2---:R-:W-:Y:S02]  /*130e0*/  IABS R19, R32 ;  /* 0x0000002000137213 */ /* 0x004fe40000000000 */
[----:B------:R-:W2:Y:S01]  /*130f0*/  LDL R32, [R1+0x4de8] ;  /* 0x004de80001207983 */ /* 0x000ea20000100800 */
[----:B---3--:R-:W-:-:S03]  /*13100*/  IABS R18, R31 ;  /* 0x0000001f00127213 */ /* 0x008fc60000000000 */
[----:B------:R-:W3:Y:S01]  /*13110*/  LDL R31, [R1+0x4dec] ;  /* 0x004dec00011f7983 */ /* 0x000ee20000100800 */
[----:B----4-:R-:W-:-:S03]  /*13120*/  IABS R17, R33 ;  /* 0x0000002100117213 */ /* 0x010fc60000000000 */
[----:B------:R-:W4:Y:S04]  /*13130*/  LDL R33, [R1+0x4df0] ;  /* 0x004df00001217983 */ /* 0x000f280000100800 */
[----:B------:R0:W-:Y:S04]  /*13140*/  STL [R1+0x3a0], R16 ;  /* 0x0003a01001007387 */ /* 0x0001e80000100800 */
[----:B------:R-:W-:Y:S04]  /*13150*/  STL [R1+0x1c8], R26 ;  /* 0x0001c81a01007387 */ /* 0x000fe80000100800 */
[----:B------:R-:W-:Y:S04]  /*13160*/  STL [R1+0x55c0], R37 ;  /* 0x0055c02501007387 */ /* 0x000fe80000100800 */
[----:B------:R-:W-:Y:S04]  /*13170*/  STL [R1+0x55c4], R36 ;  /* 0x0055c42401007387 */ /* 0x000fe80000100800 */
[----:B------:R-:W-:Y:S01]  /*13180*/  STL [R1+0x160], R25 ;  /* 0x0001601901007387 */ /* 0x000fe20000100800 */
[----:B------:R-:W-:-:S03]  /*13190*/  IABS R35, R29 ;  /* 0x0000001d00237213 */ /* 0x000fc60000000000 */
[----:B------:R-:W5:Y:S01]  /*131a0*/  LDL R29, [R1+0x4e00] ;  /* 0x004e0000011d7983 */ /* 0x000f620000100800 */
[----:B------:R-:W-:-:S04]  /*131b0*/  IMAD.HI.U32 R21, R2, R19, RZ ;  /* 0x0000001302157227 */ /* 0x000fc800078e00ff */
[----:B------:R-:W-:Y:S01]  /*131c0*/  IMAD.MOV R21, RZ, RZ, -R21 ;  /* 0x000000ffff157224 */ /* 0x000fe200078e0a15 */
[----:B------:R-:W-:Y:S01]  /*131d0*/  ISETP.GT.U32.AND P4, PT, R59, R24, PT ;  /* 0x000000183b00720c */ /* 0x000fe20003f84070 */
[----:B------:R-:W-:-:S04]  /*131e0*/  IMAD.HI.U32 R20, R2, R18, RZ ;  /* 0x0000001202147227 */ /* 0x000fc800078e00ff */
[----:B------:R-:W-:Y:S02]  /*131f0*/  IMAD R23, R59, R21, R19 ;  /* 0x000000153b177224 */ /* 0x000fe400078e0213 */
[----:B------:R-:W-:-:S03]  /*13200*/  IMAD.MOV R20, RZ, RZ, -R20 ;  /* 0x000000ffff147224 */ /* 0x000fc600078e0a14 */
[C---:B------:R-:W-:Y:S01]  /*13210*/  ISETP.GT.U32.AND P0, PT, R59.reuse, R23, PT ;  /* 0x000000173b00720c */ /* 0x040fe20003f04070 */
[----:B------:R-:W-:Y:S02]  /*13220*/  IMAD R22, R59, R20, R18 ;  /* 0x000000143b167224 */ /* 0x000fe400078e0212 */
[----:B------:R-:W-:-:S03]  /*13230*/  @!P4 IMAD.IADD R24, R24, 0x1, -R59 ;  /* 0x000000011818c824 */ /* 0x000fc600078e0a3b */
[----:B------:R-:W-:Y:S01]  /*13240*/  ISETP.GT.U32.AND P4, PT, R59, R22, PT ;  /* 0x000000163b00720c */ /* 0x000fe20003f84070 */
[----:B0-----:R-:W-:-:S06]  /*13250*/  IMAD.HI.U32 R16, R2, R17, RZ ;  /* 0x0000001102107227 */ /* 0x001fcc00078e00ff */
[----:B------:R-:W-:Y:S01]  /*13260*/  @!P0 IMAD.IADD R23, R23, 0x1, -R59 ;  /* 0x0000000117178824 */ /* 0x000fe200078e0a3b */
[C---:B------:R-:W-:Y:S01]  /*13270*/  ISETP.GT.U32.AND P0, PT, R59.reuse, R24, PT ;  /* 0x000000183b00720c */ /* 0x040fe20003f04070 */
[----:B------:R-:W-:Y:S02]  /*13280*/  IMAD.MOV R16, RZ, RZ, -R16 ;  /* 0x000000ffff107224 */ /* 0x000fe400078e0a10 */
[----:B------:R-:W-:Y:S02]  /*13290*/  IMAD.MOV.U32 R18, RZ, RZ, R15 ;  /* 0x000000ffff127224 */ /* 0x000fe400078e000f */
[----:B------:R-:W-:Y:S02]  /*132a0*/  @!P4 IMAD.IADD R22, R22, 0x1, -R59 ;  /* 0x000000011616c824 */ /* 0x000fe400078e0a3b */
[C---:B------:R-:W-:Y:S02]  /*132b0*/  IMAD R21, R59.reuse, R16, R17 ;  /* 0x000000103b157224 */ /* 0x040fe400078e0211 */
[----:B------:R-:W-:Y:S01]  /*132c0*/  @!P6 IMAD.MOV R18, RZ, RZ, -R18 ;  /* 0x000000ffff12e224 */ /* 0x000fe200078e0a12 */
[C---:B------:R-:W-:Y:S01]  /*132d0*/  ISETP.GT.U32.AND P6, PT, R59.reuse, R23, PT ;  /* 0x000000173b00720c */ /* 0x040fe20003fc4070 */
[----:B------:R-:W-:Y:S01]  /*132e0*/  IMAD.HI.U32 R20, R2, R35, RZ ;  /* 0x0000002302147227 */ /* 0x000fe200078e00ff */
[----:B------:R-:W-:-:S03]  /*132f0*/  ISETP.GT.U32.AND P4, PT, R59, R22, PT ;  /* 0x000000163b00720c */ /* 0x000fc60003f84070 */
[----:B------:R-:W-:Y:S01]  /*13300*/  @!P0 IMAD.IADD R24, R24, 0x1, -R59 ;  /* 0x0000000118188824 */ /* 0x000fe200078e0a3b */
[----:B------:R-:W-:Y:S01]  /*13310*/  ISETP.GT.U32.AND P0, PT, R59, R21, PT ;  /* 0x000000153b00720c */ /* 0x000fe20003f04070 */
[----:B------:R-:W-:-:S04]  /*13320*/  IMAD.MOV R20, RZ, RZ, -R20 ;  /* 0x000000ffff147224 */ /* 0x000fc800078e0a14 */
[----:B------:R-:W-:Y:S02]  /*13330*/  IMAD R35, R59, R20, R35 ;  /* 0x000000143b237224 */ /* 0x000fe400078e0223 */
[--C-:B------:R-:W-:Y:S02]  /*13340*/  @!P6 IMAD.IADD R23, R23, 0x1, -R59.reuse ;  /* 0x000000011717e824 */ /* 0x100fe400078e0a3b */
[----:B------:R-:W-:Y:S01]  /*13350*/  @!P4 IMAD.IADD R22, R22, 0x1, -R59 ;  /* 0x000000011616c824 */ /* 0x000fe200078e0a3b */
[----:B------:R-:W-:-:S03]  /*13360*/  ISETP.GT.U32.AND P6, PT, R59, R35, PT ;  /* 0x000000233b00720c */ /* 0x000fc60003fc4070 */
[----:B------:R-:W-:Y:S02]  /*13370*/  @!P0 IMAD.IADD R21, R21, 0x1, -R59 ;  /* 0x0000000115158824 */ /* 0x000fe400078e0a3b */
[----:B------:R-:W-:-:S08]  /*13380*/  @!P5 IMAD.MOV R14, RZ, RZ, -R14 ;  /* 0x000000ffff0ed224 */ /* 0x000fd000078e0a0e */
[----:B------:R-:W-:Y:S01]  /*13390*/  @!P6 IMAD.IADD R35, R35, 0x1, -R59 ;  /* 0x000000012323e824 */ /* 0x000fe200078e0a3b */
[----:B------:R-:W-:-:S13]  /*133a0*/  ISETP.GT.U32.AND P6, PT, R59, R21, PT ;  /* 0x000000153b00720c */ /* 0x000fda0003fc4070 */
[----:B------:R-:W-:Y:S01]  /*133b0*/  @!P6 IMAD.IADD R21, R21, 0x1, -R59 ;  /* 0x000000011515e824 */ /* 0x000fe200078e0a3b */
[----:B--2---:R-:W-:Y:S02]  /*133c0*/  IABS R34, R32 ;  /* 0x0000002000227213 */ /* 0x004fe40000000000 */
[----:B------:R-:W2:Y:S03]  /*133d0*/  LDL R32, [R1+0x4df8] ;  /* 0x004df80001207983 */ /* 0x000ea60000100800 */
[----:B------:R-:W-:Y:S01]  /*133e0*/  IMAD.HI.U32 R19, R2, R34, RZ ;  /* 0x0000002202137227 */ /* 0x000fe200078e00ff */
[----:B---3--:R-:W-:Y:S02]  /*133f0*/  IABS R16, R31 ;  /* 0x0000001f00107213 */ /* 0x008fe40000000000 */
[----:B------:R-:W3:Y:S01]  /*13400*/  LDL R31, [R1+0x4dfc] ;  /* 0x004dfc00011f7983 */ /* 0x000ee20000100800 */
[----:B----4-:R-:W-:-:S03]  /*13410*/  IABS R17, R33 ;  /* 0x0000002100117213 */ /* 0x010fc60000000000 */
[----:B------:R-:W4:Y:S04]  /*13420*/  LDL R33, [R1+0x4df4] ;  /* 0x004df40001217983 */ /* 0x000f280000100800 */
[----:B------:R0:W-:Y:S01]  /*13430*/  STL [R1+0x39c], R18 ;  /* 0x00039c1201007387 */ /* 0x0001e20000100800 */
[----:B------:R-:W-:Y:S02]  /*13440*/  IMAD.MOV R19, RZ, RZ, -R19 ;  /* 0x000000ffff137224 */ /* 0x000fe400078e0a13 */
[----:B0-----:R-:W-:-:S04]  /*13450*/  IMAD.HI.U32 R18, R2, R16, RZ ;  /* 0x0000001002127227 */ /* 0x001fc800078e00ff */
[----:B------:R-:W-:Y:S02]  /*13460*/  IMAD.MOV R18, RZ, RZ, -R18 ;  /* 0x000000ffff127224 */ /* 0x000fe400078e0a12 */
[C---:B------:R-:W-:Y:S02]  /*13470*/  IMAD R34, R59.reuse, R19, R34 ;  /* 0x000000133b227224 */ /* 0x040fe400078e0222 */
[----:B------:R-:W-:-:S03]  /*13480*/  IMAD R19, R59, R18, R16 ;  /* 0x000000123b137224 */ /* 0x000fc600078e0210 */
[C---:B------:R-:W-:Y:S02]  /*13490*/  ISETP.GT.U32.AND P4, PT, R59.reuse, R34, PT ;  /* 0x000000223b00720c */ /* 0x040fe40003f84070 */
[----:B------:R-:W-:Y:S01]  /*134a0*/  ISETP.GT.U32.AND P0, PT, R59, R19, PT ;  /* 0x000000133b00720c */ /* 0x000fe20003f04070 */
[----:B------:R-:W-:Y:S01]  /*134b0*/  STL [R1+0x198], R24 ;  /* 0x0001981801007387 */ /* 0x000fe20000100800 */
[----:B------:R-:W-:-:S03]  /*134c0*/  IMAD.MOV.U32 R15, RZ, RZ, R17 ;  /* 0x000000ffff0f7224 */ /* 0x000fc600078e0011 */
[----:B------:R-:W-:Y:S06]  /*134d0*/  STL [R1+0x16c], R23 ;  /* 0x00016c1701007387 */ /* 0x000fec0000100800 */
[--C-:B------:R-:W-:Y:S02]  /*134e0*/  @!P4 IMAD.IADD R34, R34, 0x1, -R59.reuse ;  /* 0x000000012222c824 */ /* 0x100fe400078e0a3b */
[----:B------:R-:W-:Y:S01]  /*134f0*/  @!P0 IMAD.IADD R19, R19, 0x1, -R59 ;  /* 0x0000000113138824 */ /* 0x000fe200078e0a3b */
[----:B------:R-:W-:Y:S01]  /*13500*/  STL [R1+0x170], R22 ;  /* 0x0001701601007387 */ /* 0x000fe20000100800 */
[----:B------:R-:W-:-:S02]  /*13510*/  ISETP.GT.U32.AND P4, PT, R59, R35, PT ;  /* 0x000000233b00720c */ /* 0x000fc40003f84070 */
[C---:B------:R-:W-:Y:S01]  /*13520*/  ISETP.GT.U32.AND P0, PT, R59.reuse, R34, PT ;  /* 0x000000223b00720c */ /* 0x040fe20003f04070 */
[----:B------:R-:W3:Y:S01]  /*13530*/  LDL R28, [R1+0x4e0c] ;  /* 0x004e0c00011c7983 */ /* 0x000ee20000100800 */
[----:B------:R-:W-:Y:S01]  /*13540*/  ISETP.GT.U32.AND P5, PT, R59, R19, PT ;  /* 0x000000133b00720c */ /* 0x000fe20003fa4070 */
[----:B------:R-:W-:Y:S02]  /*13550*/  IMAD.HI.U32 R17, R2, R15, RZ ;  /* 0x0000000f02117227 */ /* 0x000fe400078e00ff */
[----:B------:R-:W3:Y:S02]  /*13560*/  LDL R30, [R1+0x4e04] ;  /* 0x004e0400011e7983 */ /* 0x000ee40000100800 */
[----:B------:R-:W-:Y:S02]  /*13570*/  IMAD.MOV R17, RZ, RZ, -R17 ;  /* 0x000000ffff117224 */ /* 0x000fe400078e0a11 */
[----:B------:R-:W3:Y:S02]  /*13580*/  LDL R27, [R1+0x4e10] ;  /* 0x004e1000011b7983 */ /* 0x000ee40000100800 */
[----:B------:R-:W-:-:S02]  /*13590*/  @!P4 IMAD.IADD R35, R35, 0x1, -R59 ;  /* 0x000000012323c824 */ /* 0x000fc400078e0a3b */
[----:B------:R-:W-:Y:S01]  /*135a0*/  IMAD R18, R59, R17, R15 ;  /* 0x000000113b127224 */ /* 0x000fe200078e020f */
[----:B-----5:R-:W-:Y:S01]  /*135b0*/  IABS R15, R29 ;  /* 0x0000001d000f7213 */ /* 0x020fe20000000000 */
[--C-:B------:R-:W-:Y:S01]  /*135c0*/  @!P0 IMAD.IADD R34, R34, 0x1, -R59.reuse ;  /* 0x0000000122228824 */ /* 0x100fe200078e0a3b */
[----:B------:R-:W5:Y:S01]  /*135d0*/  LDL R29, [R1+0x4e08] ;  /* 0x004e0800011d7983 */ /* 0x000f620000100800 */
[----:B------:R-:W-:-:S03]  /*135e0*/  @!P5 IMAD.IADD R19, R19, 0x1, -R59 ;  /* 0x000000011313d824 */ /* 0x000fc600078e0a3b */
[----:B------:R0:W-:Y:S04]  /*135f0*/  STL [R1+0x398], R14 ;  /* 0x0003980e01007387 */ /* 0x0001e80000100800 */
[----:B------:R-:W-:Y:S04]  /*13600*/  STL [R1+0x55c8], R35 ;  /* 0x0055c82301007387 */ /* 0x000fe80000100800 */
[----:B------:R-:W-:Y:S04]  /*13610*/  STL [R1+0x188], R21 ;  /* 0x0001881501007387 */ /* 0x000fe80000100800 */
[----:B------:R-:W-:Y:S04]  /*13620*/  STL [R1+0x55cc], R34 ;  /* 0x0055cc2201007387 */ /* 0x000fe80000100800 */
[----:B------:R-:W-:Y:S04]  /*13630*/  STL [R1+0x140], R19 ;  /* 0x0001401301007387 */ /* 0x000fe80000100800 */
[----:B------:R-:W5:Y:S04]  /*13640*/  LDL R49, [R1+0x4e1c] ;  /* 0x004e1c0001317983 */ /* 0x000f680000100800 */
[----:B------:R-:W5:Y:S01]  /*13650*/  LDL R51, [R1+0x4e20] ;  /* 0x004e200001337983 */ /* 0x000f620000100800 */
[----:B------:R-:W-:Y:S01]  /*13660*/  ISETP.GT.U32.AND P6, PT, R59, R18, PT ;  /* 0x000000123b00720c */ /* 0x000fe20003fc4070 */
[----:B0-----:R-:W-:Y:S01]  /*13670*/  IMAD.MOV.U32 R14, RZ, RZ, R15 ;  /* 0x000000ffff0e7224 */ /* 0x001fe200078e000f */
[----:B------:R-:W-:Y:S01]  /*13680*/  ISETP.GE.AND P2, PT, R52, RZ, PT ;  /* 0x000000ff3400720c */ /* 0x000fe20003f46270 */
[----:B------:R-:W5:Y:S01]  /*13690*/  LDL R26, [R1+0x4e14] ;  /* 0x004e1400011a7983 */ /* 0x000f620000100800 */
[----:B------:R-:W-:-:S02]  /*136a0*/  ISETP.GE.AND P1, PT, R53, RZ, PT ;  /* 0x000000ff3500720c */ /* 0x000fc40003f26270 */
[----:B------:R-:W-:Y:S01]  /*136b0*/  ISETP.GE.AND P3, PT, R54, RZ, PT ;  /* 0x000000ff3600720c */ /* 0x000fe20003f66270 */
[----:B------:R-:W5:Y:S06]  /*136c0*/  LDL R48, [R1+0x4e18] ;  /* 0x004e180001307983 */ /* 0x000f6c0000100800 */
[----:B------:R-:W-:Y:S02]  /*136d0*/  @!P6 IMAD.IADD R18, R18, 0x1, -R59 ;  /* 0x000000011212e824 */ /* 0x000fe400078e0a3b */
[----:B------:R-:W-:-:S04]  /*136e0*/  @!P2 IMAD.MOV R11, RZ, RZ, -R11 ;  /* 0x000000ffff0ba224 */ /* 0x000fc800078e0a0b */
[----:B------:R-:W-:Y:S01]  /*136f0*/  @!P3 IMAD.MOV R12, RZ, RZ, -R12 ;  /* 0x000000ffff0cb224 */ /* 0x000fe200078e0a0c */
[----:B------:R-:W-:Y:S01]  /*13700*/  STL [R1+0x394], R11 ;  /* 0x0003940b01007387 */ /* 0x000fe20000100800 */
[----:B--2---:R-:W-:-:S05]  /*13710*/  IABS R32, R32 ;  /* 0x0000002000207213 */ /* 0x004fca0000000000 */
[----:B------:R-:W-:Y:S01]  /*13720*/  IMAD.HI.U32 R17, R2, R32, RZ ;  /* 0x0000002002117227 */ /* 0x000fe200078e00ff */
[----:B----4-:R-:W-:-:S05]  /*13730*/  IABS R33, R33 ;  /* 0x0000002100217213 */ /* 0x010fca0000000000 */
[----:B------:R-:W-:-:S04]  /*13740*/  IMAD.HI.U32 R16, R2, R33, RZ ;  /* 0x0000002102107227 */ /* 0x000fc800078e00ff */
[----:B------:R-:W-:Y:S02]  /*13750*/  IMAD.MOV R16, RZ, RZ, -R16 ;  /* 0x000000ffff107224 */ /* 0x000fe400078e0a10 */
[----:B------:R-:W-:Y:S02]  /*13760*/  IMAD.MOV R17, RZ, RZ, -R17 ;  /* 0x000000ffff117224 */ /* 0x000fe400078e0a11 */
[C---:B------:R-:W-:Y:S02]  /*13770*/  IMAD R33, R59.reuse, R16, R33 ;  /* 0x000000103b217224 */ /* 0x040fe400078e0221 */
[----:B------:R-:W-:-:S03]  /*13780*/  IMAD R32, R59, R17, R32 ;  /* 0x000000113b207224 */ /* 0x000fc600078e0220 */
[C---:B------:R-:W-:Y:S02]  /*13790*/  ISETP.GT.U32.AND P0, PT, R59.reuse, R33, PT ;  /* 0x000000213b00720c */ /* 0x040fe40003f04070 */
[----:B------:R-:W-:Y:S01]  /*137a0*/  ISETP.GT.U32.AND P5, PT, R59, R32, PT ;  /* 0x000000203b00720c */ /* 0x000fe20003fa4070 */
[----:B------:R-:W-:-:S04]  /*137b0*/  IMAD.HI.U32 R16, R2, R14, RZ ;  /* 0x0000000e02107227 */ /* 0x000fc800078e00ff */
[----:B------:R-:W-:-:S06]  /*137c0*/  IMAD.MOV R16, RZ, RZ, -R16 ;  /* 0x000000ffff107224 */ /* 0x000fcc00078e0a10 */
[--C-:B------:R-:W-:Y:S01]  /*137d0*/  @!P0 IMAD.IADD R33, R33, 0x1, -R59.reuse ;  /* 0x0000000121218824 */ /* 0x100fe200078e0a3b */
[C---:B------:R-:W-:Y:S01]  /*137e0*/  ISETP.GT.U32.AND P0, PT, R59.reuse, R18, PT ;  /* 0x000000123b00720c */ /* 0x040fe20003f04070 */
[----:B------:R-:W-:Y:S02]  /*137f0*/  @!P5 IMAD.IADD R32, R32, 0x1, -R59 ;  /* 0x000000012020d824 */ /* 0x000fe400078e0a3b */
[C---:B------:R-:W-:Y:S01]  /*13800*/  IMAD R17, R59.reuse, R16, R14 ;  /* 0x000000103b117224 */ /* 0x040fe200078e020e */
[----:B------:R-:W-:Y:S02]  /*13810*/  ISETP.GT.U32.AND P5, PT, R59, R33, PT ;  /* 0x000000213b00720c */ /* 0x000fe40003fa4070 */
[----:B---3--:R-:W-:-:S05]  /*13820*/  IABS R28, R28 ;  /* 0x0000001c001c7213 */ /* 0x008fca0000000000 */
[----:B------:R-:W-:-:S04]  /*13830*/  IMAD.HI.U32 R14, R2, R28, RZ ;  /* 0x0000001c020e7227 */ /* 0x000fc800078e00ff */
[----:B------:R-:W-:Y:S02]  /*13840*/  IMAD.MOV R14, RZ, RZ, -R14 ;  /* 0x000000ffff0e7224 */ /* 0x000fe400078e0a0e */
[----:B------:R-:W-:Y:S02]  /*13850*/  @!P0 IMAD.IADD R18, R18, 0x1, -R59 ;  /* 0x0000000112128824 */ /* 0x000fe400078e0a3b */
[----:B------:R-:W-:Y:S02]  /*13860*/  IMAD R28, R59, R14, R28 ;  /* 0x0000000e3b1c7224 */ /* 0x000fe400078e021c */
[----:B------:R-:W-:Y:S02]  /*13870*/  IMAD.MOV.U32 R14, RZ, RZ, R13 ;  /* 0x000000ffff0e7224 */ /* 0x000fe400078e000d */
[----:B------:R-:W-:Y:S02]  /*13880*/  @!P5 IMAD.IADD R33, R33, 0x1, -R59 ;  /* 0x000000012121d824 */ /* 0x000fe400078e0a3b */
[----:B------:R-:W-:Y:S01]  /*13890*/  @!P1 IMAD.MOV R14, RZ, RZ, -R14 ;  /* 0x000000ffff0e9224 */ /* 0x000fe200078e0a0e */
[----:B------:R-:W-:Y:S04]  /*138a0*/  STL [R1+0x148], R18 ;  /* 0x0001481201007387 */ /* 0x000fe80000100800 */
[----:B------:R-:W-:Y:S01]  /*138b0*/  STL [R1+0x55d0], R33 ;  /* 0x0055d02101007387 */ /* 0x000fe20000100800 */
[----:B-----5:R-:W-:-:S03]  /*138c0*/  IABS R24, R49 ;  /* 0x0000003100187213 */ /* 0x020fc60000000000 */
[----:B------:R-:W2:Y:S01]  /*138d0*/  LDL R49, [R1+0x4e24] ;  /* 0x004e240001317983 */ /* 0x000ea20000100800 */
[----:B------:R-:W-:-:S03]  /*138e0*/  IABS R23, R51 ;  /* 0x0000003300177213 */ /* 0x000fc60000000000 */
[----:B------:R-:W-:Y:S04]  /*138f0*/  STL [R1+0x390], R14 ;  /* 0x0003900e01007387 */ /* 0x000fe80000100800 */
[----:B------:R0:W-:Y:S04]  /*13900*/  STL [R1+0x38c], R12 ;  /* 0x00038c0c01007387 */ /* 0x0001e80000100800 */
[----:B------:R-:W3:Y:S01]  /*13910*/  LDL R51, [R1+0x4e28] ;  /* 0x004e280001337983 */ /* 0x000ee20000100800 */
[----:B------:R-:W-:Y:S02]  /*13920*/  ISETP.GT.U32.AND P5, PT, R59, R17, PT ;  /* 0x000000113b00720c */ /* 0x000fe40003fa4070 */
[----:B------:R-:W-:-:S11]  /*13930*/  ISETP.GE.AND P4, PT, R55, RZ, PT ;  /* 0x000000ff3700720c */ /* 0x000fd60003f86270 */
[----:B------:R-:W-:-:S05]  /*13940*/  @!P5 IMAD.IADD R17, R17, 0x1, -R59 ;  /* 0x000000011111d824 */ /* 0x000fca00078e0a3b */
[----:B------:R-:W-:Y:S01]  /*13950*/  ISETP.GT.U32.AND P1, PT, R59, R17, PT ;  /* 0x000000113b00720c */ /* 0x000fe20003f24070 */
[----:B0-----:R-:W-:Y:S01]  /*13960*/  IMAD.HI.U32 R12, R2, R24, RZ ;  /* 0x00000018020c7227 */ /* 0x001fe200078e00ff */
[----:B------:R-:W-:-:S03]  /*13970*/  ISETP.GE.AND P6, PT, R56, RZ, PT ;  /* 0x000000ff3800720c */ /* 0x000fc60003fc6270 */
[----:B------:R-:W-:-:S04]  /*13980*/  IMAD.MOV R12, RZ, RZ, -R12 ;  /* 0x000000ffff0c7224 */ /* 0x000fc800078e0a0c */
[----:B------:R-:W-:Y:S02]  /*13990*/  IMAD R24, R59, R12, R24 ;  /* 0x0000000c3b187224 */ /* 0x000fe400078e0218 */
[----:B------:R-:W-:Y:S02]  /*139a0*/  IMAD.MOV.U32 R12, RZ, RZ, R10 ;  /* 0x000000ffff0c7224 */ /* 0x000fe400078e000a */
[----:B------:R-:W-:Y:S02]  /*139b0*/  @!P1 IMAD.IADD R17, R17, 0x1, -R59 ;  /* 0x0000000111119824 */ /* 0x000fe400078e0a3b */
[----:B------:R-:W-:-:S03]  /*139c0*/  @!P4 IMAD.MOV R12, RZ, RZ, -R12 ;  /* 0x000000ffff0cc224 */ /* 0x000fc600078e0a0c */
[----:B------:R-:W-:Y:S01]  /*139d0*/  STL [R1+0x100], R17 ;  /* 0x0001001101007387 */ /* 0x000fe20000100800 */
[----:B------:R-:W-:-:S03]  /*139e0*/  @!P6 IMAD.MOV R8, RZ, RZ, -R8 ;  /* 0x000000ffff08e224 */ /* 0x000fc600078e0a08 */
[----:B------:R-:W4:Y:S04]  /*139f0*/  LDL.LU R39, [R1+0x24] ;  /* 0x0000240001277983 */ /* 0x000f280000300800 */
[----:B------:R-:W5:Y:S04]  /*13a00*/  LDL R40, [R1+0x4e2c] ;  /* 0x004e2c0001287983 */ /* 0x000f680000100800 */
[----:B------:R-:W4:Y:S04]  /*13a10*/  LDL.LU R61, [R1+0x28] ;  /* 0x00002800013d7983 */ /* 0x000f280000300800 */
[----:B------:R-:W5:Y:S04]  /*13a20*/  LDL.LU R45, [R1+0x2c] ;  /* 0x00002c00012d7983 */ /* 0x000f680000300800 */
[----:B------:R-:W-:Y:S04]  /*13a30*/  STL [R1+0x388], R12 ;  /* 0x0003880c01007387 */ /* 0x000fe80000100800 */
[----:B------:R-:W5:Y:S04]  /*13a40*/  LDL R46, [R1+0x4e30] ;  /* 0x004e3000012e7983 */ /* 0x000f680000100800 */
[----:B------:R0:W-:Y:S01]  /*13a50*/  STL [R1+0x384], R8 ;  /* 0x0003840801007387 */ /* 0x0001e20000100800 */
[----:B------:R-:W-:-:S02]  /*13a60*/  IABS R30, R30 ;  /* 0x0000001e001e7213 */ /* 0x000fc40000000000 */
[----:B------:R-:W-:Y:S01]  /*13a70*/  IABS R27, R27 ;  /* 0x0000001b001b7213 */ /* 0x000fe20000000000 */
[----:B------:R-:W5:Y:S01]  /*13a80*/  LDL R47, [R1+0x4e38] ;  /* 0x004e3800012f7983 */ /* 0x000f620000100800 */
[----:B--2---:R-:W-:-:S03]  /*13a90*/  IABS R22, R49 ;  /* 0x0000003100167213 */ /* 0x004fc60000000000 */
[----:B------:R-:W2:Y:S01]  /*13aa0*/  LDL R49, [R1+0x4e34] ;  /* 0x004e340001317983 */ /* 0x000ea20000100800 */
[----:B---3--:R-:W-:-:S03]  /*13ab0*/  IABS R21, R51 ;  /* 0x0000003300157213 */ /* 0x008fc60000000000 */
[----:B------:R-:W3:Y:S01]  /*13ac0*/  LDL R51, [R1+0x4e3c] ;  /* 0x004e3c0001337983 */ /* 0x000ee20000100800 */
[----:B------:R-:W-:-:S04]  /*13ad0*/  IMAD.HI.U32 R11, R2, R30, RZ ;  /* 0x0000001e020b7227 */ /* 0x000fc800078e00ff */
[----:B------:R-:W-:Y:S02]  /*13ae0*/  IMAD.MOV R11, RZ, RZ, -R11 ;  /* 0x000000ffff0b7224 */ /* 0x000fe400078e0a0b */
[----:B------:R-:W-:-:S04]  /*13af0*/  IMAD.HI.U32 R16, R2, R27, RZ ;  /* 0x0000001b02107227 */ /* 0x000fc800078e00ff */
[C---:B------:R-:W-:Y:S02]  /*13b00*/  IMAD R30, R59.reuse, R11, R30 ;  /* 0x0000000b3b1e7224 */ /* 0x040fe400078e021e */
[----:B------:R-:W-:Y:S01]  /*13b10*/  IMAD.MOV R11, RZ, RZ, -R16 ;  /* 0x000000ffff0b7224 */ /* 0x000fe200078e0a10 */
[----:B------:R-:W-:-:S03]  /*13b20*/  ISETP.GT.U32.AND P2, PT, R59, R32, PT ;  /* 0x000000203b00720c */ /* 0x000fc60003f44070 */
[----:B------:R-:W-:Y:S01]  /*13b30*/  IMAD R27, R59, R11, R27 ;  /* 0x0000000b3b1b7224 */ /* 0x000fe200078e021b */
[----:B------:R-:W-:Y:S02]  /*13b40*/  IABS R11, R48 ;  /* 0x00000030000b7213 */ /* 0x000fe40000000000 */
[----:B------:R-:W5:Y:S03]  /*13b50*/  LDL R48, [R1+0x4e40] ;  /* 0x004e400001307983 */ /* 0x000f660000100800 */
[----:B------:R-:W-:-:S04]  /*13b60*/  IMAD.HI.U32 R25, R2, R11, RZ ;  /* 0x0000000b02197227 */ /* 0x000fc800078e00ff */
[----:B------:R-:W-:Y:S02]  /*13b70*/  IMAD.MOV R25, RZ, RZ, -R25 ;  /* 0x000000ffff197224 */ /* 0x000fe400078e0a19 */
[----:B------:R-:W-:Y:S01]  /*13b80*/  @!P2 IMAD.IADD R32, R32, 0x1, -R59 ;  /* 0x000000012020a824 */ /* 0x000fe200078e0a3b */
[----:B------:R-:W-:Y:S01]  /*13b90*/  ISETP.GE.AND P2, PT, R57, RZ, PT ;  /* 0x000000ff3900720c */ /* 0x000fe20003f46270 */
[----:B------:R-:W-:Y:S02]  /*13ba0*/  IMAD R25, R59, R25, R11 ;  /* 0x000000193b197224 */ /* 0x000fe400078e020b */
[----:B------:R-:W-:-:S04]  /*13bb0*/  IMAD.HI.U32 R11, R2, R23, RZ ;  /* 0x00000017020b7227 */ /* 0x000fc800078e00ff */
[----:B------:R-:W-:-:S04]  /*13bc0*/  IMAD.MOV R11, RZ, RZ, -R11 ;  /* 0x000000ffff0b7224 */ /* 0x000fc800078e0a0b */
[----:B------:R-:W-:Y:S02]  /*13bd0*/  IMAD R23, R59, R11, R23 ;  /* 0x0000000b3b177224 */ /* 0x000fe400078e0217 */
[----:B------:R-:W-:-:S04]  /*13be0*/  IMAD.MOV.U32 R11, RZ, RZ, R9 ;  /* 0x000000ffff0b7224 */ /* 0x000fc800078e0009 */
[----:B------:R-:W-:-:S05]  /*13bf0*/  @!P2 IMAD.MOV R11, RZ, RZ, -R11 ;  /* 0x000000ffff0ba224 */ /* 0x000fca00078e0a0b */
[----:B------:R1:W-:Y:S01]  /*13c00*/  STL [R1+0x380], R11 ;  /* 0x0003800b01007387 */ /* 0x0003e20000100800 */
[----:B--2---:R-:W-:-:S03]  /*13c10*/  IABS R18, R49 ;  /* 0x0000003100127213 */ /* 0x004fc60000000000 */
[----:B------:R-:W2:Y:S01]  /*13c20*/  LDL R49, [R1+0x4e44] ;  /* 0x004e440001317983 */ /* 0x000ea20000100800 */
[----:B---3--:R-:W-:-:S03]  /*13c30*/  IABS R16, R51 ;  /* 0x0000003300107213 */ /* 0x008fc60000000000 */
[----:B------:R-:W3:Y:S01]  /*13c40*/  LDL R51, [R1+0x4e48] ;  /* 0x004e480001337983 */ /* 0x000ee20000100800 */
[----:B------:R-:W-:Y:S02]  /*13c50*/  ISETP.GT.U32.AND P1, PT, R59, R27, PT ;  /* 0x0000001b3b00720c */ /* 0x000fe40003f24070 */
[----:B------:R-:W-:-:S11]  /*13c60*/  IABS R31, R31 ;  /* 0x0000001f001f7213 */ /* 0x000fd60000000000 */
[----:B------:R-:W-:Y:S01]  /*13c70*/  @!P1 IMAD.IADD R27, R27, 0x1, -R59 ;  /* 0x000000011b1b9824 */ /* 0x000fe200078e0a3b */
[----:B------:R-:W-:Y:S01]  /*13c80*/  ISETP.GT.U32.AND P1, PT, R59, R24, PT ;  /* 0x000000183b00720c */ /* 0x000fe20003f24070 */
[----:B------:R-:W-:Y:S01]  /*13c90*/  IMAD.HI.U32 R15, R2, R31, RZ ;  /* 0x0000001f020f7227 */ /* 0x000fe200078e00ff */
[----:B------:R-:W-:Y:S02]  /*13ca0*/  IABS R29, R29 ;  /* 0x0000001d001d7213 */ /* 0x000fe40000000000 */
[----:B------:R-:W-:Y:S01]  /*13cb0*/  IABS R26, R26 ;  /* 0x0000001a001a7213 */ /* 0x000fe20000000000 */
[----:B------:R-:W-:-:S08]  /*13cc0*/  IMAD.MOV R15, RZ, RZ, -R15 ;  /* 0x000000ffff0f7224 */ /* 0x000fd000078e0a0f */
[----:B------:R-:W-:-:S05]  /*13cd0*/  @!P1 IMAD.IADD R24, R24, 0x1, -R59 ;  /* 0x0000000118189824 */ /* 0x000fca00078e0a3b */
[C---:B------:R-:W-:Y:S01]  /*13ce0*/  ISETP.GT.U32.AND P6, PT, R59.reuse, R24, PT ;  /* 0x000000183b00720c */ /* 0x040fe20003fc4070 */
[----:B------:R-:W-:Y:S02]  /*13cf0*/  IMAD R31, R59, R15, R31 ;  /* 0x0000000f3b1f7224 */ /* 0x000fe400078e021f */
[----:B------:R-:W-:-:S04]  /*13d00*/  IMAD.HI.U32 R15, R2, R29, RZ ;  /* 0x0000001d020f7227 */ /* 0x000fc800078e00ff */
[----:B------:R-:W-:-:S04]  /*13d10*/  IMAD.HI.U32 R13, R2, R26, RZ ;  /* 0x0000001a020d7227 */ /* 0x000fc800078e00ff */
[----:B------:R-:W-:Y:S02]  /*13d20*/  IMAD.MOV R15, RZ, RZ, -R15 ;  /* 0x000000ffff0f7224 */ /* 0x000fe400078e0a0f */
[----:B------:R-:W-:Y:S02]  /*13d30*/  IMAD.MOV R13, RZ, RZ, -R13 ;  /* 0x000000ffff0d7224 */ /* 0x000fe400078e0a0d */
[----:B------:R-:W-:Y:S01]  /*13d40*/  @!P6 IMAD.IADD R24, R24, 0x1, -R59 ;  /* 0x000000011818e824 */ /* 0x000fe200078e0a3b */
[----:B----4-:R-:W-:Y:S01]  /*13d50*/  ISETP.GE.AND P6, PT, R61, RZ, PT ;  /* 0x000000ff3d00720c */ /* 0x010fe20003fc6270 */
[C---:B------:R-:W-:Y:S01]  /*13d60*/  IMAD R29, R59.reuse, R15, R29 ;  /* 0x0000000f3b1d7224 */ /* 0x040fe200078e021d */
[----:B------:R-:W4:Y:S01]  /*13d70*/  LDL.LU R61, [R1+0xd0] ;  /* 0x0000d000013d7983 */ /* 0x000f220000300800 */
[C---:B------:R-:W-:Y:S01]  /*13d80*/  IMAD R26, R59.reuse, R13, R26 ;  /* 0x0000000d3b1a7224 */ /* 0x040fe200078e021a */
[----:B-----5:R-:W-:Y:S02]  /*13d90*/  IABS R15, R48 ;  /* 0x00000030000f7213 */ /* 0x020fe40000000000 */
[----:B------:R-:W5:Y:S01]  /*13da0*/  LDL R48, [R1+0x4e4c] ;  /* 0x004e4c0001307983 */ /* 0x000f620000100800 */
[----:B------:R-:W-:-:S13]  /*13db0*/  ISETP.GT.U32.AND P5, PT, R59, R29, PT ;  /* 0x0000001d3b00720c */ /* 0x000fda0003fa4070 */
[----:B------:R-:W-:-:S05]  /*13dc0*/  @!P5 IMAD.IADD R29, R29, 0x1, -R59 ;  /* 0x000000011d1dd824 */ /* 0x000fca00078e0a3b */
[----:B------:R-:W-:-:S13]  /*13dd0*/  ISETP.GT.U32.AND P5, PT, R59, R29, PT ;  /* 0x0000001d3b00720c */ /* 0x000fda0003fa4070 */
[----:B------:R-:W-:Y:S01]  /*13de0*/  @!P5 IMAD.IADD R29, R29, 0x1, -R59 ;  /* 0x000000011d1dd824 */ /* 0x000fe200078e0a3b */
[----:B------:R-:W-:Y:S02]  /*13df0*/  ISETP.GT.U32.AND P5, PT, R59, R25, PT ;  /* 0x000000193b00720c */ /* 0x000fe40003fa4070 */
[----:B--2---:R-:W-:Y:S02]  /*13e00*/  IABS R14, R49 ;  /* 0x00000031000e7213 */ /* 0x004fe40000000000 */
[----:B------:R-:W1:Y:S01]  /*13e10*/  LDL R49, [R1+0x4e50] ;  /* 0x004e500001317983 */ /* 0x000e620000100800 */
[----:B---3--:R-:W-:-:S03]  /*13e20*/  IABS R13, R51 ;  /* 0x00000033000d7213 */ /* 0x008fc60000000000 */
[----:B------:R-:W2:Y:S05]  /*13e30*/  LDL.LU R51, [R1+0x30] ;  /* 0x0000300001337983 */ /* 0x000eaa0000300800 */
[----:B------:R-:W-:Y:S01]  /*13e40*/  @!P5 IMAD.IADD R25, R25, 0x1, -R59 ;  /* 0x000000011919d824 */ /* 0x000fe200078e0a3b */
[C---:B------:R-:W-:Y:S02]  /*13e50*/  ISETP.GT.U32.AND P5, PT, R59.reuse, R27, PT ;  /* 0x0000001b3b00720c */ /* 0x040fe40003fa4070 */
[----:B------:R-:W-:-:S11]  /*13e60*/  ISETP.GT.U32.AND P0, PT, R59, R31, PT ;  /* 0x0000001f3b00720c */ /* 0x000fd60003f04070 */
[--C-:B------:R-:W-:Y:S01]  /*13e70*/  @!P5 IMAD.IADD R27, R27, 0x1, -R59.reuse ;  /* 0x000000011b1bd824 */ /* 0x100fe200078e0a3b */
[----:B------:R-:W-:Y:S01]  /*13e80*/  ISETP.GT.U32.AND P5, PT, R59, R23, PT ;  /* 0x000000173b00720c */ /* 0x000fe20003fa4070 */
[----:B------:R-:W-:Y:S01]  /*13e90*/  @!P0 IMAD.IADD R31, R31, 0x1, -R59 ;  /* 0x000000011f1f8824 */ /* 0x000fe200078e0a3b */
[----:B------:R-:W-:Y:S01]  /*13ea0*/  ISETP.GT.U32.AND P0, PT, R59, R30, PT ;  /* 0x0000001e3b00720c */ /* 0x000fe20003f04070 */
[----:B------:R-:W-:-:S04]  /*13eb0*/  IMAD.HI.U32 R10, R2, R22, RZ ;  /* 0x00000016020a7227 */ /* 0x000fc800078e00ff */
[----:B------:R-:W-:-:S06]  /*13ec0*/  IMAD.MOV R10, RZ, RZ, -R10 ;  /* 0x000000ffff0a7224 */ /* 0x000fcc00078e0a0a */
[----:B------:R-:W-:Y:S02]  /*13ed0*/  @!P5 IMAD.IADD R23, R23, 0x1, -R59 ;  /* 0x000000011717d824 */ /* 0x000fe400078e0a3b */
[C---:B------:R-:W-:Y:S02]  /*13ee0*/  IMAD R22, R59.reuse, R10, R22 ;  /* 0x0000000a3b167224 */ /* 0x040fe400078e0216 */
[----:B------:R-:W-:Y:S01]  /*13ef0*/  IMAD.HI.U32 R10, R2, R21, RZ ;  /* 0x00000015020a7227 */ /* 0x000fe200078e00ff */
[----:B------:R-:W-:-:S03]  /*13f00*/  ISETP.GT.U32.AND P5, PT, R59, R23, PT ;  /* 0x000000173b00720c */ /* 0x000fc60003fa4070 */
[----:B------:R-:W-:Y:S01]  /*13f10*/  @!P0 IMAD.IADD R30, R30, 0x1, -R59 ;  /* 0x000000011e1e8824 */ /* 0x000fe200078e0a3b */
[----:B------:R-:W-:Y:S01]  /*13f20*/  ISETP.GT.U32.AND P0, PT, R59, R31, PT ;  /* 0x0000001f3b00720c */ /* 0x000fe20003f04070 */
[----:B------:R-:W-:-:S03]  /*13f30*/  IMAD.MOV R9, RZ, RZ, -R10 ;  /* 0x000000ffff097224 */ /* 0x000fc600078e0a0a */
[C---:B------:R-:W-:Y:S01]  /*13f40*/  ISETP.GT.U32.AND P3, PT, R59.reuse, R30, PT ;  /* 0x0000001e3b00720c */ /* 0x040fe20003f64070 */
[----:B------:R-:W-:Y:S01]  /*13f50*/  IMAD R21, R59, R9, R21 ;  /* 0x000000093b157224 */ /* 0x000fe200078e0215 */
[----:B------:R-:W-:-:S03]  /*13f60*/  IABS R19, R46 ;  /* 0x0000002e00137213 */ /* 0x000fc60000000000 */
[----:B------:R-:W-:Y:S01]  /*13f70*/  @!P5 IMAD.IADD R23, R23, 0x1, -R59 ;  /* 0x000000011717d824 */ /* 0x000fe200078e0a3b */
[----:B------:R-:W-:Y:S01]  /*13f80*/  ISETP.GT.U32.AND P5, PT, R59, R21, PT ;  /* 0x000000153b00720c */ /* 0x000fe20003fa4070 */
[----:B------:R-:W-:-:S04]  /*13f90*/  IMAD.HI.U32 R9, R2, R19, RZ ;  /* 0x0000001302097227 */ /* 0x000fc800078e00ff */
[----:B------:R-:W-:Y:S01]  /*13fa0*/  @!P0 IMAD.IADD R31, R31, 0x1, -R59 ;  /* 0x000000011f1f8824 */ /* 0x000fe200078e0a3b */
[C---:B------:R-:W-:Y:S01]  /*13fb0*/  ISETP.GT.U32.AND P0, PT, R59.reuse, R28, PT ;  /* 0x0000001c3b00720c */ /* 0x040fe20003f04070 */
[----:B------:R-:W-:Y:S01]  /*13fc0*/  IMAD.MOV R9, RZ, RZ, -R9 ;  /* 0x000000ffff097224 */ /* 0x000fe200078e0a09 */
[----:B0-----:R-:W-:Y:S01]  /*13fd0*/  IABS R8, R40 ;  /* 0x0000002800087213 */ /* 0x001fe20000000000 */
[----:B------:R-:W-:Y:S01]  /*13fe0*/  @!P3 IMAD.IADD R30, R30, 0x1, -R59 ;  /* 0x000000011e1eb824 */ /* 0x000fe200078e0a3b */
[C---:B------:R-:W-:Y:S01]  /*13ff0*/  ISETP.GT.U32.AND P3, PT, R59.reuse, R26, PT ;  /* 0x0000001a3b00720c */ /* 0x040fe20003f64070 */
[----:B------:R-:W-:Y:S02]  /*14000*/  IMAD R19, R59, R9, R19 ;  /* 0x000000093b137224 */ /* 0x000fe400078e0213 */
[----:B------:R-:W-:-:S04]  /*14010*/  IMAD.HI.U32 R20, R2, R8, RZ ;  /* 0x0000000802147227 */ /* 0x000fc800078e00ff */
[--C-:B------:R-:W-:Y:S01]  /*14020*/  @!P5 IMAD.IADD R21, R21, 0x1, -R59.reuse ;  /* 0x000000011515d824 */ /* 0x100fe200078e0a3b */
[C---:B------:R-:W-:Y:S01]  /*14030*/  ISETP.GT.U32.AND P5, PT, R59.reuse, R19, PT ;  /* 0x000000133b00720c */ /* 0x040fe20003fa4070 */
[----:B------:R-:W-:Y:S02]  /*14040*/  IMAD.MOV R20, RZ, RZ, -R20 ;  /* 0x000000ffff147224 */ /* 0x000fe400078e0a14 */
[--C-:B------:R-:W-:Y:S02]  /*14050*/  @!P0 IMAD.IADD R28, R28, 0x1, -R59.reuse ;  /* 0x000000011c1c8824 */ /* 0x100fe400078e0a3b */
[C---:B------:R-:W-:Y:S02]  /*14060*/  IMAD R20, R59.reuse, R20, R8 ;  /* 0x000000143b147224 */ /* 0x040fe400078e0208 */
[----:B------:R-:W-:Y:S01]  /*14070*/  @!P3 IMAD.IADD R26, R26, 0x1, -R59 ;  /* 0x000000011a1ab824 */ /* 0x000fe200078e0a3b */
[----:B------:R-:W-:Y:S01]  /*14080*/  ISETP.GT.U32.AND P3, PT, R59, R28, PT ;  /* 0x0000001c3b00720c */ /* 0x000fe20003f64070 */
[----:B------:R-:W-:Y:S01]  /*14090*/  IMAD.HI.U32 R8, R2, R18, RZ ;  /* 0x0000001202087227 */ /* 0x000fe200078e00ff */
[----:B------:R-:W-:-:S03]  /*140a0*/  IABS R17, R47 ;  /* 0x0000002f00117213 */ /* 0x000fc60000000000 */
[----:B------:R-:W-:Y:S02]  /*140b0*/  IMAD.MOV R8, RZ, RZ, -R8 ;  /* 0x000000ffff087224 */ /* 0x000fe400078e0a08 */
[----:B------:R-:W-:Y:S01]  /*140c0*/  @!P5 IMAD.IADD R19, R19, 0x1, -R59 ;  /* 0x000000011313d824 */ /* 0x000fe200078e0a3b */
[C---:B------:R-:W-:Y:S01]  /*140d0*/  ISETP.GT.U32.AND P5, PT, R59.reuse, R21, PT ;  /* 0x000000153b00720c */ /* 0x040fe20003fa4070 */
[----:B------:R-:W-:Y:S02]  /*140e0*/  IMAD R18, R59, R8, R18 ;  /* 0x000000083b127224 */ /* 0x000fe400078e0212 */
[----:B------:R-:W-:Y:S01]  /*140f0*/  IMAD.HI.U32 R8, R2, R17, RZ ;  /* 0x0000001102087227 */ /* 0x000fe200078e00ff */
[----:B------:R-:W-:-:S03]  /*14100*/  ISETP.GE.AND P0, PT, R58, RZ, PT ;  /* 0x000000ff3a00720c */ /* 0x000fc60003f06270 */
[----:B------:R-:W-:Y:S02]  /*14110*/  IMAD.MOV R8, RZ, RZ, -R8 ;  /* 0x000000ffff087224 */ /* 0x000fe400078e0a08 */
[----:B------:R-:W-:Y:S01]  /*14120*/  @!P3 IMAD.IADD R28, R28, 0x1, -R59 ;  /* 0x000000011c1cb824 */ /* 0x000fe200078e0a3b */
[----:B------:R-:W-:Y:S01]  /*14130*/  ISETP.GE.AND P3, PT, R60, RZ, PT ;  /* 0x000000ff3c00720c */ /* 0x000fe20003f66270 */
[----:B------:R-:W-:Y:S02]  /*14140*/  IMAD R17, R59, R8, R17 ;  /* 0x000000083b117224 */ /* 0x000fe400078e0211 */
[----:B------:R-:W-:Y:S02]  /*14150*/  @!P5 IMAD.IADD R21, R21, 0x1, -R59 ;  /* 0x000000011515d824 */ /* 0x000fe400078e0a3b */
[----:B------:R-:W-:Y:S01]  /*14160*/  IMAD.MOV.U32 R8, RZ, RZ, R6 ;  /* 0x000000ffff087224 */ /* 0x000fe200078e0006 */
[----:B------:R-:W-:-:S03]  /*14170*/  ISETP.GT.U32.AND P5, PT, R59, R17, PT ;  /* 0x000000113b00720c */ /* 0x000fc60003fa4070 */
[----:B------:R-:W-:-:S04]  /*14180*/  @!P0 IMAD.MOV R8, RZ, RZ, -R8 ;  /* 0x000000ffff088224 */ /* 0x000fc800078e0a08 */
[----:B------:R-:W-:Y:S01]  /*14190*/  @!P3 IMAD.MOV R7, RZ, RZ, -R7 ;  /* 0x000000ffff07b224 */ /* 0x000fe200078e0a07 */
[----:B------:R-:W-:Y:S01]  /*141a0*/  STL [R1+0x37c], R8 ;  /* 0x00037c0801007387 */ /* 0x000fe20000100800 */
[----:B------:R-:W-:-:S03]  /*141b0*/  ISETP.GE.AND P2, PT, R45, RZ, PT ;  /* 0x000000ff2d00720c */ /* 0x000fc60003f46270 */
[----:B------:R0:W-:Y:S01]  /*141c0*/  STL [R1+0x378], R7 ;  /* 0x0003780701007387 */ /* 0x0001e20000100800 */
[----:B------:R-:W-:-:S03]  /*141d0*/  @!P5 IMAD.IADD R17, R17, 0x1, -R59 ;  /* 0x000000011111d824 */ /* 0x000fc600078e0a3b */
[----:B------:R-:W3:Y:S04]  /*141e0*/  LDL.LU R45, [R1+0x34] ;  /* 0x00003400012d7983 */ /* 0x000ee80000300800 */
[----:B------:R-:W3:Y:S04]  /*141f0*/  LDL.LU R46, [R1+0x38] ;  /* 0x00003800012e7983 */ /* 0x000ee80000300800 */
[----:B------:R-:W3:Y:S01]  /*14200*/  LDL.LU R47, [R1+0x3c] ;  /* 0x00003c00012f7983 */ /* 0x000ee20000300800 */
[----:B--2---:R-:W-:-:S03]  /*14210*/  ISETP.GE.AND P5, PT, R51, RZ, PT ;  /* 0x000000ff3300720c */ /* 0x004fc60003fa6270 */
[----:B------:R-:W2:Y:S01]  /*14220*/  LDL R51, [R1+0x4e5c] ;  /* 0x004e5c0001337983 */ /* 0x000ea20000100800 */
[----:B------:R-:W-:Y:S02]  /*14230*/  ISETP.GT.U32.AND P4, PT, R59, R26, PT ;  /* 0x0000001a3b00720c */ /* 0x000fe40003f84070 */
[----:B-----5:R-:W-:Y:S02]  /*14240*/  IABS R12, R48 ;  /* 0x00000030000c7213 */ /* 0x020fe40000000000 */
[----:B-1----:R-:W-:Y:S01]  /*14250*/  IABS R11, R49 ;  /* 0x00000031000b7213 */ /* 0x002fe20000000000 */
[----:B------:R-:W5:Y:S04]  /*14260*/  LDL R48, [R1+0x4e54] ;  /* 0x004e540001307983 */ /* 0x000f680000100800 */
[----:B------:R-:W5:Y:S04]  /*14270*/  LDL R49, [R1+0x4e58] ;  /* 0x004e580001317983 */ /* 0x000f680000100800 */
[----:B------:R-:W-:Y:S01]  /*14280*/  @!P4 IMAD.IADD R26, R26, 0x1, -R59 ;  /* 0x000000011a1ac824 */ /* 0x000fe200078e0a3b */
[----:B------:R-:W-:Y:S01]  /*14290*/  ISETP.GE.AND P4, PT, R39, RZ, PT ;  /* 0x000000ff2700720c */ /* 0x000fe20003f86270 */
[----:B0-----:R-:W-:-:S02]  /*142a0*/  IMAD.MOV.U32 R7, RZ, RZ, R4 ;  /* 0x000000ffff077224 */ /* 0x001fc400078e0004 */
[----:B------:R-:W-:-:S10]  /*142b0*/  @!P6 IMAD.MOV R5, RZ, RZ, -R5 ;  /* 0x000000ffff05e224 */ /* 0x000fd400078e0a05 */
[----:B------:R-:W-:-:S05]  /*142c0*/  @!P4 IMAD.MOV R7, RZ, RZ, -R7 ;  /* 0x000000ffff07c224 */ /* 0x000fca00078e0a07 */
[----:B------:R-:W-:Y:S04]  /*142d0*/  STL [R1+0x374], R7 ;  /* 0x0003740701007387 */ /* 0x000fe80000100800 */
[----:B------:R0:W-:Y:S01]  /*142e0*/  STL [R1+0x370], R5 ;  /* 0x0003700501007387 */ /* 0x0001e20000100800 */
[----:B------:R-:W-:Y:S01]  /*142f0*/  ISETP.GT.U32.AND P1, PT, R59, R25, PT ;  /* 0x000000193b00720c */ /* 0x000fe20003f24070 */
[C---:B------:R-:W-:Y:S01]  /*14300*/  IMAD.HI.U32 R10, R2.reuse, R16, RZ ;  /* 0x00000010020a7227 */ /* 0x040fe200078e00ff */
[----:B----4-:R-:W-:Y:S01]  /*14310*/  IABS R60, R61 ;  /* 0x0000003d003c7213 */ /* 0x010fe20000000000 */
[----:B------:R-:W4:Y:S02]  /*14320*/  LDL R33, [R1+0x2144] ;  /* 0x0021440001217983 */ /* 0x000f240000100800 */
[----:B------:R-:W-:-:S02]  /*14330*/  IMAD.HI.U32 R6, R2, R14, RZ ;  /* 0x0000000e02067227 */ /* 0x000fc400078e00ff */
[----:B------:R-:W4:Y:S01]  /*14340*/  LDL R34, [R1+0x2148] ;  /* 0x0021480001227983 */ /* 0x000f220000100800 */
[----:B--2---:R-:W-:Y:S01]  /*14350*/  IABS R8, R51 ;  /* 0x0000003300087213 */ /* 0x004fe20000000000 */
[C---:B------:R-:W-:Y:S02]  /*14360*/  IMAD.HI.U32 R4, R2.reuse, R12, RZ ;  /* 0x0000000c02047227 */ /* 0x040fe400078e00ff */
[----:B------:R-:W2:Y:S02]  /*14370*/  LDL R51, [R1+0x4e70] ;  /* 0x004e700001337983 */ /* 0x000ea40000100800 */
[--C-:B------:R-:W-:Y:S01]  /*14380*/  @!P1 IMAD.IADD R25, R25, 0x1, -R59.reuse ;  /* 0x0000000119199824 */ /* 0x100fe200078e0a3b */
[----:B------:R-:W-:Y:S01]  /*14390*/  ISETP.GT.U32.AND P1, PT, R59, R22, PT ;  /* 0x000000163b00720c */ /* 0x000fe20003f24070 */
[----:B------:R-:W-:Y:S01]  /*143a0*/  IMAD.HI.U32 R9, R2, R15, RZ ;  /* 0x0000000f02097227 */ /* 0x000fe200078e00ff */
[----:B------:R-:W4:Y:S11]  /*143b0*/  LDL R35, [R1+0x214c] ;  /* 0x00214c0001237983 */ /* 0x000f360000100800 */
[----:B------:R-:W-:-:S05]  /*143c0*/  @!P1 IMAD.IADD R22, R22, 0x1, -R59 ;  /* 0x0000000116169824 */ /* 0x000fca00078e0a3b */
[----:B------:R-:W-:-:S13]  /*143d0*/  ISETP.GT.U32.AND P1, PT, R59, R22, PT ;  /* 0x000000163b00720c */ /* 0x000fda0003f24070 */
[----:B------:R-:W-:Y:S01]  /*143e0*/  @!P1 IMAD.IADD R22, R22, 0x1, -R59 ;  /* 0x0000000116169824 */ /* 0x000fe200078e0a3b */
[----:B------:R-:W-:-:S13]  /*143f0*/  ISETP.GT.U32.AND P1, PT, R59, R20, PT ;  /* 0x000000143b00720c */ /* 0x000fda0003f24070 */
[----:B------:R-:W-:Y:S01]  /*14400*/  @!P1 IMAD.IADD R20, R20, 0x1, -R59 ;  /* 0x0000000114149824 */ /* 0x000fe200078e0a3b */
[----:B------:R-:W-:-:S04]  /*14410*/  ISETP.GT.U32.AND P1, PT, R59, R18, PT ;  /* 0x000000123b00720c */ /* 0x000fc80003f24070 */
[----:B------:R-:W-:Y:S01]  /*14420*/  ISETP.GT.U32.AND P0, PT, R59, R20, PT ;  /* 0x000000143b00720c */ /* 0x000fe20003f04070 */
[----:B------:R-:W-:-:S08]  /*14430*/  IMAD.MOV R10, RZ, RZ, -R10 ;  /* 0x000000ffff0a7224 */ /* 0x000fd000078e0a0a */
[----:B------:R-:W-:-:S05]  /*14440*/  @!P1 IMAD.IADD R18, R18, 0x1, -R59 ;  /* 0x0000000112129824 */ /* 0x000fca00078e0a3b */
[C---:B------:R-:W-:Y:S01]  /*14450*/  ISETP.GT.U32.AND P3, PT, R59.reuse, R18, PT ;  /* 0x000000123b00720c */ /* 0x040fe20003f64070 */
[C---:B------:R-:W-:Y:S02]  /*14460*/  IMAD R16, R59.reuse, R10, R16 ;  /* 0x0000000a3b107224 */ /* 0x040fe400078e0210 */
[----:B------:R-:W-:Y:S01]  /*14470*/  IMAD.MOV R6, RZ, RZ, -R6 ;  /* 0x000000ffff067224 */ /* 0x000fe200078e0a06 */
[----:B------:R-:W1:Y:S01]  /*14480*/  I2F.RP R56, R60 ;  /* 0x0000003c00387306 */ /* 0x000e620000209400 */
[----:B------:R-:W-:Y:S01]  /*14490*/  @!P0 IMAD.IADD R20, R20, 0x1, -R59 ;  /* 0x0000000114148824 */ /* 0x000fe200078e0a3b */
[C---:B------:R-:W-:Y:S01]  /*144a0*/  ISETP.GT.U32.AND P0, PT, R59.reuse, R16, PT ;  /* 0x000000103b00720c */ /* 0x040fe20003f04070 */
[----:B------:R-:W-:-:S06]  /*144b0*/  IMAD R14, R59, R6, R14 ;  /* 0x000000063b0e7224 */ /* 0x000fcc00078e020e */
[--C-:B------:R-:W-:Y:S01]  /*144c0*/  @!P3 IMAD.IADD R18, R18, 0x1, -R59.reuse ;  /* 0x000000011212b824 */ /* 0x100fe200078e0a3b */
[----:B------:R-:W-:Y:S01]  /*144d0*/  ISETP.GT.U32.AND P3, PT, R59, R14, PT ;  /* 0x0000000e3b00720c */ /* 0x000fe20003f64070 */
[----:B-1----:R-:W1:Y:S04]  /*144e0*/  MUFU.RCP R56, R56 ;  /* 0x0000003800387308 */ /* 0x002e680000001000 */
[----:B------:R-:W-:-:S08]  /*144f0*/  @!P0 IMAD.IADD R16, R16, 0x1, -R59 ;  /* 0x0000000110108824 */ /* 0x000fd000078e0a3b */
[----:B------:R-:W-:Y:S01]  /*14500*/  @!P3 IMAD.IADD R14, R14, 0x1, -R59 ;  /* 0x000000010e0eb824 */ /* 0x000fe200078e0a3b */
[----:B------:R-:W-:Y:S01]  /*14510*/  ISETP.GT.U32.AND P3, PT, R59, R16, PT ;  /* 0x000000103b00720c */ /* 0x000fe20003f64070 */
[----:B------:R-:W-:Y:S02]  /*14520*/  IMAD.MOV R4, RZ, RZ, -R4 ;  /* 0x000000ffff047224 */ /* 0x000fe400078e0a04 */
[----:B-1----:R-:W-:-:S10]  /*14530*/  VIADD R56, R56, 0xffffffe ;  /* 0x0ffffffe38387836 */ /* 0x002fd40000000000 */
[----:B------:R-:W-:Y:S01]  /*14540*/  @!P3 IMAD.IADD R16, R16, 0x1, -R59 ;  /* 0x000000011010b824 */ /* 0x000fe200078e0a3b */
[----:B---3--:R-:W-:Y:S01]  /*14550*/  ISETP.GE.AND P3, PT, R46, RZ, PT ;  /* 0x000000ff2e00720c */ /* 0x008fe20003f66270 */
[----:B------:R-:W1:Y:S01]  /*14560*/  F2I.FTZ.U32.TRUNC.NTZ R57, R56 ;  /* 0x0000003800397305 */ /* 0x000e62000021f000 */
[----:B------:R-:W3:Y:S01]  /*14570*/  LDL R46, [R1+0x4e60] ;  /* 0x004e6000012e7983 */ /* 0x000ee20000100800 */
[----:B------:R-:W-:Y:S02]  /*14580*/  IMAD.MOV R9, RZ, RZ, -R9 ;  /* 0x000000ffff097224 */ /* 0x000fe400078e0a09 */
[C---:B------:R-:W-:Y:S02]  /*14590*/  IMAD R12, R59.reuse, R4, R12 ;  /* 0x000000043b0c7224 */ /* 0x040fe400078e020c */
[----:B------:R-:W-:Y:S01]  /*145a0*/  IMAD.HI.U32 R4, R2, R11, RZ ;  /* 0x0000000b02047227 */ /* 0x000fe200078e00ff */
[----:B-----5:R-:W-:Y:S02]  /*145b0*/  IABS R10, R48 ;  /* 0x00000030000a7213 */ /* 0x020fe40000000000 */
[----:B------:R-:W5:Y:S01]  /*145c0*/  LDL R48, [R1+0x4e68] ;  /* 0x004e680001307983 */ /* 0x000f620000100800 */
[C---:B------:R-:W-:Y:S01]  /*145d0*/  IMAD R15, R59.reuse, R9, R15 ;  /* 0x000000093b0f7224 */ /* 0x040fe200078e020f */
[----:B------:R-:W-:Y:S01]  /*145e0*/  IABS R9, R49 ;  /* 0x0000003100097213 */ /* 0x000fe20000000000 */
[----:B------:R-:W-:Y:S01]  /*145f0*/  IMAD.MOV R4, RZ, RZ, -R4 ;  /* 0x000000ffff047224 */ /* 0x000fe200078e0a04 */
[----:B------:R-:W4:Y:S03]  /*14600*/  LDL R49, [R1+0x4e6c] ;  /* 0x004e6c0001317983 */ /* 0x000f260000100800 */
[----:B------:R-:W-:-:S02]  /*14610*/  IMAD R11, R59, R4, R11 ;  /* 0x000000043b0b7224 */ /* 0x000fc400078e020b */
[----:B-1----:R-:W-:Y:S02]  /*14620*/  IMAD.MOV R4, RZ, RZ, -R57 ;  /* 0x000000ffff047224 */ /* 0x002fe400078e0a39 */
[----:B------:R-:W-:Y:S02]  /*14630*/  IMAD.MOV.U32 R56, RZ, RZ, RZ ;  /* 0x000000ffff387224 */ /* 0x000fe400078e00ff */
[----:B------:R-:W-:-:S04]  /*14640*/  IMAD R52, R4, R60, RZ ;  /* 0x0000003c04347224 */ /* 0x000fc800078e02ff */
[----:B------:R-:W-:Y:S01]  /*14650*/  IMAD.HI.U32 R56, R57, R52, R56 ;  /* 0x0000003439387227 */ /* 0x000fe200078e0038 */
[----:B--2---:R-:W-:Y:S02]  /*14660*/  IABS R52, R51 ;  /* 0x0000003300347213 */ /* 0x004fe40000000000 */
[----:B------:R-:W2:Y:S01]  /*14670*/  LDL R51, [R1+0x1d0] ;  /* 0x0001d00001337983 */ /* 0x000ea20000100800 */
[----:B------:R-:W-:Y:S01]  /*14680*/  ISETP.GT.U32.AND P6, PT, R59, R14, PT ;  /* 0x0000000e3b00720c */ /* 0x000fe20003fc4070 */
[----:B------:R-:W-:-:S04]  /*14690*/  IMAD.HI.U32 R6, R2, R13, RZ ;  /* 0x0000000d02067227 */ /* 0x000fc800078e00ff */
[----:B------:R-:W-:Y:S02]  /*146a0*/  IMAD.MOV R6, RZ, RZ, -R6 ;  /* 0x000000ffff067224 */ /* 0x000fe400078e0a06 */
[----:B0-----:R-:W-:-:S04]  /*146b0*/  IMAD.HI.U32 R5, R2, R10, RZ ;  /* 0x0000000a02057227 */ /* 0x001fc800078e00ff */
[----:B------:R-:W-:Y:S02]  /*146c0*/  IMAD R13, R59, R6, R13 ;  /* 0x000000063b0d7224 */ /* 0x000fe400078e020d */
[----:B------:R-:W-:Y:S01]  /*146d0*/  @!P6 IMAD.IADD R14, R14, 0x1, -R59 ;  /* 0x000000010e0ee824 */ /* 0x000fe200078e0a3b */
[----:B------:R-:W-:Y:S01]  /*146e0*/  ISETP.GE.AND P6, PT, R47, RZ, PT ;  /* 0x000000ff2f00720c */ /* 0x000fe20003fc6270 */
[C---:B------:R-:W-:Y:S01]  /*146f0*/  IMAD.HI.U32 R6, R2.reuse, R9, RZ ;  /* 0x0000000902067227 */ /* 0x040fe200078e00ff */
[----:B------:R-:W2:Y:S03]  /*14700*/  LDL R47, [R1+0x4e64] ;  /* 0x004e6400012f7983 */ /* 0x000ea60000100800 */
[----:B------:R-:W-:-:S04]  /*14710*/  IMAD.HI.U32 R7, R2, R8, RZ ;  /* 0x0000000802077227 */ /* 0x000fc800078e00ff */
[----:B------:R-:W-:Y:S02]  /*14720*/  IMAD.MOV R4, RZ, RZ, -R5 ;  /* 0x000000ffff047224 */ /* 0x000fe400078e0a05 */
[----:B------:R-:W-:Y:S02]  /*14730*/  IMAD.MOV R5, RZ, RZ, -R6 ;  /* 0x000000ffff057224 */ /* 0x000fe400078e0a06 */
[----:B------:R-:W-:Y:S02]  /*14740*/  IMAD.MOV R6, RZ, RZ, -R7 ;  /* 0x000000ffff067224 */ /* 0x000fe400078e0a07 */
[C---:B------:R-:W-:Y:S02]  /*14750*/  IMAD R9, R59.reuse, R5, R9 ;  /* 0x000000053b097224 */ /* 0x040fe400078e0209 */
[----:B------:R-:W-:Y:S02]  /*14760*/  IMAD R10, R59, R4, R10 ;  /* 0x000000043b0a7224 */ /* 0x000fe400078e020a */
[----:B------:R-:W-:-:S02]  /*14770*/  IMAD.MOV.U32 R36, RZ, RZ, R3 ;  /* 0x000000ffff247224 */ /* 0x000fc400078e0003 */
[----:B------:R-:W-:-:S04]  /*14780*/  IMAD.HI.U32 R57, R2, R52, RZ ;  /* 0x0000003402397227 */ /* 0x000fc800078e00ff */
[----:B------:R-:W-:Y:S01]  /*14790*/  @!P2 IMAD.MOV R36, RZ, RZ, -R36 ;  /* 0x000000ffff24a224 */ /* 0x000fe200078e0a24 */
[----:B---3--:R-:W-:-:S05]  /*147a0*/  IABS R7, R46 ;  /* 0x0000002e00077213 */ /* 0x008fca0000000000 */
[----:B------:R-:W-:Y:S01]  /*147b0*/  IMAD.HI.U32 R53, R2, R7, RZ ;  /* 0x0000000702357227 */ /* 0x000fe200078e00ff */
[----:B-----5:R-:W-:-:S03]  /*147c0*/  IABS R5, R48 ;  /* 0x0000003000057213 */ /* 0x020fc60000000000 */
[----:B------:R-:W-:Y:S01]  /*147d0*/  IMAD.MOV R53, RZ, RZ, -R53 ;  /* 0x000000ffff357224 */ /* 0x000fe200078e0a35 */
[----:B----4-:R-:W-:-:S03]  /*147e0*/  IABS R4, R49 ;  /* 0x0000003100047213 */ /* 0x010fc60000000000 */
[----:B------:R-:W-:Y:S01]  /*147f0*/  IMAD R7, R59, R53, R7 ;  /* 0x000000353b077224 */ /* 0x000fe200078e0207 */
[----:B------:R-:W3:Y:S01]  /*14800*/  LDL.LU R49, [R1+0x1d8] ;  /* 0x0001d80001317983 */ /* 0x000ee20000300800 */
[----:B------:R-:W-:-:S04]  /*14810*/  IMAD.HI.U32 R53, R2, R5, RZ ;  /* 0x0000000502357227 */ /* 0x000fc800078e00ff */
[----:B------:R-:W-:Y:S01]  /*14820*/  IMAD.HI.U32 R54, R2, R4, RZ ;  /* 0x0000000402367227 */ /* 0x000fe200078e00ff */
[----:B------:R0:W-:Y:S03]  /*14830*/  STL [R1+0x36c], R36 ;  /* 0x00036c2401007387 */ /* 0x0001e60000100800 */
[----:B------:R-:W-:Y:S01]  /*14840*/  IMAD.MOV R3, RZ, RZ, -R53 ;  /* 0x000000ffff037224 */ /* 0x000fe200078e0a35 */
[C---:B------:R-:W-:Y:S01]  /*14850*/  ISETP.GT.U32.AND P1, PT, R59.reuse, R19, PT ;  /* 0x000000133b00720c */ /* 0x040fe20003f24070 */
[----:B------:R-:W-:Y:S01]  /*14860*/  IMAD.MOV R53, RZ, RZ, -R54 ;  /* 0x000000ffff357224 */ /* 0x000fe200078e0a36 */
[C---:B------:R-:W-:Y:S01]  /*14870*/  ISETP.GT.U32.AND P0, PT, R59.reuse, R17, PT ;  /* 0x000000113b00720c */ /* 0x040fe20003f04070 */
[----:B------:R-:W-:Y:S01]  /*14880*/  IMAD.MOV R54, RZ, RZ, -R57 ;  /* 0x000000ffff367224 */ /* 0x000fe200078e0a39 */
[----:B------:R-:W4:Y:S01]  /*14890*/  LDL R39, [R1+0x215c] ;  /* 0x00215c0001277983 */ /* 0x000f220000100800 */
[----:B------:R-:W-:-:S03]  /*148a0*/  IMAD R5, R59, R3, R5 ;  /* 0x000000033b057224 */ /* 0x000fc600078e0205 */
[----:B0-----:R-:W5:Y:S01]  /*148b0*/  LDL R36, [R1+0x2150] ;  /* 0x0021500001247983 */ /* 0x001f620000100800 */
[C---:B------:R-:W-:Y:S02]  /*148c0*/  IMAD R3, R59.reuse, R54, R52 ;  /* 0x000000363b037224 */ /* 0x040fe400078e0234 */
[----:B------:R-:W-:Y:S01]  /*148d0*/  IMAD R8, R59, R6, R8 ;  /* 0x000000063b087224 */ /* 0x000fe200078e0208 */
[----:B------:R-:W3:Y:S04]  /*148e0*/  LDL R37, [R1+0x2154] ;  /* 0x0021540001257983 */ /* 0x000ee80000100800 */
[----:B------:R-:W3:Y:S04]  /*148f0*/  LDL R38, [R1+0x2158] ;  /* 0x0021580001267983 */ /* 0x000ee80000100800 */
[----:B------:R-:W3:Y:S01]  /*14900*/  LDL R40, [R1+0x2140] ;  /* 0x0021400001287983 */ /* 0x000ee20000100800 */
[----:B--2---:R-:W-:-:S03]  /*14910*/  IABS R52, R51 ;  /* 0x0000003300347213 */ /* 0x004fc60000000000 */
[----:B------:R-:W2:Y:S01]  /*14920*/  LDL R51, [R1+0x2164] ;  /* 0x0021640001337983 */ /* 0x000ea20000100800 */
[----:B------:R-:W-:Y:S01]  /*14930*/  @!P1 IMAD.IADD R19, R19, 0x1, -R59 ;  /* 0x0000000113139824 */ /* 0x000fe200078e0a3b */
[----:B------:R-:W-:-:S13]  /*14940*/  ISETP.GT.U32.AND P1, PT, R59, R15, PT ;  /* 0x0000000f3b00720c */ /* 0x000fda0003f24070 */
[----:B------:R-:W-:Y:S01]  /*14950*/  @!P1 IMAD.IADD R15, R15, 0x1, -R59 ;  /* 0x000000010f0f9824 */ /* 0x000fe200078e0a3b */
[----:B------:R-:W-:-:S04]  /*14960*/  ISETP.GT.U32.AND P1, PT, R59, R13, PT ;  /* 0x0000000d3b00720c */ /* 0x000fc80003f24070 */
[----:B------:R-:W-:-:S09]  /*14970*/  ISETP.GT.U32.AND P4, PT, R59, R15, PT ;  /* 0x0000000f3b00720c */ /* 0x000fd20003f84070 */
[----:B------:R-:W-:-:S05]  /*14980*/  @!P1 IMAD.IADD R13, R13, 0x1, -R59 ;  /* 0x000000010d0d9824 */ /* 0x000fca00078e0a3b */
[----:B------:R-:W-:Y:S01]  /*14990*/  ISETP.GT.U32.AND P1, PT, R59, R13, PT ;  /* 0x0000000d3b00720c */ /* 0x000fe20003f24070 */
[----:B------:R-:W-:Y:S01]  /*149a0*/  @!P4 IMAD.IADD R15, R15, 0x1, -R59 ;  /* 0x000000010f0fc824 */ /* 0x000fe200078e0a3b */
[----:B------:R-:W-:-:S11]  /*149b0*/  ISETP.GT.U32.AND P4, PT, R59, R12, PT ;  /* 0x0000000c3b00720c */ /* 0x000fd60003f84070 */
[--C-:B------:R-:W-:Y:S01]  /*149c0*/  @!P1 IMAD.IADD R13, R13, 0x1, -R59.reuse ;  /* 0x000000010d0d9824 */ /* 0x100fe200078e0a3b */
[----:B------:R-:W-:Y:S01]  /*149d0*/  ISETP.GT.U32.AND P1, PT, R59, R11, PT ;  /* 0x0000000b3b00720c */ /* 0x000fe20003f24070 */
[----:B------:R-:W-:-:S05]  /*149e0*/  @!P4 IMAD.IADD R12, R12, 0x1, -R59 ;  /* 0x000000010c0cc824 */ /* 0x000fca00078e0a3b */
[----:B------:R-:W-:-:S07]  /*149f0*/  ISETP.GT.U32.AND P4, PT, R59, R12, PT ;  /* 0x0000000c3b00720c */ /* 0x000fce0003f84070 */
[----:B------:R-:W-:-:S05]  /*14a00*/  @!P1 IMAD.IADD R11, R11, 0x1, -R59 ;  /* 0x000000010b0b9824 */ /* 0x000fca00078e0a3b */
[C---:B------:R-:W-:Y:S01]  /*14a10*/  ISETP.GT.U32.AND P1, PT, R59.reuse, R11, PT ;  /* 0x0000000b3b00720c */ /* 0x040fe20003f24070 */
[----:B------:R-:W-:Y:S01]  /*14a20*/  @!P4 IMAD.IADD R12, R12, 0x1, -R59 ;  /* 0x000000010c0cc824 */ /* 0x000fe200078e0a3b */
[----:B------:R-:W-:-:S11]  /*14a30*/  ISETP.GT.U32.AND P4, PT, R59, R10, PT ;  /* 0x0000000a3b00720c */ /* 0x000fd60003f84070 */
[--C-:B------:R-:W-:Y:S01]  /*14a40*/  @!P1 IMAD.IADD R11, R11, 0x1, -R59.reuse ;  /* 0x000000010b0b9824 */ /* 0x100fe200078e0a3b */
[----:B------:R-:W-:Y:S01]  /*14a50*/  ISETP.GT.U32.AND P1, PT, R59, R9, PT ;  /* 0x000000093b00720c */ /* 0x000fe20003f24070 */
[----:B------:R-:W-:Y:S01]  /*14a60*/  @!P4 IMAD.IADD R10, R10, 0x1, -R59 ;  /* 0x000000010a0ac824 */ /* 0x000fe200078e0a3b */
[----:B------:R-:W-:-:S11]  /*14a70*/  IABS R6, R47 ;  /* 0x0000002f00067213 */ /* 0x000fd60000000000 */
[----:B------:R-:W-:Y:S01]  /*14a80*/  @!P1 IMAD.IADD R9, R9, 0x1, -R59 ;  /* 0x0000000109099824 */ /* 0x000fe200078e0a3b */
[----:B------:R-:W-:Y:S01]  /*14a90*/  ISETP.GT.U32.AND P1, PT, R59, R10, PT ;  /* 0x0000000a3b00720c */ /* 0x000fe20003f24070 */
[----:B------:R-:W-:-:S04]  /*14aa0*/  IMAD.HI.U32 R55, R2, R6, RZ ;  /* 0x0000000602377227 */ /* 0x000fc800078e00ff */
[----:B------:R-:W-:-:S08]  /*14ab0*/  IMAD.MOV R55, RZ, RZ, -R55 ;  /* 0x000000ffff377224 */ /* 0x000fd000078e0a37 */
[----:B------:R-:W-:Y:S01]  /*14ac0*/  @!P1 IMAD.IADD R10, R10, 0x1, -R59 ;  /* 0x000000010a0a9824 */ /* 0x000fe200078e0a3b */
[C---:B------:R-:W-:Y:S01]  /*14ad0*/  ISETP.GT.U32.AND P1, PT, R59.reuse, R7, PT ;  /* 0x000000073b00720c */ /* 0x040fe20003f24070 */
[C---:B------:R-:W-:Y:S01]  /*14ae0*/  IMAD R4, R59.reuse, R53, R4 ;  /* 0x000000353b047224 */ /* 0x040fe200078e0204 */
[----:B------:R-:W-:Y:S01]  /*14af0*/  IABS R53, R33 ;  /* 0x0000002100357213 */ /* 0x000fe20000000000 */
[----:B------:R-:W-:Y:S01]  /*14b00*/  IMAD R6, R59, R55, R6 ;  /* 0x000000373b067224 */ /* 0x000fe200078e0206 */
[----:B------:R-:W-:Y:S02]  /*14b10*/  IABS R54, R34 ;  /* 0x0000002200367213 */ /* 0x000fe40000000000 */
[----:B------:R-:W-:Y:S01]  /*14b20*/  IABS R55, R35 ;  /* 0x0000002300377213 */ /* 0x000fe20000000000 */
[----:B------:R-:W-:-:S04]  /*14b30*/  IMAD.HI.U32 R2, R2, R52, RZ ;  /* 0x0000003402027227 */ /* 0x000fc800078e00ff */
[--C-:B------:R-:W-:Y:S01]  /*14b40*/  @!P0 IMAD.IADD R17, R17, 0x1, -R59.reuse ;  /* 0x0000000111118824 */ /* 0x100fe200078e0a3b */
[----:B------:R-:W-:Y:S01]  /*14b50*/  ISETP.GE.AND P0, PT, R45, RZ, PT ;  /* 0x000000ff2d00720c */ /* 0x000fe20003f06270 */
[----:B------:R-:W-:Y:S01]  /*14b60*/  @!P1 IMAD.IADD R7, R7, 0x1, -R59 ;  /* 0x0000000107079824 */ /* 0x000fe200078e0a3b */
[----:B------:R-:W-:Y:S01]  /*14b70*/  ISETP.GT.U32.AND P1, PT, R59, R4, PT ;  /* 0x000000043b00720c */ /* 0x000fe20003f24070 */
[----:B------:R-:W-:-:S04]  /*14b80*/  IMAD.HI.U32 R57, R56, R53, RZ ;  /* 0x0000003538397227 */ /* 0x000fc800078e00ff */
[----:B------:R-:W-:-:S04]  /*14b90*/  IMAD.HI.U32 R58, R56, R54, RZ ;  /* 0x00000036383a7227 */ /* 0x000fc800078e00ff */
[----:B------:R-:W-:-:S04]  /*14ba0*/  IMAD.HI.U32 R45, R56, R55, RZ ;  /* 0x00000037382d7227 */ /* 0x000fc800078e00ff */
[----:B------:R-:W-:Y:S02]  /*14bb0*/  IMAD.MOV R2, RZ, RZ, -R2 ;  /* 0x000000ffff027224 */ /* 0x000fe400078e0a02 */
[----:B------:R-:W-:Y:S02]  /*14bc0*/  IMAD.MOV R57, RZ, RZ, -R57 ;  /* 0x000000ffff397224 */ /* 0x000fe400078e0a39 */
[----:B------:R-:W-:Y:S02]  /*14bd0*/  IMAD.MOV R58, RZ, RZ, -R58 ;  /* 0x000000ffff3a7224 */ /* 0x000fe400078e0a3a */
[----:B------:R-:W-:Y:S02]  /*14be0*/  IMAD.MOV R45, RZ, RZ, -R45 ;  /* 0x000000ffff2d7224 */ /* 0x000fe400078e0a2d */
[----:B------:R-:W-:Y:S02]  /*14bf0*/  IMAD R2, R59, R2, R52 ;  /* 0x000000023b027224 */ /* 0x000fe400078e0234 */
[----:B------:R-:W-:-:S02]  /*14c00*/  IMAD R52, R60, R57, R53 ;  /* 0x000000393c347224 */ /* 0x000fc400078e0235 */
[C---:B------:R-:W-:Y:S02]  /*14c10*/  IMAD R53, R60.reuse, R58, R54 ;  /* 0x0000003a3c357224 */ /* 0x040fe400078e0236 */
[----:B------:R-:W-:Y:S01]  /*14c20*/  IMAD R54, R60, R45, R55 ;  /* 0x0000002d3c367224 */ /* 0x000fe200078e0237 */
[----:B-----5:R-:W-:Y:S01]  /*14c30*/  IABS R55, R36 ;  /* 0x0000002400377213 */ /* 0x020fe20000000000 */
[----:B------:R-:W-:Y:S01]  /*14c40*/  @!P1 IMAD.IADD R4, R4, 0x1, -R59 ;  /* 0x0000000104049824 */ /* 0x000fe200078e0a3b */
[----:B--2---:R-:W-:-:S03]  /*14c50*/  ISETP.GE.AND P1, PT, R51, RZ, PT ;  /* 0x000000ff3300720c */ /* 0x004fc60003f26270 */
[----:B------:R-:W-:-:S04]  /*14c60*/  IMAD.HI.U32 R51, R56, R55, RZ ;  /* 0x0000003738337227 */ /* 0x000fc800078e00ff */
[----:B------:R-:W-:-:S04]  /*14c70*/  IMAD.MOV R51, RZ, RZ, -R51 ;  /* 0x000000ffff337224 */ /* 0x000fc800078e0a33 */
[----:B------:R-:W-:Y:S02]  /*14c80*/  IMAD R55, R60, R51, R55 ;  /* 0x000000333c377224 */ /* 0x000fe400078e0237 */
[----:B------:R-:W2:Y:S01]  /*14c90*/  LDL.LU R51, [R1+0x55e8] ;  /* 0x0055e80001337983 */ /* 0x000ea20000300800 */
[----:B------:R-:W-:-:S13]  /*14ca0*/  ISETP.GT.U32.AND P4, PT, R59, R8, PT ;  /* 0x000000083b00720c */ /* 0x000fda0003f84070 */
[----:B------:R-:W-:-:S05]  /*14cb0*/  @!P4 IMAD.IADD R8, R8, 0x1, -R59 ;  /* 0x000000010808c824 */ /* 0x000fca00078e0a3b */
[----:B------:R-:W-:Y:S02]  /*14cc0*/  ISETP.GT.U32.AND P2, PT, R59, R8, PT ;  /* 0x000000083b00720c */ /* 0x000fe40003f44070 */
[----:B----4-:R-:W-:Y:S02]  /*14cd0*/  IABS R45, R39 ;  /* 0x00000027002d7213 */ /* 0x010fe40000000000 */
[----:B---3--:R-:W-:-:S09]  /*14ce0*/  IABS R57, R37 ;  /* 0x0000002500397213 */ /* 0x008fd20000000000 */
[----:B------:R-:W-:Y:S01]  /*14cf0*/  @!P2 IMAD.IADD R8, R8, 0x1, -R59 ;  /* 0x000000010808a824 */ /* 0x000fe200078e0a3b */
[----:B------:R-:W-:Y:S02]  /*14d00*/  ISETP.GT.U32.AND P2, PT, R59, R5, PT ;  /* 0x000000053b00720c */ /* 0x000fe40003f44070 */
[----:B------:R-:W-:Y:S01]  /*14d10*/  IABS R58, R38 ;  /* 0x00000026003a7213 */ /* 0x000fe20000000000 */
[----:B------:R-:W-:Y:S02]  /*14d20*/  IMAD.MOV.U32 R48, RZ, RZ, R45 ;  /* 0x000000ffff307224 */ /* 0x000fe400078e002d */
[----:B------:R-:W-:Y:S01]  /*14d30*/  IMAD.HI.U32 R45, R56, R57, RZ ;  /* 0x00000039382d7227 */ /* 0x000fe200078e00ff */
[----:B------:R-:W-:-:S03]  /*14d40*/  IABS R47, R40 ;  /* 0x00000028002f7213 */ /* 0x000fc60000000000 */
[----:B------:R-:W-:-:S04]  /*14d50*/  IMAD.HI.U32 R46, R56, R58, RZ ;  /* 0x0000003a382e7227 */ /* 0x000fc800078e00ff */
[----:B------:R-:W-:Y:S01]  /*14d60*/  @!P2 IMAD.IADD R5, R5, 0x1, -R59 ;  /* 0x000000010505a824 */ /* 0x000fe200078e0a3b */
[----:B------:R-:W-:Y:S01]  /*14d70*/  ISETP.GE.AND P2, PT, R49, RZ, PT ;  /* 0x000000ff3100720c */ /* 0x000fe20003f46270 */
[----:B------:R-:W-:-:S04]  /*14d80*/  IMAD.HI.U32 R49, R56, R48, RZ ;  /* 0x0000003038317227 */ /* 0x000fc800078e00ff */
[----:B------:R-:W-:Y:S02]  /*14d90*/  IMAD.MOV R45, RZ, RZ, -R45 ;  /* 0x000000ffff2d7224 */ /* 0x000fe400078e0a2d */
[----:B------:R-:W-:Y:S02]  /*14da0*/  IMAD.MOV R46, RZ, RZ, -R46 ;  /* 0x000000ffff2e7224 */ /* 0x000fe400078e0a2e */
[----:B------:R-:W-:Y:S02]  /*14db0*/  IMAD.MOV R49, RZ, RZ, -R49 ;  /* 0x000000ffff317224 */ /* 0x000fe400078e0a31 */
[----:B------:R-:W-:-:S04]  /*14dc0*/  IMAD.HI.U32 R47, R56, R47, RZ ;  /* 0x0000002f382f7227 */ /* 0x000fc800078e00ff */
[C---:B------:R-:W-:Y:S02]  /*14dd0*/  IMAD R56, R60.reuse, R45, R57 ;  /* 0x0000002d3c387224 */ /* 0x040fe400078e0239 */
[C---:B------:R-:W-:Y:S01]  /*14de0*/  IMAD R57, R60.reuse, R46, R58 ;  /* 0x0000002e3c397224 */ /* 0x040fe200078e023a */
[----:B------:R-:W3:Y:S01]  /*14df0*/  LDL.LU R45, [R1+0x55e4] ;  /* 0x0055e400012d7983 */ /* 0x000ee20000300800 */
[----:B------:R-:W-:-:S03]  /*14e00*/  IMAD R58, R60, R49, R48 ;  /* 0x000000313c3a7224 */ /* 0x000fc600078e0230 */
[----:B------:R-:W4:Y:S04]  /*14e10*/  LDL.LU R46, [R1+0x55e0] ;  /* 0x0055e000012e7983 */ /* 0x000f280000300800 */
[----:B------:R-:W5:Y:S01]  /*14e20*/  LDL.LU R48, [R1+0x55dc] ;  /* 0x0055dc0001307983 */ /* 0x000f620000300800 */
[----:B--2---:R-:W-:-:S04]  /*14e30*/  IMAD.MOV.U32 R49, RZ, RZ, R51 ;  /* 0x000000ffff317224 */ /* 0x004fc800078e0033 */
[----:B------:R-:W-:Y:S02]  /*14e40*/  @!P5 IMAD.MOV R49, RZ, RZ, -R49 ;  /* 0x000000ffff31d224 */ /* 0x000fe400078e0a31 */
[----:B------:R-:W-:Y:S02]  /*14e50*/  IMAD.MOV R51, RZ, RZ, -R47 ;  /* 0x000000ffff337224 */ /* 0x000fe400078e0a2f */
[----:B------:R-:W2:Y:S04]  /*14e60*/  LDL.LU R47, [R1+0x55d8] ;  /* 0x0055d800012f7983 */ /* 0x000ea80000300800 */
[----:B------:R0:W-:Y:S04]  /*14e70*/  STL [R1+0x368], R49 ;  /* 0x0003683101007387 */ /* 0x0001e80000100800 */
[----:B0-----:R-:W3:Y:S01]  /*14e80*/  LDL.LU R49, [R1+0x55d4] ;  /* 0x0055d40001317983 */ /* 0x001ee20000300800 */
[----:B------:R-:W-:-:S05]  /*14e90*/  @!P0 IMAD.MOV R50, RZ, RZ, -R50 ;  /* 0x000000ffff328224 */ /* 0x000fca00078e0a32 */
[----:B------:R4:W-:Y:S02]  /*14ea0*/  STL [R1+0x364], R50 ;  /* 0x0003643201007387 */ /* 0x0009e40000100800 */
[----:B----4-:R-:W-:Y:S02]  /*14eb0*/  IMAD.MOV.U32 R50, RZ, RZ, R46 ;  /* 0x000000ffff327224 */ /* 0x010fe400078e002e */
[----:B-----5:R-:W-:Y:S01]  /*14ec0*/  @!P6 IMAD.MOV R48, RZ, RZ, -R48 ;  /* 0x000000ffff30e224 */ /* 0x020fe200078e0a30 */
[----:B------:R-:W-:Y:S01]  /*14ed0*/  IABS R46, R40 ;  /* 0x00000028002e7213 */ /* 0x000fe20000000000 */
[----:B------:R-:W-:-:S04]  /*14ee0*/  @!P1 IMAD.MOV R50, RZ, RZ, -R50 ;  /* 0x000000ffff329224 */ /* 0x000fc800078e0a32 */
[----:B------:R-:W-:Y:S01]  /*14ef0*/  IMAD R46, R60, R51, R46 ;  /* 0x000000333c2e7224 */ /* 0x000fe200078e022e */
[----:B------:R-:W-:-:S13]  /*14f00*/  ISETP.GT.U32.AND P4, PT, R59, R9, PT ;  /* 0x000000093b00720c */ /* 0x000fda0003f84070 */
[----:B------:R-:W-:Y:S01]  /*14f10*/  @!P4 IMAD.IADD R9, R9, 0x1, -R59 ;  /* 0x000000010909c824 */ /* 0x000fe200078e0a3b */
[----:B------:R-:W-:-:S13]  /*14f20*/  ISETP.GT.U32.AND P4, PT, R59, R6, PT ;  /* 0x000000063b00720c */ /* 0x000fda0003f84070 */
[----:B------:R-:W-:Y:S01]  /*14f30*/  @!P4 IMAD.IADD R6, R6, 0x1, -R59 ;  /* 0x000000010606c824 */ /* 0x000fe200078e0a3b */
[----:B------:R-:W-:-:S13]  /*14f40*/  ISETP.GT.U32.AND P4, PT, R59, R3, PT ;  /* 0x000000033b00720c */ /* 0x000fda0003f84070 */
[----:B------:R-:W-:Y:S02]  /*14f50*/  @!P4 IMAD.IADD R3, R3, 0x1, -R59 ;  /* 0x000000010303c824 */ /* 0x000fe400078e0a3b */
[----:B---3--:R-:W-:-:S05]  /*14f60*/  @!P3 IMAD.MOV R49, RZ, RZ, -R49 ;  /* 0x000000ffff31b224 */ /* 0x008fca00078e0a31 */
[----:B------:R2:W-:Y:S02]  /*14f70*/  STL [R1+0x360], R49 ;  /* 0x0003603101007387 */ /* 0x0005e40000100800 */
[----:B--2---:R-:W-:Y:S02]  /*14f80*/  IMAD.MOV.U32 R49, RZ, RZ, R47 ;  /* 0x000000ffff317224 */ /* 0x004fe400078e002f */
[----:B------:R-:W2:Y:S02]  /*14f90*/  LDL.LU R47, [R1+0x2170] ;  /* 0x00217000012f7983 */ /* 0x000ea40000300800 */
[----:B------:R-:W-:Y:S02]  /*14fa0*/  @!P2 IMAD.MOV R49, RZ, RZ, -R49 ;  /* 0x000000ffff31a224 */ /* 0x000fe400078e0a31 */
[----:B------:R0:W-:Y:S04]  /*14fb0*/  STL [R1+0x35c], R48 ;  /* 0x00035c3001007387 */ /* 0x0001e80000100800 */
[----:B0-----:R-:W3:Y:S04]  /*14fc0*/  LDL.LU R48, [R1+0x2174] ;  /* 0x0021740001307983 */ /* 0x001ee80000300800 */
[----:B------:R0:W-:Y:S04]  /*14fd0*/  STL [R1+0x358], R49 ;  /* 0x0003583101007387 */ /* 0x0001e80000100800 */
[----:B0-----:R-:W4:Y:S04]  /*14fe0*/  LDL.LU R49, [R1+0x2178] ;  /* 0x0021780001317983 */ /* 0x001f280000300800 */
[----:B------:R0:W-:Y:S04]  /*14ff0*/  STL [R1+0x354], R50 ;  /* 0x0003543201007387 */ /* 0x0001e80000100800 */
[----:B0-----:R-:W5:Y:S04]  /*15000*/  LDL.LU R50, [R1+0x217c] ;  /* 0x00217c0001327983 */ /* 0x001f680000300800 */
[----:B------:R-:W2:Y:S01]  /*15010*/  LDL.LU R51, [R1+0x216c] ;  /* 0x00216c0001337983 */ /* 0x000ea20000300800 */
[----:B------:R-:W-:-:S13]  /*15020*/  ISETP.GT.U32.AND P4, PT, R59, R2, PT ;  /* 0x000000023b00720c */ /* 0x000fda0003f84070 */
[----:B------:R-:W-:Y:S01]  /*15030*/  @!P4 IMAD.IADD R2, R2, 0x1, -R59 ;  /* 0x000000010202c824 */ /* 0x000fe200078e0a3b */
[----:B------:R-:W-:Y:S02]  /*15040*/  ISETP.GT.U32.AND P4, PT, R60, R52, PT ;  /* 0x000000343c00720c */ /* 0x000fe40003f84070 */
[C---:B------:R-:W-:Y:S02]  /*15050*/  ISETP.GT.U32.AND P0, PT, R59.reuse, R6, PT ;  /* 0x000000063b00720c */ /* 0x040fe40003f04070 */
[C---:B------:R-:W-:Y:S02]  /*15060*/  ISETP.GT.U32.AND P3, PT, R59.reuse, R5, PT ;  /* 0x000000053b00720c */ /* 0x040fe40003f64070 */
[C---:B------:R-:W-:Y:S02]  /*15070*/  ISETP.GT.U32.AND P5, PT, R59.reuse, R4, PT ;  /* 0x000000043b00720c */ /* 0x040fe40003fa4070 */
[C---:B------:R-:W-:Y:S02]  /*15080*/  ISETP.GT.U32.AND P2, PT, R59.reuse, R3, PT ;  /* 0x000000033b00720c */ /* 0x040fe40003f44070 */
[----:B------:R-:W-:-:S03]  /*15090*/  ISETP.GT.U32.AND P1, PT, R59, R2, PT ;  /* 0x000000023b00720c */ /* 0x000fc60003f24070 */
[----:B------:R-:W-:Y:S01]  /*150a0*/  @!P4 IMAD.IADD R52, R52, 0x1, -R60 ;  /* 0x000000013434c824 */ /* 0x000fe200078e0a3c */
[----:B------:R-:W-:Y:S01]  /*150b0*/  ISETP.GT.U32.AND P4, PT, R59, R7, PT ;  /* 0x000000073b00720c */ /* 0x000fe20003f84070 */
[--C-:B------:R-:W-:Y:S02]  /*150c0*/  @!P0 IMAD.IADD R6, R6, 0x1, -R59.reuse ;  /* 0x0000000106068824 */ /* 0x100fe400078e0a3b */
[--C-:B------:R-:W-:Y:S02]  /*150d0*/  @!P3 IMAD.IADD R5, R5, 0x1, -R59.reuse ;  /* 0x000000010505b824 */ /* 0x100fe400078e0a3b */
[--C-:B------:R-:W-:Y:S02]  /*150e0*/  @!P5 IMAD.IADD R4, R4, 0x1, -R59.reuse ;  /* 0x000000010404d824 */ /* 0x100fe400078e0a3b */
[--C-:B------:R-:W-:Y:S02]  /*150f0*/  @!P2 IMAD.IADD R3, R3, 0x1, -R59.reuse ;  /* 0x000000010303a824 */ /* 0x100fe400078e0a3b */
[----:B------:R-:W-:-:S04]  /*15100*/  @!P1 IMAD.IADD R2, R2, 0x1, -R59 ;  /* 0x0000000102029824 */ /* 0x000fc800078e0a3b */
[----:B------:R-:W-:Y:S02]  /*15110*/  @!P4 IMAD.IADD R7, R7, 0x1, -R59 ;  /* 0x000000010707c824 */ /* 0x000fe400078e0a3b */
[----:B------:R-:W4:Y:S01]  /*15120*/  LDL.LU R59, [R1+0x2168] ;  /* 0x00216800013b7983 */ /* 0x000f220000300800 */
[C---:B------:R-:W-:Y:S02]  /*15130*/  ISETP.GT.U32.AND P0, PT, R60.reuse, R54, PT ;  /* 0x000000363c00720c */ /* 0x040fe40003f04070 */
[----:B------:R-:W-:-:S11]  /*15140*/  ISETP.GT.U32.AND P5, PT, R60, R56, PT ;  /* 0x000000383c00720c */ /* 0x000fd60003fa4070 */
[--C-:B------:R-:W-:Y:S02]  /*15150*/  @!P0 IMAD.IADD R54, R54, 0x1, -R60.reuse ;  /* 0x0000000136368824 */ /* 0x100fe400078e0a3c */
[----:B------:R-:W-:Y:S01]  /*15160*/  @!P5 IMAD.IADD R56, R56, 0x1, -R60 ;  /* 0x000000013838d824 */ /* 0x000fe200078e0a3c */
[----:B---3--:R-:W-:Y:S02]  /*15170*/  ISETP.GE.AND P5, PT, R48, RZ, PT ;  /* 0x000000ff3000720c */ /* 0x008fe40003fa6270 */
[----:B--2---:R-:W-:Y:S02]  /*15180*/  ISETP.GE.AND P0, PT, R51, RZ, PT ;  /* 0x000000ff3300720c */ /* 0x004fe40003f06270 */
[----:B------:R-:W2:Y:S04]  /*15190*/  LDL.LU R51, [R1+0x2180] ;  /* 0x0021800001337983 */ /* 0x000ea80000300800 */
[----:B------:R-:W3:Y:S01]  /*151a0*/  LDL.LU R48, [R1+0x2184] ;  /* 0x0021840001307983 */ /* 0x000ee20000300800 */
[----:B------:R-:W-:-:S02]  /*151b0*/  ISETP.GT.U32.AND P4, PT, R60, R53, PT ;  /* 0x000000353c00720c */ /* 0x000fc40003f84070 */
[C---:B------:R-:W-:Y:S02]  /*151c0*/  ISETP.GT.U32.AND P3, PT, R60.reuse, R55, PT ;  /* 0x000000373c00720c */ /* 0x040fe40003f64070 */
[----:B------:R-:W-:-:S09]  /*151d0*/  ISETP.GT.U32.AND P2, PT, R60, R57, PT ;  /* 0x000000393c00720c */ /* 0x000fd20003f44070 */
[--C-:B------:R-:W-:Y:S02]  /*151e0*/  @!P4 IMAD.IADD R53, R53, 0x1, -R60.reuse ;  /* 0x000000013535c824 */ /* 0x100fe400078e0a3c */
[----:B------:R-:W-:Y:S01]  /*151f0*/  @!P3 IMAD.IADD R55, R55, 0x1, -R60 ;  /* 0x000000013737b824 */ /* 0x000fe200078e0a3c */
[----:B------:R-:W-:Y:S01]  /*15200*/  ISETP.GE.AND P3, PT, R47, RZ, PT ;  /* 0x000000ff2f00720c */ /* 0x000fe20003f66270 */
[----:B------:R-:W-:Y:S01]  /*15210*/  @!P0 IMAD.MOV R44, RZ, RZ, -R44 ;  /* 0x000000ffff2c8224 */ /* 0x000fe200078e0a2c */
[----:B------:R-:W-:Y:S02]  /*15220*/  ISETP.GT.U32.AND P1, PT, R60, R58, PT ;  /* 0x0000003a3c00720c */ /* 0x000fe40003f24070 */
[----:B----4-:R-:W-:-:S09]  /*15230*/  ISETP.GE.AND P4, PT, R59, RZ, PT ;  /* 0x000000ff3b00720c */ /* 0x010fd20003f86270 */
[----:B------:R-:W-:Y:S02]  /*15240*/  @!P3 IMAD.MOV R43, RZ, RZ, -R43 ;  /* 0x000000ffff2bb224 */ /* 0x000fe400078e0a2b */
[----:B------:R-:W-:Y:S01]  /*15250*/  @!P2 IMAD.IADD R57, R57, 0x1, -R60 ;  /* 0x000000013939a824 */ /* 0x000fe200078e0a3c */
[----:B------:R-:W-:Y:S01]  /*15260*/  ISETP.GE.AND P2, PT, R49, RZ, PT ;  /* 0x000000ff3100720c */ /* 0x000fe20003f46270 */
[----:B------:R-:W-:-:S05]  /*15270*/  @!P4 IMAD.MOV R45, RZ, RZ, -R45 ;  /* 0x000000ffff2dc224 */ /* 0x000fca00078e0a2d */
[----:B------:R-:W-:Y:S04]  /*15280*/  STL [R1+0x350], R45 ;  /* 0x0003502d01007387 */ /* 0x000fe80000100800 */
[----:B------:R-:W-:Y:S04]  /*15290*/  STL [R1+0x348], R44 ;  /* 0x0003482c01007387 */ /* 0x000fe80000100800 */
[----:B------:R-:W4:Y:S04]  /*152a0*/  LDL.LU R47, [R1+0x2188] ;  /* 0x00218800012f7983 */ /* 0x000f280000300800 */
[----:B------:R-:W-:Y:S04]  /*152b0*/  STL [R1+0x344], R43 ;  /* 0x0003442b01007387 */ /* 0x000fe80000100800 */
[----:B------:R-:W2:Y:S01]  /*152c0*/  LDL.LU R49, [R1+0x218c] ;  /* 0x00218c0001317983 */ /* 0x000ea20000300800 */
[----:B------:R-:W-:-:S02]  /*152d0*/  @!P5 IMAD.MOV R42, RZ, RZ, -R42 ;  /* 0x000000ffff2ad224 */ /* 0x000fc400078e0a2a */
[----:B------:R-:W-:Y:S01]  /*152e0*/  @!P1 IMAD.IADD R58, R58, 0x1, -R60 ;  /* 0x000000013a3a9824 */ /* 0x000fe200078e0a3c */
[----:B-----5:R-:W-:Y:S02]  /*152f0*/  ISETP.GE.AND P1, PT, R50, RZ, PT ;  /* 0x000000ff3200720c */ /* 0x020fe40003f26270 */
[----:B------:R0:W-:Y:S04]  /*15300*/  STL [R1+0x340], R42 ;  /* 0x0003402a01007387 */ /* 0x0001e80000100800 */
[----:B------:R-:W5:Y:S01]  /*15310*/  LDL.LU R50, [R1+0x2190] ;  /* 0x0021900001327983 */ /* 0x000f620000300800 */
[C---:B------:R-:W-:Y:S01]  /*15320*/  ISETP.GT.U32.AND P0, PT, R60.reuse, R54, PT ;  /* 0x000000363c00720c */ /* 0x040fe20003f04070 */
[----:B------:R-:W-:Y:S01]  /*15330*/  @!P2 IMAD.MOV R41, RZ, RZ, -R41 ;  /* 0x000000ffff29a224 */ /* 0x000fe200078e0a29 */
[----:B------:R-:W-:-:S02]  /*15340*/  ISETP.GT.U32.AND P3, PT, R60, R55, PT ;  /* 0x000000373c00720c */ /* 0x000fc40003f64070 */
[C---:B------:R-:W-:Y:S02]  /*15350*/  ISETP.GT.U32.AND P2, PT, R60.reuse, R57, PT ;  /* 0x000000393c00720c */ /* 0x040fe40003f44070 */
[----:B------:R-:W-:Y:S01]  /*15360*/  @!P1 IMAD.MOV R0, RZ, RZ, -R0 ;  /* 0x000000ffff009224 */ /* 0x000fe200078e0a00 */
[C---:B------:R-:W-:Y:S02]  /*15370*/  ISETP.GT.U32.AND P1, PT, R60.reuse, R58, PT ;  /* 0x0000003a3c00720c */ /* 0x040fe40003f24070 */
[----:B------:R-:W-:Y:S01]  /*15380*/  ISETP.GT.U32.AND P5, PT, R60, R56, PT ;  /* 0x000000383c00720c */ /* 0x000fe20003fa4070 */
[----:B------:R-:W-:Y:S03]  /*15390*/  STL [R1+0x33c], R41 ;  /* 0x00033c2901007387 */ /* 0x000fe60000100800 */
[--C-:B------:R-:W-:Y:S01]  /*153a0*/  @!P0 IMAD.IADD R54, R54, 0x1, -R60.reuse ;  /* 0x0000000136368824 */ /* 0x100fe200078e0a3c */
[----:B------:R1:W-:Y:S01]  /*153b0*/  STL [R1+0x338], R0 ;  /* 0x0003380001007387 */ /* 0x0003e20000100800 */
[----:B------:R-:W-:Y:S01]  /*153c0*/  ISETP.GE.AND P0, PT, R33, RZ, PT ;  /* 0x000000ff2100720c */ /* 0x000fe20003f06270 */
[--C-:B------:R-:W-:Y:S01]  /*153d0*/  @!P3 IMAD.IADD R55, R55, 0x1, -R60.reuse ;  /* 0x000000013737b824 */ /* 0x100fe200078e0a3c */
[----:B------:R-:W-:Y:S01]  /*153e0*/  ISETP.GE.AND P3, PT, R34, RZ, PT ;  /* 0x000000ff2200720c */ /* 0x000fe20003f66270 */
[----:B------:R-:W4:Y:S01]  /*153f0*/  LDL.LU R33, [R1+0x55d0] ;  /* 0x0055d00001217983 */ /* 0x000f220000300800 */
[--C-:B------:R-:W-:Y:S01]  /*15400*/  @!P2 IMAD.IADD R57, R57, 0x1, -R60.reuse ;  /* 0x000000013939a824 */ /* 0x100fe200078e0a3c */
[----:B------:R-:W-:Y:S01]  /*15410*/  ISETP.GE.AND P2, PT, R35, RZ, PT ;  /* 0x000000ff2300720c */ /* 0x000fe20003f46270 */
[--C-:B------:R-:W-:Y:S01]  /*15420*/  @!P1 IMAD.IADD R58, R58, 0x1, -R60.reuse ;  /* 0x000000013a3a9824 */ /* 0x100fe200078e0a3c */
[----:B------:R-:W4:Y:S01]  /*15430*/  LDL.LU R34, [R1+0x55cc] ;  /* 0x0055cc0001227983 */ /* 0x000f220000300800 */
[----:B------:R-:W-:Y:S01]  /*15440*/  @!P5 IMAD.IADD R56, R56, 0x1, -R60 ;  /* 0x000000013838d824 */ /* 0x000fe200078e0a3c */
[----:B------:R-:W-:-:S02]  /*15450*/  ISETP.GE.AND P1, PT, R36, RZ, PT ;  /* 0x000000ff2400720c */ /* 0x000fc40003f26270 */
[----:B------:R-:W4:Y:S04]  /*15460*/  LDL.LU R35, [R1+0x55c8] ;  /* 0x0055c80001237983 */ /* 0x000f280000300800 */
[----:B------:R-:W4:Y:S01]  /*15470*/  LDL.LU R36, [R1+0x55c4] ;  /* 0x0055c40001247983 */ /* 0x000f220000300800 */
[----:B---3--:R-:W-:-:S03]  /*15480*/  ISETP.GE.AND P5, PT, R48, RZ, PT ;  /* 0x000000ff3000720c */ /* 0x008fc60003fa6270 */
[----:B------:R-:W3:Y:S01]  /*15490*/  LDL.LU R48, [R1+0x2194] ;  /* 0x0021940001307983 */ /* 0x000ee20000300800 */
[----:B------:R-:W-:-:S13]  /*154a0*/  ISETP.GT.U32.AND P6, PT, R60, R52, PT ;  /* 0x000000343c00720c */ /* 0x000fda0003fc4070 */
[----:B------:R-:W-:Y:S01]  /*154b0*/  @!P6 IMAD.IADD R52, R52, 0x1, -R60 ;  /* 0x000000013434e824 */ /* 0x000fe200078e0a3c */
[----:B------:R-:W-:-:S13]  /*154c0*/  ISETP.GT.U32.AND P6, PT, R60, R46, PT ;  /* 0x0000002e3c00720c */ /* 0x000fda0003fc4070 */
[----:B------:R-:W-:-:S05]  /*154d0*/  @!P6 IMAD.IADD R46, R46, 0x1, -R60 ;  /* 0x000000012e2ee824 */ /* 0x000fca00078e0a3c */
[----:B------:R-:W-:Y:S01]  /*154e0*/  ISETP.GT.U32.AND P6, PT, R60, R46, PT ;  /* 0x0000002e3c00720c */ /* 0x000fe20003fc4070 */
[----:B------:R-:W-:-:S12]  /*154f0*/  @!P2 IMAD.MOV R54, RZ, RZ, -R54 ;  /* 0x000000ffff36a224 */ /* 0x000fd800078e0a36 */
[----:B------:R-:W-:Y:S01]  /*15500*/  @!P6 IMAD.IADD R46, R46, 0x1, -R60 ;  /* 0x000000012e2ee824 */ /* 0x000fe200078e0a3c */
[----:B------:R-:W-:Y:S01]  /*15510*/  ISETP.GE.AND P6, PT, R37, RZ, PT ;  /* 0x000000ff2500720c */ /* 0x000fe20003fc6270 */
[----:B------:R-:W-:Y:S01]  /*15520*/  @!P0 IMAD.MOV R52, RZ, RZ, -R52 ;  /* 0x000000ffff348224 */ /* 0x000fe200078e0a34 */
[----:B------:R-:W-:Y:S01]  /*15530*/  ISETP.GT.U32.AND P4, PT, R60, R53, PT ;  /* 0x000000353c00720c */ /* 0x000fe20003f84070 */
[----:B------:R-:W-:Y:S01]  /*15540*/  @!P1 IMAD.MOV R55, RZ, RZ, -R55 ;  /* 0x000000ffff379224 */ /* 0x000fe200078e0a37 */
[----:B------:R-:W3:Y:S01]  /*15550*/  LDL.LU R37, [R1+0x55c0] ;  /* 0x0055c00001257983 */ /* 0x000ee20000300800 */
[----:B--2---:R-:W-:Y:S02]  /*15560*/  ISETP.GE.AND P2, PT, R49, RZ, PT ;  /* 0x000000ff3100720c */ /* 0x004fe40003f46270 */
[----:B------:R-:W0:Y:S06]  /*15570*/  S2R R49, SR_TID.X ;  /* 0x0000000000317919 */ /* 0x000e2c0000002100 */
[----:B------:R-:W-:Y:S01]  /*15580*/  @!P6 IMAD.MOV R56, RZ, RZ, -R56 ;  /* 0x000000ffff38e224 */ /* 0x000fe200078e0a38 */
[----:B-----5:R-:W-:-:S02]  /*15590*/  ISETP.GE.AND P6, PT, R50, RZ, PT ;  /* 0x000000ff3200720c */ /* 0x020fc40003fc6270 */
[----:B------:R-:W2:Y:S01]  /*155a0*/  LDC R50, c[0x0][0x230] ;  /* 0x00008c00ff327b82 */ /* 0x000ea20000000800 */
[----:B------:R-:W-:Y:S02]  /*155b0*/  ISETP.GE.AND P0, PT, R38, RZ, PT ;  /* 0x000000ff2600720c */ /* 0x000fe40003f06270 */
[----:B------:R-:W-:Y:S01]  /*155c0*/  ISETP.GE.AND P1, PT, R39, RZ, PT ;  /* 0x000000ff2700720c */ /* 0x000fe20003f26270 */
[----:B------:R-:W-:Y:S01]  /*155d0*/  @!P4 IMAD.IADD R53, R53, 0x1, -R60 ;  /* 0x000000013535c824 */ /* 0x000fe200078e0a3c */
[----:B------:R-:W5:Y:S01]  /*155e0*/  LDL.LU R38, [R1+0x55bc] ;  /* 0x0055bc0001267983 */ /* 0x000f620000300800 */
[C---:B0-----:R-:W-:Y:S02]  /*155f0*/  LOP3.LUT R42, R49.reuse, 0x3, RZ, 0xc0, !PT ;  /* 0x00000003312a7812 */ /* 0x041fe400078ec0ff */
[----:B-1----:R-:W-:Y:S01]  /*15600*/  SHF.R.S32.HI R0, RZ, 0x2, R49 ;  /* 0x00000002ff007819 */ /* 0x002fe20000011431 */
[----:B--2---:R-:W-:Y:S01]  /*15610*/  VIADD R50, R50, 0x1f ;  /* 0x0000001f32327836 */ /* 0x004fe20000000000 */
[----:B------:R-:W2:Y:S01]  /*15620*/  LDL.LU R39, [R1+0x55b8] ;  /* 0x0055b80001277983 */ /* 0x000ea20000300800 */
[----:B------:R-:W-:Y:S01]  /*15630*/  IMAD.SHL.U32 R43, R42, 0x20, RZ ;  /* 0x000000202a2b7824 */ /* 0x000fe200078e00ff */
[----:B------:R-:W-:Y:S01]  /*15640*/  SGXT R0, R0, 0x1 ;  /* 0x000000010000781a */ /* 0x000fe20000000200 */
[----:B------:R-:W-:Y:S01]  /*15650*/  IMAD.SHL.U32 R44, R49, 0x2, RZ ;  /* 0x00000002312c7824 */ /* 0x000fe200078e00ff */
[----:B------:R-:W-:Y:S01]  /*15660*/  SHF.R.S32.HI R41, RZ, 0x1f, R50 ;  /* 0x0000001fff297819 */ /* 0x000fe20000011432 */
[----:B------:R-:W-:Y:S01]  /*15670*/  @!P0 IMAD.MOV R57, RZ, RZ, -R57 ;  /* 0x000000ffff398224 */ /* 0x000fe200078e0a39 */
[----:B------:R-:W-:-:S02]  /*15680*/  LOP3.LUT R0, R43, 0x90, R0, 0xf8, !PT ;  /* 0x000000902b007812 */ /* 0x000fc400078ef800 */
[----:B------:R-:W-:Y:S02]  /*15690*/  ISETP.GE.AND P0, PT, R40, RZ, PT ;  /* 0x000000ff2800720c */ /* 0x000fe40003f06270 */
[----:B------:R-:W-:Y:S01]  /*156a0*/  LEA.HI R41, R41, R50, RZ, 0x5 ;  /* 0x0000003229297211 */ /* 0x000fe200078f28ff */
[----:B------:R-:W-:Y:S01]  /*156b0*/  IMAD.SHL.U32 R45, R49, 0x10, RZ ;  /* 0x00000010312d7824 */ /* 0x000fe200078e00ff */
[----:B------:R-:W-:Y:S01]  /*156c0*/  LOP3.LUT R41, R0, 0x10, R44, 0x78, !PT ;  /* 0x0000001000297812 */ /* 0x000fe200078e782c */
[----:B------:R-:W-:Y:S01]  /*156d0*/  @!P1 IMAD.MOV R58, RZ, RZ, -R58 ;  /* 0x000000ffff3a9224 */ /* 0x000fe200078e0a3a */
[----:B------:R-:W-:Y:S01]  /*156e0*/  SHF.R.U32.HI R0, RZ, 0x2, R49 ;  /* 0x00000002ff007819 */ /* 0x000fe20000011631 */
[----:B------:R-:W-:Y:S01]  /*156f0*/  IMAD.SHL.U32 R44, R42, 0x400, RZ ;  /* 0x000004002a2c7824 */ /* 0x000fe200078e00ff */
[----:B------:R-:W-:Y:S01]  /*15700*/  ISETP.GE.AND P4, PT, R51, RZ, PT ;  /* 0x000000ff3300720c */ /* 0x000fe20003f86270 */
[----:B------:R-:W5:Y:S01]  /*15710*/  LDL.LU R40, [R1+0x55b4] ;  /* 0x0055b40001287983 */ /* 0x000f620000300800 */
[----:B------:R-:W-:Y:S01]  /*15720*/  SGXT.U32 R0, R0, 0x3 ;  /* 0x000000030000781a */ /* 0x000fe20000000000 */
[----:B------:R-:W-:Y:S01]  /*15730*/  @!P3 IMAD.MOV R53, RZ, RZ, -R53 ;  /* 0x000000ffff35b224 */ /* 0x000fe200078e0a35 */
[----:B------:R-:W-:Y:S01]  /*15740*/  LOP3.LUT R45, R45, 0x100, RZ, 0xc0, !PT ;  /* 0x000001002d2d7812 */ /* 0x000fe200078ec0ff */
[----:B------:R-:W-:Y:S01]  /*15750*/  @!P0 IMAD.MOV R46, RZ, RZ, -R46 ;  /* 0x000000ffff2e8224 */ /* 0x000fe200078e0a2e */
[----:B------:R-:W-:Y:S01]  /*15760*/  LOP3.LUT R0, R43, R44, R0, 0xfe, !PT ;  /* 0x0000002c2b007212 */ /* 0x000fe200078efe00 */
[----:B------:R-:W2:Y:S01]  /*15770*/  LDL R51, [R1+0x375c] ;  /* 0x00375c0001337983 */ /* 0x000ea20000100800 */
[----:B------:R-:W-:-:S02]  /*15780*/  ISETP.NE.AND P0, PT, R61, RZ, PT ;  /* 0x000000ff3d00720c */ /* 0x000fc40003f05270 */
[----:B------:R-:W-:Y:S02]  /*15790*/  LOP3.LUT R42, RZ, R61, RZ, 0x33, !PT ;  /* 0x0000003dff2a7212 */ /* 0x000fe400078e33ff */
[----:B----4-:R-:W-:Y:S02]  /*157a0*/  ISETP.GE.AND P3, PT, R47, RZ, PT ;  /* 0x000000ff2f00720c */ /* 0x010fe40003f66270 */
[----:B------:R-:W-:Y:S02]  /*157b0*/  SEL R44, R42, R53, !P0 ;  /* 0x000000352a2c7207 */ /* 0x000fe40004000000 */
[----:B---3--:R-:W-:Y:S02]  /*157c0*/  ISETP.GE.AND P1, PT, R48, RZ, PT ;  /* 0x000000ff3000720c */ /* 0x008fe40003f26270 */
[----:B------:R-:W3:Y:S04]  /*157d0*/  LDL R48, [R1+0x3764] ;  /* 0x0037640001307983 */ /* 0x000ee80000100800 */
[----:B------:R-:W4:Y:S04]  /*157e0*/  LDL.LU R61, [R1+0x55b0] ;  /* 0x0055b000013d7983 */ /* 0x000f280000300800 */
[----:B------:R-:W5:Y:S04]  /*157f0*/  LDL R47, [R1+0x3768] ;  /* 0x00376800012f7983 */ /* 0x000f680000100800 */
[----:B------:R-:W3:Y:S04]  /*15800*/  LDL R43, [R1+0x3760] ;  /* 0x00376000012b7983 */ /* 0x000ee80000100800 */
[----:B------:R0:W-:Y:S02]  /*15810*/  STL [R1+0x54b0], R0 ;  /* 0x0054b00001007387 */ /* 0x0001e40000100800 */
[----:B0-----:R-:W-:-:S02]  /*15820*/  IADD3 R0, R41, UR6, R45 ;  /* 0x0000000629007c10 */ /* 0x001fc4000fffe02d */
[----:B------:R-:W4:Y:S04]  /*15830*/  LDL.LU R45, [R1+0x20] ;  /* 0x00002000012d7983 */ /* 0x000f280000300800 */
[----:B------:R0:W-:Y:S01]  /*15840*/  STL [R1+0x1d8], R0 ;  /* 0x0001d80001007387 */ /* 0x0001e20000100800 */
[----:B------:R-:W-:-:S03]  /*15850*/  SEL R41, R42, R54, !P0 ;  /* 0x000000362a297207 */ /* 0x000fc60004000000 */
[----:B------:R-:W5:Y:S01]  /*15860*/  LDL R50, [R1+0x41fc] ;  /* 0x0041fc0001327983 */ /* 0x000f620000100800 */
[C---:B0-----:R-:W-:Y:S02]  /*15870*/  SEL R0, R42.reuse, R52, !P0 ;  /* 0x000000342a007207 */ /* 0x041fe40004000000 */
[----:B------:R-:W-:-:S03]  /*15880*/  SEL R52, R42, R56, !P0 ;  /* 0x000000382a347207 */ /* 0x000fc60004000000 */
[----:B------:R0:W-:Y:S04]  /*15890*/  STL [R1+0x438], R0 ;  /* 0x0004380001007387 */ /* 0x0001e80000100800 */
[----:B------:R1:W-:Y:S01]  /*158a0*/  STL [R1+0x434], R44 ;  /* 0x0004342c01007387 */ /* 0x0003e20000100800 */
[----:B0-----:R-:W-:-:S03]  /*158b0*/  SEL R0, R42, R55, !P0 ;  /* 0x000000372a007207 */ /* 0x001fc60004000000 */
[----:B-1----:R-:W5:Y:S04]  /*158c0*/  LDL R44, [R1+0x4208] ;  /* 0x00420800012c7983 */ /* 0x002f680000100800 */
[----:B------:R0:W-:Y:S04]  /*158d0*/  STL [R1+0x430], R41 ;  /* 0x0004302901007387 */ /* 0x0001e80000100800 */
[----:B------:R1:W-:Y:S01]  /*158e0*/  STL [R1+0x42c], R0 ;  /* 0x00042c0001007387 */ /* 0x0003e20000100800 */
[----:B0-----:R-:W-:-:S03]  /*158f0*/  SEL R41, R42, R57, !P0 ;  /* 0x000000392a297207 */ /* 0x001fc60004000000 */
[----:B------:R-:W-:Y:S01]  /*15900*/  STL [R1+0x428], R52 ;  /* 0x0004283401007387 */ /* 0x000fe20000100800 */
[----:B-1----:R-:W-:-:S03]  /*15910*/  SEL R0, R42, R58, !P0 ;  /* 0x0000003a2a007207 */ /* 0x002fc60004000000 */
[----:B------:R-:W5:Y:S04]  /*15920*/  LDL R60, [R1+0x420c] ;  /* 0x00420c00013c7983 */ /* 0x000f680000100800 */
[----:B------:R-:W-:Y:S04]  /*15930*/  STL [R1+0x424], R41 ;  /* 0x0004242901007387 */ /* 0x000fe80000100800 */
[----:B------:R-:W5:Y:S04]  /*15940*/  LDL R59, [R1+0x4220] ;  /* 0x00422000013b7983 */ /* 0x000f680000100800 */
[----:B------:R0:W-:Y:S02]  /*15950*/  STL [R1+0x420], R0 ;  /* 0x0004200001007387 */ /* 0x0001e40000100800 */
[----:B0-----:R-:W-:-:S05]  /*15960*/  SEL R0, R42, R46, !P0 ;  /* 0x0000002e2a007207 */ /* 0x001fca0004000000 */
[----:B------:R0:W-:Y:S04]  /*15970*/  STL [R1+0x54b4], R0 ;  /* 0x0054b40001007387 */ /* 0x0001e80000100800 */
[----:B------:R-:W5:Y:S01]  /*15980*/  LDL.LU R41, [R1+0x1c] ;  /* 0x00001c0001297983 */ /* 0x000f620000300800 */
[----:B--2---:R-:W-:-:S03]  /*15990*/  ISETP.GE.AND P0, PT, R51, RZ, PT ;  /* 0x000000ff3300720c */ /* 0x004fc60003f06270 */
[----:B------:R-:W2:Y:S04]  /*159a0*/  LDL R51, [R1+0x4224] ;  /* 0x0042240001337983 */ /* 0x000ea80000100800 */
[----:B0-----:R-:W2:Y:S01]  /*159b0*/  LDL.LU R0, [R1+0x18] ;  /* 0x0000180001007983 */ /* 0x001ea20000300800 */
[----:B----4-:R-:W-:Y:S01]  /*159c0*/  @!P4 IMAD.MOV R45, RZ, RZ, -R45 ;  /* 0x000000ffff2dc224 */ /* 0x010fe200078e0a2d */
[----:B---3--:R-:W-:-:S04]  /*159d0*/  ISETP.GE.AND P4, PT, R43, RZ, PT ;  /* 0x000000ff2b00720c */ /* 0x008fc80003f86270 */
[----:B------:R-:W-:Y:S04]  /*159e0*/  STL [R1+0x334], R45 ;  /* 0x0003342d01007387 */ /* 0x000fe80000100800 */
[----:B------:R-:W3:Y:S01]  /*159f0*/  LDL R43, [R1+0x4228] ;  /* 0x00422800012b7983 */ /* 0x000ee20000100800 */
[----:B-----5:R-:W-:-:S05]  /*15a00*/  @!P5 IMAD.MOV R41, RZ, RZ, -R41 ;  /* 0x000000ffff29d224 */ /* 0x020fca00078e0a29 */
[----:B------:R0:W-:Y:S04]  /*15a10*/  STL [R1+0x330], R41 ;  /* 0x0003302901007387 */ /* 0x0001e80000100800 */
[----:B0-----:R-:W4:Y:S01]  /*15a20*/  LDL.LU R41, [R1+0x14] ;  /* 0x0000140001297983 */ /* 0x001f220000300800 */
[----:B--2---:R-:W-:Y:S01]  /*15a30*/  @!P3 IMAD.MOV R0, RZ, RZ, -R0 ;  /* 0x000000ffff00b224 */ /* 0x004fe200078e0a00 */
[----:B------:R-:W-:Y:S02]  /*15a40*/  ISETP.GE.AND P3, PT, R48, RZ, PT ;  /* 0x000000ff3000720c */ /* 0x000fe40003f66270 */
[----:B------:R-:W2:Y:S04]  /*15a50*/  LDL R48, [R1+0x422c] ;  /* 0x00422c0001307983 */ /* 0x000ea80000100800 */
[----:B------:R0:W-:Y:S04]  /*15a60*/  STL [R1+0x32c], R0 ;  /* 0x00032c0001007387 */ /* 0x0001e80000100800 */
[----:B0-----:R-:W5:Y:S01]  /*15a70*/  LDL.LU R0, [R1+0x2d8] ;  /* 0x0002d80001007983 */ /* 0x001f620000300800 */
[----:B----4-:R-:W-:Y:S01]  /*15a80*/  @!P2 IMAD.MOV R41, RZ, RZ, -R41 ;  /* 0x000000ffff29a224 */ /* 0x010fe200078e0a29 */
[----:B------:R-:W-:-:S02]  /*15a90*/  ISETP.GE.AND P2, PT, R47, RZ, PT ;  /* 0x000000ff2f00720c */ /* 0x000fc40003f46270 */
[----:B------:R-:W4:Y:S04]  /*15aa0*/  LDL R47, [R1+0x4240] ;  /* 0x00424000012f7983 */ /* 0x000f280000100800 */
[----:B------:R0:W-:Y:S04]  /*15ab0*/  STL [R1+0x328], R41 ;  /* 0x0003282901007387 */ /* 0x0001e80000100800 */
[----:B0-----:R-:W3:Y:S01]  /*15ac0*/  LDL.LU R41, [R1+0x2e4] ;  /* 0x0002e40001297983 */ /* 0x001ee20000300800 */
[----:B------:R-:W-:-:S03]  /*15ad0*/  ISETP.GE.AND P5, PT, R50, RZ, PT ;  /* 0x000000ff3200720c */ /* 0x000fc60003fa6270 */
[----:B------:R-:W4:Y:S01]  /*15ae0*/  LDL R50, [R1+0x4244] ;  /* 0x0042440001327983 */ /* 0x000f220000100800 */
[----:B-----5:R-:W-:-:S05]  /*15af0*/  @!P6 IMAD.MOV R0, RZ, RZ, -R0 ;  /* 0x000000ffff00e224 */ /* 0x020fca00078e0a00 */
[----:B------:R0:W-:Y:S04]  /*15b00*/  STL [R1+0x320], R0 ;  /* 0x0003200001007387 */ /* 0x0001e80000100800 */
[----:B0-----:R-:W5:Y:S01]  /*15b10*/  LDL.LU R0, [R1+0x10] ;  /* 0x0000100001007983 */ /* 0x001f620000300800 */
[----:B---3--:R-:W-:Y:S01]  /*15b20*/  @!P1 IMAD.MOV R41, RZ, RZ, -R41 ;  /* 0x000000ffff299224 */ /* 0x008fe200078e0a29 */
[----:B------:R-:W-:Y:S02]  /*15b30*/  ISETP.GE.AND P1, PT, R44, RZ, PT ;  /* 0x000000ff2c00720c */ /* 0x000fe40003f26270 */
[----:B------:R-:W3:Y:S04]  /*15b40*/  LDL R44, [R1+0x4250] ;  /* 0x00425000012c7983 */ /* 0x000ee80000100800 */
[----:B------:R0:W-:Y:S04]  /*15b50*/  STL [R1+0x31c], R41 ;  /* 0x00031c2901007387 */ /* 0x0001e80000100800 */
[----:B0-----:R-:W2:Y:S01]  /*15b60*/  LDL.LU R41, [R1+0x2b0] ;  /* 0x0002b00001297983 */ /* 0x001ea20000300800 */
[----:B-----5:R-:W-:Y:S01]  /*15b70*/  @!P0 IMAD.MOV R0, RZ, RZ, -R0 ;  /* 0x000000ffff008224 */ /* 0x020fe200078e0a00 */
[----:B------:R-:W-:-:S02]  /*15b80*/  ISETP.GE.AND P0, PT, R60, RZ, PT ;  /* 0x000000ff3c00720c */ /* 0x000fc40003f06270 */
[----:B------:R-:W5:Y:S04]  /*15b90*/  LDL R60, [R1+0x4254] ;  /* 0x00425400013c7983 */ /* 0x000f680000100800 */
[----:B------:R0:W-:Y:S04]  /*15ba0*/  STL [R1+0x318], R0 ;  /* 0x0003180001007387 */ /* 0x0001e80000100800 */
[----:B0-----:R-:W4:Y:S01]  /*15bb0*/  LDL.LU R0, [R1+0x2bc] ;  /* 0x0002bc0001007983 */ /* 0x001f220000300800 */
[----:B--2---:R-:W-:Y:S01]  /*15bc0*/  @!P4 IMAD.MOV R41, RZ, RZ, -R41 ;  /* 0x000000ffff29c224 */ /* 0x004fe200078e0a29 */
[----:B------:R-:W-:-:S02]  /*15bd0*/  ISETP.GE.AND P4, PT, R59, RZ, PT ;  /* 0x000000ff3b00720c */ /* 0x000fc40003f86270 */
[----:B------:R-:W2:Y:S04]  /*15be0*/  LDL R59, [R1+0x4260] ;  /* 0x00426000013b7983 */ /* 0x000ea80000100800 */
[----:B------:R0:W-:Y:S04]  /*15bf0*/  STL [R1+0x314], R41 ;  /* 0x0003142901007387 */ /* 0x0001e80000100800 */
[----:B0-----:R-:W3:Y:S01]  /*15c00*/  LDL.LU R41, [R1+0x2c0] ;  /* 0x0002c00001297983 */ /* 0x001ee20000300800 */
[----:B----4-:R-:W-:Y:S01]  /*15c10*/  @!P3 IMAD.MOV R0, RZ, RZ, -R0 ;  /* 0x000000ffff00b224 */ /* 0x010fe200078e0a00 */
[----:B------:R-:W-:-:S02]  /*15c20*/  ISETP.GE.AND P3, PT, R51, RZ, PT ;  /* 0x000000ff3300720c */ /* 0x000fc40003f66270 */
[----:B------:R-:W4:Y:S04]  /*15c30*/  LDL R51, [R1+0x4264] ;  /* 0x0042640001337983 */ /* 0x000f280000100800 */
[----:B------:R0:W-:Y:S04]  /*15c40*/  STL [R1+0x30c], R0 ;  /* 0x00030c0001007387 */ /* 0x0001e80000100800 */
[----:B0-----:R-:W5:Y:S01]  /*15c50*/  LDL.LU R0, [R1+0x2d0] ;  /* 0x0002d00001007983 */ /* 0x001f620000300800 */
[----:B---3--:R-:W-:Y:S01]  /*15c60*/  @!P2 IMAD.MOV R41, RZ, RZ, -R41 ;  /* 0x000000ffff29a224 */ /* 0x008fe200078e0a29 */
[----:B------:R-:W-:-:S02]  /*15c70*/  ISETP.GE.AND P2, PT, R43, RZ, PT ;  /* 0x000000ff2b00720c */ /* 0x000fc40003f46270 */
        /* <DEDUP_REMOVED lines=32> */
[----:B0-----:R-:W3:Y:S01]  /*15e80*/  LDL.LU R41, [R1] ;  /* 0x0000000001297983 */ /* 0x001ee20000300800 */
[----:B----4-:R-:W-:Y:S01]  /*15e90*/  @!P5 IMAD.MOV R0, RZ, RZ, -R0 ;  /* 0x000000ffff00d224 */ /* 0x010fe200078e0a00 */
[----:B------:R-:W-:-:S02]  /*15ea0*/  ISETP.GE.AND P5, PT, R51, RZ, PT ;  /* 0x000000ff3300720c */ /* 0x000fc40003fa6270 */
[----:B------:R-:W4:Y:S04]  /*15eb0*/  LDL R51, [R1+0x4294] ;  /* 0x0042940001337983 */ /* 0x000f280000100800 */
[----:B------:R0:W-:Y:S02]  /*15ec0*/  STL [R1+0x2d8], R0 ;  /* 0x0002d80001007387 */ /* 0x0001e40000100800 */
[----:B0-----:R-:W-:-:S04]  /*15ed0*/  IMAD.MOV.U32 R0, RZ, RZ, R61 ;  /* 0x000000ffff007224 */ /* 0x001fc800078e003d */
[----:B------:R-:W-:Y:S01]  /*15ee0*/  @!P0 IMAD.MOV R0, RZ, RZ, -R0 ;  /* 0x000000ffff008224 */ /* 0x000fe200078e0a00 */
[----:B------:R-:W-:Y:S01]  /*15ef0*/  ISETP.GE.AND P0, PT, R48, RZ, PT ;  /* 0x000000ff3000720c */ /* 0x000fe20003f06270 */
[----:B------:R-:W-:Y:S01]  /*15f00*/  @!P4 IMAD.MOV R40, RZ, RZ, -R40 ;  /* 0x000000ffff28c224 */ /* 0x000fe200078e0a28 */
[----:B------:R-:W-:Y:S01]  /*15f10*/  ISETP.GE.AND P4, PT, R47, RZ, PT ;  /* 0x000000ff2f00720c */ /* 0x000fe20003f86270 */
[----:B---3--:R-:W-:Y:S01]  /*15f20*/  @!P1 IMAD.MOV R41, RZ, RZ, -R41 ;  /* 0x000000ffff299224 */ /* 0x008fe200078e0a29 */
[----:B------:R-:W-:Y:S02]  /*15f30*/  ISETP.GE.AND P1, PT, R43, RZ, PT ;  /* 0x000000ff2b00720c */ /* 0x000fe40003f26270 */
[----:B------:R-:W3:Y:S04]  /*15f40*/  LDL R43, [R1+0x42a0] ;  /* 0x0042a000012b7983 */ /* 0x000ee80000100800 */
[----:B------:R-:W-:Y:S04]  /*15f50*/  STL [R1+0x2d0], R41 ;  /* 0x0002d02901007387 */ /* 0x000fe80000100800 */
[----:B------:R-:W3:Y:S04]  /*15f60*/  LDL R48, [R1+0x42a4] ;  /* 0x0042a40001307983 */ /* 0x000ee80000100800 */
[----:B------:R0:W-:Y:S04]  /*15f70*/  STL [R1+0x2c0], R0 ;  /* 0x0002c00001007387 */ /* 0x0001e80000100800 */
[----:B------:R-:W3:Y:S01]  /*15f80*/  LDL R47, [R1+0x42b0] ;  /* 0x0042b000012f7983 */ /* 0x000ee20000100800 */
[----:B0-----:R-:W-:-:S03]  /*15f90*/  IMAD.MOV.U32 R0, RZ, RZ, R39 ;  /* 0x000000ffff007224 */ /* 0x001fc600078e0027 */
[----:B------:R-:W-:Y:S01]  /*15fa0*/  STL [R1+0x2bc], R40 ;  /* 0x0002bc2801007387 */ /* 0x000fe20000100800 */
[----:B------:R-:W-:Y:S01]  /*15fb0*/  @!P3 IMAD.MOV R0, RZ, RZ, -R0 ;  /* 0x000000ffff00b224 */ /* 0x000fe200078e0a00 */
[----:B------:R-:W-:Y:S02]  /*15fc0*/  ISETP.GE.AND P3, PT, R50, RZ, PT ;  /* 0x000000ff3200720c */ /* 0x000fe40003f66270 */
[----:B------:R-:W3:Y:S04]  /*15fd0*/  LDL R50, [R1+0x42b4] ;  /* 0x0042b40001327983 */ /* 0x000ee80000100800 */
[----:B------:R0:W-:Y:S04]  /*15fe0*/  STL [R1+0x2b0], R0 ;  /* 0x0002b00001007387 */ /* 0x0001e80000100800 */
[----:B0-----:R-:W5:Y:S01]  /*15ff0*/  LDL.LU R0, [R1+0x288] ;  /* 0x0002880001007983 */ /* 0x001f620000300800 */
[----:B------:R-:W-:Y:S01]  /*16000*/  @!P2 IMAD.MOV R38, RZ, RZ, -R38 ;  /* 0x000000ffff26a224 */ /* 0x000fe200078e0a26 */
        /* <DEDUP_REMOVED lines=604> */
[----:B-----5:R-:W-:-:S05]  /*185d0*/  @!P5 IMAD.MOV R0, RZ, RZ, -R0 ;  /* 0x000000ffff00d224 */ /* 0x020fca00078e0a00 */
[----:B------:R0:W-:Y:S04]  /*185e0*/  STL [R1+0x50], R0 ;  /* 0x0000500001007387 */ /* 0x0001e80000100800 */
[----:B0-----:R-:W5:Y:S01]  /*185f0*/  LDL.LU R0, [R1+0x40] ;  /* 0x0000400001007983 */ /* 0x001f620000300800 */
[----:B--2---:R-:W-:Y:S01]  /*18600*/  @!P1 IMAD.MOV R38, RZ, RZ, -R38 ;  /* 0x000000ffff269224 */ /* 0x004fe200078e0a26 */
[----:B------:R-:W-:Y:S02]  /*18610*/  ISETP.GE.AND P5, PT, R60, RZ, PT ;  /* 0x000000ff3c00720c */ /* 0x000fe40003fa6270 */
[----:B------:R-:W2:Y:S01]  /*18620*/  LDL R60, [R1+0x462c] ;  /* 0x00462c00013c7983 */ /* 0x000ea20000100800 */
[----:B------:R-:W-:-:S03]  /*18630*/  ISETP.GE.AND P1, PT, R59, RZ, PT ;  /* 0x000000ff3b00720c */ /* 0x000fc60003f26270 */
[----:B------:R0:W-:Y:S04]  /*18640*/  STL [R1+0x4c], R38 ;  /* 0x00004c2601007387 */ /* 0x0001e80000100800 */
[----:B0-----:R-:W4:Y:S04]  /*18650*/  LDL.LU R38, [R1+0x44] ;  /* 0x0000440001267983 */ /* 0x001f280000300800 */
[----:B------:R-:W2:Y:S01]  /*18660*/  LDL R59, [R1+0x4638] ;  /* 0x00463800013b7983 */ /* 0x000ea20000100800 */
[----:B-----5:R-:W-:-:S05]  /*18670*/  @!P0 IMAD.MOV R0, RZ, RZ, -R0 ;  /* 0x000000ffff008224 */ /* 0x020fca00078e0a00 */
[----:B------:R0:W-:Y:S04]  /*18680*/  STL [R1+0x48], R0 ;  /* 0x0000480001007387 */ /* 0x0001e80000100800 */
[----:B0-----:R-:W5:Y:S01]  /*18690*/  LDL.LU R0, [R1+0x310] ;  /* 0x0003100001007983 */ /* 0x001f620000300800 */
[----:B------:R-:W-:-:S03]  /*186a0*/  ISETP.GE.AND P0, PT, R51, RZ, PT ;  /* 0x000000ff3300720c */ /* 0x000fc60003f06270 */
[----:B------:R-:W2:Y:S01]  /*186b0*/  LDL R51, [R1+0x463c] ;  /* 0x00463c0001337983 */ /* 0x000ea20000100800 */
[----:B----4-:R-:W-:-:S05]  /*186c0*/  @!P4 IMAD.MOV R38, RZ, RZ, -R38 ;  /* 0x000000ffff26c224 */ /* 0x010fca00078e0a26 */
[----:B------:R0:W-:Y:S04]  /*186d0*/  STL [R1+0x44], R38 ;  /* 0x0000442601007387 */ /* 0x0001e80000100800 */
[----:B0-----:R-:W4:Y:S04]  /*186e0*/  LDL.LU R38, [R1+0x2f0] ;  /* 0x0002f00001267983 */ /* 0x001f280000300800 */
[----:B------:R-:W2:Y:S01]  /*186f0*/  LDL R45, [R1+0x4640] ;  /* 0x00464000012d7983 */ /* 0x000ea20000100800 */
[----:B-----5:R-:W-:Y:S01]  /*18700*/  @!P3 IMAD.MOV R0, RZ, RZ, -R0 ;  /* 0x000000ffff00b224 */ /* 0x020fe200078e0a00 */
[----:B------:R-:W-:-:S02]  /*18710*/  ISETP.GE.AND P3, PT, R48, RZ, PT ;  /* 0x000000ff3000720c */ /* 0x000fc40003f66270 */
[----:B------:R-:W5:Y:S04]  /*18720*/  LDL R48, [R1+0x4644] ;  /* 0x0046440001307983 */ /* 0x000f680000100800 */
[----:B------:R0:W-:Y:S04]  /*18730*/  STL [R1+0x40], R0 ;  /* 0x0000400001007387 */ /* 0x0001e80000100800 */
[----:B0-----:R-:W3:Y:S01]  /*18740*/  LDL.LU R0, [R1+0x2f8] ;  /* 0x0002f80001007983 */ /* 0x001ee20000300800 */
[----:B----4-:R-:W-:Y:S01]  /*18750*/  @!P2 IMAD.MOV R38, RZ, RZ, -R38 ;  /* 0x000000ffff26a224 */ /* 0x010fe200078e0a26 */
[----:B------:R-:W-:-:S02]  /*18760*/  ISETP.GE.AND P2, PT, R47, RZ, PT ;  /* 0x000000ff2f00720c */ /* 0x000fc40003f46270 */
[----:B------:R-:W4:Y:S04]  /*18770*/  LDL R47, [R1+0x4650] ;  /* 0x00465000012f7983 */ /* 0x000f280000100800 */
[----:B------:R0:W-:Y:S04]  /*18780*/  STL [R1+0x3c], R38 ;  /* 0x00003c2601007387 */ /* 0x0001e80000100800 */
[----:B0-----:R-:W2:Y:S01]  /*18790*/  LDL.LU R38, [R1+0x2fc] ;  /* 0x0002fc0001267983 */ /* 0x001ea20000300800 */
[----:B---3--:R-:W-:Y:S01]  /*187a0*/  @!P5 IMAD.MOV R0, RZ, RZ, -R0 ;  /* 0x000000ffff00d224 */ /* 0x008fe200078e0a00 */
[----:B------:R-:W-:-:S02]  /*187b0*/  ISETP.GE.AND P5, PT, R50, RZ, PT ;  /* 0x000000ff3200720c */ /* 0x000fc40003fa6270 */
[----:B------:R-:W3:Y:S04]  /*187c0*/  LDL R50, [R1+0x4654] ;  /* 0x0046540001327983 */ /* 0x000ee80000100800 */
[----:B------:R0:W-:Y:S04]  /*187d0*/  STL [R1+0x38], R0 ;  /* 0x0000380001007387 */ /* 0x0001e80000100800 */
[----:B0-----:R-:W5:Y:S01]  /*187e0*/  LDL.LU R0, [R1+0x2d4] ;  /* 0x0002d40001007983 */ /* 0x001f620000300800 */
[----:B--2---:R-:W-:Y:S01]  /*187f0*/  @!P1 IMAD.MOV R38, RZ, RZ, -R38 ;  /* 0x000000ffff269224 */ /* 0x004fe200078e0a26 */
[----:B------:R-:W-:-:S02]  /*18800*/  ISETP.GE.AND P4, PT, R43, RZ, PT ;  /* 0x000000ff2b00720c */ /* 0x000fc40003f86270 */
        /* <DEDUP_REMOVED lines=10> */
[----:B----4-:R-:W-:Y:S01]  /*188b0*/  @!P4 IMAD.MOV R38, RZ, RZ, -R38 ;  /* 0x000000ffff26c224 */ /* 0x010fe200078e0a26 */
[----:B------:R-:W-:-:S04]  /*188c0*/  ISETP.GE.AND P4, PT, R59, RZ, PT ;  /* 0x000000ff3b00720c */ /* 0x000fc80003f86270 */
        /* <DEDUP_REMOVED lines=10> */
[----:B0-----:R-:W4:Y:S01]  /*18970*/  LDL.LU R38, [R1+0x2cc] ;  /* 0x0002cc0001267983 */ /* 0x001f220000300800 */
[----:B-----5:R-:W-:Y:S01]  /*18980*/  @!P5 IMAD.MOV R0, RZ, RZ, -R0 ;  /* 0x000000ffff00d224 */ /* 0x020fe200078e0a00 */
[----:B------:R-:W-:Y:S02]  /*18990*/  ISETP.GE.AND P5, PT, R48, RZ, PT ;  /* 0x000000ff3000720c */ /* 0x000fe40003fa6270 */
[----:B------:R-:W5:Y:S04]  /*189a0*/  LDL R48, [R1+0x4c9c] ;  /* 0x004c9c0001307983 */ /* 0x000f680000100800 */
[----:B------:R0:W-:Y:S04]  /*189b0*/  STL [R1+0x20], R0 ;  /* 0x0000200001007387 */ /* 0x0001e80000100800 */
[----:B0-----:R-:W3:Y:S01]  /*189c0*/  LDL.LU R0, [R1+0x2ac] ;  /* 0x0002ac0001007983 */ /* 0x001ee20000300800 */
[----:B----4-:R-:W-:Y:S01]  /*189d0*/  @!P1 IMAD.MOV R38, RZ, RZ, -R38 ;  /* 0x000000ffff269224 */ /* 0x010fe200078e0a26 */
[----:B------:R-:W-:-:S04]  /*189e0*/  ISETP.GE.AND P1, PT, R47, RZ, PT ;  /* 0x000000ff2f00720c */ /* 0x000fc80003f26270 */
[----:B------:R0:W-:Y:S04]  /*189f0*/  STL [R1+0x1c], R38 ;  /* 0x00001c2601007387 */ /* 0x0001e80000100800 */
[----:B0-----:R-:W4:Y:S04]  /*18a00*/  LDL.LU R38, [R1+0x2b4] ;  /* 0x0002b40001267983 */ /* 0x001f280000300800 */
[----:B------:R-:W5:Y:S01]  /*18a10*/  LDL R47, [R1+0x4ca0] ;  /* 0x004ca000012f7983 */ /* 0x000f620000100800 */
[----:B---3--:R-:W-:-:S05]  /*18a20*/  @!P0 IMAD.MOV R0, RZ, RZ, -R0 ;  /* 0x000000ffff008224 */ /* 0x008fca00078e0a00 */
[----:B------:R0:W-:Y:S04]  /*18a30*/  STL [R1+0x18], R0 ;  /* 0x0000180001007387 */ /* 0x0001e80000100800 */
[----:B0-----:R-:W3:Y:S01]  /*18a40*/  LDL.LU R0, [R1+0x2b8] ;  /* 0x0002b80001007983 */ /* 0x001ee20000300800 */
[----:B----4-:R-:W-:Y:S01]  /*18a50*/  @!P4 IMAD.MOV R38, RZ, RZ, -R38 ;  /* 0x000000ffff26c224 */ /* 0x010fe200078e0a26 */
[----:B------:R-:W-:Y:S02]  /*18a60*/  ISETP.GE.AND P0, PT, R50, RZ, PT ;  /* 0x000000ff3200720c */ /* 0x000fe40003f06270 */
[----:B------:R-:W4:Y:S01]  /*18a70*/  LDL R50, [R1+0x4ca4] ;  /* 0x004ca40001327983 */ /* 0x000f220000100800 */
[----:B--2---:R-:W-:-:S03]  /*18a80*/  ISETP.GE.AND P4, PT, R43, RZ, PT ;  /* 0x000000ff2b00720c */ /* 0x004fc60003f86270 */
[----:B------:R0:W-:Y:S04]  /*18a90*/  STL [R1+0x14], R38 ;  /* 0x0000142601007387 */ /* 0x0001e80000100800 */
[----:B0-----:R-:W2:Y:S04]  /*18aa0*/  LDL.LU R38, [R1+0x290] ;  /* 0x0002900001267983 */ /* 0x001ea80000300800 */
[----:B------:R-:W4:Y:S01]  /*18ab0*/  LDL R43, [R1+0x4ca8] ;  /* 0x004ca800012b7983 */ /* 0x000f220000100800 */
[----:B---3--:R-:W-:-:S05]  /*18ac0*/  @!P3 IMAD.MOV R0, RZ, RZ, -R0 ;  /* 0x000000ffff00b224 */ /* 0x008fca00078e0a00 */
[----:B------:R0:W-:Y:S04]  /*18ad0*/  STL [R1+0x10], R0 ;  /* 0x0000100001007387 */ /* 0x0001e80000100800 */
[----:B0-----:R-:W3:Y:S01]  /*18ae0*/  LDL.LU R0, [R1+0x298] ;  /* 0x0002980001007983 */ /* 0x001ee20000300800 */
[----:B------:R-:W-:Y:S02]  /*18af0*/  ISETP.GE.AND P2, PT, R45, RZ, PT ;  /* 0x000000ff2d00720c */ /* 0x000fe40003f46270 */
[----:B------:R-:W-:-:S11]  /*18b00*/  ISETP.GE.AND P3, PT, R44, RZ, PT ;  /* 0x000000ff2c00720c */ /* 0x000fd60003f66270 */
[----:B--2---:R-:W-:-:S05]  /*18b10*/  @!P2 IMAD.MOV R38, RZ, RZ, -R38 ;  /* 0x000000ffff26a224 */ /* 0x004fca00078e0a26 */
[----:B------:R0:W-:Y:S04]  /*18b20*/  STL [R1+0xc], R38 ;  /* 0x00000c2601007387 */ /* 0x0001e80000100800 */
[----:B0-----:R-:W2:Y:S04]  /*18b30*/  LDL.LU R38, [R1+0x2a0] ;  /* 0x0002a00001267983 */ /* 0x001ea80000300800 */
[----:B------:R-:W4:Y:S01]  /*18b40*/  LDL R44, [R1+0x4cac] ;  /* 0x004cac00012c7983 */ /* 0x000f220000100800 */
[----:B---3--:R-:W-:-:S05]  /*18b50*/  @!P5 IMAD.MOV R0, RZ, RZ, -R0 ;  /* 0x000000ffff00d224 */ /* 0x008fca00078e0a00 */
[----:B------:R0:W-:Y:S04]  /*18b60*/  STL [R1+0x8], R0 ;  /* 0x0000080001007387 */ /* 0x0001e80000100800 */
[----:B0-----:R-:W3:Y:S04]  /*18b70*/  LDL.LU R0, [R1+0x28c] ;  /* 0x00028c0001007983 */ /* 0x001ee80000300800 */
[----:B------:R-:W4:Y:S01]  /*18b80*/  LDL R45, [R1+0x4cb0] ;  /* 0x004cb000012d7983 */ /* 0x000f220000100800 */
[----:B------:R-:W-:-:S03]  /*18b90*/  ISETP.GE.AND P2, PT, R60, RZ, PT ;  /* 0x000000ff3c00720c */ /* 0x000fc60003f46270 */
[----:B------:R-:W5:Y:S01]  /*18ba0*/  LDL.LU R61, [R1+0x278] ;  /* 0x00027800013d7983 */ /* 0x000f620000300800 */
[----:B--2---:R-:W-:Y:S01]  /*18bb0*/  @!P1 IMAD.MOV R38, RZ, RZ, -R38 ;  /* 0x000000ffff269224 */ /* 0x004fe200078e0a26 */
[----:B------:R-:W-:-:S04]  /*18bc0*/  ISETP.GE.AND P1, PT, R51, RZ, PT ;  /* 0x000000ff3300720c */ /* 0x000fc80003f26270 */
[----:B------:R0:W-:Y:S04]  /*18bd0*/  STL [R1+0x4], R38 ;  /* 0x0000042601007387 */ /* 0x0001e80000100800 */
[----:B------:R-:W2:Y:S01]  /*18be0*/  LDL R51, [R1+0x4cb4] ;  /* 0x004cb40001337983 */ /* 0x000ea20000100800 */
[----:B---3--:R-:W-:-:S05]  /*18bf0*/  @!P0 IMAD.MOV R0, RZ, RZ, -R0 ;  /* 0x000000ffff008224 */ /* 0x008fca00078e0a00 */
[----:B------:R-:W-:Y:S04]  /*18c00*/  STL [R1+0x5538], R0 ;  /* 0x0055380001007387 */ /* 0x000fe80000100800 */
[----:B------:R-:W3:Y:S01]  /*18c10*/  LDL.LU R60, [R1+0x280] ;  /* 0x00028000013c7983 */ /* 0x000ee20000300800 */
[----:B-----5:R-:W-:Y:S01]  /*18c20*/  @!P4 IMAD.MOV R61, RZ, RZ, -R61 ;  /* 0x000000ffff3dc224 */ /* 0x020fe200078e0a3d */
[----:B------:R-:W-:Y:S02]  /*18c30*/  ISETP.GE.AND P0, PT, R48, RZ, PT ;  /* 0x000000ff3000720c */ /* 0x000fe40003f06270 */
[----:B------:R-:W5:Y:S01]  /*18c40*/  LDL R48, [R1+0x4dc0] ;  /* 0x004dc00001307983 */ /* 0x000f620000100800 */
[----:B------:R-:W-:Y:S02]  /*18c50*/  ISETP.GE.AND P5, PT, R59, RZ, PT ;  /* 0x000000ff3b00720c */ /* 0x000fe40003fa6270 */
[----:B------:R-:W-:Y:S01]  /*18c60*/  ISETP.GE.AND P4, PT, R47, RZ, PT ;  /* 0x000000ff2f00720c */ /* 0x000fe20003f86270 */
[----:B------:R-:W-:Y:S04]  /*18c70*/  STL [R1+0x553c], R61 ;  /* 0x00553c3d01007387 */ /* 0x000fe80000100800 */
[----:B------:R-:W4:Y:S04]  /*18c80*/  LDL.LU R59, [R1+0x268] ;  /* 0x00026800013b7983 */ /* 0x000f280000300800 */
[----:B------:R-:W2:Y:S01]  /*18c90*/  LDL R47, [R1+0x4dc4] ;  /* 0x004dc400012f7983 */ /* 0x000ea20000100800 */
[----:B---3--:R-:W-:-:S05]  /*18ca0*/  @!P3 IMAD.MOV R60, RZ, RZ, -R60 ;  /* 0x000000ffff3cb224 */ /* 0x008fca00078e0a3c */
[----:B------:R1:W-:Y:S04]  /*18cb0*/  STL [R1+0x5540], R60 ;  /* 0x0055403c01007387 */ /* 0x0003e80000100800 */
[----:B------:R-:W3:Y:S01]  /*18cc0*/  LDL.LU R58, [R1+0x224] ;  /* 0x00022400013a7983 */ /* 0x000ee20000300800 */
[----:B----4-:R-:W-:Y:S01]  /*18cd0*/  @!P2 IMAD.MOV R59, RZ, RZ, -R59 ;  /* 0x000000ffff3ba224 */ /* 0x010fe200078e0a3b */
[----:B------:R-:W-:Y:S02]  /*18ce0*/  ISETP.GE.AND P3, PT, R50, RZ, PT ;  /* 0x000000ff3200720c */ /* 0x000fe40003f66270 */
[----:B------:R-:W4:Y:S01]  /*18cf0*/  LDL R50, [R1+0x4dc8] ;  /* 0x004dc80001327983 */ /* 0x000f220000100800 */
[----:B------:R-:W-:-:S03]  /*18d00*/  ISETP.GE.AND P2, PT, R43, RZ, PT ;  /* 0x000000ff2b00720c */ /* 0x000fc60003f46270 */
[----:B------:R-:W-:Y:S04]  /*18d10*/  STL [R1+0x5544], R59 ;  /* 0x0055443b01007387 */ /* 0x000fe80000100800 */
[----:B------:R-:W5:Y:S04]  /*18d20*/  LDL.LU R57, [R1+0x228] ;  /* 0x0002280001397983 */ /* 0x000f680000300800 */
[----:B------:R-:W4:Y:S01]  /*18d30*/  LDL R43, [R1+0x4dcc] ;  /* 0x004dcc00012b7983 */ /* 0x000f220000100800 */
[----:B---3--:R-:W-:-:S05]  /*18d40*/  @!P5 IMAD.MOV R58, RZ, RZ, -R58 ;  /* 0x000000ffff3ad224 */ /* 0x008fca00078e0a3a */
[----:B------:R3:W-:Y:S04]  /*18d50*/  STL [R1+0x5548], R58 ;  /* 0x0055483a01007387 */ /* 0x0007e80000100800 */
[----:B------:R-:W2:Y:S01]  /*18d60*/  LDL.LU R56, [R1+0x248] ;  /* 0x0002480001387983 */ /* 0x000ea20000300800 */
[----:B------:R-:W-:-:S03]  /*18d70*/  ISETP.GE.AND P5, PT, R44, RZ, PT ;  /* 0x000000ff2c00720c */ /* 0x000fc60003fa6270 */
[----:B------:R-:W3:Y:S01]  /*18d80*/  LDL R44, [R1+0x4dd0] ;  /* 0x004dd000012c7983 */ /* 0x000ee20000100800 */
[----:B-----5:R-:W-:Y:S01]  /*18d90*/  @!P1 IMAD.MOV R57, RZ, RZ, -R57 ;  /* 0x000000ffff399224 */ /* 0x020fe200078e0a39 */
[----:B------:R-:W-:-:S04]  /*18da0*/  ISETP.GE.AND P1, PT, R45, RZ, PT ;  /* 0x000000ff2d00720c */ /* 0x000fc80003f26270 */
[----:B------:R-:W-:Y:S04]  /*18db0*/  STL [R1+0x554c], R57 ;  /* 0x00554c3901007387 */ /* 0x000fe80000100800 */
[----:B------:R-:W5:Y:S04]  /*18dc0*/  LDL.LU R55, [R1+0x230] ;  /* 0x0002300001377983 */ /* 0x000f680000300800 */
[----:B------:R-:W3:Y:S01]  /*18dd0*/  LDL R45, [R1+0x4dd4] ;  /* 0x004dd400012d7983 */ /* 0x000ee20000100800 */
[----:B--2---:R-:W-:-:S05]  /*18de0*/  @!P0 IMAD.MOV R56, RZ, RZ, -R56 ;  /* 0x000000ffff388224 */ /* 0x004fca00078e0a38 */
[----:B------:R2:W-:Y:S04]  /*18df0*/  STL [R1+0x5550], R56 ;  /* 0x0055503801007387 */ /* 0x0005e80000100800 */
[----:B------:R-:W4:Y:S04]  /*18e00*/  LDL.LU R54, [R1+0x1f8] ;  /* 0x0001f80001367983 */ /* 0x000f280000300800 */
[----:B------:R-:W2:Y:S01]  /*18e10*/  LDL R41, [R1+0x4dd8] ;  /* 0x004dd80001297983 */ /* 0x000ea20000100800 */
[----:B-----5:R-:W-:Y:S01]  /*18e20*/  @!P4 IMAD.MOV R55, RZ, RZ, -R55 ;  /* 0x000000ffff37c224 */ /* 0x020fe200078e0a37 */
[----:B------:R-:W-:-:S04]  /*18e30*/  ISETP.GE.AND P4, PT, R48, RZ, PT ;  /* 0x000000ff3000720c */ /* 0x000fc80003f86270 */
[----:B------:R-:W-:Y:S04]  /*18e40*/  STL [R1+0x5554], R55 ;  /* 0x0055543701007387 */ /* 0x000fe80000100800 */
[----:B------:R-:W5:Y:S04]  /*18e50*/  LDL.LU R53, [R1+0x200] ;  /* 0x0002000001357983 */ /* 0x000f680000300800 */
[----:B------:R-:W2:Y:S01]  /*18e60*/  LDL R48, [R1+0x4ddc] ;  /* 0x004ddc0001307983 */ /* 0x000ea20000100800 */
[----:B----4-:R-:W-:-:S05]  /*18e70*/  @!P3 IMAD.MOV R54, RZ, RZ, -R54 ;  /* 0x000000ffff36b224 */ /* 0x010fca00078e0a36 */
[----:B------:R4:W-:Y:S04]  /*18e80*/  STL [R1+0x5558], R54 ;  /* 0x0055583601007387 */ /* 0x0009e80000100800 */
[----:B------:R-:W3:Y:S01]  /*18e90*/  LDL.LU R52, [R1+0x218] ;  /* 0x0002180001347983 */ /* 0x000ee20000300800 */
[----:B------:R-:W-:Y:S02]  /*18ea0*/  ISETP.GE.AND P3, PT, R47, RZ, PT ;  /* 0x000000ff2f00720c */ /* 0x000fe40003f66270 */
[----:B------:R-:W-:Y:S01]  /*18eb0*/  ISETP.GE.AND P0, PT, R51, RZ, PT ;  /* 0x000000ff3300720c */ /* 0x000fe20003f06270 */
[----:B------:R-:W4:Y:S01]  /*18ec0*/  LDL R47, [R1+0x4de0] ;  /* 0x004de000012f7983 */ /* 0x000f220000100800 */
[----:B-----5:R-:W-:Y:S01]  /*18ed0*/  @!P2 IMAD.MOV R53, RZ, RZ, -R53 ;  /* 0x000000ffff35a224 */ /* 0x020fe200078e0a35 */
[----:B------:R-:W-:-:S04]  /*18ee0*/  ISETP.GE.AND P2, PT, R50, RZ, PT ;  /* 0x000000ff3200720c */ /* 0x000fc80003f46270 */
[----:B------:R-:W-:Y:S04]  /*18ef0*/  STL [R1+0x555c], R53 ;  /* 0x00555c3501007387 */ /* 0x000fe80000100800 */
[----:B------:R-:W5:Y:S04]  /*18f00*/  LDL.LU R51, [R1+0x1fc] ;  /* 0x0001fc0001337983 */ /* 0x000f680000300800 */
[----:B------:R-:W4:Y:S01]  /*18f10*/  LDL R50, [R1+0x4de4] ;  /* 0x004de40001327983 */ /* 0x000f220000100800 */
[----:B---3--:R-:W-:-:S05]  /*18f20*/  @!P5 IMAD.MOV R52, RZ, RZ, -R52 ;  /* 0x000000ffff34d224 */ /* 0x008fca00078e0a34 */
[----:B------:R-:W-:Y:S04]  /*18f30*/  STL [R1+0x5560], R52 ;  /* 0x0055603401007387 */ /* 0x000fe80000100800 */
[----:B0-----:R-:W3:Y:S01]  /*18f40*/  LDL.LU R38, [R1+0x1e0] ;  /* 0x0001e00001267983 */ /* 0x001ee20000300800 */
[----:B------:R-:W-:-:S03]  /*18f50*/  ISETP.GE.AND P5, PT, R43, RZ, PT ;  /* 0x000000ff2b00720c */ /* 0x000fc60003fa6270 */
[----:B------:R-:W4:Y:S01]  /*18f60*/  LDL R43, [R1+0x4de8] ;  /* 0x004de800012b7983 */ /* 0x000f220000100800 */
[----:B-----5:R-:W-:Y:S01]  /*18f70*/  @!P1 IMAD.MOV R51, RZ, RZ, -R51 ;  /* 0x000000ffff339224 */ /* 0x020fe200078e0a33 */
[----:B------:R-:W-:-:S04]  /*18f80*/  ISETP.GE.AND P1, PT, R44, RZ, PT ;  /* 0x000000ff2c00720c */ /* 0x000fc80003f26270 */
[----:B------:R0:W-:Y:S04]  /*18f90*/  STL [R1+0x5564], R51 ;  /* 0x0055643301007387 */ /* 0x0001e80000100800 */
[----:B------:R-:W5:Y:S04]  /*18fa0*/  LDL.LU R39, [R1+0x1d4] ;  /* 0x0001d40001277983 */ /* 0x000f680000300800 */
[----:B------:R-:W4:Y:S01]  /*18fb0*/  LDL R44, [R1+0x4dec] ;  /* 0x004dec00012c7983 */ /* 0x000f220000100800 */
[----:B---3--:R-:W-:-:S05]  /*18fc0*/  @!P0 IMAD.MOV R38, RZ, RZ, -R38 ;  /* 0x000000ffff268224 */ /* 0x008fca00078e0a26 */
[----:B------:R-:W-:Y:S04]  /*18fd0*/  STL [R1+0x5568], R38 ;  /* 0x0055682601007387 */ /* 0x000fe80000100800 */
[----:B------:R-:W3:Y:S01]  /*18fe0*/  LDL.LU R40, [R1+0x1c8] ;  /* 0x0001c80001287983 */ /* 0x000ee20000300800 */
[----:B------:R-:W-:Y:S01]  /*18ff0*/  ISETP.GE.AND P0, PT, R45, RZ, PT ;  /* 0x000000ff2d00720c */ /* 0x000fe20003f06270 */
[----:B------:R-:W-:Y:S02]  /*19000*/  @!P2 IMAD.MOV R37, RZ, RZ, -R37 ;  /* 0x000000ffff25a224 */ /* 0x000fe400078e0a25 */
[----:B------:R-:W4:Y:S01]  /*19010*/  LDL R45, [R1+0x4df0] ;  /* 0x004df000012d7983 */ /* 0x000f220000100800 */
[----:B-----5:R-:W-:Y:S01]  /*19020*/  @!P4 IMAD.MOV R39, RZ, RZ, -R39 ;  /* 0x000000ffff27c224 */ /* 0x020fe200078e0a27 */
[----:B--2---:R-:W-:-:S04]  /*19030*/  ISETP.GE.AND P4, PT, R41, RZ, PT ;  /* 0x000000ff2900720c */ /* 0x004fc80003f86270 */
[----:B------:R-:W-:Y:S04]  /*19040*/  STL [R1+0x556c], R39 ;  /* 0x00556c2701007387 */ /* 0x000fe80000100800 */
[----:B------:R-:W2:Y:S01]  /*19050*/  LDL R46, [R1+0x4df4] ;  /* 0x004df400012e7983 */ /* 0x000ea20000100800 */
[----:B---3--:R-:W-:Y:S01]  /*19060*/  @!P3 IMAD.MOV R40, RZ, RZ, -R40 ;  /* 0x000000ffff28b224 */ /* 0x008fe200078e0a28 */
[----:B------:R-:W-:-:S04]  /*19070*/  ISETP.GE.AND P3, PT, R48, RZ, PT ;  /* 0x000000ff3000720c */ /* 0x000fc80003f66270 */
[----:B------:R-:W-:Y:S04]  /*19080*/  STL [R1+0x5570], R40 ;  /* 0x0055702801007387 */ /* 0x000fe80000100800 */
[----:B------:R-:W3:Y:S04]  /*19090*/  LDL R48, [R1+0x4df8] ;  /* 0x004df80001307983 */ /* 0x000ee80000100800 */
[----:B------:R-:W-:Y:S04]  /*190a0*/  STL [R1+0x5574], R37 ;  /* 0x0055742501007387 */ /* 0x000fe80000100800 */
[----:B------:R-:W5:Y:S01]  /*190b0*/  LDL.LU R41, [R1+0x160] ;  /* 0x0001600001297983 */ /* 0x000f620000300800 */
[----:B------:R-:W-:Y:S01]  /*190c0*/  @!P5 IMAD.MOV R36, RZ, RZ, -R36 ;  /* 0x000000ffff24d224 */ /* 0x000fe200078e0a24 */
[----:B----4-:R-:W-:-:S02]  /*190d0*/  ISETP.GE.AND P2, PT, R47, RZ, PT ;  /* 0x000000ff2f00720c */ /* 0x010fc40003f46270 */
[----:B------:R-:W4:Y:S01]  /*190e0*/  LDL R47, [R1+0x4dfc] ;  /* 0x004dfc00012f7983 */ /* 0x000f220000100800 */
[----:B------:R-:W-:-:S03]  /*190f0*/  ISETP.GE.AND P5, PT, R50, RZ, PT ;  /* 0x000000ff3200720c */ /* 0x000fc60003fa6270 */
[----:B------:R-:W-:Y:S04]  /*19100*/  STL [R1+0x5578], R36 ;  /* 0x0055782401007387 */ /* 0x000fe80000100800 */
[----:B------:R-:W2:Y:S04]  /*19110*/  LDL.LU R42, [R1+0x198] ;  /* 0x00019800012a7983 */ /* 0x000ea80000300800 */
[----:B------:R-:W3:Y:S01]  /*19120*/  LDL R50, [R1+0x4e00] ;  /* 0x004e000001327983 */ /* 0x000ee20000100800 */
[----:B-----5:R-:W-:Y:S01]  /*19130*/  @!P1 IMAD.MOV R41, RZ, RZ, -R41 ;  /* 0x000000ffff299224 */ /* 0x020fe200078e0a29 */
[----:B------:R-:W-:-:S04]  /*19140*/  ISETP.GE.AND P1, PT, R43, RZ, PT ;  /* 0x000000ff2b00720c */ /* 0x000fc80003f26270 */
[----:B------:R-:W-:Y:S04]  /*19150*/  STL [R1+0x557c], R41 ;  /* 0x00557c2901007387 */ /* 0x000fe80000100800 */
[----:B------:R-:W5:Y:S01]  /*19160*/  LDL.LU R43, [R1+0x16c] ;  /* 0x00016c00012b7983 */ /* 0x000f620000300800 */
[----:B--2---:R-:W-:-:S03]  /*19170*/  @!P0 IMAD.MOV R42, RZ, RZ, -R42 ;  /* 0x000000ffff2a8224 */ /* 0x004fc600078e0a2a */
[----:B-1----:R-:W2:Y:S01]  /*19180*/  LDL R60, [R1+0x4e04] ;  /* 0x004e0400013c7983 */ /* 0x002ea20000100800 */
[----:B------:R-:W-:-:S03]  /*19190*/  ISETP.GE.AND P0, PT, R44, RZ, PT ;  /* 0x000000ff2c00720c */ /* 0x000fc60003f06270 */
[----:B------:R-:W-:Y:S04]  /*191a0*/  STL [R1+0x5580], R42 ;  /* 0x0055802a01007387 */ /* 0x000fe80000100800 */
[----:B------:R-:W4:Y:S04]  /*191b0*/  LDL.LU R44, [R1+0x170] ;  /* 0x00017000012c7983 */ /* 0x000f280000300800 */
[----:B------:R-:W2:Y:S01]  /*191c0*/  LDL R61, [R1+0x4e08] ;  /* 0x004e0800013d7983 */ /* 0x000ea20000100800 */
[----:B-----5:R-:W-:Y:S01]  /*191d0*/  @!P4 IMAD.MOV R43, RZ, RZ, -R43 ;  /* 0x000000ffff2bc224 */ /* 0x020fe200078e0a2b */
[----:B------:R-:W-:-:S04]  /*191e0*/  ISETP.GE.AND P4, PT, R45, RZ, PT ;  /* 0x000000ff2d00720c */ /* 0x000fc80003f86270 */
[----:B------:R-:W-:Y:S04]  /*191f0*/  STL [R1+0x5584], R43 ;  /* 0x0055842b01007387 */ /* 0x000fe80000100800 */
[----:B------:R-:W5:Y:S01]  /*19200*/  LDL.LU R45, [R1+0x188] ;  /* 0x00018800012d7983 */ /* 0x000f620000300800 */
[----:B----4-:R-:W-:-:S03]  /*19210*/  @!P3 IMAD.MOV R44, RZ, RZ, -R44 ;  /* 0x000000ffff2cb224 */ /* 0x010fc600078e0a2c */
[----:B------:R-:W4:Y:S01]  /*19220*/  LDL R0, [R1+0x4e0c] ;  /* 0x004e0c0001007983 */ /* 0x000f220000100800 */
[----:B------:R-:W-:Y:S02]  /*19230*/  @!P5 IMAD.MOV R35, RZ, RZ, -R35 ;  /* 0x000000ffff23d224 */ /* 0x000fe400078e0a23 */
[----:B------:R-:W-:Y:S01]  /*19240*/  @!P1 IMAD.MOV R34, RZ, RZ, -R34 ;  /* 0x000000ffff229224 */ /* 0x000fe200078e0a22 */
[----:B------:R-:W-:Y:S01]  /*19250*/  STL [R1+0x5588], R44 ;  /* 0x0055882c01007387 */ /* 0x000fe20000100800 */
[----:B------:R-:W-:Y:S02]  /*19260*/  ISETP.GE.AND P3, PT, R46, RZ, PT ;  /* 0x000000ff2e00720c */ /* 0x000fe40003f66270 */
[----:B---3--:R-:W-:Y:S02]  /*19270*/  ISETP.GE.AND P1, PT, R50, RZ, PT ;  /* 0x000000ff3200720c */ /* 0x008fe40003f26270 */
[----:B------:R-:W-:Y:S01]  /*19280*/  ISETP.GE.AND P5, PT, R47, RZ, PT ;  /* 0x000000ff2f00720c */ /* 0x000fe20003fa6270 */
[----:B-----5:R-:W-:Y:S01]  /*19290*/  @!P2 IMAD.MOV R45, RZ, RZ, -R45 ;  /* 0x000000ffff2da224 */ /* 0x020fe200078e0a2d */
[----:B------:R-:W-:-:S04]  /*192a0*/  ISETP.GE.AND P2, PT, R48, RZ, PT ;  /* 0x000000ff3000720c */ /* 0x000fc80003f46270 */
[----:B------:R-:W-:Y:S04]  /*192b0*/  STL [R1+0x558c], R45 ;  /* 0x00558c2d01007387 */ /* 0x000fe80000100800 */
[----:B------:R-:W3:Y:S04]  /*192c0*/  LDL R48, [R1+0x4e10] ;  /* 0x004e100001307983 */ /* 0x000ee80000100800 */
[----:B------:R-:W-:Y:S04]  /*192d0*/  STL [R1+0x5590], R35 ;  /* 0x0055902301007387 */ /* 0x000fe80000100800 */
[----:B------:R-:W5:Y:S04]  /*192e0*/  LDL R58, [R1+0x4e14] ;  /* 0x004e1400013a7983 */ /* 0x000f680000100800 */
[----:B------:R-:W2:Y:S04]  /*192f0*/  LDL.LU R46, [R1+0x140] ;  /* 0x00014000012e7983 */ /* 0x000ea80000300800 */
[----:B------:R-:W-:Y:S04]  /*19300*/  STL [R1+0x5594], R34 ;  /* 0x0055942201007387 */ /* 0x000fe80000100800 */
[----:B------:R-:W5:Y:S04]  /*19310*/  LDL R50, [R1+0x4e18] ;  /* 0x004e180001327983 */ /* 0x000f680000100800 */
[----:B------:R-:W5:Y:S01]  /*19320*/  LDL.LU R47, [R1+0x148] ;  /* 0x00014800012f7983 */ /* 0x000f620000300800 */
[----:B------:R-:W-:-:S03]  /*19330*/  @!P3 IMAD.MOV R33, RZ, RZ, -R33 ;  /* 0x000000ffff21b224 */ /* 0x000fc600078e0a21 */
[----:B------:R-:W5:Y:S01]  /*19340*/  LDL R59, [R1+0x4e1c] ;  /* 0x004e1c00013b7983 */ /* 0x000f620000100800 */
[----:B------:R-:W-:Y:S01]  /*19350*/  @!P2 IMAD.MOV R32, RZ, RZ, -R32 ;  /* 0x000000ffff20a224 */ /* 0x000fe200078e0a20 */
[----:B----4-:R-:W-:Y:S02]  /*19360*/  ISETP.GE.AND P3, PT, R0, RZ, PT ;  /* 0x000000ff0000720c */ /* 0x010fe40003f66270 */
[----:B---3--:R-:W-:Y:S01]  /*19370*/  ISETP.GE.AND P2, PT, R48, RZ, PT ;  /* 0x000000ff3000720c */ /* 0x008fe20003f46270 */
[----:B--2---:R-:W-:Y:S01]  /*19380*/  @!P0 IMAD.MOV R46, RZ, RZ, -R46 ;  /* 0x000000ffff2e8224 */ /* 0x004fe200078e0a2e */
[----:B------:R-:W-:-:S04]  /*19390*/  ISETP.GE.AND P0, PT, R60, RZ, PT ;  /* 0x000000ff3c00720c */ /* 0x000fc80003f06270 */
[----:B------:R-:W-:Y:S04]  /*193a0*/  STL [R1+0x5598], R46 ;  /* 0x0055982e01007387 */ /* 0x000fe80000100800 */
[----:B------:R-:W2:Y:S01]  /*193b0*/  LDL R60, [R1+0x4e20] ;  /* 0x004e2000013c7983 */ /* 0x000ea20000100800 */
[----:B-----5:R-:W-:Y:S01]  /*193c0*/  @!P4 IMAD.MOV R47, RZ, RZ, -R47 ;  /* 0x000000ffff2fc224 */ /* 0x020fe200078e0a2f */
[----:B------:R-:W-:-:S04]  /*193d0*/  ISETP.GE.AND P4, PT, R61, RZ, PT ;  /* 0x000000ff3d00720c */ /* 0x000fc80003f86270 */
[----:B------:R-:W-:Y:S04]  /*193e0*/  STL [R1+0x559c], R47 ;  /* 0x00559c2f01007387 */ /* 0x000fe80000100800 */
[----:B------:R-:W3:Y:S04]  /*193f0*/  LDL R61, [R1+0x4e24] ;  /* 0x004e2400013d7983 */ /* 0x000ee80000100800 */
[----:B------:R-:W-:Y:S04]  /*19400*/  STL [R1+0x55a0], R33 ;  /* 0x0055a02101007387 */ /* 0x000fe80000100800 */
[----:B------:R-:W4:Y:S04]  /*19410*/  LDL R0, [R1+0x4e28] ;  /* 0x004e280001007983 */ /* 0x000f280000100800 */
[----:B------:R-:W5:Y:S04]  /*19420*/  LDL R56, [R1+0x4e2c] ;  /* 0x004e2c0001387983 */ /* 0x000f680000100800 */
[----:B------:R-:W-:Y:S04]  /*19430*/  STL [R1+0x55a4], R32 ;  /* 0x0055a42001007387 */ /* 0x000fe80000100800 */
[----:B------:R-:W3:Y:S01]  /*19440*/  LDL.LU R48, [R1+0x100] ;  /* 0x0001000001307983 */ /* 0x000ee20000300800 */
[----:B------:R-:W-:Y:S01]  /*19450*/  @!P5 IMAD.MOV R31, RZ, RZ, -R31 ;  /* 0x000000ffff1fd224 */ /* 0x000fe200078e0a1f */
[----:B------:R-:W-:-:S02]  /*19460*/  ISETP.GE.AND P5, PT, R58, RZ, PT ;  /* 0x000000ff3a00720c */ /* 0x000fc40003fa6270 */
[----:B------:R-:W5:Y:S04]  /*19470*/  LDL R57, [R1+0x4e30] ;  /* 0x004e300001397983 */ /* 0x000f680000100800 */
[----:B------:R1:W-:Y:S04]  /*19480*/  STL [R1+0x55a8], R31 ;  /* 0x0055a81f01007387 */ /* 0x0003e80000100800 */
[----:B------:R-:W5:Y:S01]  /*19490*/  LDL R58, [R1+0x4e34] ;  /* 0x004e3400013a7983 */ /* 0x000f620000100800 */
[----:B------:R-:W-:Y:S01]  /*194a0*/  @!P0 IMAD.MOV R30, RZ, RZ, -R30 ;  /* 0x000000ffff1e8224 */ /* 0x000fe200078e0a1e */
[----:B------:R-:W-:Y:S01]  /*194b0*/  ISETP.GE.AND P0, PT, R59, RZ, PT ;  /* 0x000000ff3b00720c */ /* 0x000fe20003f06270 */
[----:B------:R-:W-:-:S02]  /*194c0*/  @!P4 IMAD.MOV R29, RZ, RZ, -R29 ;  /* 0x000000ffff1dc224 */ /* 0x000fc400078e0a1d */
[----:B------:R-:W-:Y:S02]  /*194d0*/  @!P3 IMAD.MOV R28, RZ, RZ, -R28 ;  /* 0x000000ffff1cb224 */ /* 0x000fe400078e0a1c */
[----:B------:R-:W-:Y:S01]  /*194e0*/  @!P2 IMAD.MOV R27, RZ, RZ, -R27 ;  /* 0x000000ffff1ba224 */ /* 0x000fe200078e0a1b */
[----:B--2---:R-:W-:Y:S01]  /*194f0*/  ISETP.GE.AND P4, PT, R60, RZ, PT ;  /* 0x000000ff3c00720c */ /* 0x004fe20003f86270 */
[----:B---3--:R-:W-:Y:S01]  /*19500*/  @!P1 IMAD.MOV R48, RZ, RZ, -R48 ;  /* 0x000000ffff309224 */ /* 0x008fe200078e0a30 */
[----:B------:R-:W-:-:S04]  /*19510*/  ISETP.GE.AND P1, PT, R50, RZ, PT ;  /* 0x000000ff3200720c */ /* 0x000fc80003f26270 */
[----:B------:R-:W-:Y:S04]  /*19520*/  STL [R1+0x55ac], R48 ;  /* 0x0055ac3001007387 */ /* 0x000fe80000100800 */
[----:B------:R-:W2:Y:S04]  /*19530*/  LDL R50, [R1+0x4e38] ;  /* 0x004e380001327983 */ /* 0x000ea80000100800 */
[----:B------:R-:W3:Y:S04]  /*19540*/  LDL R59, [R1+0x4e3c] ;  /* 0x004e3c00013b7983 */ /* 0x000ee80000100800 */
[----:B------:R-:W3:Y:S01]  /*19550*/  LDL R60, [R1+0x4e40] ;  /* 0x004e4000013c7983 */ /* 0x000ee20000100800 */
[----:B------:R-:W-:-:S02]  /*19560*/  ISETP.GE.AND P3, PT, R61, RZ, PT ;  /* 0x000000ff3d00720c */ /* 0x000fc40003f66270 */
[----:B----4-:R-:W-:Y:S01]  /*19570*/  ISETP.GE.AND P2, PT, R0, RZ, PT ;  /* 0x000000ff0000720c */ /* 0x010fe20003f46270 */
[----:B------:R-:W4:Y:S04]  /*19580*/  LDL R61, [R1+0x4e44] ;  /* 0x004e4400013d7983 */ /* 0x000f280000100800 */
[----:B------:R-:W4:Y:S01]  /*19590*/  LDL R0, [R1+0x4e48] ;  /* 0x004e480001007983 */ /* 0x000f220000100800 */
[----:B------:R-:W-:-:S03]  /*195a0*/  @!P4 IMAD.MOV R23, RZ, RZ, -R23 ;  /* 0x000000ffff17c224 */ /* 0x000fc600078e0a17 */
[----:B------:R-:W4:Y:S01]  /*195b0*/  LDL R54, [R1+0x4e4c] ;  /* 0x004e4c0001367983 */ /* 0x000f220000100800 */
[----:B------:R-:W-:-:S03]  /*195c0*/  @!P5 IMAD.MOV R26, RZ, RZ, -R26 ;  /* 0x000000ffff1ad224 */ /* 0x000fc600078e0a1a */
[----:B------:R-:W4:Y:S01]  /*195d0*/  LDL R55, [R1+0x4e50] ;  /* 0x004e500001377983 */ /* 0x000f220000100800 */
[----:B-----5:R-:W-:Y:S01]  /*195e0*/  ISETP.GE.AND P5, PT, R56, RZ, PT ;  /* 0x000000ff3800720c */ /* 0x020fe20003fa6270 */
[----:B------:R-:W-:Y:S01]  /*195f0*/  @!P1 IMAD.MOV R25, RZ, RZ, -R25 ;  /* 0x000000ffff199224 */ /* 0x000fe200078e0a19 */
[----:B------:R-:W-:Y:S01]  /*19600*/  ISETP.GE.AND P1, PT, R57, RZ, PT ;  /* 0x000000ff3900720c */ /* 0x000fe20003f26270 */
[----:B------:R-:W5:Y:S01]  /*19610*/  LDL R56, [R1+0x4e54] ;  /* 0x004e540001387983 */ /* 0x000f620000100800 */
[----:B------:R-:W-:-:S03]  /*19620*/  @!P0 IMAD.MOV R24, RZ, RZ, -R24 ;  /* 0x000000ffff188224 */ /* 0x000fc600078e0a18 */
[----:B------:R-:W5:Y:S01]  /*19630*/  LDL R57, [R1+0x4e58] ;  /* 0x004e580001397983 */ /* 0x000f620000100800 */
[----:B------:R-:W-:Y:S01]  /*19640*/  ISETP.GE.AND P0, PT, R58, RZ, PT ;  /* 0x000000ff3a00720c */ /* 0x000fe20003f06270 */
[----:B------:R-:W-:Y:S02]  /*19650*/  @!P3 IMAD.MOV R22, RZ, RZ, -R22 ;  /* 0x000000ffff16b224 */ /* 0x000fe400078e0a16 */
[----:B------:R-:W5:Y:S01]  /*19660*/  LDL R58, [R1+0x4e60] ;  /* 0x004e6000013a7983 */ /* 0x000f620000100800 */
[----:B------:R-:W-:Y:S02]  /*19670*/  @!P2 IMAD.MOV R21, RZ, RZ, -R21 ;  /* 0x000000ffff15a224 */ /* 0x000fe400078e0a15 */
[----:B------:R-:W-:Y:S01]  /*19680*/  @!P5 IMAD.MOV R20, RZ, RZ, -R20 ;  /* 0x000000ffff14d224 */ /* 0x000fe200078e0a14 */
[----:B0-----:R-:W5:Y:S01]  /*19690*/  LDL R51, [R1+0x1d0] ;  /* 0x0001d00001337983 */ /* 0x001f620000100800 */
[----:B------:R-:W-:Y:S01]  /*196a0*/  @!P1 IMAD.MOV R19, RZ, RZ, -R19 ;  /* 0x000000ffff139224 */ /* 0x000fe200078e0a13 */
[----:B--2---:R-:W-:-:S02]  /*196b0*/  ISETP.GE.AND P4, PT, R50, RZ, PT ;  /* 0x000000ff3200720c */ /* 0x004fc40003f86270 */
[----:B------:R-:W2:Y:S01]  /*196c0*/  LDL R50, [R1+0x4e5c] ;  /* 0x004e5c0001327983 */ /* 0x000ea20000100800 */
[----:B---3--:R-:W-:-:S03]  /*196d0*/  ISETP.GE.AND P3, PT, R59, RZ, PT ;  /* 0x000000ff3b00720c */ /* 0x008fc60003f66270 */
[----:B------:R-:W3:Y:S01]  /*196e0*/  LDL R59, [R1+0x4e64] ;  /* 0x004e6400013b7983 */ /* 0x000ee20000100800 */
[----:B------:R-:W-:-:S03]  /*196f0*/  ISETP.GE.AND P2, PT, R60, RZ, PT ;  /* 0x000000ff3c00720c */ /* 0x000fc60003f46270 */
[----:B------:R-:W3:Y:S01]  /*19700*/  LDL R60, [R1+0x4e68] ;  /* 0x004e6800013c7983 */ /* 0x000ee20000100800 */
[----:B----4-:R-:W-:-:S03]  /*19710*/  ISETP.GE.AND P5, PT, R61, RZ, PT ;  /* 0x000000ff3d00720c */ /* 0x010fc60003fa6270 */
[----:B------:R-:W4:Y:S01]  /*19720*/  LDL R61, [R1+0x4e6c] ;  /* 0x004e6c00013d7983 */ /* 0x000f220000100800 */
[----:B------:R-:W-:-:S03]  /*19730*/  ISETP.GE.AND P1, PT, R0, RZ, PT ;  /* 0x000000ff0000720c */ /* 0x000fc60003f26270 */
[----:B------:R-:W4:Y:S01]  /*19740*/  LDL R0, [R1+0x4e70] ;  /* 0x004e700001007983 */ /* 0x000f220000100800 */
[----:B------:R-:W-:Y:S01]  /*19750*/  @!P0 IMAD.MOV R18, RZ, RZ, -R18 ;  /* 0x000000ffff128224 */ /* 0x000fe200078e0a12 */
[----:B------:R-:W-:-:S04]  /*19760*/  ISETP.GE.AND P0, PT, R54, RZ, PT ;  /* 0x000000ff3600720c */ /* 0x000fc80003f06270 */
[----:B------:R-:W-:Y:S02]  /*19770*/  @!P5 IMAD.MOV R14, RZ, RZ, -R14 ;  /* 0x000000ffff0ed224 */ /* 0x000fe400078e0a0e */
[----:B------:R-:W-:Y:S01]  /*19780*/  @!P4 IMAD.MOV R17, RZ, RZ, -R17 ;  /* 0x000000ffff11c224 */ /* 0x000fe200078e0a11 */
[----:B------:R-:W-:Y:S01]  /*19790*/  ISETP.GE.AND P4, PT, R55, RZ, PT ;  /* 0x000000ff3700720c */ /* 0x000fe20003f86270 */
[----:B------:R-:W-:Y:S01]  /*197a0*/  @!P3 IMAD.MOV R16, RZ, RZ, -R16 ;  /* 0x000000ffff10b224 */ /* 0x000fe200078e0a10 */
[----:B-----5:R-:W-:Y:S01]  /*197b0*/  ISETP.GE.AND P3, PT, R56, RZ, PT ;  /* 0x000000ff3800720c */ /* 0x020fe20003f66270 */
[----:B------:R-:W-:Y:S01]  /*197c0*/  @!P2 IMAD.MOV R15, RZ, RZ, -R15 ;  /* 0x000000ffff0fa224 */ /* 0x000fe200078e0a0f */
[----:B------:R-:W-:Y:S01]  /*197d0*/  ISETP.GE.AND P2, PT, R57, RZ, PT ;  /* 0x000000ff3900720c */ /* 0x000fe20003f46270 */
[----:B------:R-:W-:Y:S02]  /*197e0*/  @!P1 IMAD.MOV R13, RZ, RZ, -R13 ;  /* 0x000000ffff0d9224 */ /* 0x000fe400078e0a0d */
[----:B------:R-:W-:Y:S01]  /*197f0*/  @!P0 IMAD.MOV R12, RZ, RZ, -R12 ;  /* 0x000000ffff0c8224 */ /* 0x000fe200078e0a0c */
[----:B------:R-:W-:-:S05]  /*19800*/  ISETP.GE.AND P1, PT, R58, RZ, PT ;  /* 0x000000ff3a00720c */ /* 0x000fca0003f26270 */
[----:B------:R-:W-:Y:S02]  /*19810*/  @!P4 IMAD.MOV R11, RZ, RZ, -R11 ;  /* 0x000000ffff0bc224 */ /* 0x000fe400078e0a0b */
[----:B------:R-:W-:Y:S02]  /*19820*/  @!P3 IMAD.MOV R10, RZ, RZ, -R10 ;  /* 0x000000ffff0ab224 */ /* 0x000fe400078e0a0a */
[----:B------:R-:W-:Y:S01]  /*19830*/  @!P2 IMAD.MOV R9, RZ, RZ, -R9 ;  /* 0x000000ffff09a224 */ /* 0x000fe200078e0a09 */
[----:B--2---:R-:W-:Y:S02]  /*19840*/  ISETP.GE.AND P5, PT, R50, RZ, PT ;  /* 0x000000ff3200720c */ /* 0x004fe40003fa6270 */
[----:B------:R-:W2:Y:S04]  /*19850*/  LDL.LU R50, [R1+0xd4] ;  /* 0x0000d40001327983 */ /* 0x000ea80000300800 */
[----:B------:R-:W5:Y:S04]  /*19860*/  LDL.LU R52, [R1+0x3c0] ;  /* 0x0003c00001347983 */ /* 0x000f680000300800 */
[----:B------:R-:W5:Y:S04]  /*19870*/  LDL.LU R53, [R1+0x3c4] ;  /* 0x0003c40001357983 */ /* 0x000f680000300800 */
[----:B------:R-:W5:Y:S04]  /*19880*/  LDL.LU R54, [R1+0x3bc] ;  /* 0x0003bc0001367983 */ /* 0x000f680000300800 */
[----:B------:R-:W5:Y:S04]  /*19890*/  LDL.LU R55, [R1+0x3b8] ;  /* 0x0003b80001377983 */ /* 0x000f680000300800 */
[----:B------:R-:W5:Y:S04]  /*198a0*/  LDL.LU R56, [R1+0x3b4] ;  /* 0x0003b40001387983 */ /* 0x000f680000300800 */
[----:B------:R-:W5:Y:S01]  /*198b0*/  LDL.LU R57, [R1+0x3b0] ;  /* 0x0003b00001397983 */ /* 0x000f620000300800 */
[----:B---3--:R-:W-:-:S02]  /*198c0*/  ISETP.GE.AND P0, PT, R59, RZ, PT ;  /* 0x000000ff3b00720c */ /* 0x008fc40003f06270 */
[----:B------:R-:W-:Y:S01]  /*198d0*/  ISETP.GE.AND P4, PT, R60, RZ, PT ;  /* 0x000000ff3c00720c */ /* 0x000fe20003f86270 */
[----:B------:R-:W3:Y:S04]  /*198e0*/  LDL.LU R58, [R1+0x3ac] ;  /* 0x0003ac00013a7983 */ /* 0x000ee80000300800 */
[----:B------:R-:W3:Y:S04]  /*198f0*/  LDL.LU R59, [R1+0x3a8] ;  /* 0x0003a800013b7983 */ /* 0x000ee80000300800 */
[----:B------:R-:W3:Y:S01]  /*19900*/  LDL.LU R60, [R1+0x3a4] ;  /* 0x0003a400013c7983 */ /* 0x000ee20000300800 */
[----:B----4-:R-:W-:-:S02]  /*19910*/  ISETP.GE.AND P3, PT, R61, RZ, PT ;  /* 0x000000ff3d00720c */ /* 0x010fc40003f66270 */
[----:B------:R-:W-:Y:S01]  /*19920*/  ISETP.GE.AND P2, PT, R0, RZ, PT ;  /* 0x000000ff0000720c */ /* 0x000fe20003f46270 */
[----:B------:R-:W4:Y:S04]  /*19930*/  LDL.LU R61, [R1+0x3a0] ;  /* 0x0003a000013d7983 */ /* 0x000f280000300800 */
[----:B------:R-:W4:Y:S01]  /*19940*/  LDL.LU R0, [R1+0x39c] ;  /* 0x00039c0001007983 */ /* 0x000f220000300800 */
[----:B------:R-:W-:Y:S01]  /*19950*/  LOP3.LUT R49, R49, 0x1f, RZ, 0xc0, !PT ;  /* 0x0000001f31317812 */ /* 0x000fe200078ec0ff */
[----:B------:R-:W-:-:S04]  /*19960*/  @!P1 IMAD.MOV R7, RZ, RZ, -R7 ;  /* 0x000000ffff079224 */ /* 0x000fc800078e0a07 */
[----:B-1----:R-:W-:Y:S02]  /*19970*/  IMAD R31, R49, UR7, RZ ;  /* 0x00000007311f7c24 */ /* 0x002fe4000f8e02ff */
[----:B------:R-:W-:-:S03]  /*19980*/  @!P0 IMAD.MOV R6, RZ, RZ, -R6 ;  /* 0x000000ffff068224 */ /* 0x000fc600078e0a06 */
[----:B------:R5:W-:Y:S01]  /*19990*/  STL [R1+0x418], R31 ;  /* 0x0004181f01007387 */ /* 0x000be20000100800 */
[----:B------:R-:W-:Y:S01]  /*199a0*/  IADD3 R49, P0, R31, UR8, RZ ;  /* 0x000000081f317c10 */ /* 0x000fe2000ff1e0ff */
[----:B------:R-:W-:Y:S01]  /*199b0*/  @!P5 IMAD.MOV R8, RZ, RZ, -R8 ;  /* 0x000000ffff08d224 */ /* 0x000fe200078e0a08 */
[----:B------:R-:W-:-:S03]  /*199c0*/  ULDC UR8, c[0x0][0x240] ;  /* 0x0000900000087ab9 */ /* 0x000fc60000000800 */
[----:B------:R-:W-:Y:S01]  /*199d0*/  STL [R1+0x54bc], R49 ;  /* 0x0054bc3101007387 */ /* 0x000fe20000100800 */
[----:B------:R-:W-:Y:S02]  /*199e0*/  ISETP.GE.AND P5, PT, R51, RZ, PT ;  /* 0x000000ff3300720c */ /* 0x000fe40003fa6270 */
[----:B--2---:R-:W-:Y:S02]  /*199f0*/  ISETP.NE.AND P1, PT, R50, RZ, PT ;  /* 0x000000ff3200720c */ /* 0x004fe40003f25270 */
[----:B------:R-:W-:-:S04]  /*19a00*/  LOP3.LUT R50, RZ, R50, RZ, 0x33, !PT ;  /* 0x00000032ff327212 */ /* 0x000fc800078e33ff */
[C---:B-----5:R-:W-:Y:S02]  /*19a10*/  SEL R31, R50.reuse, R52, !P1 ;  /* 0x00000034321f7207 */ /* 0x060fe40004800000 */
[C---:B------:R-:W-:Y:S02]  /*19a20*/  SEL R33, R50.reuse, R53, !P1 ;  /* 0x0000003532217207 */ /* 0x040fe40004800000 */
[C---:B------:R-:W-:Y:S01]  /*19a30*/  SEL R32, R50.reuse, R54, !P1 ;  /* 0x0000003632207207 */ /* 0x040fe20004800000 */
[----:B------:R0:W-:Y:S04]  /*19a40*/  STL [R1+0x1c8], R31 ;  /* 0x0001c81f01007387 */ /* 0x0001e80000100800 */
[----:B------:R1:W-:Y:S04]  /*19a50*/  STL [R1+0x228], R33 ;  /* 0x0002282101007387 */ /* 0x0003e80000100800 */
[----:B------:R2:W-:Y:S01]  /*19a60*/  STL [R1+0x268], R32 ;  /* 0x0002682001007387 */ /* 0x0005e20000100800 */
[----:B0-----:R-:W-:-:S02]  /*19a70*/  SEL R31, R50, R55, !P1 ;  /* 0x00000037321f7207 */ /* 0x001fc40004800000 */
[----:B-1----:R-:W-:-:S03]  /*19a80*/  SEL R33, R50, R56, !P1 ;  /* 0x0000003832217207 */ /* 0x002fc60004800000 */
[----:B------:R3:W-:Y:S01]  /*19a90*/  STL [R1+0x28c], R31 ;  /* 0x00028c1f01007387 */ /* 0x0007e20000100800 */
[----:B--2---:R-:W-:-:S03]  /*19aa0*/  SEL R32, R50, R57, !P1 ;  /* 0x0000003932207207 */ /* 0x004fc60004800000 */
[----:B------:R0:W-:Y:S04]  /*19ab0*/  STL [R1+0x2b4], R33 ;  /* 0x0002b42101007387 */ /* 0x0001e80000100800 */
[----:B------:R1:W-:Y:S01]  /*19ac0*/  STL [R1+0x414], R32 ;  /* 0x0004142001007387 */ /* 0x0003e20000100800 */
[C---:B---3--:R-:W-:Y:S02]  /*19ad0*/  SEL R31, R50.reuse, R58, !P1 ;  /* 0x0000003a321f7207 */ /* 0x048fe40004800000 */
[----:B0-----:R-:W-:-:S03]  /*19ae0*/  SEL R33, R50, R59, !P1 ;  /* 0x0000003b32217207 */ /* 0x001fc60004800000 */
[----:B------:R0:W-:Y:S01]  /*19af0*/  STL [R1+0x410], R31 ;  /* 0x0004101f01007387 */ /* 0x0001e20000100800 */
[----:B-1----:R-:W-:-:S03]  /*19b00*/  SEL R32, R50, R60, !P1 ;  /* 0x0000003c32207207 */ /* 0x002fc60004800000 */
[----:B------:R-:W-:Y:S01]  /*19b10*/  STL [R1+0x40c], R33 ;  /* 0x00040c2101007387 */ /* 0x000fe20000100800 */
[----:B----4-:R-:W-:-:S03]  /*19b20*/  SEL R0, R50, R0, !P1 ;  /* 0x0000000032007207 */ /* 0x010fc60004800000 */
[----:B------:R-:W-:Y:S01]  /*19b30*/  STL [R1+0x408], R32 ;  /* 0x0004082001007387 */ /* 0x000fe20000100800 */
[----:B0-----:R-:W-:-:S03]  /*19b40*/  SEL R31, R50, R61, !P1 ;  /* 0x0000003d321f7207 */ /* 0x001fc60004800000 */
[----:B------:R-:W2:Y:S04]  /*19b50*/  LDL.LU R49, [R1+0x398] ;  /* 0x0003980001317983 */ /* 0x000ea80000300800 */
[----:B------:R0:W-:Y:S04]  /*19b60*/  STL [R1+0x404], R31 ;  /* 0x0004041f01007387 */ /* 0x0001e80000100800 */
[----:B------:R-:W3:Y:S04]  /*19b70*/  LDL.LU R48, [R1+0x394] ;  /* 0x0003940001307983 */ /* 0x000ee80000300800 */
[----:B------:R1:W-:Y:S04]  /*19b80*/  STL [R1+0x400], R0 ;  /* 0x0004000001007387 */ /* 0x0003e80000100800 */
[----:B0-----:R-:W4:Y:S04]  /*19b90*/  LDL.LU R31, [R1+0x390] ;  /* 0x00039000011f7983 */ /* 0x001f280000300800 */
[----:B------:R-:W5:Y:S04]  /*19ba0*/  LDL.LU R32, [R1+0x38c] ;  /* 0x00038c0001207983 */ /* 0x000f680000300800 */
        /* <DEDUP_REMOVED lines=26> */
[----:B-1----:R-:W5:Y:S01]  /*19d50*/  LDL.LU R0, [R1+0x318] ;  /* 0x0003180001007983 */ /* 0x002f620000300800 */
[----:B--2---:R-:W-:-:S05]  /*19d60*/  SEL R49, R50, R49, !P1 ;  /* 0x0000003132317207 */ /* 0x004fca0004800000 */
[----:B------:R3:W-:Y:S02]  /*19d70*/  STL [R1+0x3fc], R49 ;  /* 0x0003fc3101007387 */ /* 0x0007e40000100800 */
[C---:B---3--:R-:W-:Y:S02]  /*19d80*/  SEL R49, R50.reuse, R48, !P1 ;  /* 0x0000003032317207 */ /* 0x048fe40004800000 */
[C---:B----4-:R-:W-:Y:S02]  /*19d90*/  SEL R31, R50.reuse, R31, !P1 ;  /* 0x0000001f321f7207 */ /* 0x050fe40004800000 */
[C---:B-----5:R-:W-:Y:S01]  /*19da0*/  SEL R48, R50.reuse, R32, !P1 ;  /* 0x0000002032307207 */ /* 0x060fe20004800000 */
[----:B------:R-:W-:Y:S01]  /*19db0*/  STL [R1+0x3f8], R49 ;  /* 0x0003f83101007387 */ /* 0x000fe20000100800 */
[----:B------:R-:W-:-:S03]  /*19dc0*/  SEL R32, R50, R33, !P1 ;  /* 0x0000002132207207 */ /* 0x000fc60004800000 */
[----:B------:R0:W-:Y:S04]  /*19dd0*/  STL [R1+0x3f4], R31 ;  /* 0x0003f41f01007387 */ /* 0x0001e80000100800 */
[----:B------:R-:W-:Y:S01]  /*19de0*/  STL [R1+0x3f0], R48 ;  /* 0x0003f03001007387 */ /* 0x000fe20000100800 */
[----:B------:R-:W-:-:S03]  /*19df0*/  SEL R33, R50, R46, !P1 ;  /* 0x0000002e32217207 */ /* 0x000fc60004800000 */
[----:B------:R1:W-:Y:S01]  /*19e00*/  STL [R1+0x3ec], R32 ;  /* 0x0003ec2001007387 */ /* 0x0003e20000100800 */
[----:B0-----:R-:W-:-:S05]  /*19e10*/  SEL R31, R50, R47, !P1 ;  /* 0x0000002f321f7207 */ /* 0x001fca0004800000 */
[----:B------:R0:W-:Y:S01]  /*19e20*/  STL [R1+0x3e8], R31 ;  /* 0x0003e81f01007387 */ /* 0x0001e20000100800 */
[----:B-1----:R-:W-:-:S03]  /*19e30*/  SEL R32, R50, R34, !P1 ;  /* 0x0000002232207207 */ /* 0x002fc60004800000 */
[----:B------:R1:W-:Y:S04]  /*19e40*/  STL [R1+0x3e4], R33 ;  /* 0x0003e42101007387 */ /* 0x0003e80000100800 */
[----:B------:R2:W-:Y:S01]  /*19e50*/  STL [R1+0x3e0], R32 ;  /* 0x0003e02001007387 */ /* 0x0005e20000100800 */
[C---:B0-----:R-:W-:Y:S02]  /*19e60*/  SEL R31, R50.reuse, R35, !P1 ;  /* 0x00000023321f7207 */ /* 0x041fe40004800000 */
[----:B-1----:R-:W-:-:S03]  /*19e70*/  SEL R33, R50, R45, !P1 ;  /* 0x0000002d32217207 */ /* 0x002fc60004800000 */
[----:B------:R0:W-:Y:S01]  /*19e80*/  STL [R1+0x3dc], R31 ;  /* 0x0003dc1f01007387 */ /* 0x0001e20000100800 */
[----:B--2---:R-:W-:-:S03]  /*19e90*/  SEL R32, R50, R44, !P1 ;  /* 0x0000002c32207207 */ /* 0x004fc60004800000 */
        /* <DEDUP_REMOVED lines=36> */
[----:B------:R-:W-:Y:S01]  /*1a0e0*/  STL [R1+0x390], R33 ;  /* 0x0003902101007387 */ /* 0x000fe20000100800 */
[----:B------:R-:W-:-:S03]  /*1a0f0*/  SEL R0, R50, R0, !P1 ;  /* 0x0000000032007207 */ /* 0x000fc60004800000 */
        /* <DEDUP_REMOVED lines=323> */
[C---:B------:R-:W-:Y:S02]  /*1b530*/  SEL R33, R50.reuse, R46, !P1 ;  /* 0x0000002e32217207 */ /* 0x040fe40004800000 */
[C---:B0-----:R-:W-:Y:S01]  /*1b540*/  SEL R31, R50.reuse, R47, !P1 ;  /* 0x0000002f321f7207 */ /* 0x041fe20004800000 */
[----:B------:R0:W-:Y:S04]  /*1b550*/  STL [R1+0x1b4], R32 ;  /* 0x0001b42001007387 */ /* 0x0001e80000100800 */
[----:B------:R1:W-:Y:S01]  /*1b560*/  STL [R1+0x1b0], R31 ;  /* 0x0001b01f01007387 */ /* 0x0003e20000100800 */
[----:B0-----:R-:W-:-:S03]  /*1b570*/  SEL R32, R50, R34, !P1 ;  /* 0x0000002232207207 */ /* 0x001fc60004800000 */
        /* <DEDUP_REMOVED lines=38> */
[----:B------:R1:W-:Y:S01]  /*1b7e0*/  STL [R1+0x15c], R32 ;  /* 0x00015c2001007387 */ /* 0x0003e20000100800 */
[----:B------:R-:W-:-:S03]  /*1b7f0*/  SEL R0, R50, R0, !P1 ;  /* 0x0000000032007207 */ /* 0x000fc60004800000 */
[----:B------:R2:W-:Y:S01]  /*1b800*/  STL [R1+0x158], R31 ;  /* 0x0001581f01007387 */ /* 0x0005e20000100800 */
[C---:B0-----:R-:W-:Y:S02]  /*1b810*/  SEL R33, R50.reuse, R59, !P1 ;  /* 0x0000003b32217207 */ /* 0x041fe40004800000 */
[----:B-1----:R-:W-:-:S03]  /*1b820*/  SEL R32, R50, R60, !P1 ;  /* 0x0000003c32207207 */ /* 0x002fc60004800000 */
[----:B------:R-:W-:Y:S01]  /*1b830*/  STL [R1+0x154], R33 ;  /* 0x0001542101007387 */ /* 0x000fe20000100800 */
[----:B--2---:R-:W-:-:S03]  /*1b840*/  SEL R31, R50, R61, !P1 ;  /* 0x0000003d321f7207 */ /* 0x004fc60004800000 */
[----:B------:R-:W-:Y:S04]  /*1b850*/  STL [R1+0x150], R32 ;  /* 0x0001502001007387 */ /* 0x000fe80000100800 */
[----:B------:R-:W2:Y:S04]  /*1b860*/  LDL.LU R48, [R1+0x7c] ;  /* 0x00007c0001307983 */ /* 0x000ea80000300800 */
[----:B------:R0:W-:Y:S04]  /*1b870*/  STL [R1+0x14c], R31 ;  /* 0x00014c1f01007387 */ /* 0x0001e80000100800 */
[----:B0-----:R-:W3:Y:S04]  /*1b880*/  LDL.LU R31, [R1+0x78] ;  /* 0x00007800011f7983 */ /* 0x001ee80000300800 */
[----:B------:R0:W-:Y:S04]  /*1b890*/  STL [R1+0x148], R0 ;  /* 0x0001480001007387 */ /* 0x0001e80000100800 */
[----:B------:R-:W4:Y:S04]  /*1b8a0*/  LDL.LU R32, [R1+0x74] ;  /* 0x0000740001207983 */ /* 0x000f280000300800 */
        /* <DEDUP_REMOVED lines=26> */
[----:B0-----:R-:W5:Y:S04]  /*1ba50*/  LDL.LU R0, [R1+0x8] ;  /* 0x0000080001007983 */ /* 0x001f680000300800 */
[----:B------:R-:W5:Y:S01]  /*1ba60*/  LDL.LU R49, [R1+0x4] ;  /* 0x0000040001317983 */ /* 0x000f620000300800 */
[----:B--2---:R-:W-:-:S05]  /*1ba70*/  SEL R48, R50, R48, !P1 ;  /* 0x0000003032307207 */ /* 0x004fca0004800000 */
[----:B------:R0:W-:Y:S01]  /*1ba80*/  STL [R1+0x144], R48 ;  /* 0x0001443001007387 */ /* 0x0001e20000100800 */
[----:B---3--:R-:W-:-:S03]  /*1ba90*/  SEL R31, R50, R31, !P1 ;  /* 0x0000001f321f7207 */ /* 0x008fc60004800000 */
[----:B0-----:R-:W2:Y:S04]  /*1baa0*/  LDL.LU R48, [R1+0x55ac] ;  /* 0x0055ac0001307983 */ /* 0x001ea80000300800 */
[----:B------:R0:W-:Y:S01]  /*1bab0*/  STL [R1+0x140], R31 ;  /* 0x0001401f01007387 */ /* 0x0001e20000100800 */
[C---:B----4-:R-:W-:Y:S02]  /*1bac0*/  SEL R32, R50.reuse, R32, !P1 ;  /* 0x0000002032207207 */ /* 0x050fe40004800000 */
[C---:B-----5:R-:W-:Y:S01]  /*1bad0*/  SEL R33, R50.reuse, R33, !P1 ;  /* 0x0000002132217207 */ /* 0x060fe20004800000 */
[----:B0-----:R-:W3:Y:S01]  /*1bae0*/  LDL.LU R31, [R1+0x55a8] ;  /* 0x0055a800011f7983 */ /* 0x001ee20000300800 */
[----:B------:R-:W-:-:S03]  /*1baf0*/  SEL R47, R50, R47, !P1 ;  /* 0x0000002f322f7207 */ /* 0x000fc60004800000 */
[----:B------:R0:W-:Y:S01]  /*1bb00*/  STL [R1+0x13c], R32 ;  /* 0x00013c2001007387 */ /* 0x0001e20000100800 */
[C---:B------:R-:W-:Y:S02]  /*1bb10*/  SEL R46, R50.reuse, R46, !P1 ;  /* 0x0000002e322e7207 */ /* 0x040fe40004800000 */
[C---:B------:R-:W-:Y:S01]  /*1bb20*/  SEL R34, R50.reuse, R34, !P1 ;  /* 0x0000002232227207 */ /* 0x040fe20004800000 */
[----:B0-----:R-:W4:Y:S01]  /*1bb30*/  LDL.LU R32, [R1+0x55a4] ;  /* 0x0055a40001207983 */ /* 0x001f220000300800 */
[----:B------:R-:W-:-:S03]  /*1bb40*/  SEL R35, R50, R35, !P1 ;  /* 0x0000002332237207 */ /* 0x000fc60004800000 */
[----:B------:R0:W-:Y:S01]  /*1bb50*/  STL [R1+0x138], R33 ;  /* 0x0001382101007387 */ /* 0x0001e20000100800 */
[C---:B------:R-:W-:Y:S02]  /*1bb60*/  SEL R45, R50.reuse, R45, !P1 ;  /* 0x0000002d322d7207 */ /* 0x040fe40004800000 */
[C---:B------:R-:W-:Y:S01]  /*1bb70*/  SEL R44, R50.reuse, R44, !P1 ;  /* 0x0000002c322c7207 */ /* 0x040fe20004800000 */
[----:B0-----:R-:W5:Y:S04]  /*1bb80*/  LDL.LU R33, [R1+0x55a0] ;  /* 0x0055a00001217983 */ /* 0x001f680000300800 */
[----:B------:R0:W-:Y:S01]  /*1bb90*/  STL [R1+0x134], R47 ;  /* 0x0001342f01007387 */ /* 0x0001e20000100800 */
[----:B------:R-:W-:-:S03]  /*1bba0*/  SEL R43, R50, R43, !P1 ;  /* 0x0000002b322b7207 */ /* 0x000fc60004800000 */
[----:B0-----:R-:W2:Y:S04]  /*1bbb0*/  LDL.LU R47, [R1+0x559c] ;  /* 0x00559c00012f7983 */ /* 0x001ea80000300800 */
[----:B------:R0:W-:Y:S01]  /*1bbc0*/  STL [R1+0x130], R46 ;  /* 0x0001302e01007387 */ /* 0x0001e20000100800 */
[----:B------:R-:W-:-:S03]  /*1bbd0*/  SEL R42, R50, R42, !P1 ;  /* 0x0000002a322a7207 */ /* 0x000fc60004800000 */
[----:B0-----:R-:W3:Y:S04]  /*1bbe0*/  LDL.LU R46, [R1+0x5598] ;  /* 0x00559800012e7983 */ /* 0x001ee80000300800 */
[----:B------:R0:W-:Y:S01]  /*1bbf0*/  STL [R1+0x12c], R34 ;  /* 0x00012c2201007387 */ /* 0x0001e20000100800 */
[----:B------:R-:W-:-:S03]  /*1bc00*/  SEL R41, R50, R41, !P1 ;  /* 0x0000002932297207 */ /* 0x000fc60004800000 */
[----:B0-----:R-:W4:Y:S04]  /*1bc10*/  LDL.LU R34, [R1+0x5594] ;  /* 0x0055940001227983 */ /* 0x001f280000300800 */
        /* <DEDUP_REMOVED lines=51> */
[----:B------:R0:W-:Y:S04]  /*1bf50*/  STL [R1+0xe4], R57 ;  /* 0x0000e43901007387 */ /* 0x0001e80000100800 */
        /* <DEDUP_REMOVED lines=10> */
[----:B0-----:R-:W4:Y:S01]  /*1c000*/  LDL.LU R0, [R1+0x5538] ;  /* 0x0055380001007983 */ /* 0x001f220000300800 */
[----:B------:R-:W-:-:S05]  /*1c010*/  SEL R49, R50, R49, !P1 ;  /* 0x0000003132317207 */ /* 0x000fca0004800000 */
[----:B------:R0:W-:Y:S01]  /*1c020*/  STL [R1+0xcc], R49 ;  /* 0x0000cc3101007387 */ /* 0x0001e20000100800 */
[C---:B-----5:R-:W-:Y:S02]  /*1c030*/  SEL R33, R50.reuse, R33, !P1 ;  /* 0x0000002132217207 */ /* 0x060fe40004800000 */
[C---:B------:R-:W-:Y:S02]  /*1c040*/  SEL R29, R50.reuse, R29, !P1 ;  /* 0x0000001d321d7207 */ /* 0x040fe40004800000 */
[C---:B------:R-:W-:Y:S02]  /*1c050*/  SEL R28, R50.reuse, R28, !P1 ;  /* 0x0000001c321c7207 */ /* 0x040fe40004800000 */
[C---:B------:R-:W-:Y:S02]  /*1c060*/  SEL R26, R50.reuse, R26, !P1 ;  /* 0x0000001a321a7207 */ /* 0x040fe40004800000 */
[C---:B------:R-:W-:Y:S02]  /*1c070*/  SEL R25, R50.reuse, R25, !P1 ;  /* 0x0000001932197207 */ /* 0x040fe40004800000 */
[----:B------:R-:W-:-:S02]  /*1c080*/  SEL R23, R50, R23, !P1 ;  /* 0x0000001732177207 */ /* 0x000fc40004800000 */
[C---:B------:R-:W-:Y:S02]  /*1c090*/  SEL R22, R50.reuse, R22, !P1 ;  /* 0x0000001632167207 */ /* 0x040fe40004800000 */
[C---:B------:R-:W-:Y:S02]  /*1c0a0*/  SEL R20, R50.reuse, R20, !P1 ;  /* 0x0000001432147207 */ /* 0x040fe40004800000 */
[C---:B------:R-:W-:Y:S02]  /*1c0b0*/  SEL R19, R50.reuse, R19, !P1 ;  /* 0x0000001332137207 */ /* 0x040fe40004800000 */
[C---:B--2---:R-:W-:Y:S02]  /*1c0c0*/  SEL R36, R50.reuse, R36, !P1 ;  /* 0x0000002432247207 */ /* 0x044fe40004800000 */
[C---:B---3--:R-:W-:Y:S02]  /*1c0d0*/  SEL R39, R50.reuse, R39, !P1 ;  /* 0x0000002732277207 */ /* 0x048fe40004800000 */
[----:B----4-:R-:W-:-:S02]  /*1c0e0*/  SEL R52, R50, R52, !P1 ;  /* 0x0000003432347207 */ /* 0x010fc40004800000 */
[C---:B------:R-:W-:Y:S02]  /*1c0f0*/  SEL R55, R50.reuse, R55, !P1 ;  /* 0x0000003732377207 */ /* 0x040fe40004800000 */
[C---:B------:R-:W-:Y:S02]  /*1c100*/  SEL R58, R50.reuse, R58, !P1 ;  /* 0x0000003a323a7207 */ /* 0x040fe40004800000 */
[C---:B0-----:R-:W-:Y:S02]  /*1c110*/  SEL R49, R50.reuse, R60, !P1 ;  /* 0x0000003c32317207 */ /* 0x041fe40004800000 */
[C---:B------:R-:W-:Y:S02]  /*1c120*/  SEL R61, R50.reuse, R61, !P1 ;  /* 0x0000003d323d7207 */ /* 0x040fe40004800000 */
[----:B------:R-:W-:-:S05]  /*1c130*/  SEL R0, R50, R0, !P1 ;  /* 0x0000000032007207 */ /* 0x000fca0004800000 */
[----:B------:R0:W-:Y:S04]  /*1c140*/  STL [R1+0xc8], R0 ;  /* 0x0000c80001007387 */ /* 0x0001e80000100800 */
[----:B------:R-:W-:Y:S01]  /*1c150*/  STL [R1+0xc4], R61 ;  /* 0x0000c43d01007387 */ /* 0x000fe20000100800 */
[----:B0-----:R-:W-:-:S03]  /*1c160*/  SEL R0, R50, R59, !P1 ;  /* 0x0000003b32007207 */ /* 0x001fc60004800000 */
[----:B------:R0:W-:Y:S04]  /*1c170*/  STL [R1+0xc0], R49 ;  /* 0x0000c03101007387 */ /* 0x0001e80000100800 */
[----:B------:R1:W-:Y:S01]  /*1c180*/  STL [R1+0xbc], R0 ;  /* 0x0000bc0001007387 */ /* 0x0003e20000100800 */
[----:B0-----:R-:W-:-:S03]  /*1c190*/  SEL R49, R50, R57, !P1 ;  /* 0x0000003932317207 */ /* 0x001fc60004800000 */
[----:B------:R-:W-:Y:S01]  /*1c1a0*/  STL [R1+0xb8], R58 ;  /* 0x0000b83a01007387 */ /* 0x000fe20000100800 */
[----:B-1----:R-:W-:-:S03]  /*1c1b0*/  SEL R0, R50, R56, !P1 ;  /* 0x0000003832007207 */ /* 0x002fc60004800000 */
        /* <DEDUP_REMOVED lines=10> */
[----:B------:R-:W-:Y:S01]  /*1c260*/  STL [R1+0x9c], R49 ;  /* 0x00009c3101007387 */ /* 0x000fe20000100800 */
[----:B------:R-:W-:-:S03]  /*1c270*/  SEL R38, R50, R40, !P1 ;  /* 0x0000002832267207 */ /* 0x000fc60004800000 */
[----:B------:R0:W-:Y:S04]  /*1c280*/  STL [R1+0x98], R0 ;  /* 0x0000980001007387 */ /* 0x0001e80000100800 */
[----:B------:R-:W-:Y:S01]  /*1c290*/  STL [R1+0x94], R39 ;  /* 0x0000942701007387 */ /* 0x000fe20000100800 */
[----:B0-----:R-:W-:-:S03]  /*1c2a0*/  SEL R0, R50, R37, !P1 ;  /* 0x0000002532007207 */ /* 0x001fc60004800000 */
[----:B------:R-:W-:Y:S01]  /*1c2b0*/  STL [R1+0x90], R38 ;  /* 0x0000902601007387 */ /* 0x000fe20000100800 */
[----:B------:R-:W-:-:S03]  /*1c2c0*/  SEL R37, R50, R41, !P1 ;  /* 0x0000002932257207 */ /* 0x000fc60004800000 */
[----:B------:R0:W-:Y:S04]  /*1c2d0*/  STL [R1+0x8c], R0 ;  /* 0x00008c0001007387 */ /* 0x0001e80000100800 */
[----:B------:R1:W-:Y:S01]  /*1c2e0*/  STL [R1+0x88], R36 ;  /* 0x0000882401007387 */ /* 0x0003e20000100800 */
[----:B0-----:R-:W-:-:S03]  /*1c2f0*/  SEL R0, R50, R42, !P1 ;  /* 0x0000002a32007207 */ /* 0x001fc60004800000 */
[----:B------:R0:W-:Y:S01]  /*1c300*/  STL [R1+0x84], R37 ;  /* 0x0000842501007387 */ /* 0x0001e20000100800 */
[----:B-1----:R-:W-:-:S03]  /*1c310*/  SEL R36, R50, R43, !P1 ;  /* 0x0000002b32247207 */ /* 0x002fc60004800000 */
[----:B------:R1:W-:Y:S01]  /*1c320*/  STL [R1+0x80], R0 ;  /* 0x0000800001007387 */ /* 0x0003e20000100800 */
[----:B0-----:R-:W-:-:S03]  /*1c330*/  SEL R37, R50, R44, !P1 ;  /* 0x0000002c32257207 */ /* 0x001fc60004800000 */
[----:B------:R0:W-:Y:S01]  /*1c340*/  STL [R1+0x7c], R36 ;  /* 0x00007c2401007387 */ /* 0x0001e20000100800 */
[----:B-1----:R-:W-:-:S03]  /*1c350*/  SEL R0, R50, R45, !P1 ;  /* 0x0000002d32007207 */ /* 0x002fc60004800000 */
[----:B------:R-:W-:Y:S04]  /*1c360*/  STL [R1+0x78], R37 ;  /* 0x0000782501007387 */ /* 0x000fe80000100800 */
[----:B------:R1:W-:Y:S01]  /*1c370*/  STL [R1+0x74], R0 ;  /* 0x0000740001007387 */ /* 0x0003e20000100800 */
[C---:B0-----:R-:W-:Y:S02]  /*1c380*/  SEL R36, R50.reuse, R35, !P1 ;  /* 0x0000002332247207 */ /* 0x041fe40004800000 */
[C---:B------:R-:W-:Y:S02]  /*1c390*/  SEL R35, R50.reuse, R34, !P1 ;  /* 0x0000002232237207 */ /* 0x040fe40004800000 */
[C---:B------:R-:W-:Y:S01]  /*1c3a0*/  SEL R34, R50.reuse, R47, !P1 ;  /* 0x0000002f32227207 */ /* 0x040fe20004800000 */
[----:B------:R-:W-:Y:S01]  /*1c3b0*/  STL [R1+0x70], R36 ;  /* 0x0000702401007387 */ /* 0x000fe20000100800 */
[----:B-1----:R-:W-:-:S03]  /*1c3c0*/  SEL R0, R50, R46, !P1 ;  /* 0x0000002e32007207 */ /* 0x002fc60004800000 */
[----:B------:R-:W-:Y:S04]  /*1c3d0*/  STL [R1+0x6c], R35 ;  /* 0x00006c2301007387 */ /* 0x000fe80000100800 */
[----:B------:R0:W-:Y:S04]  /*1c3e0*/  STL [R1+0x68], R0 ;  /* 0x0000680001007387 */ /* 0x0001e80000100800 */
[----:B------:R-:W-:Y:S01]  /*1c3f0*/  STL [R1+0x64], R34 ;  /* 0x0000642201007387 */ /* 0x000fe20000100800 */
[----:B0-----:R-:W-:-:S03]  /*1c400*/  SEL R0, R50, R32, !P1 ;  /* 0x0000002032007207 */ /* 0x001fc60004800000 */
[----:B------:R-:W-:Y:S01]  /*1c410*/  STL [R1+0x60], R33 ;  /* 0x0000602101007387 */ /* 0x000fe20000100800 */
[C---:B------:R-:W-:Y:S02]  /*1c420*/  SEL R32, R50.reuse, R31, !P1 ;  /* 0x0000001f32207207 */ /* 0x040fe40004800000 */
[C---:B------:R-:W-:Y:S01]  /*1c430*/  SEL R31, R50.reuse, R48, !P1 ;  /* 0x00000030321f7207 */ /* 0x040fe20004800000 */
[----:B------:R0:W-:Y:S04]  /*1c440*/  STL [R1+0x5c], R0 ;  /* 0x00005c0001007387 */ /* 0x0001e80000100800 */
[----:B------:R-:W-:Y:S01]  /*1c450*/  STL [R1+0x58], R32 ;  /* 0x0000582001007387 */ /* 0x000fe20000100800 */
[----:B0-----:R-:W-:-:S03]  /*1c460*/  SEL R0, R50, R30, !P1 ;  /* 0x0000001e32007207 */ /* 0x001fc60004800000 */
[----:B------:R-:W-:Y:S04]  /*1c470*/  STL [R1+0x54], R31 ;  /* 0x0000541f01007387 */ /* 0x000fe80000100800 */
        /* <DEDUP_REMOVED lines=12> */
[----:B------:R0:W-:Y:S01]  /*1c540*/  STL [R1+0x2c], R0 ;  /* 0x00002c0001007387 */ /* 0x0001e20000100800 */
[----:B------:R-:W-:-:S03]  /*1c550*/  SEL R17, R50, R17, !P1 ;  /* 0x0000001132117207 */ /* 0x000fc60004800000 */
[----:B------:R-:W-:Y:S01]  /*1c560*/  STL [R1+0x28], R20 ;  /* 0x0000281401007387 */ /* 0x000fe20000100800 */
[C---:B------:R-:W-:Y:S02]  /*1c570*/  SEL R16, R50.reuse, R16, !P1 ;  /* 0x0000001032107207 */ /* 0x040fe40004800000 */
[C---:B0-----:R-:W-:Y:S01]  /*1c580*/  SEL R0, R50.reuse, R18, !P1 ;  /* 0x0000001232007207 */ /* 0x041fe20004800000 */
[----:B------:R-:W-:Y:S01]  /*1c590*/  STL [R1+0x24], R19 ;  /* 0x0000241301007387 */ /* 0x000fe20000100800 */
[----:B------:R-:W-:-:S03]  /*1c5a0*/  SEL R14, R50, R14, !P1 ;  /* 0x0000000e320e7207 */ /* 0x000fc60004800000 */
[----:B------:R0:W-:Y:S01]  /*1c5b0*/  STL [R1+0x20], R0 ;  /* 0x0000200001007387 */ /* 0x0001e20000100800 */
[----:B------:R-:W-:-:S03]  /*1c5c0*/  SEL R13, R50, R13, !P1 ;  /* 0x0000000d320d7207 */ /* 0x000fc60004800000 */
[----:B------:R-:W-:Y:S01]  /*1c5d0*/  STL [R1+0x1c], R17 ;  /* 0x00001c1101007387 */ /* 0x000fe20000100800 */
[----:B0-----:R-:W-:-:S03]  /*1c5e0*/  SEL R0, R50, R15, !P1 ;  /* 0x0000000f32007207 */ /* 0x001fc60004800000 */
[----:B------:R-:W-:Y:S04]  /*1c5f0*/  STL [R1+0x18], R16 ;  /* 0x0000181001007387 */ /* 0x000fe80000100800 */
[----:B------:R0:W-:Y:S04]  /*1c600*/  STL [R1+0x14], R0 ;  /* 0x0000140001007387 */ /* 0x0001e80000100800 */
[----:B------:R-:W-:Y:S04]  /*1c610*/  STL [R1+0x10], R14 ;  /* 0x0000100e01007387 */ /* 0x000fe80000100800 */
[----:B------:R-:W2:Y:S01]  /*1c620*/  LDL.LU R36, [R1+0x418] ;  /* 0x0004180001247983 */ /* 0x000ea20000300800 */
[----:B0-----:R-:W-:-:S03]  /*1c630*/  SEL R0, R50, R12, !P1 ;  /* 0x0000000c32007207 */ /* 0x001fc60004800000 */
[----:B------:R-:W-:Y:S04]  /*1c640*/  STL [R1+0xc], R13 ;  /* 0x00000c0d01007387 */ /* 0x000fe80000100800 */
[----:B------:R-:W3:Y:S04]  /*1c650*/  LDL.LU R55, [R1+0x1c8] ;  /* 0x0001c80001377983 */ /* 0x000ee80000300800 */
        /* <DEDUP_REMOVED lines=8> */
[----:B------:R-:W5:Y:S01]  /*1c6e0*/  LDL.LU R38, [R1+0x408] ;  /* 0x0004080001267983 */ /* 0x000f620000300800 */
[C---:B------:R-:W-:Y:S01]  /*1c6f0*/  SEL R49, R50.reuse, R11, !P1 ;  /* 0x0000000b32317207 */ /* 0x040fe20004800000 */
[----:B------:R-:W-:Y:S01]  /*1c700*/  @!P4 IMAD.MOV R5, RZ, RZ, -R5 ;  /* 0x000000ffff05c224 */ /* 0x000fe200078e0a05 */
[C---:B0-----:R-:W-:Y:S01]  /*1c710*/  SEL R0, R50.reuse, R10, !P1 ;  /* 0x0000000a32007207 */ /* 0x041fe20004800000 */
[----:B------:R-:W-:Y:S01]  /*1c720*/  @!P3 IMAD.MOV R4, RZ, RZ, -R4 ;  /* 0x000000ffff04b224 */ /* 0x000fe200078e0a04 */
[C---:B------:R-:W-:Y:S01]  /*1c730*/  SEL R61, R50.reuse, R9, !P1 ;  /* 0x00000009323d7207 */ /* 0x040fe20004800000 */
[----:B------:R-:W-:Y:S01]  /*1c740*/  @!P5 IMAD.MOV R2, RZ, RZ, -R2 ;  /* 0x000000ffff02d224 */ /* 0x000fe200078e0a02 */
[C---:B------:R-:W-:Y:S01]  /*1c750*/  SEL R60, R50.reuse, R8, !P1 ;  /* 0x00000008323c7207 */ /* 0x040fe20004800000 */
[----:B------:R-:W-:Y:S01]  /*1c760*/  @!P2 IMAD.MOV R3, RZ, RZ, -R3 ;  /* 0x000000ffff03a224 */ /* 0x000fe200078e0a03 */
[C---:B------:R-:W-:Y:S01]  /*1c770*/  SEL R59, R50.reuse, R7, !P1 ;  /* 0x00000007323b7207 */ /* 0x040fe20004800000 */
[----:B------:R-:W-:Y:S01]  /*1c780*/  STL [R1+0x54c0], R49 ;  /* 0x0054c03101007387 */ /* 0x000fe20000100800 */
[----:B------:R-:W-:-:S02]  /*1c790*/  SEL R58, R50, R6, !P1 ;  /* 0x00000006323a7207 */ /* 0x000fc40004800000 */
[C---:B------:R-:W-:Y:S01]  /*1c7a0*/  SEL R57, R50.reuse, R5, !P1 ;  /* 0x0000000532397207 */ /* 0x040fe20004800000 */
[----:B------:R-:W-:Y:S01]  /*1c7b0*/  STL [R1+0x54c4], R0 ;  /* 0x0054c40001007387 */ /* 0x000fe20000100800 */
[C---:B------:R-:W-:Y:S02]  /*1c7c0*/  SEL R56, R50.reuse, R4, !P1 ;  /* 0x0000000432387207 */ /* 0x040fe40004800000 */
[C---:B------:R-:W-:Y:S01]  /*1c7d0*/  SEL R2, R50.reuse, R2, !P1 ;  /* 0x0000000232027207 */ /* 0x040fe20004800000 */
[----:B------:R-:W-:Y:S01]  /*1c7e0*/  STL [R1+0x54c8], R61 ;  /* 0x0054c83d01007387 */ /* 0x000fe20000100800 */
[----:B------:R-:W-:-:S03]  /*1c7f0*/  SEL R3, R50, R3, !P1 ;  /* 0x0000000332037207 */ /* 0x000fc60004800000 */
[----:B------:R-:W-:Y:S04]  /*1c800*/  STL [R1+0x54cc], R60 ;  /* 0x0054cc3c01007387 */ /* 0x000fe80000100800 */
[----:B------:R-:W-:Y:S04]  /*1c810*/  STL [R1+0x54d0], R59 ;  /* 0x0054d03b01007387 */ /* 0x000fe80000100800 */
[----:B------:R-:W-:Y:S04]  /*1c820*/  STL [R1+0x54d4], R58 ;  /* 0x0054d43a01007387 */ /* 0x000fe80000100800 */
[----:B------:R-:W-:Y:S04]  /*1c830*/  STL [R1+0x54d8], R57 ;  /* 0x0054d83901007387 */ /* 0x000fe80000100800 */
[----:B------:R-:W-:Y:S04]  /*1c840*/  STL [R1+0x54dc], R56 ;  /* 0x0054dc3801007387 */ /* 0x000fe80000100800 */
[----:B------:R-:W-:Y:S04]  /*1c850*/  STL [R1+0x54e0], R2 ;  /* 0x0054e00201007387 */ /* 0x000fe80000100800 */
[----:B------:R0:W-:Y:S01]  /*1c860*/  STL [R1+0x54e4], R3 ;  /* 0x0054e40301007387 */ /* 0x0001e20000100800 */
[----:B--2---:R-:W-:Y:S01]  /*1c870*/  LEA.HI.X.SX32 R4, R36, UR9, 0x1, P0 ;  /* 0x0000000924047c11 */ /* 0x004fe200080f0eff */
[----:B------:R-:W-:Y:S01]  /*1c880*/  ULDC UR9, c[0x0][0x238] ;  /* 0x00008e0000097ab9 */ /* 0x000fe20000000800 */
[----:B---3--:R-:W-:-:S03]  /*1c890*/  IMAD R55, R55, UR8, RZ ;  /* 0x0000000837377c24 */ /* 0x008fc6000f8e02ff */
[----:B------:R1:W-:Y:S01]  /*1c8a0*/  STL [R1+0x54b8], R4 ;  /* 0x0054b80401007387 */ /* 0x0003e20000100800 */
[----:B----4-:R-:W-:-:S03]  /*1c8b0*/  IMAD R54, R54, UR8, RZ ;  /* 0x0000000836367c24 */ /* 0x010fc6000f8e02ff */
[----:B------:R-:W-:Y:S01]  /*1c8c0*/  STL [R1+0x54e8], R55 ;  /* 0x0054e83701007387 */ /* 0x000fe20000100800 */
[----:B-----5:R-:W-:-:S03]  /*1c8d0*/  IMAD R53, R53, UR8, RZ ;  /* 0x0000000835357c24 */ /* 0x020fc6000f8e02ff */
[----:B------:R-:W-:Y:S01]  /*1c8e0*/  STL [R1+0x54ec], R54 ;  /* 0x0054ec3601007387 */ /* 0x000fe20000100800 */
[----:B------:R-:W-:-:S03]  /*1c8f0*/  IMAD R52, R52, UR8, RZ ;  /* 0x0000000834347c24 */ /* 0x000fc6000f8e02ff */
[----:B------:R-:W-:Y:S01]  /*1c900*/  STL [R1+0x54f0], R53 ;  /* 0x0054f03501007387 */ /* 0x000fe20000100800 */
[----:B------:R-:W-:-:S03]  /*1c910*/  IMAD R51, R51, UR8, RZ ;  /* 0x0000000833337c24 */ /* 0x000fc6000f8e02ff */
[----:B------:R-:W2:Y:S04]  /*1c920*/  LDL.LU R29, [R1+0x404] ;  /* 0x00040400011d7983 */ /* 0x000ea80000300800 */
[----:B------:R-:W3:Y:S01]  /*1c930*/  LDL.LU R30, [R1+0x400] ;  /* 0x00040000011e7983 */ /* 0x000ee20000300800 */
[----:B------:R-:W-:-:S03]  /*1c940*/  IMAD R5, R37, UR8, RZ ;  /* 0x0000000825057c24 */ /* 0x000fc6000f8e02ff */
[----:B------:R-:W-:Y:S01]  /*1c950*/  STL [R1+0x54f4], R52 ;  /* 0x0054f43401007387 */ /* 0x000fe20000100800 */
[----:B------:R-:W-:-:S03]  /*1c960*/  IMAD R6, R40, UR8, RZ ;  /* 0x0000000828067c24 */ /* 0x000fc6000f8e02ff */
[----:B------:R-:W4:Y:S04]  /*1c970*/  LDL.LU R48, [R1+0x3fc] ;  /* 0x0003fc0001307983 */ /* 0x000f280000300800 */
[----:B------:R-:W5:Y:S04]  /*1c980*/  LDL.LU R31, [R1+0x3f8] ;  /* 0x0003f800011f7983 */ /* 0x000f680000300800 */
[----:B------:R-:W-:Y:S01]  /*1c990*/  STL [R1+0x54f8], R51 ;  /* 0x0054f83301007387 */ /* 0x000fe20000100800 */
[----:B------:R-:W-:-:S03]  /*1c9a0*/  IMAD R7, R39, UR8, RZ ;  /* 0x0000000827077c24 */ /* 0x000fc6000f8e02ff */
[----:B------:R-:W5:Y:S04]  /*1c9b0*/  LDL.LU R32, [R1+0x3f4] ;  /* 0x0003f40001207983 */ /* 0x000f680000300800 */
[----:B------:R-:W5:Y:S04]  /*1c9c0*/  LDL.LU R33, [R1+0x3f0] ;  /* 0x0003f00001217983 */ /* 0x000f680000300800 */
[----:B------:R-:W-:Y:S04]  /*1c9d0*/  STL [R1+0x54fc], R5 ;  /* 0x0054fc0501007387 */ /* 0x000fe80000100800 */
        /* <DEDUP_REMOVED lines=8> */
[----:B------:R-:W5:Y:S04]  /*1ca60*/  LDL.LU R43, [R1+0x3d4] ;  /* 0x0003d400012b7983 */ /* 0x000f680000300800 */
[----:B------:R-:W5:Y:S04]  /*1ca70*/  LDL.LU R42, [R1+0x3d0] ;  /* 0x0003d000012a7983 */ /* 0x000f680000300800 */
[----:B------:R-:W5:Y:S01]  /*1ca80*/  LDL.LU R41, [R1+0x3cc] ;  /* 0x0003cc0001297983 */ /* 0x000f620000300800 */
[----:B------:R-:W-:-:S03]  /*1ca90*/  IMAD R8, R38, UR8, RZ ;  /* 0x0000000826087c24 */ /* 0x000fc6000f8e02ff */
[----:B------:R-:W5:Y:S04]  /*1caa0*/  LDL.LU R36, [R1+0x3c8] ;  /* 0x0003c80001247983 */ /* 0x000f680000300800 */
[----:B------:R-:W5:Y:S04]  /*1cab0*/  LDL.LU R37, [R1+0x3c4] ;  /* 0x0003c40001257983 */ /* 0x000f680000300800 */
[----:B------:R-:W5:Y:S04]  /*1cac0*/  LDL.LU R40, [R1+0x3c0] ;  /* 0x0003c00001287983 */ /* 0x000f680000300800 */
[----:B------:R-:W5:Y:S04]  /*1cad0*/  LDL.LU R39, [R1+0x3bc] ;  /* 0x0003bc0001277983 */ /* 0x000f680000300800 */
[----:B------:R-:W5:Y:S04]  /*1cae0*/  LDL.LU R38, [R1+0x3b8] ;  /* 0x0003b80001267983 */ /* 0x000f680000300800 */
[----:B------:R-:W-:Y:S01]  /*1caf0*/  STL [R1+0x5508], R8 ;  /* 0x0055080801007387 */ /* 0x000fe20000100800 */
[----:B--2---:R-:W-:-:S02]  /*1cb00*/  IMAD R9, R29, UR8, RZ ;  /* 0x000000081d097c24 */ /* 0x004fc4000f8e02ff */
[----:B---3--:R-:W-:-:S03]  /*1cb10*/  IMAD R10, R30, UR8, RZ ;  /* 0x000000081e0a7c24 */ /* 0x008fc6000f8e02ff */
[----:B------:R-:W-:Y:S01]  /*1cb20*/  STL [R1+0x550c], R9 ;  /* 0x00550c0901007387 */ /* 0x000fe20000100800 */
[----:B----4-:R-:W-:-:S03]  /*1cb30*/  IMAD R11, R48, UR8, RZ ;  /* 0x00000008300b7c24 */ /* 0x010fc6000f8e02ff */
[----:B------:R-:W-:Y:S01]  /*1cb40*/  STL [R1+0x5510], R10 ;  /* 0x0055100a01007387 */ /* 0x000fe20000100800 */
[----:B-----5:R-:W-:-:S03]  /*1cb50*/  IMAD R12, R31, UR8, RZ ;  /* 0x000000081f0c7c24 */ /* 0x020fc6000f8e02ff */
[----:B------:R-:W-:Y:S01]  /*1cb60*/  STL [R1+0x5514], R11 ;  /* 0x0055140b01007387 */ /* 0x000fe20000100800 */
[----:B------:R-:W-:-:S03]  /*1cb70*/  IMAD R13, R32, UR8, RZ ;  /* 0x00000008200d7c24 */ /* 0x000fc6000f8e02ff */
        /* <DEDUP_REMOVED lines=12> */
[----:B------:R-:W-:Y:S04]  /*1cc40*/  STL [R1+0x5530], R18 ;  /* 0x0055301201007387 */ /* 0x000fe80000100800 */
[----:B------:R-:W-:Y:S04]  /*1cc50*/  STL [R1+0x5534], R19 ;  /* 0x0055341301007387 */ /* 0x000fe80000100800 */
[----:B------:R-:W2:Y:S04]  /*1cc60*/  LDL.LU R29, [R1+0x3b4] ;  /* 0x0003b400011d7983 */ /* 0x000ea80000300800 */
[----:B------:R-:W3:Y:S04]  /*1cc70*/  LDL.LU R30, [R1+0x3b0] ;  /* 0x0003b000011e7983 */ /* 0x000ee80000300800 */
[----:B------:R-:W4:Y:S04]  /*1cc80*/  LDL.LU R31, [R1+0x3ac] ;  /* 0x0003ac00011f7983 */ /* 0x000f280000300800 */
[----:B------:R-:W5:Y:S01]  /*1cc90*/  LDL.LU R32, [R1+0x3a8] ;  /* 0x0003a80001207983 */ /* 0x000f620000300800 */
[----:B------:R-:W-:-:S03]  /*1cca0*/  IMAD R24, R36, UR8, RZ ;  /* 0x0000000824187c24 */ /* 0x000fc6000f8e02ff */
[----:B------:R-:W5:Y:S01]  /*1ccb0*/  LDL.LU R33, [R1+0x3a4] ;  /* 0x0003a40001217983 */ /* 0x000f620000300800 */
[----:B------:R-:W-:-:S03]  /*1ccc0*/  IMAD R25, R37, UR8, RZ ;  /* 0x0000000825197c24 */ /* 0x000fc6000f8e02ff */
[----:B------:R-:W5:Y:S04]  /*1ccd0*/  LDL.LU R34, [R1+0x3a0] ;  /* 0x0003a00001227983 */ /* 0x000f680000300800 */
[----:B------:R-:W5:Y:S01]  /*1cce0*/  LDL.LU R35, [R1+0x39c] ;  /* 0x00039c0001237983 */ /* 0x000f620000300800 */
[----:B------:R-:W-:Y:S02]  /*1ccf0*/  IMAD R27, R39, UR8, RZ ;  /* 0x00000008271b7c24 */ /* 0x000fe4000f8e02ff */
[----:B------:R-:W-:Y:S01]  /*1cd00*/  IMAD R28, R38, UR8, RZ ;  /* 0x00000008261c7c24 */ /* 0x000fe2000f8e02ff */
[----:B------:R-:W5:Y:S01]  /*1cd10*/  LDL.LU R36, [R1+0x398] ;  /* 0x0003980001247983 */ /* 0x000f620000300800 */
[----:B------:R-:W-:-:S03]  /*1cd20*/  IMAD R26, R40, UR8, RZ ;  /* 0x00000008281a7c24 */ /* 0x000fc6000f8e02ff */
        /* <DEDUP_REMOVED lines=17> */
[----:B0-----:R-:W1:Y:S04]  /*1ce40*/  LDL.LU R3, [R1+0x360] ;  /* 0x0003600001037983 */ /* 0x001e680000300800 */
[----:B------:R-:W2:Y:S04]  /*1ce50*/  LDL.LU R2, [R1+0x35c] ;  /* 0x00035c0001027983 */ /* 0x000ea80000300800 */
[----:B------:R-:W3:Y:S04]  /*1ce60*/  LDL.LU R56, [R1+0x358] ;  /* 0x0003580001387983 */ /* 0x000ee80000300800 */
[----:B------:R-:W4:Y:S04]  /*1ce70*/  LDL.LU R57, [R1+0x354] ;  /* 0x0003540001397983 */ /* 0x000f280000300800 */
[----:B------:R-:W5:Y:S04]  /*1ce80*/  LDL.LU R58, [R1+0x350] ;  /* 0x00035000013a7983 */ /* 0x000f680000300800 */
[----:B------:R-:W5:Y:S04]  /*1ce90*/  LDL.LU R59, [R1+0x34c] ;  /* 0x00034c00013b7983 */ /* 0x000f680000300800 */
[----:B------:R-:W5:Y:S04]  /*1cea0*/  LDL.LU R60, [R1+0x348] ;  /* 0x00034800013c7983 */ /* 0x000f680000300800 */
[----:B------:R-:W5:Y:S04]  /*1ceb0*/  LDL.LU R61, [R1+0x344] ;  /* 0x00034400013d7983 */ /* 0x000f680000300800 */
[----:B------:R-:W5:Y:S04]  /*1cec0*/  LDL.LU R0, [R1+0x340] ;  /* 0x0003400001007983 */ /* 0x000f680000300800 */
[----:B------:R-:W5:Y:S01]  /*1ced0*/  LDL.LU R49, [R1+0x33c] ;  /* 0x00033c0001317983 */ /* 0x000f620000300800 */
[----:B-1----:R-:W-:-:S02]  /*1cee0*/  IMAD R4, R3, UR8, RZ ;  /* 0x0000000803047c24 */ /* 0x002fc4000f8e02ff */
[----:B--2---:R-:W-:-:S03]  /*1cef0*/  IMAD R3, R2, UR8, RZ ;  /* 0x0000000802037c24 */ /* 0x004fc6000f8e02ff */
[----:B------:R4:W-:Y:S01]  /*1cf00*/  STL [R1+0x1ac], R4 ;  /* 0x0001ac0401007387 */ /* 0x0009e20000100800 */
[----:B---3--:R-:W-:-:S03]  /*1cf10*/  IMAD R2, R56, UR8, RZ ;  /* 0x0000000838027c24 */ /* 0x008fc6000f8e02ff */
[----:B------:R5:W-:Y:S04]  /*1cf20*/  STL [R1+0x1bc], R3 ;  /* 0x0001bc0301007387 */ /* 0x000be80000100800 */
[----:B------:R0:W-:Y:S01]  /*1cf30*/  STL [R1+0x1c8], R2 ;  /* 0x0001c80201007387 */ /* 0x0001e20000100800 */
[----:B----4-:R-:W-:Y:S02]  /*1cf40*/  IMAD R4, R57, UR8, RZ ;  /* 0x0000000839047c24 */ /* 0x010fe4000f8e02ff */
[----:B-----5:R-:W-:-:S03]  /*1cf50*/  IMAD R3, R58, UR8, RZ ;  /* 0x000000083a037c24 */ /* 0x020fc6000f8e02ff */
[----:B------:R1:W-:Y:S01]  /*1cf60*/  STL [R1+0x1dc], R4 ;  /* 0x0001dc0401007387 */ /* 0x0003e20000100800 */
[----:B0-----:R-:W-:-:S03]  /*1cf70*/  IMAD R2, R59, UR8, RZ ;  /* 0x000000083b027c24 */ /* 0x001fc6000f8e02ff */
[----:B------:R0:W-:Y:S04]  /*1cf80*/  STL [R1+0x1e8], R3 ;  /* 0x0001e80301007387 */ /* 0x0001e80000100800 */
[----:B------:R2:W-:Y:S01]  /*1cf90*/  STL [R1+0x1f4], R2 ;  /* 0x0001f40201007387 */ /* 0x0005e20000100800 */
[----:B-1----:R-:W-:Y:S02]  /*1cfa0*/  IMAD R4, R60, UR8, RZ ;  /* 0x000000083c047c24 */ /* 0x002fe4000f8e02ff */
[----:B0-----:R-:W-:-:S03]  /*1cfb0*/  IMAD R3, R61, UR8, RZ ;  /* 0x000000083d037c24 */ /* 0x001fc6000f8e02ff */
[----:B------:R0:W-:Y:S01]  /*1cfc0*/  STL [R1+0x204], R4 ;  /* 0x0002040401007387 */ /* 0x0001e20000100800 */
[----:B--2---:R-:W-:-:S03]  /*1cfd0*/  IMAD R2, R0, UR8, RZ ;  /* 0x0000000800027c24 */ /* 0x004fc6000f8e02ff */
[----:B------:R1:W-:Y:S01]  /*1cfe0*/  STL [R1+0x20c], R3 ;  /* 0x00020c0301007387 */ /* 0x0003e20000100800 */
[----:B------:R-:W-:-:S03]  /*1cff0*/  IMAD R0, R49, UR8, RZ ;  /* 0x0000000831007c24 */ /* 0x000fc6000f8e02ff */
[----:B------:R-:W2:Y:S04]  /*1d000*/  LDL.LU R19, [R1+0x338] ;  /* 0x0003380001137983 */ /* 0x000ea80000300800 */
[----:B------:R3:W-:Y:S04]  /*1d010*/  STL [R1+0x21c], R2 ;  /* 0x00021c0201007387 */ /* 0x0007e80000100800 */
[----:B------:R-:W4:Y:S04]  /*1d020*/  LDL.LU R18, [R1+0x334] ;  /* 0x0003340001127983 */ /* 0x000f280000300800 */
[----:B------:R5:W-:Y:S04]  /*1d030*/  STL [R1+0x228], R0 ;  /* 0x0002280001007387 */ /* 0x000be80000100800 */
[----:B------:R-:W4:Y:S04]  /*1d040*/  LDL.LU R17, [R1+0x330] ;  /* 0x0003300001117983 */ /* 0x000f280000300800 */
        /* <DEDUP_REMOVED lines=17> */
[----:B0-----:R-:W4:Y:S04]  /*1d160*/  LDL.LU R4, [R1+0x31c] ;  /* 0x00031c0001047983 */ /* 0x001f280000300800 */
[----:B-1----:R-:W4:Y:S04]  /*1d170*/  LDL.LU R3, [R1+0x318] ;  /* 0x0003180001037983 */ /* 0x002f280000300800 */
[----:B---3--:R-:W3:Y:S04]  /*1d180*/  LDL.LU R2, [R1+0x308] ;  /* 0x0003080001027983 */ /* 0x008ee80000300800 */
[----:B------:R-:W3:Y:S04]  /*1d190*/  LDL.LU R56, [R1+0x304] ;  /* 0x0003040001387983 */ /* 0x000ee80000300800 */
[----:B------:R-:W3:Y:S04]  /*1d1a0*/  LDL.LU R57, [R1+0x2fc] ;  /* 0x0002fc0001397983 */ /* 0x000ee80000300800 */
[----:B------:R-:W3:Y:S04]  /*1d1b0*/  LDL.LU R58, [R1+0x2f8] ;  /* 0x0002f800013a7983 */ /* 0x000ee80000300800 */
[----:B------:R-:W3:Y:S04]  /*1d1c0*/  LDL.LU R59, [R1+0x2f0] ;  /* 0x0002f000013b7983 */ /* 0x000ee80000300800 */
[----:B------:R-:W3:Y:S04]  /*1d1d0*/  LDL.LU R60, [R1+0x2ec] ;  /* 0x0002ec00013c7983 */ /* 0x000ee80000300800 */
[----:B------:R-:W3:Y:S04]  /*1d1e0*/  LDL.LU R61, [R1+0x2e4] ;  /* 0x0002e400013d7983 */ /* 0x000ee80000300800 */
[----:B-----5:R-:W5:Y:S04]  /*1d1f0*/  LDL.LU R0, [R1+0x2e0] ;  /* 0x0002e00001007983 */ /* 0x020f680000300800 */
[----:B------:R-:W5:Y:S01]  /*1d200*/  LDL.LU R49, [R1+0x2d8] ;  /* 0x0002d80001317983 */ /* 0x000f620000300800 */
[----:B--2---:R-:W-:-:S02]  /*1d210*/  IMAD R19, R19, UR8, RZ ;  /* 0x0000000813137c24 */ /* 0x004fc4000f8e02ff */
[----:B----4-:R-:W-:-:S03]  /*1d220*/  IMAD R18, R18, UR8, RZ ;  /* 0x0000000812127c24 */ /* 0x010fc6000f8e02ff */
        /* <DEDUP_REMOVED lines=24> */
[----:B------:R0:W-:Y:S01]  /*1d3b0*/  STL [R1+0x2cc], R7 ;  /* 0x0002cc0701007387 */ /* 0x0001e20000100800 */
[----:B------:R-:W-:-:S03]  /*1d3c0*/  IMAD R5, R5, UR8, RZ ;  /* 0x0000000805057c24 */ /* 0x000fc6000f8e02ff */
[----:B------:R1:W-:Y:S04]  /*1d3d0*/  STL [R1+0x2dc], R6 ;  /* 0x0002dc0601007387 */ /* 0x0003e80000100800 */
[----:B------:R2:W-:Y:S01]  /*1d3e0*/  STL [R1+0x2e8], R5 ;  /* 0x0002e80501007387 */ /* 0x0005e20000100800 */
[----:B0-----:R-:W-:Y:S02]  /*1d3f0*/  IMAD R7, R51, UR8, RZ ;  /* 0x0000000833077c24 */ /* 0x001fe4000f8e02ff */
[----:B-1----:R-:W-:-:S03]  /*1d400*/  IMAD R6, R52, UR8, RZ ;  /* 0x0000000834067c24 */ /* 0x002fc6000f8e02ff */
[----:B------:R0:W-:Y:S01]  /*1d410*/  STL [R1+0x2f4], R7 ;  /* 0x0002f40701007387 */ /* 0x0001e20000100800 */
[----:B--2---:R-:W-:-:S03]  /*1d420*/  IMAD R5, R53, UR8, RZ ;  /* 0x0000000835057c24 */ /* 0x004fc6000f8e02ff */
[----:B------:R1:W-:Y:S04]  /*1d430*/  STL [R1+0x300], R6 ;  /* 0x0003000601007387 */ /* 0x0003e80000100800 */
[----:B------:R2:W-:Y:S01]  /*1d440*/  STL [R1+0x30c], R5 ;  /* 0x00030c0501007387 */ /* 0x0005e20000100800 */
[----:B0-----:R-:W-:Y:S02]  /*1d450*/  IMAD R7, R54, UR8, RZ ;  /* 0x0000000836077c24 */ /* 0x001fe4000f8e02ff */
[----:B-1----:R-:W-:-:S03]  /*1d460*/  IMAD R6, R55, UR8, RZ ;  /* 0x0000000837067c24 */ /* 0x002fc6000f8e02ff */
[----:B------:R-:W-:Y:S01]  /*1d470*/  STL [R1+0x310], R7 ;  /* 0x0003100701007387 */ /* 0x000fe20000100800 */
[----:B--2---:R-:W-:Y:S02]  /*1d480*/  IMAD R5, R4, UR8, RZ ;  /* 0x0000000804057c24 */ /* 0x004fe4000f8e02ff */
[----:B------:R-:W-:Y:S02]  /*1d490*/  IMAD R4, R3, UR8, RZ ;  /* 0x0000000803047c24 */ /* 0x000fe4000f8e02ff */
[----:B---3--:R-:W-:Y:S01]  /*1d4a0*/  IMAD R3, R2, UR8, RZ ;  /* 0x0000000802037c24 */ /* 0x008fe2000f8e02ff */
[----:B------:R-:W-:Y:S01]  /*1d4b0*/  STL [R1+0x314], R6 ;  /* 0x0003140601007387 */ /* 0x000fe20000100800 */
[----:B------:R-:W-:-:S03]  /*1d4c0*/  IMAD R2, R56, UR8, RZ ;  /* 0x0000000838027c24 */ /* 0x000fc6000f8e02ff */
[----:B------:R-:W-:Y:S04]  /*1d4d0*/  STL [R1+0x31c], R5 ;  /* 0x00031c0501007387 */ /* 0x000fe80000100800 */
[----:B------:R0:W-:Y:S04]  /*1d4e0*/  STL [R1+0x318], R4 ;  /* 0x0003180401007387 */ /* 0x0001e80000100800 */
[----:B------:R1:W-:Y:S04]  /*1d4f0*/  STL [R1+0x308], R3 ;  /* 0x0003080301007387 */ /* 0x0003e80000100800 */
[----:B------:R2:W-:Y:S01]  /*1d500*/  STL [R1+0x304], R2 ;  /* 0x0003040201007387 */ /* 0x0005e20000100800 */
[----:B0-----:R-:W-:-:S02]  /*1d510*/  IMAD R4, R57, UR8, RZ ;  /* 0x0000000839047c24 */ /* 0x001fc4000f8e02ff */
[----:B-1----:R-:W-:-:S03]  /*1d520*/  IMAD R3, R58, UR8, RZ ;  /* 0x000000083a037c24 */ /* 0x002fc6000f8e02ff */
[----:B------:R0:W-:Y:S01]  /*1d530*/  STL [R1+0x2fc], R4 ;  /* 0x0002fc0401007387 */ /* 0x0001e20000100800 */
[----:B--2---:R-:W-:-:S03]  /*1d540*/  IMAD R2, R59, UR8, RZ ;  /* 0x000000083b027c24 */ /* 0x004fc6000f8e02ff */
[----:B------:R1:W-:Y:S04]  /*1d550*/  STL [R1+0x2f8], R3 ;  /* 0x0002f80301007387 */ /* 0x0003e80000100800 */
[----:B------:R5:W-:Y:S01]  /*1d560*/  STL [R1+0x2f0], R2 ;  /* 0x0002f00201007387 */ /* 0x000be20000100800 */
[----:B0-----:R-:W-:Y:S02]  /*1d570*/  IMAD R4, R60, UR8, RZ ;  /* 0x000000083c047c24 */ /* 0x001fe4000f8e02ff */
[----:B-1----:R-:W-:-:S03]  /*1d580*/  IMAD R3, R61, UR8, RZ ;  /* 0x000000083d037c24 */ /* 0x002fc6000f8e02ff */
[----:B------:R0:W-:Y:S01]  /*1d590*/  STL [R1+0x2ec], R4 ;  /* 0x0002ec0401007387 */ /* 0x0001e20000100800 */
[----:B-----5:R-:W-:-:S03]  /*1d5a0*/  IMAD R2, R0, UR8, RZ ;  /* 0x0000000800027c24 */ /* 0x020fc6000f8e02ff */
        /* <DEDUP_REMOVED lines=371> */
[----:B-----5:R-:W-:-:S03]  /*1ece0*/  IMAD R2, R0, UR8, RZ ;  /* 0x0000000800027c24 */ /* 0x020fc6000f8e02ff */
[----:B------:R0:W-:Y:S01]  /*1ecf0*/  STL [R1+0x8c], R3 ;  /* 0x00008c0301007387 */ /* 0x0001e20000100800 */
[----:B------:R-:W-:-:S03]  /*1ed00*/  IMAD R0, R49, UR8, RZ ;  /* 0x0000000831007c24 */ /* 0x000fc6000f8e02ff */
[----:B------:R-:W2:Y:S04]  /*1ed10*/  LDL.LU R19, [R1+0x80] ;  /* 0x0000800001137983 */ /* 0x000ea80000300800 */
[----:B------:R1:W-:Y:S04]  /*1ed20*/  STL [R1+0x88], R2 ;  /* 0x0000880201007387 */ /* 0x0003e80000100800 */
[----:B------:R-:W3:Y:S04]  /*1ed30*/  LDL.LU R18, [R1+0x7c] ;  /* 0x00007c0001127983 */ /* 0x000ee80000300800 */
[----:B------:R4:W-:Y:S04]  /*1ed40*/  STL [R1+0x84], R0 ;  /* 0x0000840001007387 */ /* 0x0009e80000100800 */
        /* <DEDUP_REMOVED lines=19> */
[----:B-1----:R-:W5:Y:S04]  /*1ee80*/  LDL.LU R2, [R1+0x2c] ;  /* 0x00002c0001027983 */ /* 0x002f680000300800 */
[----:B------:R-:W5:Y:S04]  /*1ee90*/  LDL.LU R56, [R1+0x28] ;  /* 0x0000280001387983 */ /* 0x000f680000300800 */
[----:B------:R-:W5:Y:S04]  /*1eea0*/  LDL.LU R57, [R1+0x24] ;  /* 0x0000240001397983 */ /* 0x000f680000300800 */
[----:B------:R-:W5:Y:S04]  /*1eeb0*/  LDL.LU R58, [R1+0x20] ;  /* 0x00002000013a7983 */ /* 0x000f680000300800 */
[----:B------:R-:W5:Y:S04]  /*1eec0*/  LDL.LU R59, [R1+0x1c] ;  /* 0x00001c00013b7983 */ /* 0x000f680000300800 */
[----:B------:R-:W5:Y:S04]  /*1eed0*/  LDL.LU R60, [R1+0x18] ;  /* 0x00001800013c7983 */ /* 0x000f680000300800 */
[----:B------:R-:W5:Y:S04]  /*1eee0*/  LDL.LU R61, [R1+0x14] ;  /* 0x00001400013d7983 */ /* 0x000f680000300800 */
[----:B----4-:R-:W4:Y:S04]  /*1eef0*/  LDL.LU R0, [R1+0x10] ;  /* 0x0000100001007983 */ /* 0x010f280000300800 */
[----:B------:R-:W4:Y:S04]  /*1ef00*/  LDL.LU R49, [R1+0xc] ;  /* 0x00000c0001317983 */ /* 0x000f280000300800 */
[----:B------:R-:W4:Y:S01]  /*1ef10*/  LDL.LU R4, [R1+0x8] ;  /* 0x0000080001047983 */ /* 0x000f220000300800 */
[----:B--2---:R-:W-:-:S05]  /*1ef20*/  IMAD R19, R19, UR8, RZ ;  /* 0x0000000813137c24 */ /* 0x004fca000f8e02ff */
[----:B------:R0:W-:Y:S01]  /*1ef30*/  STL [R1+0x80], R19 ;  /* 0x0000801301007387 */ /* 0x0001e20000100800 */
[----:B---3--:R-:W-:-:S03]  /*1ef40*/  IMAD R18, R18, UR8, RZ ;  /* 0x0000000812127c24 */ /* 0x008fc6000f8e02ff */
[----:B0-----:R-:W2:Y:S01]  /*1ef50*/  LDL.LU R19, [R1+0x5534] ;  /* 0x0055340001137983 */ /* 0x001ea20000300800 */
[----:B-----5:R-:W-:-:S03]  /*1ef60*/  IMAD R17, R17, UR8, RZ ;  /* 0x0000000811117c24 */ /* 0x020fc6000f8e02ff */
[----:B------:R0:W-:Y:S01]  /*1ef70*/  STL [R1+0x7c], R18 ;  /* 0x00007c1201007387 */ /* 0x0001e20000100800 */
[----:B------:R-:W-:Y:S02]  /*1ef80*/  IMAD R16, R16, UR8, RZ ;  /* 0x0000000810107c24 */ /* 0x000fe4000f8e02ff */
[----:B------:R-:W-:Y:S01]  /*1ef90*/  IMAD R15, R15, UR8, RZ ;  /* 0x000000080f0f7c24 */ /* 0x000fe2000f8e02ff */
[----:B0-----:R-:W3:Y:S01]  /*1efa0*/  LDL.LU R18, [R1+0x5530] ;  /* 0x0055300001127983 */ /* 0x001ee20000300800 */
[----:B------:R-:W-:-:S03]  /*1efb0*/  IMAD R14, R14, UR8, RZ ;  /* 0x000000080e0e7c24 */ /* 0x000fc6000f8e02ff */
[----:B------:R0:W-:Y:S01]  /*1efc0*/  STL [R1+0x78], R17 ;  /* 0x0000781101007387 */ /* 0x0001e20000100800 */
[----:B------:R-:W-:Y:S02]  /*1efd0*/  IMAD R13, R13, UR8, RZ ;  /* 0x000000080d0d7c24 */ /* 0x000fe4000f8e02ff */
[----:B------:R-:W-:Y:S01]  /*1efe0*/  IMAD R12, R12, UR8, RZ ;  /* 0x000000080c0c7c24 */ /* 0x000fe2000f8e02ff */
[----:B0-----:R-:W5:Y:S04]  /*1eff0*/  LDL.LU R17, [R1+0x552c] ;  /* 0x00552c0001117983 */ /* 0x001f680000300800 */
[----:B------:R0:W-:Y:S01]  /*1f000*/  STL [R1+0x74], R16 ;  /* 0x0000741001007387 */ /* 0x0001e20000100800 */
[----:B------:R-:W-:Y:S02]  /*1f010*/  IMAD R11, R11, UR8, RZ ;  /* 0x000000080b0b7c24 */ /* 0x000fe4000f8e02ff */
[----:B------:R-:W-:Y:S01]  /*1f020*/  IMAD R10, R10, UR8, RZ ;  /* 0x000000080a0a7c24 */ /* 0x000fe2000f8e02ff */
[----:B0-----:R-:W2:Y:S04]  /*1f030*/  LDL.LU R16, [R1+0x5528] ;  /* 0x0055280001107983 */ /* 0x001ea80000300800 */
[----:B------:R0:W-:Y:S01]  /*1f040*/  STL [R1+0x70], R15 ;  /* 0x0000700f01007387 */ /* 0x0001e20000100800 */
[----:B------:R-:W-:-:S03]  /*1f050*/  IMAD R9, R9, UR8, RZ ;  /* 0x0000000809097c24 */ /* 0x000fc6000f8e02ff */
[----:B0-----:R-:W3:Y:S04]  /*1f060*/  LDL.LU R15, [R1+0x5524] ;  /* 0x00552400010f7983 */ /* 0x001ee80000300800 */
[----:B------:R0:W-:Y:S01]  /*1f070*/  STL [R1+0x6c], R14 ;  /* 0x00006c0e01007387 */ /* 0x0001e20000100800 */
[----:B------:R-:W-:-:S03]  /*1f080*/  IMAD R8, R8, UR8, RZ ;  /* 0x0000000808087c24 */ /* 0x000fc6000f8e02ff */
[----:B0-----:R-:W5:Y:S04]  /*1f090*/  LDL.LU R14, [R1+0x5520] ;  /* 0x00552000010e7983 */ /* 0x001f680000300800 */
[----:B------:R0:W-:Y:S01]  /*1f0a0*/  STL [R1+0x68], R13 ;  /* 0x0000680d01007387 */ /* 0x0001e20000100800 */
[----:B------:R-:W-:-:S03]  /*1f0b0*/  IMAD R7, R7, UR8, RZ ;  /* 0x0000000807077c24 */ /* 0x000fc6000f8e02ff */
        /* <DEDUP_REMOVED lines=45> */
[----:B0-----:R-:W5:Y:S04]  /*1f390*/  LDL.LU R2, [R1+0x54e0] ;  /* 0x0054e00001027983 */ /* 0x001f680000300800 */
[----:B------:R0:W-:Y:S01]  /*1f3a0*/  STL [R1+0x28], R56 ;  /* 0x0000283801007387 */ /* 0x0001e20000100800 */
[----:B----4-:R-:W-:-:S03]  /*1f3b0*/  IMAD R0, R0, UR8, RZ ;  /* 0x0000000800007c24 */ /* 0x010fc6000f8e02ff */
[----:B0-----:R-:W4:Y:S04]  /*1f3c0*/  LDL.LU R56, [R1+0x54dc] ;  /* 0x0054dc0001387983 */ /* 0x001f280000300800 */
[----:B------:R0:W-:Y:S01]  /*1f3d0*/  STL [R1+0x24], R57 ;  /* 0x0000243901007387 */ /* 0x0001e20000100800 */
[----:B------:R-:W-:-:S03]  /*1f3e0*/  IMAD R49, R49, UR8, RZ ;  /* 0x0000000831317c24 */ /* 0x000fc6000f8e02ff */
        /* <DEDUP_REMOVED lines=12> */
[----:B0-----:R-:W2:Y:S01]  /*1f4b0*/  LDL.LU R49, [R1+0x54c0] ;  /* 0x0054c00001317983 */ /* 0x001ea20000300800 */
[----:B------:R-:W-:-:S05]  /*1f4c0*/  IMAD R4, R4, UR8, RZ ;  /* 0x0000000804047c24 */ /* 0x000fca000f8e02ff */
[----:B------:R2:W-:Y:S02]  /*1f4d0*/  STL [R1+0x8], R4 ;  /* 0x0000080401007387 */ /* 0x0005e40000100800 */
[----:B--2---:R-:W-:Y:S02]  /*1f4e0*/  IMAD R4, R49, UR8, RZ ;  /* 0x0000000831047c24 */ /* 0x004fe4000f8e02ff */
[----:B------:R-:W3:Y:S04]  /*1f4f0*/  LDL.LU R49, [R1+0x54bc] ;  /* 0x0054bc0001317983 */ /* 0x000ee80000300800 */
[----:B------:R3:W-:Y:S02]  /*1f500*/  STL [R1+0x4], R4 ;  /* 0x0000040401007387 */ /* 0x0007e40000100800 */
[----:B---3--:R-:W-:-:S05]  /*1f510*/  IADD3 R4, P2, R55, R49, RZ ;  /* 0x0000003137047210 */ /* 0x008fca0007f5e0ff */
[----:B------:R0:W-:Y:S02]  /*1f520*/  STL [R1+0x3454], R4 ;  /* 0x0034540401007387 */ /* 0x0001e40000100800 */
[----:B0-----:R-:W-:-:S05]  /*1f530*/  IADD3 R4, P6, R54, R49, RZ ;  /* 0x0000003136047210 */ /* 0x001fca0007fde0ff */
[----:B------:R5:W-:Y:S02]  /*1f540*/  STL [R1+0x3458], R4 ;  /* 0x0034580401007387 */ /* 0x000be40000100800 */
[----:B-----5:R-:W-:-:S05]  /*1f550*/  IADD3 R4, P1, R53, R49, RZ ;  /* 0x0000003135047210 */ /* 0x020fca0007f3e0ff */
[----:B------:R0:W-:Y:S02]  /*1f560*/  STL [R1+0x345c], R4 ;  /* 0x00345c0401007387 */ /* 0x0001e40000100800 */
[----:B0-----:R-:W-:-:S05]  /*1f570*/  IADD3 R4, P0, R52, R49, RZ ;  /* 0x0000003134047210 */ /* 0x001fca0007f1e0ff */
[----:B------:R0:W-:Y:S02]  /*1f580*/  STL [R1+0x3460], R4 ;  /* 0x0034600401007387 */ /* 0x0001e40000100800 */
[----:B0-----:R-:W-:-:S05]  /*1f590*/  IADD3 R4, P5, R51, R49, RZ ;  /* 0x0000003133047210 */ /* 0x001fca0007fbe0ff */
[----:B------:R0:W-:Y:S02]  /*1f5a0*/  STL [R1+0x3464], R4 ;  /* 0x0034640401007387 */ /* 0x0001e40000100800 */
[----:B0-----:R-:W-:-:S05]  /*1f5b0*/  IADD3 R4, P4, R5, R49, RZ ;  /* 0x0000003105047210 */ /* 0x001fca0007f9e0ff */
[----:B------:R0:W-:Y:S04]  /*1f5c0*/  STL [R1+0x3468], R4 ;  /* 0x0034680401007387 */ /* 0x0001e80000100800 */
[----:B0-----:R-:W2:Y:S01]  /*1f5d0*/  LDL.LU R4, [R1+0x54b8] ;  /* 0x0054b80001047983 */ /* 0x001ea20000300800 */
[----:B------:R-:W-:Y:S02]  /*1f5e0*/  IMAD R29, R29, UR8, RZ ;  /* 0x000000081d1d7c24 */ /* 0x000fe4000f8e02ff */
[----:B------:R-:W-:Y:S02]  /*1f5f0*/  IMAD R30, R30, UR8, RZ ;  /* 0x000000081e1e7c24 */ /* 0x000fe4000f8e02ff */
[----:B------:R-:W-:Y:S02]  /*1f600*/  IMAD R31, R31, UR8, RZ ;  /* 0x000000081f1f7c24 */ /* 0x000fe4000f8e02ff */
[----:B------:R-:W-:-:S02]  /*1f610*/  IMAD R32, R32, UR8, RZ ;  /* 0x0000000820207c24 */ /* 0x000fc4000f8e02ff */
[----:B------:R-:W-:Y:S02]  /*1f620*/  IMAD R33, R33, UR8, RZ ;  /* 0x0000000821217c24 */ /* 0x000fe4000f8e02ff */
[----:B------:R-:W-:Y:S02]  /*1f630*/  IMAD R34, R34, UR8, RZ ;  /* 0x0000000822227c24 */ /* 0x000fe4000f8e02ff */
[----:B------:R-:W-:Y:S02]  /*1f640*/  IMAD R35, R35, UR8, RZ ;  /* 0x0000000823237c24 */ /* 0x000fe4000f8e02ff */
[----:B------:R-:W-:Y:S02]  /*1f650*/  IMAD R36, R36, UR8, RZ ;  /* 0x0000000824247c24 */ /* 0x000fe4000f8e02ff */
[----:B------:R-:W-:Y:S02]  /*1f660*/  IMAD R37, R37, UR8, RZ ;  /* 0x0000000825257c24 */ /* 0x000fe4000f8e02ff */
[----:B------:R-:W-:-:S02]  /*1f670*/  IMAD R38, R38, UR8, RZ ;  /* 0x0000000826267c24 */ /* 0x000fc4000f8e02ff */
[----:B------:R-:W-:Y:S02]  /*1f680*/  IMAD R39, R39, UR8, RZ ;  /* 0x0000000827277c24 */ /* 0x000fe4000f8e02ff */
[----:B------:R-:W-:Y:S01]  /*1f690*/  IMAD R40, R40, UR8, RZ ;  /* 0x0000000828287c24 */ /* 0x000fe2000f8e02ff */
[----:B--2---:R-:W-:-:S05]  /*1f6a0*/  LEA.HI.X.SX32 R55, R55, R4, 0x1, P2 ;  /* 0x0000000437377211 */ /* 0x004fca00010f0eff */
[----:B------:R0:W-:Y:S02]  /*1f6b0*/  STL [R1+0x344c], R55 ;  /* 0x00344c3701007387 */ /* 0x0001e40000100800 */
[----:B0-----:R-:W-:-:S05]  /*1f6c0*/  IADD3 R55, P3, R6, R49, RZ ;  /* 0x0000003106377210 */ /* 0x001fca0007f7e0ff */
[----:B------:R0:W-:Y:S02]  /*1f6d0*/  STL [R1+0x3450], R55 ;  /* 0x0034503701007387 */ /* 0x0001e40000100800 */
[----:B0-----:R-:W-:Y:S02]  /*1f6e0*/  LEA.HI.X.SX32 R55, R54, R4, 0x1, P6 ;  /* 0x0000000436377211 */ /* 0x001fe400030f0eff */
[----:B------:R-:W-:-:S03]  /*1f6f0*/  IADD3 R54, P2, R7, R49, RZ ;  /* 0x0000003107367210 */ /* 0x000fc60007f5e0ff */
[----:B------:R0:W-:Y:S04]  /*1f700*/  STL [R1+0x3444], R55 ;  /* 0x0034443701007387 */ /* 0x0001e80000100800 */
[----:B------:R1:W-:Y:S01]  /*1f710*/  STL [R1+0x3448], R54 ;  /* 0x0034483601007387 */ /* 0x0003e20000100800 */
[-C--:B0-----:R-:W-:Y:S02]  /*1f720*/  LEA.HI.X.SX32 R55, R53, R4.reuse, 0x1, P1 ;  /* 0x0000000435377211 */ /* 0x081fe400008f0eff */
[-C--:B------:R-:W-:Y:S02]  /*1f730*/  IADD3 R53, P1, R8, R49.reuse, RZ ;  /* 0x0000003108357210 */ /* 0x080fe40007f3e0ff */
[-C--:B-1----:R-:W-:Y:S02]  /*1f740*/  LEA.HI.X.SX32 R54, R52, R4.reuse, 0x1, P0 ;  /* 0x0000000434367211 */ /* 0x082fe400000f0eff */
[----:B------:R-:W-:Y:S01]  /*1f750*/  IADD3 R52, P0, R9, R49, RZ ;  /* 0x0000003109347210 */ /* 0x000fe20007f1e0ff */
[----:B------:R-:W-:Y:S04]  /*1f760*/  STL [R1+0x343c], R55 ;  /* 0x00343c3701007387 */ /* 0x000fe80000100800 */
[----:B------:R0:W-:Y:S04]  /*1f770*/  STL [R1+0x3440], R53 ;  /* 0x0034403501007387 */ /* 0x0001e80000100800 */
[----:B------:R-:W-:Y:S04]  /*1f780*/  STL [R1+0x3434], R54 ;  /* 0x0034343601007387 */ /* 0x000fe80000100800 */
[----:B------:R1:W-:Y:S01]  /*1f790*/  STL [R1+0x3438], R52 ;  /* 0x0034383401007387 */ /* 0x0003e20000100800 */
[----:B0-----:R-:W-:-:S02]  /*1f7a0*/  LEA.HI.X.SX32 R53, R51, R4, 0x1, P5 ;  /* 0x0000000433357211 */ /* 0x001fc400028f0eff */
[----:B------:R-:W-:-:S03]  /*1f7b0*/  IADD3 R51, P5, R10, R49, RZ ;  /* 0x000000310a337210 */ /* 0x000fc60007fbe0ff */
[----:B------:R-:W-:Y:S01]  /*1f7c0*/  STL [R1+0x342c], R53 ;  /* 0x00342c3501007387 */ /* 0x000fe20000100800 */
[-C--:B-1----:R-:W-:Y:S02]  /*1f7d0*/  LEA.HI.X.SX32 R52, R5, R4.reuse, 0x1, P4 ;  /* 0x0000000405347211 */ /* 0x082fe400020f0eff */
[----:B------:R-:W-:Y:S01]  /*1f7e0*/  IADD3 R5, P4, R11, R49, RZ ;  /* 0x000000310b057210 */ /* 0x000fe20007f9e0ff */
        /* <DEDUP_REMOVED lines=9> */
[----:B------:R1:W-:Y:S04]  /*1f880*/  STL [R1+0x3414], R5 ;  /* 0x0034140501007387 */ /* 0x0003e80000100800 */
[----:B------:R2:W-:Y:S01]  /*1f890*/  STL [R1+0x3418], R7 ;  /* 0x0034180701007387 */ /* 0x0005e20000100800 */
[----:B0-----:R-:W-:-:S02]  /*1f8a0*/  LEA.HI.X.SX32 R6, R8, R4, 0x1, P1 ;  /* 0x0000000408067211 */ /* 0x001fc400008f0eff */
[----:B-1----:R-:W-:-:S03]  /*1f8b0*/  IADD3 R5, P1, R14, R49, RZ ;  /* 0x000000310e057210 */ /* 0x002fc60007f3e0ff */
[----:B------:R0:W-:Y:S01]  /*1f8c0*/  STL [R1+0x340c], R6 ;  /* 0x00340c0601007387 */ /* 0x0001e20000100800 */
[----:B--2---:R-:W-:-:S03]  /*1f8d0*/  LEA.HI.X.SX32 R7, R9, R4, 0x1, P0 ;  /* 0x0000000409077211 */ /* 0x004fc600000f0eff */
[----:B------:R1:W-:Y:S04]  /*1f8e0*/  STL [R1+0x3410], R5 ;  /* 0x0034100501007387 */ /* 0x0003e80000100800 */
[----:B------:R2:W-:Y:S01]  /*1f8f0*/  STL [R1+0x3404], R7 ;  /* 0x0034040701007387 */ /* 0x0005e20000100800 */
[----:B0-----:R-:W-:Y:S02]  /*1f900*/  IADD3 R6, P0, R15, R49, RZ ;  /* 0x000000310f067210 */ /* 0x001fe40007f1e0ff */
[----:B-1----:R-:W-:-:S03]  /*1f910*/  LEA.HI.X.SX32 R5, R10, R4, 0x1, P5 ;  /* 0x000000040a057211 */ /* 0x002fc600028f0eff */
[----:B------:R0:W-:Y:S01]  /*1f920*/  STL [R1+0x3408], R6 ;  /* 0x0034080601007387 */ /* 0x0001e20000100800 */
[----:B--2---:R-:W-:-:S03]  /*1f930*/  IADD3 R7, P5, R16, R49, RZ ;  /* 0x0000003110077210 */ /* 0x004fc60007fbe0ff */
[----:B------:R1:W-:Y:S04]  /*1f940*/  STL [R1+0x33fc], R5 ;  /* 0x0033fc0501007387 */ /* 0x0003e80000100800 */
[----:B------:R2:W-:Y:S01]  /*1f950*/  STL [R1+0x3400], R7 ;  /* 0x0034000701007387 */ /* 0x0005e20000100800 */
[----:B0-----:R-:W-:Y:S02]  /*1f960*/  LEA.HI.X.SX32 R6, R11, R4, 0x1, P4 ;  /* 0x000000040b067211 */ /* 0x001fe400020f0eff */
        /* <DEDUP_REMOVED lines=88> */
[----:B------:R-:W-:Y:S01]  /*1fef0*/  STL [R1+0x3344], R7 ;  /* 0x0033440701007387 */ /* 0x000fe20000100800 */
[----:B0-----:R-:W-:-:S03]  /*1ff00*/  IADD3 R6, P0, R39, R49, RZ ;  /* 0x0000003127067210 */ /* 0x001fc60007f1e0ff */
[----:B------:R-:W2:Y:S01]  /*1ff10*/  LDL.LU R12, [R1+0x1ac] ;  /* 0x0001ac00010c7983 */ /* 0x000ea20000300800 */
[----:B-1----:R-:W-:-:S03]  /*1ff20*/  LEA.HI.X.SX32 R5, R34, R4, 0x1, P5 ;  /* 0x0000000422057211 */ /* 0x002fc600028f0eff */
[----:B------:R0:W-:Y:S04]  /*1ff30*/  STL [R1+0x3348], R6 ;  /* 0x0033480601007387 */ /* 0x0001e80000100800 */
[----:B------:R1:W-:Y:S04]  /*1ff40*/  STL [R1+0x333c], R5 ;  /* 0x00333c0501007387 */ /* 0x0003e80000100800 */
[----:B------:R-:W3:Y:S01]  /*1ff50*/  LDL.LU R11, [R1+0x1bc] ;  /* 0x0001bc00010b7983 */ /* 0x000ee20000300800 */
[----:B0-----:R-:W-:Y:S02]  /*1ff60*/  IADD3 R6, P5, R40, R49, RZ ;  /* 0x0000003128067210 */ /* 0x001fe40007fbe0ff */
[----:B-1----:R-:W-:-:S03]  /*1ff70*/  LEA.HI.X.SX32 R5, R35, R4, 0x1, P4 ;  /* 0x0000000423057211 */ /* 0x002fc600020f0eff */
[----:B------:R0:W-:Y:S04]  /*1ff80*/  STL [R1+0x3340], R6 ;  /* 0x0033400601007387 */ /* 0x0001e80000100800 */
[----:B------:R1:W-:Y:S04]  /*1ff90*/  STL [R1+0x3334], R5 ;  /* 0x0033340501007387 */ /* 0x0003e80000100800 */
[----:B------:R-:W5:Y:S01]  /*1ffa0*/  LDL.LU R10, [R1+0x1c8] ;  /* 0x0001c800010a7983 */ /* 0x000f620000300800 */
[----:B------:R-:W-:Y:S02]  /*1ffb0*/  IMAD R41, R41, UR8, RZ ;  /* 0x0000000829297c24 */ /* 0x000fe4000f8e02ff */
[----:B------:R-:W-:-:S03]  /*1ffc0*/  IMAD R42, R42, UR8, RZ ;  /* 0x000000082a2a7c24 */ /* 0x000fc6000f8e02ff */
[-C--:B0-----:R-:W-:Y:S02]  /*1ffd0*/  IADD3 R6, P4, R41, R49.reuse, RZ ;  /* 0x0000003129067210 */ /* 0x081fe40007f9e0ff */
[----:B-1----:R-:W-:Y:S01]  /*1ffe0*/  LEA.HI.X.SX32 R5, R36, R4, 0x1, P3 ;  /* 0x0000000424057211 */ /* 0x002fe200018f0eff */
[----:B------:R-:W-:Y:S02]  /*1fff0*/  IMAD R43, R43, UR8, RZ ;  /* 0x000000082b2b7c24 */ /* 0x000fe4000f8e02ff */
[----:B------:R0:W-:Y:S04]  /*20000*/  STL [R1+0x3338], R6 ;  /* 0x0033380601007387 */ /* 0x0001e80000100800 */
[----:B------:R1:W-:Y:S04]  /*20010*/  STL [R1+0x332c], R5 ;  /* 0x00332c0501007387 */ /* 0x0003e80000100800 */
[----:B------:R-:W4:Y:S01]  /*20020*/  LDL.LU R9, [R1+0x1dc] ;  /* 0x0001dc0001097983 */ /* 0x000f220000300800 */
[----:B0-----:R-:W-:-:S02]  /*20030*/  IADD3 R6, P3, R42, R49, RZ ;  /* 0x000000312a067210 */ /* 0x001fc40007f7e0ff */
[----:B-1----:R-:W-:-:S03]  /*20040*/  LEA.HI.X.SX32 R5, R37, R4, 0x1, P2 ;  /* 0x0000000425057211 */ /* 0x002fc600010f0eff */
[----:B------:R0:W-:Y:S01]  /*20050*/  STL [R1+0x3330], R6 ;  /* 0x0033300601007387 */ /* 0x0001e20000100800 */
[----:B------:R-:W-:Y:S01]  /*20060*/  IADD3 R7, P2, R43, R49, RZ ;  /* 0x000000312b077210 */ /* 0x000fe20007f5e0ff */
[----:B------:R-:W-:Y:S02]  /*20070*/  IMAD R44, R44, UR8, RZ ;  /* 0x000000082c2c7c24 */ /* 0x000fe4000f8e02ff */
[----:B------:R1:W-:Y:S04]  /*20080*/  STL [R1+0x3324], R5 ;  /* 0x0033240501007387 */ /* 0x0003e80000100800 */
[----:B0-----:R-:W4:Y:S01]  /*20090*/  LDL.LU R6, [R1+0x1e8] ;  /* 0x0001e80001067983 */ /* 0x001f220000300800 */
[----:B-1----:R-:W-:-:S03]  /*200a0*/  LEA.HI.X.SX32 R5, R38, R4, 0x1, P1 ;  /* 0x0000000426057211 */ /* 0x002fc600008f0eff */
[----:B------:R0:W-:Y:S01]  /*200b0*/  STL [R1+0x3328], R7 ;  /* 0x0033280701007387 */ /* 0x0001e20000100800 */
[----:B------:R-:W-:Y:S01]  /*200c0*/  IADD3 R8, P1, R44, R49, RZ ;  /* 0x000000312c087210 */ /* 0x000fe20007f3e0ff */
[----:B------:R-:W-:Y:S02]  /*200d0*/  IMAD R45, R45, UR8, RZ ;  /* 0x000000082d2d7c24 */ /* 0x000fe4000f8e02ff */
[----:B------:R1:W-:Y:S01]  /*200e0*/  STL [R1+0x331c], R5 ;  /* 0x00331c0501007387 */ /* 0x0003e20000100800 */
[----:B0-----:R-:W-:-:S03]  /*200f0*/  LEA.HI.X.SX32 R7, R39, R4, 0x1, P0 ;  /* 0x0000000427077211 */ /* 0x001fc600000f0eff */
[----:B-1----:R-:W4:Y:S01]  /*20100*/  LDL.LU R5, [R1+0x1f4] ;  /* 0x0001f40001057983 */ /* 0x002f220000300800 */
[----:B------:R-:W-:-:S03]  /*20110*/  IMAD R46, R46, UR8, RZ ;  /* 0x000000082e2e7c24 */ /* 0x000fc6000f8e02ff */
[----:B------:R0:W-:Y:S04]  /*20120*/  STL [R1+0x3320], R8 ;  /* 0x0033200801007387 */ /* 0x0001e80000100800 */
[----:B------:R1:W-:Y:S04]  /*20130*/  STL [R1+0x3314], R7 ;  /* 0x0033140701007387 */ /* 0x0003e80000100800 */
[----:B------:R-:W4:Y:S01]  /*20140*/  LDL.LU R51, [R1+0x204] ;  /* 0x0002040001337983 */ /* 0x000f220000300800 */
[----:B0-----:R-:W-:Y:S02]  /*20150*/  IADD3 R8, P0, R45, R49, RZ ;  /* 0x000000312d087210 */ /* 0x001fe40007f1e0ff */
[----:B-1----:R-:W-:-:S03]  /*20160*/  LEA.HI.X.SX32 R7, R40, R4, 0x1, P5 ;  /* 0x0000000428077211 */ /* 0x002fc600028f0eff */
[----:B------:R0:W-:Y:S01]  /*20170*/  STL [R1+0x3318], R8 ;  /* 0x0033180801007387 */ /* 0x0001e20000100800 */
[----:B------:R-:W-:-:S03]  /*20180*/  IMAD R47, R47, UR8, RZ ;  /* 0x000000082f2f7c24 */ /* 0x000fc6000f8e02ff */
        /* <DEDUP_REMOVED lines=16> */
[----:B------:R0:W-:Y:S04]  /*20290*/  STL [R1+0x3300], R8 ;  /* 0x0033000801007387 */ /* 0x0001e80000100800 */
[----:B------:R1:W-:Y:S04]  /*202a0*/  STL [R1+0x32f4], R7 ;  /* 0x0032f40701007387 */ /* 0x0003e80000100800 */
[----:B------:R-:W4:Y:S01]  /*202b0*/  LDL.LU R54, [R1+0x234] ;  /* 0x0002340001367983 */ /* 0x000f220000300800 */
[----:B0-----:R-:W-:Y:S02]  /*202c0*/  IADD3 R8, P2, R50, R49, RZ ;  /* 0x0000003132087210 */ /* 0x001fe40007f5e0ff */
[----:B-1----:R-:W-:-:S03]  /*202d0*/  LEA.HI.X.SX32 R7, R44, R4, 0x1, P1 ;  /* 0x000000042c077211 */ /* 0x002fc600008f0eff */
[----:B------:R-:W-:Y:S04]  /*202e0*/  STL [R1+0x32f8], R8 ;  /* 0x0032f80801007387 */ /* 0x000fe80000100800 */
[----:B------:R0:W-:Y:S04]  /*202f0*/  STL [R1+0x32ec], R7 ;  /* 0x0032ec0701007387 */ /* 0x0001e80000100800 */
[----:B------:R-:W4:Y:S01]  /*20300*/  LDL.LU R55, [R1+0x240] ;  /* 0x0002400001377983 */ /* 0x000f220000300800 */
[----:B0-----:R-:W-:Y:S02]  /*20310*/  LEA.HI.X.SX32 R7, R45, R4, 0x1, P0 ;  /* 0x000000042d077211 */ /* 0x001fe400000f0eff */
[----:B--2---:R-:W-:-:S05]  /*20320*/  IADD3 R8, P1, R12, R49, RZ ;  /* 0x000000310c087210 */ /* 0x004fca0007f3e0ff */
[----:B------:R3:W-:Y:S04]  /*20330*/  STL [R1+0x32f0], R8 ;  /* 0x0032f00801007387 */ /* 0x0007e80000100800 */
[----:B------:R0:W-:Y:S04]  /*20340*/  STL [R1+0x32e4], R7 ;  /* 0x0032e40701007387 */ /* 0x0001e80000100800 */
[----:B------:R-:W2:Y:S01]  /*20350*/  LDL.LU R14, [R1+0x250] ;  /* 0x00025000010e7983 */ /* 0x000ea20000300800 */
[----:B---3--:R-:W-:Y:S02]  /*20360*/  IADD3 R8, P0, R11, R49, RZ ;  /* 0x000000310b087210 */ /* 0x008fe40007f1e0ff */
[----:B0-----:R-:W-:-:S03]  /*20370*/  LEA.HI.X.SX32 R7, R46, R4, 0x1, P5 ;  /* 0x000000042e077211 */ /* 0x001fc600028f0eff */
[----:B------:R0:W-:Y:S04]  /*20380*/  STL [R1+0x32e8], R8 ;  /* 0x0032e80801007387 */ /* 0x0001e80000100800 */
[----:B------:R1:W-:Y:S01]  /*20390*/  STL [R1+0x32dc], R7 ;  /* 0x0032dc0701007387 */ /* 0x0003e20000100800 */
[----:B-----5:R-:W-:-:S03]  /*203a0*/  IADD3 R13, P5, R10, R49, RZ ;  /* 0x000000310a0d7210 */ /* 0x020fc60007fbe0ff */
[----:B0-----:R-:W3:Y:S01]  /*203b0*/  LDL.LU R8, [R1+0x25c] ;  /* 0x00025c0001087983 */ /* 0x001ee20000300800 */
[----:B-1----:R-:W-:-:S03]  /*203c0*/  LEA.HI.X.SX32 R7, R47, R4, 0x1, P4 ;  /* 0x000000042f077211 */ /* 0x002fc600020f0eff */
[----:B------:R-:W-:Y:S04]  /*203d0*/  STL [R1+0x32e0], R13 ;  /* 0x0032e00d01007387 */ /* 0x000fe80000100800 */
[----:B------:R0:W-:Y:S04]  /*203e0*/  STL [R1+0x32d4], R7 ;  /* 0x0032d40701007387 */ /* 0x0001e80000100800 */
[----:B0-----:R-:W5:Y:S01]  /*203f0*/  LDL.LU R7, [R1+0x268] ;  /* 0x0002680001077983 */ /* 0x001f620000300800 */
[----:B----4-:R-:W-:Y:S02]  /*20400*/  IADD3 R16, P4, R9, R49, RZ ;  /* 0x0000003109107210 */ /* 0x010fe40007f9e0ff */
[----:B------:R-:W-:-:S03]  /*20410*/  LEA.HI.X.SX32 R13, R48, R4, 0x1, P3 ;  /* 0x00000004300d7211 */ /* 0x000fc600018f0eff */
[----:B------:R0:W-:Y:S04]  /*20420*/  STL [R1+0x32d8], R16 ;  /* 0x0032d81001007387 */ /* 0x0001e80000100800 */
[----:B------:R1:W-:Y:S01]  /*20430*/  STL [R1+0x32cc], R13 ;  /* 0x0032cc0d01007387 */ /* 0x0003e20000100800 */
[-C--:B------:R-:W-:Y:S02]  /*20440*/  IADD3 R17, P3, R6, R49.reuse, RZ ;  /* 0x0000003106117210 */ /* 0x080fe40007f7e0ff */
[----:B0-----:R-:W-:Y:S01]  /*20450*/  LEA.HI.X.SX32 R16, R50, R4, 0x1, P2 ;  /* 0x0000000432107211 */ /* 0x001fe200010f0eff */
[----:B-1----:R-:W4:Y:S04]  /*20460*/  LDL.LU R13, [R1+0x274] ;  /* 0x00027400010d7983 */ /* 0x002f280000300800 */
[----:B------:R0:W-:Y:S04]  /*20470*/  STL [R1+0x32d0], R17 ;  /* 0x0032d01101007387 */ /* 0x0001e80000100800 */
[----:B------:R1:W-:Y:S01]  /*20480*/  STL [R1+0x2c88], R16 ;  /* 0x002c881001007387 */ /* 0x0003e20000100800 */
[----:B0-----:R-:W-:-:S02]  /*20490*/  IADD3 R17, P2, R5, R49, RZ ;  /* 0x0000003105117210 */ /* 0x001fc40007f5e0ff */
[----:B-1----:R-:W-:Y:S02]  /*204a0*/  LEA.HI.X.SX32 R16, R12, R4, 0x1, P1 ;  /* 0x000000040c107211 */ /* 0x002fe400008f0eff */
[----:B------:R-:W4:Y:S04]  /*204b0*/  LDL.LU R12, [R1+0x284] ;  /* 0x00028400010c7983 */ /* 0x000f280000300800 */
        /* <DEDUP_REMOVED lines=28> */
[-C--:B-1----:R-:W-:Y:S02]  /*20680*/  LEA.HI.X.SX32 R16, R51, R4.reuse, 0x1, P1 ;  /* 0x0000000433107211 */ /* 0x082fe400008f0eff */
[----:B------:R-:W4:Y:S04]  /*20690*/  LDL.LU R51, [R1+0x2cc] ;  /* 0x0002cc0001337983 */ /* 0x000f280000300800 */
[----:B------:R-:W-:Y:S04]  /*206a0*/  STL [R1+0x2cd4], R17 ;  /* 0x002cd41101007387 */ /* 0x000fe80000100800 */
[----:B------:R0:W-:Y:S02]  /*206b0*/  STL [R1+0x2ca8], R16 ;  /* 0x002ca81001007387 */ /* 0x0001e40000100800 */
[----:B0-----:R-:W-:-:S02]  /*206c0*/  LEA.HI.X.SX32 R16, R52, R4, 0x1, P0 ;  /* 0x0000000434107211 */ /* 0x001fc400000f0eff */
[----:B------:R-:W4:Y:S01]  /*206d0*/  LDL.LU R52, [R1+0x2dc] ;  /* 0x0002dc0001347983 */ /* 0x000f220000300800 */
[----:B--2---:R-:W-:-:S05]  /*206e0*/  IADD3 R17, P1, R14, R49, RZ ;  /* 0x000000310e117210 */ /* 0x004fca0007f3e0ff */
[----:B------:R3:W-:Y:S04]  /*206f0*/  STL [R1+0x2cdc], R17 ;  /* 0x002cdc1101007387 */ /* 0x0007e80000100800 */
[----:B------:R0:W-:Y:S01]  /*20700*/  STL [R1+0x2cb0], R16 ;  /* 0x002cb01001007387 */ /* 0x0001e20000100800 */
[-C--:B---3--:R-:W-:Y:S02]  /*20710*/  IADD3 R17, P0, R8, R49.reuse, RZ ;  /* 0x0000003108117210 */ /* 0x088fe40007f1e0ff */
[----:B0-----:R-:W-:Y:S02]  /*20720*/  LEA.HI.X.SX32 R16, R53, R4, 0x1, P5 ;  /* 0x0000000435107211 */ /* 0x001fe400028f0eff */
[----:B------:R-:W2:Y:S04]  /*20730*/  LDL.LU R53, [R1+0x2e8] ;  /* 0x0002e80001357983 */ /* 0x000ea80000300800 */
[----:B------:R5:W-:Y:S04]  /*20740*/  STL [R1+0x2ce4], R17 ;  /* 0x002ce41101007387 */ /* 0x000be80000100800 */
[----:B------:R0:W-:Y:S01]  /*20750*/  STL [R1+0x2cb8], R16 ;  /* 0x002cb81001007387 */ /* 0x0001e20000100800 */
[----:B-----5:R-:W-:-:S02]  /*20760*/  IADD3 R17, P5, R7, R49, RZ ;  /* 0x0000003107117210 */ /* 0x020fc40007fbe0ff */
[-C--:B0-----:R-:W-:Y:S02]  /*20770*/  LEA.HI.X.SX32 R16, R15, R4.reuse, 0x1, P4 ;  /* 0x000000040f107211 */ /* 0x081fe400020f0eff */
[----:B------:R-:W3:Y:S04]  /*20780*/  LDL.LU R15, [R1+0x2f4] ;  /* 0x0002f400010f7983 */ /* 0x000ee80000300800 */
[----:B------:R-:W-:Y:S04]  /*20790*/  STL [R1+0x2cec], R17 ;  /* 0x002cec1101007387 */ /* 0x000fe80000100800 */
[----:B------:R0:W-:Y:S02]  /*207a0*/  STL [R1+0x2cc0], R16 ;  /* 0x002cc01001007387 */ /* 0x0001e40000100800 */
[----:B0-----:R-:W-:-:S02]  /*207b0*/  LEA.HI.X.SX32 R16, R54, R4, 0x1, P3 ;  /* 0x0000000436107211 */ /* 0x001fc400018f0eff */
[----:B------:R-:W5:Y:S01]  /*207c0*/  LDL.LU R54, [R1+0x300] ;  /* 0x0003000001367983 */ /* 0x000f620000300800 */
[----:B----4-:R-:W-:-:S05]  /*207d0*/  IADD3 R17, P4, R13, R49, RZ ;  /* 0x000000310d117210 */ /* 0x010fca0007f9e0ff */
[----:B------:R0:W-:Y:S04]  /*207e0*/  STL [R1+0x2cf4], R17 ;  /* 0x002cf41101007387 */ /* 0x0001e80000100800 */
[----:B------:R1:W-:Y:S01]  /*207f0*/  STL [R1+0x2cc8], R16 ;  /* 0x002cc81001007387 */ /* 0x0003e20000100800 */
[-C--:B0-----:R-:W-:Y:S02]  /*20800*/  IADD3 R17, P3, R12, R49.reuse, RZ ;  /* 0x000000310c117210 */ /* 0x081fe40007f7e0ff */
        /* <DEDUP_REMOVED lines=42> */
[----:B------:R-:W-:Y:S04]  /*20ab0*/  STL [R1+0x2d3c], R17 ;  /* 0x002d3c1101007387 */ /* 0x000fe80000100800 */
[----:B------:R0:W-:Y:S02]  /*20ac0*/  STL [R1+0x2d10], R16 ;  /* 0x002d101001007387 */ /* 0x0001e40000100800 */
[----:B0-----:R-:W-:Y:S02]  /*20ad0*/  LEA.HI.X.SX32 R16, R6, R4, 0x1, P5 ;  /* 0x0000000406107211 */ /* 0x001fe400028f0eff */
[-C--:B---3--:R-:W-:Y:S01]  /*20ae0*/  IADD3 R17, P0, R15, R49.reuse, RZ ;  /* 0x000000310f117210 */ /* 0x088fe20007f1e0ff */
        /* <DEDUP_REMOVED lines=59> */
[----:B------:R-:W2:Y:S01]  /*20ea0*/  LDL.LU R12, [R1+0x2ac] ;  /* 0x0002ac00010c7983 */ /* 0x000ea20000300800 */
[----:B---3--:R-:W-:-:S05]  /*20eb0*/  IADD3 R17, P0, R5, R49, RZ ;  /* 0x0000003105117210 */ /* 0x008fca0007f1e0ff */
[----:B------:R-:W-:Y:S04]  /*20ec0*/  STL [R1+0x2da4], R17 ;  /* 0x002da41101007387 */ /* 0x000fe80000100800 */
[----:B------:R0:W-:Y:S02]  /*20ed0*/  STL [R1+0x2d78], R16 ;  /* 0x002d781001007387 */ /* 0x0001e40000100800 */
[-C--:B0-----:R-:W-:Y:S02]  /*20ee0*/  LEA.HI.X.SX32 R16, R11, R4.reuse, 0x1, P4 ;  /* 0x000000040b107211 */ /* 0x081fe400020f0eff */
[----:B-----5:R-:W-:Y:S01]  /*20ef0*/  IADD3 R17, P5, R51, R49, RZ ;  /* 0x0000003133117210 */ /* 0x020fe20007fbe0ff */
        /* <DEDUP_REMOVED lines=66> */
[----:B------:R-:W-:Y:S04]  /*21320*/  STL [R1+0x2e14], R17 ;  /* 0x002e141101007387 */ /* 0x000fe80000100800 */
[----:B------:R0:W-:Y:S02]  /*21330*/  STL [R1+0x2de8], R16 ;  /* 0x002de81001007387 */ /* 0x0001e40000100800 */
[----:B0-----:R-:W-:Y:S02]  /*21340*/  LEA.HI.X.SX32 R16, R13, R4, 0x1, P2 ;  /* 0x000000040d107211 */ /* 0x001fe400010f0eff */
[-C--:B------:R-:W-:Y:S01]  /*21350*/  IADD3 R17, P3, R6, R49.reuse, RZ ;  /* 0x0000003106117210 */ /* 0x080fe20007f7e0ff */
        /* <DEDUP_REMOVED lines=59> */
[----:B------:R-:W4:Y:S01]  /*21710*/  LDL.LU R55, [R1+0x210] ;  /* 0x0002100001377983 */ /* 0x000f220000300800 */
[----:B------:R-:W-:-:S05]  /*21720*/  IADD3 R17, P3, R12, R49, RZ ;  /* 0x000000310c117210 */ /* 0x000fca0007f7e0ff */
        /* <DEDUP_REMOVED lines=177> */
[-C--:B0-----:R-:W-:Y:S02]  /*22240*/  LEA.HI.X.SX32 R16, R13, R4.reuse, 0x1, P2 ;  /* 0x000000040d107211 */ /* 0x081fe400010f0eff */
[----:B------:R-:W-:Y:S01]  /*22250*/  IADD3 R17, P3, R6, R49, RZ ;  /* 0x0000003106117210 */ /* 0x000fe20007f7e0ff */
[----:B------:R-:W4:Y:S04]  /*22260*/  LDL.LU R13, [R1+0x158] ;  /* 0x00015800010d7983 */ /* 0x000f280000300800 */
[----:B------:R-:W-:Y:S04]  /*22270*/  STL [R1+0x2f9c], R17 ;  /* 0x002f9c1101007387 */ /* 0x000fe80000100800 */
[----:B------:R0:W-:Y:S02]  /*22280*/  STL [R1+0x2f70], R16 ;  /* 0x002f701001007387 */ /* 0x0001e40000100800 */
[----:B0-----:R-:W-:-:S02]  /*22290*/  LEA.HI.X.SX32 R16, R12, R4, 0x1, P1 ;  /* 0x000000040c107211 */ /* 0x001fc400008f0eff */
        /* <DEDUP_REMOVED lines=118> */
[----:B------:R0:W-:Y:S01]  /*22a00*/  STL [R1+0x3030], R16 ;  /* 0x0030301001007387 */ /* 0x0001e20000100800 */
[----:B------:R-:W-:-:S02]  /*22a10*/  LEA.HI.X.SX32 R15, R15, R4, 0x1, P0 ;  /* 0x000000040f0f7211 */ /* 0x000fc400000f0eff */
[----:B0-----:R-:W-:Y:S02]  /*22a20*/  LEA.HI.X.SX32 R16, R53, R4, 0x1, P1 ;  /* 0x0000000435107211 */ /* 0x001fe400008f0eff */
[-C--:B------:R-:W-:Y:S01]  /*22a30*/  IADD3 R17, P2, R8, R49.reuse, RZ ;  /* 0x0000003108117210 */ /* 0x080fe20007f5e0ff */
[----:B------:R-:W4:Y:S04]  /*22a40*/  LDL.LU R53, [R1+0xf4] ;  /* 0x0000f40001357983 */ /* 0x000f280000300800 */
[----:B------:R-:W-:Y:S04]  /*22a50*/  STL [R1+0x3064], R17 ;  /* 0x0030641101007387 */ /* 0x000fe80000100800 */
[----:B------:R0:W-:Y:S04]  /*22a60*/  STL [R1+0x3038], R16 ;  /* 0x0030381001007387 */ /* 0x0001e80000100800 */
[----:B0-----:R-:W4:Y:S01]  /*22a70*/  LDL.LU R16, [R1+0xf0] ;  /* 0x0000f00001107983 */ /* 0x001f220000300800 */
[----:B------:R-:W-:-:S05]  /*22a80*/  IADD3 R17, P1, R7, R49, RZ ;  /* 0x0000003107117210 */ /* 0x000fca0007f3e0ff */
[----:B------:R-:W-:Y:S04]  /*22a90*/  STL [R1+0x306c], R17 ;  /* 0x00306c1101007387 */ /* 0x000fe80000100800 */
[----:B------:R0:W-:Y:S02]  /*22aa0*/  STL [R1+0x3040], R15 ;  /* 0x0030400f01007387 */ /* 0x0001e40000100800 */
[----:B0-----:R-:W-:Y:S02]  /*22ab0*/  LEA.HI.X.SX32 R15, R54, R4, 0x1, P5 ;  /* 0x00000004360f7211 */ /* 0x001fe400028f0eff */
[----:B------:R-:W4:Y:S01]  /*22ac0*/  LDL.LU R54, [R1+0xec] ;  /* 0x0000ec0001367983 */ /* 0x000f220000300800 */
[----:B------:R-:W-:-:S05]  /*22ad0*/  IADD3 R17, P0, R13, R49, RZ ;  /* 0x000000310d117210 */ /* 0x000fca0007f1e0ff */
[----:B------:R-:W-:Y:S04]  /*22ae0*/  STL [R1+0x3074], R17 ;  /* 0x0030741101007387 */ /* 0x000fe80000100800 */
[----:B------:R0:W-:Y:S01]  /*22af0*/  STL [R1+0x3048], R15 ;  /* 0x0030480f01007387 */ /* 0x0001e20000100800 */
[-C--:B------:R-:W-:Y:S02]  /*22b00*/  LEA.HI.X.SX32 R14, R14, R4.reuse, 0x1, P3 ;  /* 0x000000040e0e7211 */ /* 0x080fe400018f0eff */
[----:B0-----:R-:W-:Y:S02]  /*22b10*/  LEA.HI.X.SX32 R15, R55, R4, 0x1, P4 ;  /* 0x00000004370f7211 */ /* 0x001fe400020f0eff */
[----:B------:R-:W4:Y:S01]  /*22b20*/  LDL.LU R55, [R1+0xe8] ;  /* 0x0000e80001377983 */ /* 0x000f220000300800 */
[----:B------:R-:W-:-:S05]  /*22b30*/  IADD3 R17, P5, R12, R49, RZ ;  /* 0x000000310c117210 */ /* 0x000fca0007fbe0ff */
[----:B------:R-:W-:Y:S04]  /*22b40*/  STL [R1+0x307c], R17 ;  /* 0x00307c1101007387 */ /* 0x000fe80000100800 */
[----:B------:R0:W-:Y:S04]  /*22b50*/  STL [R1+0x3050], R15 ;  /* 0x0030500f01007387 */ /* 0x0001e80000100800 */
[----:B0-----:R-:W4:Y:S01]  /*22b60*/  LDL.LU R15, [R1+0xe4] ;  /* 0x0000e400010f7983 */ /* 0x001f220000300800 */
[----:B------:R-:W-:-:S05]  /*22b70*/  IADD3 R17, P4, R11, R49, RZ ;  /* 0x000000310b117210 */ /* 0x000fca0007f9e0ff */
[----:B------:R-:W-:Y:S04]  /*22b80*/  STL [R1+0x3084], R17 ;  /* 0x0030841101007387 */ /* 0x000fe80000100800 */
[----:B------:R0:W-:Y:S02]  /*22b90*/  STL [R1+0x3058], R14 ;  /* 0x0030580e01007387 */ /* 0x0001e40000100800 */
[-C--:B0-----:R-:W-:Y:S02]  /*22ba0*/  LEA.HI.X.SX32 R14, R8, R4.reuse, 0x1, P2 ;  /* 0x00000004080e7211 */ /* 0x081fe400010f0eff */
[----:B------:R-:W-:Y:S01]  /*22bb0*/  IADD3 R17, P3, R10, R49, RZ ;  /* 0x000000310a117210 */ /* 0x000fe20007f7e0ff */
[----:B------:R-:W4:Y:S04]  /*22bc0*/  LDL.LU R8, [R1+0xe0] ;  /* 0x0000e00001087983 */ /* 0x000f280000300800 */
[----:B------:R0:W-:Y:S04]  /*22bd0*/  STL [R1+0x308c], R17 ;  /* 0x00308c1101007387 */ /* 0x0001e80000100800 */
[----:B------:R1:W-:Y:S01]  /*22be0*/  STL [R1+0x3060], R14 ;  /* 0x0030600e01007387 */ /* 0x0003e20000100800 */
[----:B------:R-:W-:-:S02]  /*22bf0*/  LEA.HI.X.SX32 R13, R13, R4, 0x1, P0 ;  /* 0x000000040d0d7211 */ /* 0x000fc400000f0eff */
[----:B0-----:R-:W-:Y:S02]  /*22c00*/  IADD3 R17, P2, R9, R49, RZ ;  /* 0x0000003109117210 */ /* 0x001fe40007f5e0ff */
[-C--:B-1----:R-:W-:Y:S02]  /*22c10*/  LEA.HI.X.SX32 R14, R7, R4.reuse, 0x1, P1 ;  /* 0x00000004070e7211 */ /* 0x082fe400008f0eff */
[----:B------:R-:W4:Y:S04]  /*22c20*/  LDL.LU R7, [R1+0xdc] ;  /* 0x0000dc0001077983 */ /* 0x000f280000300800 */
[----:B------:R-:W-:Y:S04]  /*22c30*/  STL [R1+0x3094], R17 ;  /* 0x0030941101007387 */ /* 0x000fe80000100800 */
[----:B------:R0:W-:Y:S01]  /*22c40*/  STL [R1+0x3068], R14 ;  /* 0x0030680e01007387 */ /* 0x0001e20000100800 */
[----:B------:R-:W-:-:S03]  /*22c50*/  LEA.HI.X.SX32 R12, R12, R4, 0x1, P5 ;  /* 0x000000040c0c7211 */ /* 0x000fc600028f0eff */
[----:B0-----:R-:W4:Y:S01]  /*22c60*/  LDL.LU R14, [R1+0xd8] ;  /* 0x0000d800010e7983 */ /* 0x001f220000300800 */
[----:B------:R-:W-:Y:S02]  /*22c70*/  LEA.HI.X.SX32 R11, R11, R4, 0x1, P4 ;  /* 0x000000040b0b7211 */ /* 0x000fe400020f0eff */
[----:B--2---:R-:W-:-:S05]  /*22c80*/  IADD3 R17, P1, R6, R49, RZ ;  /* 0x0000003106117210 */ /* 0x004fca0007f3e0ff */
[----:B------:R-:W-:Y:S04]  /*22c90*/  STL [R1+0x309c], R17 ;  /* 0x00309c1101007387 */ /* 0x000fe80000100800 */
[----:B------:R0:W-:Y:S04]  /*22ca0*/  STL [R1+0x3070], R13 ;  /* 0x0030700d01007387 */ /* 0x0001e80000100800 */
[----:B0-----:R-:W2:Y:S01]  /*22cb0*/  LDL.LU R13, [R1+0xd4] ;  /* 0x0000d400010d7983 */ /* 0x001ea20000300800 */
[----:B---3--:R-:W-:-:S05]  /*22cc0*/  IADD3 R17, P0, R5, R49, RZ ;  /* 0x0000003105117210 */ /* 0x008fca0007f1e0ff */
[----:B------:R-:W-:Y:S04]  /*22cd0*/  STL [R1+0x30a4], R17 ;  /* 0x0030a41101007387 */ /* 0x000fe80000100800 */
[----:B------:R0:W-:Y:S04]  /*22ce0*/  STL [R1+0x3078], R12 ;  /* 0x0030780c01007387 */ /* 0x0001e80000100800 */
[----:B0-----:R-:W3:Y:S01]  /*22cf0*/  LDL.LU R12, [R1+0xd0] ;  /* 0x0000d000010c7983 */ /* 0x001ee20000300800 */
[----:B-----5:R-:W-:-:S05]  /*22d00*/  IADD3 R17, P5, R51, R49, RZ ;  /* 0x0000003133117210 */ /* 0x020fca0007fbe0ff */
[----:B------:R-:W-:Y:S04]  /*22d10*/  STL [R1+0x30ac], R17 ;  /* 0x0030ac1101007387 */ /* 0x000fe80000100800 */
[----:B------:R0:W-:Y:S04]  /*22d20*/  STL [R1+0x3080], R11 ;  /* 0x0030800b01007387 */ /* 0x0001e80000100800 */
[----:B0-----:R-:W5:Y:S01]  /*22d30*/  LDL.LU R11, [R1+0xcc] ;  /* 0x0000cc00010b7983 */ /* 0x001f620000300800 */
[----:B------:R-:W-:Y:S02]  /*22d40*/  LEA.HI.X.SX32 R10, R10, R4, 0x1, P3 ;  /* 0x000000040a0a7211 */ /* 0x000fe400018f0eff */
[----:B----4-:R-:W-:-:S02]  /*22d50*/  IADD3 R17, P4, R52, R49, RZ ;  /* 0x0000003134117210 */ /* 0x010fc40007f9e0ff */
[----:B------:R-:W-:-:S03]  /*22d60*/  LEA.HI.X.SX32 R9, R9, R4, 0x1, P2 ;  /* 0x0000000409097211 */ /* 0x000fc600010f0eff */
[----:B------:R-:W-:Y:S04]  /*22d70*/  STL [R1+0x30b4], R17 ;  /* 0x0030b41101007387 */ /* 0x000fe80000100800 */
[----:B------:R0:W-:Y:S01]  /*22d80*/  STL [R1+0x3088], R10 ;  /* 0x0030880a01007387 */ /* 0x0001e20000100800 */
[----:B------:R-:W-:-:S03]  /*22d90*/  LEA.HI.X.SX32 R6, R6, R4, 0x1, P1 ;  /* 0x0000000406067211 */ /* 0x000fc600008f0eff */
[----:B0-----:R-:W4:Y:S01]  /*22da0*/  LDL.LU R10, [R1+0xc8] ;  /* 0x0000c800010a7983 */ /* 0x001f220000300800 */
[----:B------:R-:W-:-:S05]  /*22db0*/  IADD3 R17, P3, R53, R49, RZ ;  /* 0x0000003135117210 */ /* 0x000fca0007f7e0ff */
[----:B------:R0:W-:Y:S04]  /*22dc0*/  STL [R1+0x30bc], R17 ;  /* 0x0030bc1101007387 */ /* 0x0001e80000100800 */
[----:B------:R1:W-:Y:S01]  /*22dd0*/  STL [R1+0x3090], R9 ;  /* 0x0030900901007387 */ /* 0x0003e20000100800 */
[----:B0-----:R-:W-:-:S03]  /*22de0*/  IADD3 R17, P2, R16, R49, RZ ;  /* 0x0000003110117210 */ /* 0x001fc60007f5e0ff */
[----:B-1----:R-:W4:Y:S04]  /*22df0*/  LDL.LU R9, [R1+0xc4] ;  /* 0x0000c40001097983 */ /* 0x002f280000300800 */
[----:B------:R-:W-:Y:S01]  /*22e00*/  STL [R1+0x30c4], R17 ;  /* 0x0030c41101007387 */ /* 0x000fe20000100800 */
[----:B------:R-:W-:-:S03]  /*22e10*/  LEA.HI.X.SX32 R18, R5, R4, 0x1, P0 ;  /* 0x0000000405127211 */ /* 0x000fc600000f0eff */
[----:B------:R0:W-:Y:S04]  /*22e20*/  STL [R1+0x3098], R6 ;  /* 0x0030980601007387 */ /* 0x0001e80000100800 */
[----:B0-----:R-:W4:Y:S01]  /*22e30*/  LDL.LU R6, [R1+0xc0] ;  /* 0x0000c00001067983 */ /* 0x001f220000300800 */
[----:B------:R-:W-:-:S05]  /*22e40*/  IADD3 R17, P1, R54, R49, RZ ;  /* 0x0000003136117210 */ /* 0x000fca0007f3e0ff */
[----:B------:R0:W-:Y:S04]  /*22e50*/  STL [R1+0x30cc], R17 ;  /* 0x0030cc1101007387 */ /* 0x0001e80000100800 */
[----:B------:R-:W4:Y:S04]  /*22e60*/  LDL.LU R5, [R1+0xbc] ;  /* 0x0000bc0001057983 */ /* 0x000f280000300800 */
[----:B------:R1:W-:Y:S01]  /*22e70*/  STL [R1+0x30a0], R18 ;  /* 0x0030a01201007387 */ /* 0x0003e20000100800 */
[----:B0-----:R-:W-:Y:S02]  /*22e80*/  IADD3 R17, P0, R55, R49, RZ ;  /* 0x0000003137117210 */ /* 0x001fe40007f1e0ff */
[----:B-1----:R-:W-:-:S03]  /*22e90*/  LEA.HI.X.SX32 R18, R51, R4, 0x1, P5 ;  /* 0x0000000433127211 */ /* 0x002fc600028f0eff */
[----:B------:R0:W-:Y:S04]  /*22ea0*/  STL [R1+0x30d4], R17 ;  /* 0x0030d41101007387 */ /* 0x0001e80000100800 */
[----:B------:R-:W4:Y:S04]  /*22eb0*/  LDL.LU R51, [R1+0xb8] ;  /* 0x0000b80001337983 */ /* 0x000f280000300800 */
[----:B------:R1:W-:Y:S01]  /*22ec0*/  STL [R1+0x30a8], R18 ;  /* 0x0030a81201007387 */ /* 0x0003e20000100800 */
[----:B0-----:R-:W-:Y:S02]  /*22ed0*/  IADD3 R17, P5, R15, R49, RZ ;  /* 0x000000310f117210 */ /* 0x001fe40007fbe0ff */
[----:B-1----:R-:W-:-:S03]  /*22ee0*/  LEA.HI.X.SX32 R18, R52, R4, 0x1, P4 ;  /* 0x0000000434127211 */ /* 0x002fc600020f0eff */
[----:B------:R-:W-:Y:S04]  /*22ef0*/  STL [R1+0x30dc], R17 ;  /* 0x0030dc1101007387 */ /* 0x000fe80000100800 */
[----:B------:R-:W4:Y:S04]  /*22f00*/  LDL.LU R52, [R1+0xb4] ;  /* 0x0000b40001347983 */ /* 0x000f280000300800 */
[----:B------:R0:W-:Y:S02]  /*22f10*/  STL [R1+0x30b0], R18 ;  /* 0x0030b01201007387 */ /* 0x0001e40000100800 */
[----:B0-----:R-:W-:-:S02]  /*22f20*/  LEA.HI.X.SX32 R18, R53, R4, 0x1, P3 ;  /* 0x0000000435127211 */ /* 0x001fc400018f0eff */
[----:B------:R-:W-:-:S05]  /*22f30*/  IADD3 R17, P4, R8, R49, RZ ;  /* 0x0000003108117210 */ /* 0x000fca0007f9e0ff */
[----:B------:R0:W-:Y:S04]  /*22f40*/  STL [R1+0x30e4], R17 ;  /* 0x0030e41101007387 */ /* 0x0001e80000100800 */
[----:B------:R-:W4:Y:S04]  /*22f50*/  LDL.LU R53, [R1+0xb0] ;  /* 0x0000b00001357983 */ /* 0x000f280000300800 */
[----:B------:R1:W-:Y:S01]  /*22f60*/  STL [R1+0x30b8], R18 ;  /* 0x0030b81201007387 */ /* 0x0003e20000100800 */
[----:B0-----:R-:W-:Y:S02]  /*22f70*/  IADD3 R17, P3, R7, R49, RZ ;  /* 0x0000003107117210 */ /* 0x001fe40007f7e0ff */
[----:B-1----:R-:W-:-:S03]  /*22f80*/  LEA.HI.X.SX32 R18, R16, R4, 0x1, P2 ;  /* 0x0000000410127211 */ /* 0x002fc600010f0eff */
[----:B------:R0:W-:Y:S04]  /*22f90*/  STL [R1+0x30ec], R17 ;  /* 0x0030ec1101007387 */ /* 0x0001e80000100800 */
[----:B------:R-:W-:Y:S01]  /*22fa0*/  STL [R1+0x30c0], R18 ;  /* 0x0030c01201007387 */ /* 0x000fe20000100800 */
[----:B0-----:R-:W-:-:S03]  /*22fb0*/  LEA.HI.X.SX32 R17, R54, R4, 0x1, P1 ;  /* 0x0000000436117211 */ /* 0x001fc600008f0eff */
[----:B------:R-:W4:Y:S01]  /*22fc0*/  LDL.LU R54, [R1+0xac] ;  /* 0x0000ac0001367983 */ /* 0x000f220000300800 */
[----:B------:R-:W-:-:S05]  /*22fd0*/  IADD3 R16, P2, R14, R49, RZ ;  /* 0x000000310e107210 */ /* 0x000fca0007f5e0ff */
[----:B------:R-:W-:Y:S04]  /*22fe0*/  STL [R1+0x30f4], R16 ;  /* 0x0030f41001007387 */ /* 0x000fe80000100800 */
[----:B------:R0:W-:Y:S01]  /*22ff0*/  STL [R1+0x30c8], R17 ;  /* 0x0030c81101007387 */ /* 0x0001e20000100800 */
[-C--:B------:R-:W-:Y:S02]  /*23000*/  LEA.HI.X.SX32 R15, R15, R4.reuse, 0x1, P5 ;  /* 0x000000040f0f7211 */ /* 0x080fe400028f0eff */
[----:B0-----:R-:W-:Y:S02]  /*23010*/  LEA.HI.X.SX32 R17, R55, R4, 0x1, P0 ;  /* 0x0000000437117211 */ /* 0x001fe400000f0eff */
[----:B------:R-:W4:Y:S01]  /*23020*/  LDL.LU R55, [R1+0xa8] ;  /* 0x0000a80001377983 */ /* 0x000f220000300800 */
[----:B--2---:R-:W-:-:S05]  /*23030*/  IADD3 R16, P1, R13, R49, RZ ;  /* 0x000000310d107210 */ /* 0x004fca0007f3e0ff */
[----:B------:R-:W-:Y:S04]  /*23040*/  STL [R1+0x30fc], R16 ;  /* 0x0030fc1001007387 */ /* 0x000fe80000100800 */
[----:B------:R0:W-:Y:S04]  /*23050*/  STL [R1+0x30d0], R17 ;  /* 0x0030d01101007387 */ /* 0x0001e80000100800 */
[----:B0-----:R-:W2:Y:S01]  /*23060*/  LDL.LU R17, [R1+0xa4] ;  /* 0x0000a40001117983 */ /* 0x001ea20000300800 */
        /* <DEDUP_REMOVED lines=11> */
[----:B------:R0:W-:Y:S01]  /*23120*/  STL [R1+0x3114], R16 ;  /* 0x0031141001007387 */ /* 0x0001e20000100800 */
[----:B------:R-:W-:-:S03]  /*23130*/  LEA.HI.X.SX32 R14, R14, R4, 0x1, P2 ;  /* 0x000000040e0e7211 */ /* 0x000fc600010f0eff */
[----:B------:R-:W-:Y:S01]  /*23140*/  STL [R1+0x30e8], R15 ;  /* 0x0030e80f01007387 */ /* 0x000fe20000100800 */
[----:B0-----:R-:W-:-:S05]  /*23150*/  IADD3 R16, P3, R9, R49, RZ ;  /* 0x0000003109107210 */ /* 0x001fca0007f7e0ff */
[----:B------:R0:W-:Y:S04]  /*23160*/  STL [R1+0x311c], R16 ;  /* 0x00311c1001007387 */ /* 0x0001e80000100800 */
[----:B0-----:R-:W4:Y:S01]  /*23170*/  LDL.LU R16, [R1+0x98] ;  /* 0x0000980001107983 */ /* 0x001f220000300800 */
[----:B------:R-:W-:-:S03]  /*23180*/  IADD3 R15, P2, R6, R49, RZ ;  /* 0x00000031060f7210 */ /* 0x000fc60007f5e0ff */
[----:B------:R0:W-:Y:S04]  /*23190*/  STL [R1+0x30f0], R14 ;  /* 0x0030f00e01007387 */ /* 0x0001e80000100800 */
[----:B------:R1:W-:Y:S01]  /*231a0*/  STL [R1+0x3124], R15 ;  /* 0x0031240f01007387 */ /* 0x0003e20000100800 */
[-C--:B------:R-:W-:Y:S02]  /*231b0*/  LEA.HI.X.SX32 R12, R12, R4.reuse, 0x1, P0 ;  /* 0x000000040c0c7211 */ /* 0x080fe400000f0eff */
[----:B0-----:R-:W-:Y:S02]  /*231c0*/  LEA.HI.X.SX32 R14, R13, R4, 0x1, P1 ;  /* 0x000000040d0e7211 */ /* 0x001fe400008f0eff */
[-C--:B------:R-:W-:Y:S01]  /*231d0*/  IADD3 R13, P1, R5, R49.reuse, RZ ;  /* 0x00000031050d7210 */ /* 0x080fe20007f3e0ff */
[----:B-1----:R-:W4:Y:S04]  /*231e0*/  LDL.LU R15, [R1+0x94] ;  /* 0x00009400010f7983 */ /* 0x002f280000300800 */
[----:B------:R0:W-:Y:S04]  /*231f0*/  STL [R1+0x30f8], R14 ;  /* 0x0030f80e01007387 */ /* 0x0001e80000100800 */
[----:B------:R1:W-:Y:S04]  /*23200*/  STL [R1+0x312c], R13 ;  /* 0x00312c0d01007387 */ /* 0x0003e80000100800 */
[----:B0-----:R-:W4:Y:S04]  /*23210*/  LDL.LU R14, [R1+0x90] ;  /* 0x00009000010e7983 */ /* 0x001f280000300800 */
[----:B------:R0:W-:Y:S01]  /*23220*/  STL [R1+0x3100], R12 ;  /* 0x0031000c01007387 */ /* 0x0001e20000100800 */
[----:B-1----:R-:W-:-:S05]  /*23230*/  IADD3 R13, P0, R51, R49, RZ ;  /* 0x00000031330d7210 */ /* 0x002fca0007f1e0ff */
[----:B------:R1:W-:Y:S01]  /*23240*/  STL [R1+0x3134], R13 ;  /* 0x0031340d01007387 */ /* 0x0003e20000100800 */
[-C--:B0-----:R-:W-:Y:S02]  /*23250*/  LEA.HI.X.SX32 R12, R11, R4.reuse, 0x1, P5 ;  /* 0x000000040b0c7211 */ /* 0x081fe400028f0eff */
[----:B------:R-:W-:Y:S01]  /*23260*/  LEA.HI.X.SX32 R10, R10, R4, 0x1, P4 ;  /* 0x000000040a0a7211 */ /* 0x000fe200020f0eff */
[----:B-1----:R-:W4:Y:S01]  /*23270*/  LDL.LU R13, [R1+0x8c] ;  /* 0x00008c00010d7983 */ /* 0x002f220000300800 */
[----:B------:R-:W-:-:S03]  /*23280*/  IADD3 R11, P5, R52, R49, RZ ;  /* 0x00000031340b7210 */ /* 0x000fc60007fbe0ff */
[----:B------:R0:W-:Y:S04]  /*23290*/  STL [R1+0x3108], R12 ;  /* 0x0031080c01007387 */ /* 0x0001e80000100800 */
[----:B------:R1:W-:Y:S04]  /*232a0*/  STL [R1+0x313c], R11 ;  /* 0x00313c0b01007387 */ /* 0x0003e80000100800 */
[----:B0-----:R-:W4:Y:S04]  /*232b0*/  LDL.LU R12, [R1+0x88] ;  /* 0x00008800010c7983 */ /* 0x001f280000300800 */
[----:B------:R0:W-:Y:S01]  /*232c0*/  STL [R1+0x3110], R10 ;  /* 0x0031100a01007387 */ /* 0x0001e20000100800 */
[----:B------:R-:W-:-:S02]  /*232d0*/  LEA.HI.X.SX32 R6, R6, R4, 0x1, P2 ;  /* 0x0000000406067211 */ /* 0x000fc400010f0eff */
[----:B-1----:R-:W-:Y:S02]  /*232e0*/  IADD3 R11, P4, R53, R49, RZ ;  /* 0x00000031350b7210 */ /* 0x002fe40007f9e0ff */
[----:B0-----:R-:W-:-:S03]  /*232f0*/  LEA.HI.X.SX32 R10, R9, R4, 0x1, P3 ;  /* 0x00000004090a7211 */ /* 0x001fc600018f0eff */
[----:B------:R0:W-:Y:S04]  /*23300*/  STL [R1+0x3144], R11 ;  /* 0x0031440b01007387 */ /* 0x0001e80000100800 */
[----:B0-----:R-:W4:Y:S04]  /*23310*/  LDL.LU R11, [R1+0x84] ;  /* 0x00008400010b7983 */ /* 0x001f280000300800 */
[----:B------:R0:W-:Y:S01]  /*23320*/  STL [R1+0x3118], R10 ;  /* 0x0031180a01007387 */ /* 0x0001e20000100800 */
[----:B------:R-:W-:-:S03]  /*23330*/  LEA.HI.X.SX32 R5, R5, R4, 0x1, P1 ;  /* 0x0000000405057211 */ /* 0x000fc600008f0eff */
[----:B0-----:R-:W4:Y:S01]  /*23340*/  LDL.LU R10, [R1+0x80] ;  /* 0x00008000010a7983 */ /* 0x001f220000300800 */
[----:B------:R-:W-:-:S05]  /*23350*/  IADD3 R9, P3, R54, R49, RZ ;  /* 0x0000003136097210 */ /* 0x000fca0007f7e0ff */
[----:B------:R-:W-:Y:S04]  /*23360*/  STL [R1+0x314c], R9 ;  /* 0x00314c0901007387 */ /* 0x000fe80000100800 */
[----:B------:R0:W-:Y:S04]  /*23370*/  STL [R1+0x3120], R6 ;  /* 0x0031200601007387 */ /* 0x0001e80000100800 */
[----:B0-----:R-:W4:Y:S01]  /*23380*/  LDL.LU R6, [R1+0x7c] ;  /* 0x00007c0001067983 */ /* 0x001f220000300800 */
[----:B------:R-:W-:-:S05]  /*23390*/  IADD3 R9, P2, R55, R49, RZ ;  /* 0x0000003137097210 */ /* 0x000fca0007f5e0ff */
[----:B------:R0:W-:Y:S04]  /*233a0*/  STL [R1+0x3154], R9 ;  /* 0x0031540901007387 */ /* 0x0001e80000100800 */
[----:B------:R1:W-:Y:S01]  /*233b0*/  STL [R1+0x3128], R5 ;  /* 0x0031280501007387 */ /* 0x0003e20000100800 */
[----:B0-----:R-:W-:-:S03]  /*233c0*/  LEA.HI.X.SX32 R9, R51, R4, 0x1, P0 ;  /* 0x0000000433097211 */ /* 0x001fc600000f0eff */
[----:B-1----:R-:W4:Y:S01]  /*233d0*/  LDL.LU R5, [R1+0x78] ;  /* 0x0000780001057983 */ /* 0x002f220000300800 */
[----:B--2---:R-:W-:-:S05]  /*233e0*/  IADD3 R18, P1, R17, R49, RZ ;  /* 0x0000003111127210 */ /* 0x004fca0007f3e0ff */
[----:B------:R-:W-:Y:S04]  /*233f0*/  STL [R1+0x315c], R18 ;  /* 0x00315c1201007387 */ /* 0x000fe80000100800 */
[----:B------:R-:W2:Y:S04]  /*23400*/  LDL.LU R51, [R1+0x74] ;  /* 0x0000740001337983 */ /* 0x000ea80000300800 */
[----:B------:R0:W-:Y:S02]  /*23410*/  STL [R1+0x3130], R9 ;  /* 0x0031300901007387 */ /* 0x0001e40000100800 */
[----:B0-----:R-:W-:-:S02]  /*23420*/  LEA.HI.X.SX32 R9, R52, R4, 0x1, P5 ;  /* 0x0000000434097211 */ /* 0x001fc400028f0eff */
[----:B---3--:R-:W-:-:S05]  /*23430*/  IADD3 R18, P0, R8, R49, RZ ;  /* 0x0000003108127210 */ /* 0x008fca0007f1e0ff */
[----:B------:R5:W-:Y:S04]  /*23440*/  STL [R1+0x3164], R18 ;  /* 0x0031641201007387 */ /* 0x000be80000100800 */
[----:B------:R-:W3:Y:S04]  /*23450*/  LDL.LU R52, [R1+0x70] ;  /* 0x0000700001347983 */ /* 0x000ee80000300800 */
[----:B------:R0:W-:Y:S01]  /*23460*/  STL [R1+0x3138], R9 ;  /* 0x0031380901007387 */ /* 0x0001e20000100800 */
[----:B-----5:R-:W-:Y:S02]  /*23470*/  IADD3 R18, P5, R7, R49, RZ ;  /* 0x0000003107127210 */ /* 0x020fe40007fbe0ff */
[----:B0-----:R-:W-:-:S03]  /*23480*/  LEA.HI.X.SX32 R9, R53, R4, 0x1, P4 ;  /* 0x0000000435097211 */ /* 0x001fc600020f0eff */
[----:B------:R-:W-:Y:S04]  /*23490*/  STL [R1+0x316c], R18 ;  /* 0x00316c1201007387 */ /* 0x000fe80000100800 */
[----:B------:R-:W5:Y:S04]  /*234a0*/  LDL.LU R53, [R1+0x6c] ;  /* 0x00006c0001357983 */ /* 0x000f680000300800 */
[----:B------:R0:W-:Y:S02]  /*234b0*/  STL [R1+0x3140], R9 ;  /* 0x0031400901007387 */ /* 0x0001e40000100800 */
[----:B0-----:R-:W-:-:S02]  /*234c0*/  LEA.HI.X.SX32 R9, R54, R4, 0x1, P3 ;  /* 0x0000000436097211 */ /* 0x001fc400018f0eff */
[----:B------:R-:W5:Y:S01]  /*234d0*/  LDL.LU R54, [R1+0x68] ;  /* 0x0000680001367983 */ /* 0x000f620000300800 */
[----:B----4-:R-:W-:-:S05]  /*234e0*/  IADD3 R18, P4, R16, R49, RZ ;  /* 0x0000003110127210 */ /* 0x010fca0007f9e0ff */
[----:B------:R0:W-:Y:S04]  /*234f0*/  STL [R1+0x3174], R18 ;  /* 0x0031741201007387 */ /* 0x0001e80000100800 */
[----:B------:R1:W-:Y:S01]  /*23500*/  STL [R1+0x3148], R9 ;  /* 0x0031480901007387 */ /* 0x0003e20000100800 */
[----:B0-----:R-:W-:Y:S02]  /*23510*/  IADD3 R18, P3, R15, R49, RZ ;  /* 0x000000310f127210 */ /* 0x001fe40007f7e0ff */
[-C--:B-1----:R-:W-:Y:S02]  /*23520*/  LEA.HI.X.SX32 R9, R55, R4.reuse, 0x1, P2 ;  /* 0x0000000437097211 */ /* 0x082fe400010f0eff */
[----:B------:R-:W4:Y:S04]  /*23530*/  LDL.LU R55, [R1+0x64] ;  /* 0x0000640001377983 */ /* 0x000f280000300800 */
[----:B------:R0:W-:Y:S01]  /*23540*/  STL [R1+0x317c], R18 ;  /* 0x00317c1201007387 */ /* 0x0001e20000100800 */
[----:B------:R-:W-:-:S03]  /*23550*/  LEA.HI.X.SX32 R19, R17, R4, 0x1, P1 ;  /* 0x0000000411137211 */ /* 0x000fc600008f0eff */
[----:B------:R1:W-:Y:S01]  /*23560*/  STL [R1+0x3150], R9 ;  /* 0x0031500901007387 */ /* 0x0003e20000100800 */
[----:B0-----:R-:W-:-:S03]  /*23570*/  IADD3 R18, P2, R14, R49, RZ ;  /* 0x000000310e127210 */ /* 0x001fc60007f5e0ff */
[----:B-1----:R-:W4:Y:S01]  /*23580*/  LDL.LU R9, [R1+0x60] ;  /* 0x0000600001097983 */ /* 0x002f220000300800 */
[----:B------:R-:W-:-:S03]  /*23590*/  LEA.HI.X.SX32 R17, R8, R4, 0x1, P0 ;  /* 0x0000000408117211 */ /* 0x000fc600000f0eff */
[----:B------:R0:W-:Y:S04]  /*235a0*/  STL [R1+0x3184], R18 ;  /* 0x0031841201007387 */ /* 0x0001e80000100800 */
[----:B------:R1:W-:Y:S04]  /*235b0*/  STL [R1+0x3158], R19 ;  /* 0x0031581301007387 */ /* 0x0003e80000100800 */
[----:B------:R-:W4:Y:S01]  /*235c0*/  LDL.LU R8, [R1+0x5c] ;  /* 0x00005c0001087983 */ /* 0x000f220000300800 */
[----:B0-----:R-:W-:-:S05]  /*235d0*/  IADD3 R18, P1, R13, R49, RZ ;  /* 0x000000310d127210 */ /* 0x001fca0007f3e0ff */
[----:B------:R-:W-:Y:S04]  /*235e0*/  STL [R1+0x318c], R18 ;  /* 0x00318c1201007387 */ /* 0x000fe80000100800 */
[----:B------:R0:W-:Y:S01]  /*235f0*/  STL [R1+0x3160], R17 ;  /* 0x0031601101007387 */ /* 0x0001e20000100800 */
[----:B-1----:R-:W-:Y:S02]  /*23600*/  IADD3 R19, P0, R12, R49, RZ ;  /* 0x000000310c137210 */ /* 0x002fe40007f1e0ff */
[----:B0-----:R-:W-:-:S03]  /*23610*/  LEA.HI.X.SX32 R17, R7, R4, 0x1, P5 ;  /* 0x0000000407117211 */ /* 0x001fc600028f0eff */
[----:B------:R-:W-:Y:S04]  /*23620*/  STL [R1+0x3194], R19 ;  /* 0x0031941301007387 */ /* 0x000fe80000100800 */
[----:B------:R-:W4:Y:S04]  /*23630*/  LDL.LU R7, [R1+0x58] ;  /* 0x0000580001077983 */ /* 0x000f280000300800 */
[----:B------:R0:W-:Y:S01]  /*23640*/  STL [R1+0x3168], R17 ;  /* 0x0031681101007387 */ /* 0x0001e20000100800 */
[-C--:B------:R-:W-:Y:S02]  /*23650*/  LEA.HI.X.SX32 R15, R15, R4.reuse, 0x1, P3 ;  /* 0x000000040f0f7211 */ /* 0x080fe400018f0eff */
[----:B0-----:R-:W-:-:S02]  /*23660*/  LEA.HI.X.SX32 R17, R16, R4, 0x1, P4 ;  /* 0x0000000410117211 */ /* 0x001fc400020f0eff */
[----:B------:R-:W-:-:S05]  /*23670*/  IADD3 R18, P5, R11, R49, RZ ;  /* 0x000000310b127210 */ /* 0x000fca0007fbe0ff */
[----:B------:R-:W-:Y:S04]  /*23680*/  STL [R1+0x319c], R18 ;  /* 0x00319c1201007387 */ /* 0x000fe80000100800 */
[----:B------:R-:W-:Y:S04]  /*23690*/  STL [R1+0x3170], R17 ;  /* 0x0031701101007387 */ /* 0x000fe80000100800 */
[----:B------:R-:W4:Y:S01]  /*236a0*/  LDL.LU R20, [R1+0x54] ;  /* 0x0000540001147983 */ /* 0x000f220000300800 */
[----:B------:R-:W-:Y:S02]  /*236b0*/  IADD3 R16, P4, R10, R49, RZ ;  /* 0x000000310a107210 */ /* 0x000fe40007f9e0ff */
[----:B------:R-:W-:-:S03]  /*236c0*/  LEA.HI.X.SX32 R14, R14, R4, 0x1, P2 ;  /* 0x000000040e0e7211 */ /* 0x000fc600010f0eff */
[----:B------:R0:W-:Y:S04]  /*236d0*/  STL [R1+0x31a4], R16 ;  /* 0x0031a41001007387 */ /* 0x0001e80000100800 */
[----:B------:R1:W-:Y:S01]  /*236e0*/  STL [R1+0x3178], R15 ;  /* 0x0031780f01007387 */ /* 0x0003e20000100800 */
[----:B0-----:R-:W-:-:S05]  /*236f0*/  IADD3 R16, P3, R6, R49, RZ ;  /* 0x0000003106107210 */ /* 0x001fca0007f7e0ff */
[----:B------:R-:W-:Y:S04]  /*23700*/  STL [R1+0x31ac], R16 ;  /* 0x0031ac1001007387 */ /* 0x000fe80000100800 */
[----:B------:R-:W4:Y:S04]  /*23710*/  LDL.LU R19, [R1+0x50] ;  /* 0x0000500001137983 */ /* 0x000f280000300800 */
[----:B------:R0:W-:Y:S01]  /*23720*/  STL [R1+0x3180], R14 ;  /* 0x0031800e01007387 */ /* 0x0001e20000100800 */
[----:B------:R-:W-:Y:S02]  /*23730*/  LEA.HI.X.SX32 R12, R12, R4, 0x1, P0 ;  /* 0x000000040c0c7211 */ /* 0x000fe400000f0eff */
[----:B-1----:R-:W-:-:S02]  /*23740*/  IADD3 R15, P2, R5, R49, RZ ;  /* 0x00000031050f7210 */ /* 0x002fc40007f5e0ff */
[----:B0-----:R-:W-:-:S03]  /*23750*/  LEA.HI.X.SX32 R14, R13, R4, 0x1, P1 ;  /* 0x000000040d0e7211 */ /* 0x001fc600008f0eff */
[----:B------:R-:W-:Y:S04]  /*23760*/  STL [R1+0x31b4], R15 ;  /* 0x0031b40f01007387 */ /* 0x000fe80000100800 */
[----:B------:R-:W-:Y:S04]  /*23770*/  STL [R1+0x3188], R14 ;  /* 0x0031880e01007387 */ /* 0x000fe80000100800 */
[----:B------:R-:W4:Y:S01]  /*23780*/  LDL.LU R18, [R1+0x4c] ;  /* 0x00004c0001127983 */ /* 0x000f220000300800 */
[----:B------:R-:W-:Y:S02]  /*23790*/  LEA.HI.X.SX32 R11, R11, R4, 0x1, P5 ;  /* 0x000000040b0b7211 */ /* 0x000fe400028f0eff */
[----:B--2---:R-:W-:-:S05]  /*237a0*/  IADD3 R13, P1, R51, R49, RZ ;  /* 0x00000031330d7210 */ /* 0x004fca0007f3e0ff */
[----:B------:R3:W-:Y:S04]  /*237b0*/  STL [R1+0x31bc], R13 ;  /* 0x0031bc0d01007387 */ /* 0x0007e80000100800 */
[----:B------:R5:W-:Y:S01]  /*237c0*/  STL [R1+0x3190], R12 ;  /* 0x0031900c01007387 */ /* 0x000be20000100800 */
[----:B---3--:R-:W-:-:S05]  /*237d0*/  IADD3 R13, P0, R52, R49, RZ ;  /* 0x00000031340d7210 */ /* 0x008fca0007f1e0ff */
[----:B------:R-:W-:Y:S04]  /*237e0*/  STL [R1+0x31c4], R13 ;  /* 0x0031c40d01007387 */ /* 0x000fe80000100800 */
[----:B------:R-:W2:Y:S04]  /*237f0*/  LDL.LU R17, [R1+0x48] ;  /* 0x0000480001117983 */ /* 0x000ea80000300800 */
[----:B------:R0:W-:Y:S01]  /*23800*/  STL [R1+0x3198], R11 ;  /* 0x0031980b01007387 */ /* 0x0001e20000100800 */
[----:B-----5:R-:W-:Y:S02]  /*23810*/  IADD3 R12, P5, R53, R49, RZ ;  /* 0x00000031350c7210 */ /* 0x020fe40007fbe0ff */
[----:B0-----:R-:W-:-:S03]  /*23820*/  LEA.HI.X.SX32 R11, R10, R4, 0x1, P4 ;  /* 0x000000040a0b7211 */ /* 0x001fc600020f0eff */
[----:B------:R-:W-:Y:S04]  /*23830*/  STL [R1+0x31cc], R12 ;  /* 0x0031cc0c01007387 */ /* 0x000fe80000100800 */
[----:B------:R-:W-:Y:S04]  /*23840*/  STL [R1+0x31a0], R11 ;  /* 0x0031a00b01007387 */ /* 0x000fe80000100800 */
[----:B------:R-:W3:Y:S01]  /*23850*/  LDL.LU R16, [R1+0x44] ;  /* 0x0000440001107983 */ /* 0x000ee20000300800 */
[----:B------:R-:W-:Y:S02]  /*23860*/  LEA.HI.X.SX32 R6, R6, R4, 0x1, P3 ;  /* 0x0000000406067211 */ /* 0x000fe400018f0eff */
[----:B------:R-:W-:-:S05]  /*23870*/  IADD3 R10, P4, R54, R49, RZ ;  /* 0x00000031360a7210 */ /* 0x000fca0007f9e0ff */
[----:B------:R-:W-:Y:S04]  /*23880*/  STL [R1+0x31d4], R10 ;  /* 0x0031d40a01007387 */ /* 0x000fe80000100800 */
[----:B------:R0:W-:Y:S02]  /*23890*/  STL [R1+0x31a8], R6 ;  /* 0x0031a80601007387 */ /* 0x0001e40000100800 */
[----:B0-----:R-:W-:Y:S02]  /*238a0*/  LEA.HI.X.SX32 R6, R5, R4, 0x1, P2 ;  /* 0x0000000405067211 */ /* 0x001fe400010f0eff */
[----:B----4-:R-:W-:-:S05]  /*238b0*/  IADD3 R10, P3, R55, R49, RZ ;  /* 0x00000031370a7210 */ /* 0x010fca0007f7e0ff */
[----:B------:R-:W-:Y:S04]  /*238c0*/  STL [R1+0x31dc], R10 ;  /* 0x0031dc0a01007387 */ /* 0x000fe80000100800 */
[----:B------:R-:W4:Y:S04]  /*238d0*/  LDL.LU R15, [R1+0x40] ;  /* 0x00004000010f7983 */ /* 0x000f280000300800 */
[----:B------:R0:W-:Y:S01]  /*238e0*/  STL [R1+0x31b0], R6 ;  /* 0x0031b00601007387 */ /* 0x0001e20000100800 */
[----:B------:R-:W-:Y:S02]  /*238f0*/  IADD3 R5, P2, R9, R49, RZ ;  /* 0x0000003109057210 */ /* 0x000fe40007f5e0ff */
[----:B0-----:R-:W-:-:S03]  /*23900*/  LEA.HI.X.SX32 R6, R51, R4, 0x1, P1 ;  /* 0x0000000433067211 */ /* 0x001fc600008f0eff */
[----:B------:R0:W-:Y:S04]  /*23910*/  STL [R1+0x31e4], R5 ;  /* 0x0031e40501007387 */ /* 0x0001e80000100800 */
[----:B------:R-:W5:Y:S04]  /*23920*/  LDL.LU R14, [R1+0x3c] ;  /* 0x00003c00010e7983 */ /* 0x000f680000300800 */
[----:B------:R1:W-:Y:S01]  /*23930*/  STL [R1+0x31b8], R6 ;  /* 0x0031b80601007387 */ /* 0x0003e20000100800 */
[----:B0-----:R-:W-:-:S03]  /*23940*/  IADD3 R5, P1, R8, R49, RZ ;  /* 0x0000003108057210 */ /* 0x001fc60007f3e0ff */
[----:B------:R-:W5:Y:S04]  /*23950*/  LDL.LU R13, [R1+0x38] ;  /* 0x00003800010d7983 */ /* 0x000f680000300800 */
[----:B------:R-:W-:Y:S01]  /*23960*/  STL [R1+0x31ec], R5 ;  /* 0x0031ec0501007387 */ /* 0x000fe20000100800 */
[----:B-1----:R-:W-:-:S03]  /*23970*/  LEA.HI.X.SX32 R6, R52, R4, 0x1, P0 ;  /* 0x0000000434067211 */ /* 0x002fc600000f0eff */
[----:B------:R-:W5:Y:S01]  /*23980*/  LDL.LU R12, [R1+0x34] ;  /* 0x00003400010c7983 */ /* 0x000f620000300800 */
[----:B------:R-:W-:-:S03]  /*23990*/  LEA.HI.X.SX32 R10, R53, R4, 0x1, P5 ;  /* 0x00000004350a7211 */ /* 0x000fc600028f0eff */
[----:B------:R0:W-:Y:S04]  /*239a0*/  STL [R1+0x31c0], R6 ;  /* 0x0031c00601007387 */ /* 0x0001e80000100800 */
[----:B0-----:R-:W5:Y:S01]  /*239b0*/  LDL.LU R6, [R1+0x30] ;  /* 0x0000300001067983 */ /* 0x001f620000300800 */
[----:B------:R-:W-:-:S05]  /*239c0*/  IADD3 R5, P0, R7, R49, RZ ;  /* 0x0000003107057210 */ /* 0x000fca0007f1e0ff */
[----:B------:R0:W-:Y:S04]  /*239d0*/  STL [R1+0x31f4], R5 ;  /* 0x0031f40501007387 */ /* 0x0001e80000100800 */
[----:B0-----:R-:W5:Y:S04]  /*239e0*/  LDL.LU R5, [R1+0x2c] ;  /* 0x00002c0001057983 */ /* 0x001f680000300800 */
[----:B------:R0:W-:Y:S04]  /*239f0*/  STL [R1+0x31c8], R10 ;  /* 0x0031c80a01007387 */ /* 0x0001e80000100800 */
[----:B------:R-:W5:Y:S01]  /*23a00*/  LDL.LU R51, [R1+0x28] ;  /* 0x0000280001337983 */ /* 0x000f620000300800 */
[----:B0-----:R-:W-:-:S02]  /*23a10*/  LEA.HI.X.SX32 R10, R54, R4, 0x1, P4 ;  /* 0x00000004360a7211 */ /* 0x001fc400020f0eff */
[----:B------:R-:W-:-:S05]  /*23a20*/  IADD3 R11, P5, R20, R49, RZ ;  /* 0x00000031140b7210 */ /* 0x000fca0007fbe0ff */
[----:B------:R-:W-:Y:S04]  /*23a30*/  STL [R1+0x31fc], R11 ;  /* 0x0031fc0b01007387 */ /* 0x000fe80000100800 */
[----:B------:R-:W5:Y:S04]  /*23a40*/  LDL.LU R52, [R1+0x24] ;  /* 0x0000240001347983 */ /* 0x000f680000300800 */
[----:B------:R0:W-:Y:S04]  /*23a50*/  STL [R1+0x31d0], R10 ;  /* 0x0031d00a01007387 */ /* 0x0001e80000100800 */
[----:B------:R-:W5:Y:S01]  /*23a60*/  LDL.LU R53, [R1+0x20] ;  /* 0x0000200001357983 */ /* 0x000f620000300800 */
[----:B0-----:R-:W-:-:S02]  /*23a70*/  LEA.HI.X.SX32 R10, R55, R4, 0x1, P3 ;  /* 0x00000004370a7211 */ /* 0x001fc400018f0eff */
[----:B------:R-:W-:-:S05]  /*23a80*/  IADD3 R11, P4, R19, R49, RZ ;  /* 0x00000031130b7210 */ /* 0x000fca0007f9e0ff */
[----:B------:R0:W-:Y:S04]  /*23a90*/  STL [R1+0x3204], R11 ;  /* 0x0032040b01007387 */ /* 0x0001e80000100800 */
[----:B------:R-:W5:Y:S04]  /*23aa0*/  LDL.LU R54, [R1+0x1c] ;  /* 0x00001c0001367983 */ /* 0x000f680000300800 */
[----:B------:R1:W-:Y:S04]  /*23ab0*/  STL [R1+0x31d8], R10 ;  /* 0x0031d80a01007387 */ /* 0x0003e80000100800 */
[----:B------:R-:W5:Y:S01]  /*23ac0*/  LDL.LU R55, [R1+0x18] ;  /* 0x0000180001377983 */ /* 0x000f620000300800 */
[----:B0-----:R-:W-:-:S02]  /*23ad0*/  IADD3 R11, P3, R18, R49, RZ ;  /* 0x00000031120b7210 */ /* 0x001fc40007f7e0ff */
[----:B-1----:R-:W-:-:S03]  /*23ae0*/  LEA.HI.X.SX32 R10, R9, R4, 0x1, P2 ;  /* 0x00000004090a7211 */ /* 0x002fc600010f0eff */
[----:B------:R0:W-:Y:S01]  /*23af0*/  STL [R1+0x320c], R11 ;  /* 0x00320c0b01007387 */ /* 0x0001e20000100800 */
[----:B------:R-:W-:-:S03]  /*23b00*/  LEA.HI.X.SX32 R8, R8, R4, 0x1, P1 ;  /* 0x0000000408087211 */ /* 0x000fc600008f0eff */
[----:B0-----:R-:W5:Y:S04]  /*23b10*/  LDL.LU R11, [R1+0x14] ;  /* 0x00001400010b7983 */ /* 0x001f680000300800 */
[----:B------:R0:W-:Y:S04]  /*23b20*/  STL [R1+0x31e0], R10 ;  /* 0x0031e00a01007387 */ /* 0x0001e80000100800 */
[----:B0-----:R-:W5:Y:S01]  /*23b30*/  LDL.LU R10, [R1+0x10] ;  /* 0x00001000010a7983 */ /* 0x001f620000300800 */
[----:B------:R-:W-:Y:S02]  /*23b40*/  LEA.HI.X.SX32 R21, R7, R4, 0x1, P0 ;  /* 0x0000000407157211 */ /* 0x000fe400000f0eff */
[----:B--2---:R-:W-:-:S05]  /*23b50*/  IADD3 R9, P2, R17, R49, RZ ;  /* 0x0000003111097210 */ /* 0x004fca0007f5e0ff */
[----:B------:R0:W-:Y:S04]  /*23b60*/  STL [R1+0x3214], R9 ;  /* 0x0032140901007387 */ /* 0x0001e80000100800 */
[----:B0-----:R-:W2:Y:S04]  /*23b70*/  LDL.LU R9, [R1+0xc] ;  /* 0x00000c0001097983 */ /* 0x001ea80000300800 */
[----:B------:R0:W-:Y:S01]  /*23b80*/  STL [R1+0x31e8], R8 ;  /* 0x0031e80801007387 */ /* 0x0001e20000100800 */
[----:B---3--:R-:W-:-:S03]  /*23b90*/  IADD3 R22, P1, R16, R49, RZ ;  /* 0x0000003110167210 */ /* 0x008fc60007f3e0ff */
[----:B0-----:R-:W3:Y:S04]  /*23ba0*/  LDL.LU R8, [R1+0x8] ;  /* 0x0000080001087983 */ /* 0x001ee80000300800 */
[----:B------:R0:W-:Y:S04]  /*23bb0*/  STL [R1+0x321c], R22 ;  /* 0x00321c1601007387 */ /* 0x0001e80000100800 */
[----:B------:R-:W3:Y:S04]  /*23bc0*/  LDL.LU R7, [R1+0x4] ;  /* 0x0000040001077983 */ /* 0x000ee80000300800 */
[----:B------:R5:W-:Y:S01]  /*23bd0*/  STL [R1+0x31f0], R21 ;  /* 0x0031f01501007387 */ /* 0x000be20000100800 */
[----:B0-----:R-:W-:-:S02]  /*23be0*/  LEA.HI.X.SX32 R22, R20, R4, 0x1, P5 ;  /* 0x0000000414167211 */ /* 0x001fc400028f0eff */
[-C--:B------:R-:W-:Y:S02]  /*23bf0*/  LEA.HI.X.SX32 R20, R19, R4.reuse, 0x1, P4 ;  /* 0x0000000413147211 */ /* 0x080fe400020f0eff */
[----:B------:R-:W-:Y:S02]  /*23c00*/  LEA.HI.X.SX32 R18, R18, R4, 0x1, P3 ;  /* 0x0000000412127211 */ /* 0x000fe400018f0eff */
[----:B----4-:R-:W-:-:S05]  /*23c10*/  IADD3 R23, P0, R15, R49, RZ ;  /* 0x000000310f177210 */ /* 0x010fca0007f1e0ff */
[----:B------:R-:W-:Y:S04]  /*23c20*/  STL [R1+0x3224], R23 ;  /* 0x0032241701007387 */ /* 0x000fe80000100800 */
[----:B------:R-:W-:Y:S01]  /*23c30*/  STL [R1+0x31f8], R22 ;  /* 0x0031f81601007387 */ /* 0x000fe20000100800 */
[----:B-----5:R-:W-:-:S05]  /*23c40*/  IADD3 R21, P5, R14, R49, RZ ;  /* 0x000000310e157210 */ /* 0x020fca0007fbe0ff */
[----:B------:R-:W-:Y:S01]  /*23c50*/  STL [R1+0x322c], R21 ;  /* 0x00322c1501007387 */ /* 0x000fe20000100800 */
[----:B------:R-:W-:-:S03]  /*23c60*/  IADD3 R19, P4, R13, R49, RZ ;  /* 0x000000310d137210 */ /* 0x000fc60007f9e0ff */
[----:B------:R0:W-:Y:S04]  /*23c70*/  STL [R1+0x3200], R20 ;  /* 0x0032001401007387 */ /* 0x0001e80000100800 */
[----:B------:R1:W-:Y:S04]  /*23c80*/  STL [R1+0x3234], R19 ;  /* 0x0032341301007387 */ /* 0x0003e80000100800 */
[----:B------:R4:W-:Y:S01]  /*23c90*/  STL [R1+0x3208], R18 ;  /* 0x0032081201007387 */ /* 0x0009e20000100800 */
[----:B0-----:R-:W-:Y:S02]  /*23ca0*/  IADD3 R20, P3, R12, R49, RZ ;  /* 0x000000310c147210 */ /* 0x001fe40007f7e0ff */
[----:B-1----:R-:W-:-:S02]  /*23cb0*/  LEA.HI.X.SX32 R19, R17, R4, 0x1, P2 ;  /* 0x0000000411137211 */ /* 0x002fc400010f0eff */
[-C--:B------:R-:W-:Y:S01]  /*23cc0*/  LEA.HI.X.SX32 R17, R16, R4.reuse, 0x1, P1 ;  /* 0x0000000410117211 */ /* 0x080fe200008f0eff */
[----:B------:R-:W-:Y:S01]  /*23cd0*/  STL [R1+0x323c], R20 ;  /* 0x00323c1401007387 */ /* 0x000fe20000100800 */
[----:B------:R-:W-:Y:S02]  /*23ce0*/  LEA.HI.X.SX32 R15, R15, R4, 0x1, P0 ;  /* 0x000000040f0f7211 */ /* 0x000fe400000f0eff */
[-C--:B----4-:R-:W-:Y:S01]  /*23cf0*/  IADD3 R18, P2, R6, R49.reuse, RZ ;  /* 0x0000003106127210 */ /* 0x090fe20007f5e0ff */
[----:B------:R-:W-:Y:S04]  /*23d00*/  STL [R1+0x3210], R19 ;  /* 0x0032101301007387 */ /* 0x000fe80000100800 */
[----:B------:R-:W-:Y:S04]  /*23d10*/  STL [R1+0x3244], R18 ;  /* 0x0032441201007387 */ /* 0x000fe80000100800 */
[----:B------:R0:W-:Y:S01]  /*23d20*/  STL [R1+0x3218], R17 ;  /* 0x0032181101007387 */ /* 0x0001e20000100800 */
[----:B------:R-:W-:-:S05]  /*23d30*/  IADD3 R16, P1, R5, R49, RZ ;  /* 0x0000003105107210 */ /* 0x000fca0007f3e0ff */
[----:B------:R1:W-:Y:S01]  /*23d40*/  STL [R1+0x324c], R16 ;  /* 0x00324c1001007387 */ /* 0x0003e20000100800 */
[----:B0-----:R-:W-:-:S03]  /*23d50*/  IADD3 R17, P0, R51, R49, RZ ;  /* 0x0000003133117210 */ /* 0x001fc60007f1e0ff */
[----:B------:R0:W-:Y:S01]  /*23d60*/  STL [R1+0x3220], R15 ;  /* 0x0032200f01007387 */ /* 0x0001e20000100800 */
[-C--:B------:R-:W-:Y:S02]  /*23d70*/  LEA.HI.X.SX32 R12, R12, R4.reuse, 0x1, P3 ;  /* 0x000000040c0c7211 */ /* 0x080fe400018f0eff */
[-C--:B-1----:R-:W-:Y:S02]  /*23d80*/  LEA.HI.X.SX32 R16, R14, R4.reuse, 0x1, P5 ;  /* 0x000000040e107211 */ /* 0x082fe400028f0eff */
[----:B------:R-:W-:Y:S01]  /*23d90*/  LEA.HI.X.SX32 R14, R13, R4, 0x1, P4 ;  /* 0x000000040d0e7211 */ /* 0x000fe200020f0eff */
[----:B------:R-:W-:Y:S04]  /*23da0*/  STL [R1+0x3254], R17 ;  /* 0x0032541101007387 */ /* 0x000fe80000100800 */
[----:B------:R-:W-:Y:S01]  /*23db0*/  STL [R1+0x3228], R16 ;  /* 0x0032281001007387 */ /* 0x000fe20000100800 */
[----:B0-----:R-:W-:-:S05]  /*23dc0*/  IADD3 R15, P5, R52, R49, RZ ;  /* 0x00000031340f7210 */ /* 0x001fca0007fbe0ff */
[----:B------:R-:W-:Y:S01]  /*23dd0*/  STL [R1+0x325c], R15 ;  /* 0x00325c0f01007387 */ /* 0x000fe20000100800 */
[----:B------:R-:W-:-:S03]  /*23de0*/  IADD3 R13, P4, R53, R49, RZ ;  /* 0x00000031350d7210 */ /* 0x000fc60007f9e0ff */
[----:B------:R-:W-:Y:S04]  /*23df0*/  STL [R1+0x3230], R14 ;  /* 0x0032300e01007387 */ /* 0x000fe80000100800 */
[----:B------:R0:W-:Y:S04]  /*23e00*/  STL [R1+0x3264], R13 ;  /* 0x0032640d01007387 */ /* 0x0001e80000100800 */
[----:B------:R1:W-:Y:S01]  /*23e10*/  STL [R1+0x3238], R12 ;  /* 0x0032380c01007387 */ /* 0x0003e20000100800 */
[-C--:B0-----:R-:W-:Y:S02]  /*23e20*/  LEA.HI.X.SX32 R13, R6, R4.reuse, 0x1, P2 ;  /* 0x00000004060d7211 */ /* 0x081fe400010f0eff */
[----:B------:R-:W-:-:S02]  /*23e30*/  LEA.HI.X.SX32 R6, R5, R4, 0x1, P1 ;  /* 0x0000000405067211 */ /* 0x000fc400008f0eff */
[----:B------:R-:W-:-:S05]  /*23e40*/  IADD3 R14, P3, R54, R49, RZ ;  /* 0x00000031360e7210 */ /* 0x000fca0007f7e0ff */
[----:B------:R-:W-:Y:S01]  /*23e50*/  STL [R1+0x326c], R14 ;  /* 0x00326c0e01007387 */ /* 0x000fe20000100800 */
[----:B-1----:R-:W-:-:S03]  /*23e60*/  IADD3 R12, P2, R55, R49, RZ ;  /* 0x00000031370c7210 */ /* 0x002fc60007f5e0ff */
[----:B------:R-:W-:Y:S04]  /*23e70*/  STL [R1+0x3240], R13 ;  /* 0x0032400d01007387 */ /* 0x000fe80000100800 */
[----:B------:R0:W-:Y:S04]  /*23e80*/  STL [R1+0x3274], R12 ;  /* 0x0032740c01007387 */ /* 0x0001e80000100800 */
[----:B------:R1:W-:Y:S01]  /*23e90*/  STL [R1+0x3248], R6 ;  /* 0x0032480601007387 */ /* 0x0003e20000100800 */
[----:B0-----:R-:W-:Y:S02]  /*23ea0*/  LEA.HI.X.SX32 R12, R51, R4, 0x1, P0 ;  /* 0x00000004330c7211 */ /* 0x001fe400000f0eff */
[----:B------:R-:W-:-:S05]  /*23eb0*/  IADD3 R5, P1, R11, R49, RZ ;  /* 0x000000310b057210 */ /* 0x000fca0007f3e0ff */
[----:B------:R0:W-:Y:S04]  /*23ec0*/  STL [R1+0x327c], R5 ;  /* 0x00327c0501007387 */ /* 0x0001e80000100800 */
[----:B------:R-:W-:Y:S01]  /*23ed0*/  STL [R1+0x3250], R12 ;  /* 0x0032500c01007387 */ /* 0x000fe20000100800 */
[----:B-1----:R-:W-:Y:S02]  /*23ee0*/  IADD3 R6, P0, R10, R49, RZ ;  /* 0x000000310a067210 */ /* 0x002fe40007f1e0ff */
[----:B0-----:R-:W-:-:S03]  /*23ef0*/  LEA.HI.X.SX32 R5, R52, R4, 0x1, P5 ;  /* 0x0000000434057211 */ /* 0x001fc600028f0eff */
[----:B------:R0:W-:Y:S04]  /*23f00*/  STL [R1+0x3284], R6 ;  /* 0x0032840601007387 */ /* 0x0001e80000100800 */
[----:B------:R3:W-:Y:S01]  /*23f10*/  STL [R1+0x3258], R5 ;  /* 0x0032580501007387 */ /* 0x0007e20000100800 */
[----:B------:R-:W-:Y:S01]  /*23f20*/  IMAD R0, R0, UR8, RZ ;  /* 0x0000000800007c24 */ /* 0x000fe2000f8e02ff */
[-C--:B0-----:R-:W-:Y:S01]  /*23f30*/  LEA.HI.X.SX32 R6, R53, R4.reuse, 0x1, P4 ;  /* 0x0000000435067211 */ /* 0x081fe200020f0eff */
[----:B------:R-:W-:Y:S01]  /*23f40*/  IMAD R61, R61, UR8, RZ ;  /* 0x000000083d3d7c24 */ /* 0x000fe2000f8e02ff */
[----:B------:R-:W-:Y:S01]  /*23f50*/  LEA.HI.X.SX32 R13, R11, R4, 0x1, P1 ;  /* 0x000000040b0d7211 */ /* 0x000fe200008f0eff */
[----:B------:R-:W-:-:S03]  /*23f60*/  IMAD R60, R60, UR8, RZ ;  /* 0x000000083c3c7c24 */ /* 0x000fc6000f8e02ff */
[-C--:B------:R-:W-:Y:S01]  /*23f70*/  IADD3 R11, P1, R61, R49.reuse, RZ ;  /* 0x000000313d0b7210 */ /* 0x080fe20007f3e0ff */
[----:B------:R-:W-:Y:S02]  /*23f80*/  IMAD R59, R59, UR8, RZ ;  /* 0x000000083b3b7c24 */ /* 0x000fe4000f8e02ff */
[----:B------:R-:W-:Y:S01]  /*23f90*/  IMAD R58, R58, UR8, RZ ;  /* 0x000000083a3a7c24 */ /* 0x000fe2000f8e02ff */
[----:B--2---:R-:W-:-:S05]  /*23fa0*/  IADD3 R12, P5, R9, R49, RZ ;  /* 0x00000031090c7210 */ /* 0x004fca0007fbe0ff */
[----:B------:R0:W-:Y:S04]  /*23fb0*/  STL [R1+0x328c], R12 ;  /* 0x00328c0c01007387 */ /* 0x0001e80000100800 */
[----:B------:R1:W-:Y:S01]  /*23fc0*/  STL [R1+0x3260], R6 ;  /* 0x0032600601007387 */ /* 0x0003e20000100800 */
[----:B---3--:R-:W-:Y:S02]  /*23fd0*/  IADD3 R5, P4, R8, R49, RZ ;  /* 0x0000003108057210 */ /* 0x008fe40007f9e0ff */
[----:B0-----:R-:W-:-:S03]  /*23fe0*/  LEA.HI.X.SX32 R12, R54, R4, 0x1, P3 ;  /* 0x00000004360c7211 */ /* 0x001fc600018f0eff */
[----:B------:R0:W-:Y:S01]  /*23ff0*/  STL [R1+0x3294], R5 ;  /* 0x0032940501007387 */ /* 0x0001e20000100800 */
[----:B-1----:R-:W-:-:S03]  /*24000*/  IADD3 R6, P3, R7, R49, RZ ;  /* 0x0000003107067210 */ /* 0x002fc60007f7e0ff */
[----:B------:R1:W-:Y:S01]  /*24010*/  STL [R1+0x3268], R12 ;  /* 0x0032680c01007387 */ /* 0x0003e20000100800 */
[----:B0-----:R-:W-:-:S03]  /*24020*/  LEA.HI.X.SX32 R5, R55, R4, 0x1, P2 ;  /* 0x0000000437057211 */ /* 0x001fc600010f0eff */
[----:B------:R0:W-:Y:S01]  /*24030*/  STL [R1+0x329c], R6 ;  /* 0x00329c0601007387 */ /* 0x0001e20000100800 */
[----:B-1----:R-:W-:-:S03]  /*24040*/  IADD3 R12, P2, R0, R49, RZ ;  /* 0x00000031000c7210 */ /* 0x002fc60007f5e0ff */
[----:B0-----:R-:W2:Y:S04]  /*24050*/  LDL.LU R6, [R1+0x438] ;  /* 0x0004380001067983 */ /* 0x001ea80000300800 */
[----:B------:R0:W-:Y:S04]  /*24060*/  STL [R1+0x3270], R5 ;  /* 0x0032700501007387 */ /* 0x0001e80000100800 */
[----:B0-----:R-:W3:Y:S04]  /*24070*/  LDL.LU R5, [R1+0x434] ;  /* 0x0004340001057983 */ /* 0x001ee80000300800 */
[----:B------:R0:W-:Y:S04]  /*24080*/  STL [R1+0x32a4], R12 ;  /* 0x0032a40c01007387 */ /* 0x0001e80000100800 */
[----:B------:R-:W4:Y:S04]  /*24090*/  LDL.LU R51, [R1+0x430] ;  /* 0x0004300001337983 */ /* 0x000f280000300800 */
[----:B------:R-:W5:Y:S04]  /*240a0*/  LDL.LU R52, [R1+0x42c] ;  /* 0x00042c0001347983 */ /* 0x000f680000300800 */
[----:B------:R-:W5:Y:S01]  /*240b0*/  LDL.LU R53, [R1+0x428] ;  /* 0x0004280001357983 */ /* 0x000f620000300800 */
[----:B0-----:R-:W-:-:S03]  /*240c0*/  LEA.HI.X.SX32 R12, R10, R4, 0x1, P0 ;  /* 0x000000040a0c7211 */ /* 0x001fc600000f0eff */
[----:B------:R-:W5:Y:S01]  /*240d0*/  LDL.LU R54, [R1+0x424] ;  /* 0x0004240001367983 */ /* 0x000f620000300800 */
[----:B------:R-:W-:-:S03]  /*240e0*/  IADD3 R10, P0, R60, R49, RZ ;  /* 0x000000313c0a7210 */ /* 0x000fc60007f1e0ff */
[----:B------:R-:W5:Y:S04]  /*240f0*/  LDL.LU R55, [R1+0x420] ;  /* 0x0004200001377983 */ /* 0x000f680000300800 */
[----:B------:R-:W-:Y:S04]  /*24100*/  STL [R1+0x3278], R13 ;  /* 0x0032780d01007387 */ /* 0x000fe80000100800 */
[----:B------:R0:W-:Y:S04]  /*24110*/  STL [R1+0x32ac], R11 ;  /* 0x0032ac0b01007387 */ /* 0x0001e80000100800 */
[----:B------:R-:W-:Y:S01]  /*24120*/  STL [R1+0x3280], R12 ;  /* 0x0032800c01007387 */ /* 0x000fe20000100800 */
[----:B0-----:R-:W-:-:S02]  /*24130*/  LEA.HI.X.SX32 R11, R9, R4, 0x1, P5 ;  /* 0x00000004090b7211 */ /* 0x001fc400028f0eff */
[----:B------:R-:W-:Y:S01]  /*24140*/  IADD3 R9, P5, R59, R49, RZ ;  /* 0x000000313b097210 */ /* 0x000fe20007fbe0ff */
[----:B------:R0:W-:Y:S04]  /*24150*/  STL [R1+0x32b4], R10 ;  /* 0x0032b40a01007387 */ /* 0x0001e80000100800 */
[----:B------:R-:W-:Y:S04]  /*24160*/  STL [R1+0x3288], R11 ;  /* 0x0032880b01007387 */ /* 0x000fe80000100800 */
[----:B------:R1:W-:Y:S01]  /*24170*/  STL [R1+0x32b8], R9 ;  /* 0x0032b80901007387 */ /* 0x0003e20000100800 */
[----:B0-----:R-:W-:-:S02]  /*24180*/  LEA.HI.X.SX32 R10, R8, R4, 0x1, P4 ;  /* 0x00000004080a7211 */ /* 0x001fc400020f0eff */
[----:B------:R-:W-:-:S03]  /*24190*/  IADD3 R8, P4, R58, R49, RZ ;  /* 0x000000313a087210 */ /* 0x000fc60007f9e0ff */
[----:B------:R-:W-:Y:S01]  /*241a0*/  STL [R1+0x3290], R10 ;  /* 0x0032900a01007387 */ /* 0x000fe20000100800 */
[----:B-1----:R-:W-:-:S03]  /*241b0*/  LEA.HI.X.SX32 R9, R7, R4, 0x1, P3 ;  /* 0x0000000407097211 */ /* 0x002fc600018f0eff */
[----:B------:R0:W-:Y:S04]  /*241c0*/  STL [R1+0x32bc], R8 ;  /* 0x0032bc0801007387 */ /* 0x0001e80000100800 */
[----:B------:R1:W-:Y:S01]  /*241d0*/  STL [R1+0x3298], R9 ;  /* 0x0032980901007387 */ /* 0x0003e20000100800 */
[----:B0-----:R-:W-:-:S03]  /*241e0*/  LEA.HI.X.SX32 R8, R0, R4, 0x1, P2 ;  /* 0x0000000400087211 */ /* 0x001fc600010f0eff */
[----:B------:R-:W5:Y:S01]  /*241f0*/  LDL.LU R0, [R1+0x54b4] ;  /* 0x0054b40001007983 */ /* 0x000f620000300800 */
[----:B------:R-:W-:Y:S02]  /*24200*/  IMAD R57, R57, UR8, RZ ;  /* 0x0000000839397c24 */ /* 0x000fe4000f8e02ff */
[----:B------:R-:W-:-:S03]  /*24210*/  IMAD R56, R56, UR8, RZ ;  /* 0x0000000838387c24 */ /* 0x000fc6000f8e02ff */
[----:B------:R-:W-:Y:S01]  /*24220*/  IADD3 R7, P3, R57, R49, RZ ;  /* 0x0000003139077210 */ /* 0x000fe20007f7e0ff */
[----:B------:R-:W-:-:S04]  /*24230*/  IMAD R2, R2, UR8, RZ ;  /* 0x0000000802027c24 */ /* 0x000fc8000f8e02ff */
[----:B------:R0:W-:Y:S01]  /*24240*/  STL [R1+0x32c0], R7 ;  /* 0x0032c00701007387 */ /* 0x0001e20000100800 */
[----:B-1----:R-:W-:Y:S01]  /*24250*/  LEA.HI.X.SX32 R9, R61, R4, 0x1, P1 ;  /* 0x000000043d097211 */ /* 0x002fe200008f0eff */
[----:B------:R-:W-:Y:S01]  /*24260*/  IMAD R3, R3, UR8, RZ ;  /* 0x0000000803037c24 */ /* 0x000fe2000f8e02ff */
[----:B------:R-:W-:Y:S01]  /*24270*/  ULDC UR8, c[0x0][0x234] ;  /* 0x00008d0000087ab9 */ /* 0x000fe20000000800 */
[----:B------:R1:W-:Y:S01]  /*24280*/  STL [R1+0x32a0], R8 ;  /* 0x0032a00801007387 */ /* 0x0003e20000100800 */
[-C--:B0-----:R-:W-:Y:S02]  /*24290*/  IADD3 R7, P2, R56, R49.reuse, RZ ;  /* 0x0000003138077210 */ /* 0x081fe40007f5e0ff */
[----:B-1----:R-:W-:-:S03]  /*242a0*/  IADD3 R8, P1, R2, R49, RZ ;  /* 0x0000003102087210 */ /* 0x002fc60007f3e0ff */
[----:B------:R0:W-:Y:S04]  /*242b0*/  STL [R1+0x32c4], R7 ;  /* 0x0032c40701007387 */ /* 0x0001e80000100800 */
[----:B------:R1:W-:Y:S01]  /*242c0*/  STL [R1+0x32a8], R9 ;  /* 0x0032a80901007387 */ /* 0x0003e20000100800 */
[----:B0-----:R-:W-:-:S03]  /*242d0*/  LEA.HI.X.SX32 R7, R60, R4, 0x1, P0 ;  /* 0x000000043c077211 */ /* 0x001fc600000f0eff */
[----:B------:R0:W-:Y:S01]  /*242e0*/  STL [R1+0x32c8], R8 ;  /* 0x0032c80801007387 */ /* 0x0001e20000100800 */
[----:B-1----:R-:W-:-:S03]  /*242f0*/  IADD3 R9, P0, R3, R49, RZ ;  /* 0x0000003103097210 */ /* 0x002fc60007f1e0ff */
[----:B------:R1:W-:Y:S01]  /*24300*/  STL [R1+0x32b0], R7 ;  /* 0x0032b00701007387 */ /* 0x0003e20000100800 */
[----:B0-----:R-:W-:-:S03]  /*24310*/  LEA.HI.X.SX32 R8, R59, R4, 0x1, P5 ;  /* 0x000000043b087211 */ /* 0x001fc600028f0eff */
[----:B------:R0:W-:Y:S01]  /*24320*/  STL [R1+0x2c80], R9 ;  /* 0x002c800901007387 */ /* 0x0001e20000100800 */
[----:B-1----:R-:W-:-:S03]  /*24330*/  LEA.HI.X.SX32 R7, R58, R4, 0x1, P4 ;  /* 0x000000043a077211 */ /* 0x002fc600020f0eff */
[----:B------:R1:W-:Y:S04]  /*24340*/  STL [R1+0x2c70], R8 ;  /* 0x002c700801007387 */ /* 0x0003e80000100800 */
[----:B------:R1:W-:Y:S01]  /*24350*/  STL [R1+0x2c74], R7 ;  /* 0x002c740701007387 */ /* 0x0003e20000100800 */
[-C--:B0-----:R-:W-:Y:S02]  /*24360*/  LEA.HI.X.SX32 R9, R57, R4.reuse, 0x1, P3 ;  /* 0x0000000439097211 */ /* 0x081fe400018f0eff */
[----:B-1----:R-:W-:-:S03]  /*24370*/  LEA.HI.X.SX32 R8, R56, R4, 0x1, P2 ;  /* 0x0000000438087211 */ /* 0x002fc600010f0eff */
[----:B------:R-:W-:Y:S01]  /*24380*/  STL [R1+0x2c78], R9 ;  /* 0x002c780901007387 */ /* 0x000fe20000100800 */
[-C--:B------:R-:W-:Y:S02]  /*24390*/  LEA.HI.X.SX32 R7, R2, R4.reuse, 0x1, P1 ;  /* 0x0000000402077211 */ /* 0x080fe400008f0eff */
[----:B------:R-:W-:Y:S01]  /*243a0*/  LEA.HI.X.SX32 R2, R3, R4, 0x1, P0 ;  /* 0x0000000403027211 */ /* 0x000fe200000f0eff */
[----:B------:R-:W-:Y:S04]  /*243b0*/  STL [R1+0x2c7c], R8 ;  /* 0x002c7c0801007387 */ /* 0x000fe80000100800 */
[----:B------:R-:W-:Y:S04]  /*243c0*/  STL [R1+0x2c84], R7 ;  /* 0x002c840701007387 */ /* 0x000fe80000100800 */
[----:B------:R2:W-:Y:S02]  /*243d0*/  STL [R1+0x24ac], R2 ;  /* 0x0024ac0201007387 */ /* 0x0005e40000100800 */
[----:B--2---:R-:W-:-:S05]  /*243e0*/  IMAD R2, R6, UR8, RZ ;  /* 0x0000000806027c24 */ /* 0x004fca000f8e02ff */
[----:B------:R-:W-:Y:S01]  /*243f0*/  IADD3 R25, P4, R2, UR10, RZ ;  /* 0x0000000a02197c10 */ /* 0x000fe2000ff9e0ff */
[----:B---3--:R-:W-:Y:S02]  /*24400*/  IMAD R3, R5, UR8, RZ ;  /* 0x0000000805037c24 */ /* 0x008fe4000f8e02ff */
[----:B----4-:R-:W-:-:S03]  /*24410*/  IMAD R4, R51, UR8, RZ ;  /* 0x0000000833047c24 */ /* 0x010fc6000f8e02ff */
[----:B------:R-:W-:Y:S01]  /*24420*/  IADD3 R24, P5, R3, UR10, RZ ;  /* 0x0000000a03187c10 */ /* 0x000fe2000ffbe0ff */
[----:B-----5:R-:W-:Y:S01]  /*24430*/  IMAD R5, R52, UR8, RZ ;  /* 0x0000000834057c24 */ /* 0x020fe2000f8e02ff */
[----:B------:R-:W-:Y:S01]  /*24440*/  IADD3 R23, P3, R4, UR10, RZ ;  /* 0x0000000a04177c10 */ /* 0x000fe2000ff7e0ff */
[----:B------:R-:W-:-:S03]  /*24450*/  IMAD R6, R53, UR8, RZ ;  /* 0x0000000835067c24 */ /* 0x000fc6000f8e02ff */
[----:B------:R-:W-:Y:S01]  /*24460*/  IADD3 R22, P2, R5, UR10, RZ ;  /* 0x0000000a05167c10 */ /* 0x000fe2000ff5e0ff */
[----:B------:R-:W-:Y:S01]  /*24470*/  IMAD R7, R54, UR8, RZ ;  /* 0x0000000836077c24 */ /* 0x000fe2000f8e02ff */
[----:B------:R-:W-:Y:S01]  /*24480*/  IADD3 R21, P1, R6, UR10, RZ ;  /* 0x0000000a06157c10 */ /* 0x000fe2000ff3e0ff */
[----:B------:R-:W-:-:S03]  /*24490*/  IMAD R8, R55, UR8, RZ ;  /* 0x0000000837087c24 */ /* 0x000fc6000f8e02ff */
[----:B------:R-:W-:Y:S02]  /*244a0*/  IADD3 R20, P0, R7, UR10, RZ ;  /* 0x0000000a07147c10 */ /* 0x000fe4000ff1e0ff */
[----:B------:R-:W-:Y:S02]  /*244b0*/  LEA.HI.X.SX32 R18, R2, UR11, 0x1, P4 ;  /* 0x0000000b02127c11 */ /* 0x000fe4000a0f0eff */
[----:B------:R-:W-:Y:S02]  /*244c0*/  IADD3 R19, P4, R8, UR10, RZ ;  /* 0x0000000a08137c10 */ /* 0x000fe4000ff9e0ff */
[----:B------:R-:W-:Y:S02]  /*244d0*/  LEA.HI.X.SX32 R16, R3, UR11, 0x1, P5 ;  /* 0x0000000b03107c11 */ /* 0x000fe4000a8f0eff */
[----:B------:R-:W-:Y:S02]  /*244e0*/  LEA.HI.X.SX32 R15, R4, UR11, 0x1, P3 ;  /* 0x0000000b040f7c11 */ /* 0x000fe400098f0eff */
[----:B------:R-:W-:-:S02]  /*244f0*/  LEA.HI.X.SX32 R14, R5, UR11, 0x1, P2 ;  /* 0x0000000b050e7c11 */ /* 0x000fc400090f0eff */
[----:B------:R-:W-:Y:S02]  /*24500*/  LEA.HI.X.SX32 R13, R6, UR11, 0x1, P1 ;  /* 0x0000000b060d7c11 */ /* 0x000fe400088f0eff */
[----:B------:R-:W-:Y:S02]  /*24510*/  LEA.HI.X.SX32 R12, R7, UR11, 0x1, P0 ;  /* 0x0000000b070c7c11 */ /* 0x000fe400080f0eff */
[----:B------:R-:W-:Y:S01]  /*24520*/  LEA.HI.X.SX32 R11, R8, UR11, 0x1, P4 ;  /* 0x0000000b080b7c11 */ /* 0x000fe2000a0f0eff */
[----:B------:R-:W-:Y:S01]  /*24530*/  IMAD R9, R0, UR8, RZ ;  /* 0x0000000800097c24 */ /* 0x000fe2000f8e02ff */
[----:B------:R-:W-:Y:S01]  /*24540*/  ULDC UR8, c[0x0][0x238] ;  /* 0x00008e0000087ab9 */ /* 0x000fe20000000800 */
[----:B------:R-:W2:Y:S04]  /*24550*/  LDL.LU R0, [R1+0x54b0] ;  /* 0x0054b00001007983 */ /* 0x000ea80000300800 */
[----:B------:R-:W-:Y:S01]  /*24560*/  STL [R1+0x236c], R25 ;  /* 0x00236c1901007387 */ /* 0x000fe20000100800 */
[----:B------:R-:W-:Y:S01]  /*24570*/  IADD3 R17, P5, R9, UR10, RZ ;  /* 0x0000000a09117c10 */ /* 0x000fe2000ffbe0ff */
[----:B------:R-:W-:-:S02]  /*24580*/  UIMAD UR47, UR8, 0x1f, URZ ;  /* 0x0000001f082f78a4 */ /* 0x000fc4000f8e023f */
[----:B------:R-:W-:Y:S01]  /*24590*/  STL [R1+0x2374], R24 ;  /* 0x0023741801007387 */ /* 0x000fe20000100800 */
[----:B------:R-:W-:Y:S02]  /*245a0*/  UIMAD UR46, UR8, 0x1e, URZ ;  /* 0x0000001e082e78a4 */ /* 0x000fe4000f8e023f */
[----:B------:R-:W-:Y:S01]  /*245b0*/  UIMAD UR45, UR8, 0x1d, URZ ;  /* 0x0000001d082d78a4 */ /* 0x000fe2000f8e023f */
[----:B------:R-:W-:Y:S01]  /*245c0*/  STL [R1+0x237c], R23 ;  /* 0x00237c1701007387 */ /* 0x000fe20000100800 */
[----:B------:R-:W-:Y:S02]  /*245d0*/  UIMAD UR44, UR8, 0x1c, URZ ;  /* 0x0000001c082c78a4 */ /* 0x000fe4000f8e023f */
[----:B------:R-:W-:Y:S01]  /*245e0*/  UIMAD UR43, UR8, 0x1b, URZ ;  /* 0x0000001b082b78a4 */ /* 0x000fe2000f8e023f */
[----:B------:R-:W-:Y:S01]  /*245f0*/  STL [R1+0x2384], R22 ;  /* 0x0023841601007387 */ /* 0x000fe20000100800 */
[----:B------:R-:W-:Y:S02]  /*24600*/  UIMAD UR42, UR8, 0x1a, URZ ;  /* 0x0000001a082a78a4 */ /* 0x000fe4000f8e023f */
[----:B------:R-:W-:Y:S01]  /*24610*/  UIMAD UR41, UR8, 0x19, URZ ;  /* 0x00000019082978a4 */ /* 0x000fe2000f8e023f */
[----:B------:R-:W-:Y:S01]  /*24620*/  STL [R1+0x238c], R21 ;  /* 0x00238c1501007387 */ /* 0x000fe20000100800 */
[----:B------:R-:W-:-:S02]  /*24630*/  UIMAD UR40, UR8, 0x18, URZ ;  /* 0x00000018082878a4 */ /* 0x000fc4000f8e023f */
[----:B------:R-:W-:Y:S01]  /*24640*/  UIMAD UR39, UR8, 0x17, URZ ;  /* 0x00000017082778a4 */ /* 0x000fe2000f8e023f */
[----:B------:R-:W-:Y:S01]  /*24650*/  STL [R1+0x2394], R20 ;  /* 0x0023941401007387 */ /* 0x000fe20000100800 */
[----:B------:R-:W-:Y:S02]  /*24660*/  UIMAD UR38, UR8, 0x16, URZ ;  /* 0x00000016082678a4 */ /* 0x000fe4000f8e023f */
[----:B------:R-:W-:Y:S01]  /*24670*/  UIMAD UR37, UR8, 0x15, URZ ;  /* 0x00000015082578a4 */ /* 0x000fe2000f8e023f */
[----:B------:R-:W-:Y:S01]  /*24680*/  STL [R1+0x2368], R18 ;  /* 0x0023681201007387 */ /* 0x000fe20000100800 */
[----:B------:R-:W-:Y:S01]  /*24690*/  LEA.HI.X.SX32 R10, R9, UR11, 0x1, P5 ;  /* 0x0000000b090a7c11 */ /* 0x000fe2000a8f0eff */
[----:B------:R-:W-:Y:S02]  /*246a0*/  UIMAD UR36, UR8, 0x14, URZ ;  /* 0x00000014082478a4 */ /* 0x000fe4000f8e023f */
[----:B------:R-:W-:Y:S01]  /*246b0*/  STL [R1+0x239c], R19 ;  /* 0x00239c1301007387 */ /* 0x000fe20000100800 */
[----:B------:R-:W-:Y:S01]  /*246c0*/  UIMAD UR35, UR8, 0x13, URZ ;  /* 0x00000013082378a4 */ /* 0x000fe2000f8e023f */
[----:B------:R-:W-:-:S02]  /*246d0*/  ULDC UR10, c[0x0][0x238] ;  /* 0x00008e00000a7ab9 */ /* 0x000fc40000000800 */
[----:B------:R-:W-:Y:S01]  /*246e0*/  STL [R1+0x2370], R16 ;  /* 0x0023701001007387 */ /* 0x000fe20000100800 */
[----:B------:R-:W-:-:S03]  /*246f0*/  ULDC UR11, c[0x0][0x238] ;  /* 0x00008e00000b7ab9 */ /* 0x000fc60000000800 */
[----:B------:R-:W-:Y:S04]  /*24700*/  STL [R1+0x23a4], R17 ;  /* 0x0023a41101007387 */ /* 0x000fe80000100800 */
[----:B------:R-:W-:Y:S04]  /*24710*/  STL [R1+0x2378], R15 ;  /* 0x0023780f01007387 */ /* 0x000fe80000100800 */
[----:B------:R-:W-:Y:S04]  /*24720*/  STL [R1+0x2380], R14 ;  /* 0x0023800e01007387 */ /* 0x000fe80000100800 */
[----:B------:R-:W-:Y:S04]  /*24730*/  STL [R1+0x2388], R13 ;  /* 0x0023880d01007387 */ /* 0x000fe80000100800 */
[----:B------:R-:W-:Y:S04]  /*24740*/  STL [R1+0x2390], R12 ;  /* 0x0023900c01007387 */ /* 0x000fe80000100800 */
[----:B------:R-:W-:Y:S04]  /*24750*/  STL [R1+0x2398], R11 ;  /* 0x0023980b01007387 */ /* 0x000fe80000100800 */
[----:B------:R-:W-:Y:S04]  /*24760*/  STL [R1+0x23a0], R10 ;  /* 0x0023a00a01007387 */ /* 0x000fe80000100800 */
        /* <DEDUP_REMOVED lines=2048> */
[----:B------:R-:W-:Y:S01]  /*2c770*/  STL [R1+0xfc], RZ ;  /* 0x0000fcff01007387 */ /* 0x000fe20000100800 */
[----:B------:R-:W-:-:S02]  /*2c780*/  UIMAD UR34, UR8, 0x12, URZ ;  /* 0x00000012082278a4 */ /* 0x000fc4000f8e023f */
[----:B------:R-:W-:Y:S02]  /*2c790*/  UIMAD UR33, UR8, 0x11, URZ ;  /* 0x00000011082178a4 */ /* 0x000fe4000f8e023f */
[----:B------:R-:W-:Y:S02]  /*2c7a0*/  USHF.L.U32 UR32, UR8, 0x4, URZ ;  /* 0x0000000408207899 */ /* 0x000fe4000800063f */
[----:B------:R-:W-:Y:S02]  /*2c7b0*/  UIMAD UR31, UR8, 0xf, URZ ;  /* 0x0000000f081f78a4 */ /* 0x000fe4000f8e023f */
[----:B------:R-:W-:Y:S02]  /*2c7c0*/  USHF.L.U32 UR30, UR8, 0x5, URZ ;  /* 0x00000005081e7899 */ /* 0x000fe4000800063f */
[----:B------:R-:W-:Y:S02]  /*2c7d0*/  USHF.L.U32 UR7, UR7, 0x5, URZ ;  /* 0x0000000507077899 */ /* 0x000fe4000800063f */
[----:B------:R-:W-:-:S02]  /*2c7e0*/  UIMAD UR8, UR8, 0xe, URZ ;  /* 0x0000000e080878a4 */ /* 0x000fc4000f8e023f */
[----:B------:R-:W-:Y:S02]  /*2c7f0*/  UIMAD UR9, UR9, 0xd, URZ ;  /* 0x0000000d090978a4 */ /* 0x000fe4000f8e023f */
[----:B------:R-:W-:Y:S02]  /*2c800*/  UIMAD UR10, UR10, 0xc, URZ ;  /* 0x0000000c0a0a78a4 */ /* 0x000fe4000f8e023f */
[----:B------:R-:W-:Y:S02]  /*2c810*/  UIMAD UR11, UR11, 0xb, URZ ;  /* 0x0000000b0b0b78a4 */ /* 0x000fe4000f8e023f */
[----:B------:R-:W-:Y:S02]  /*2c820*/  UIMAD UR12, UR12, 0xa, URZ ;  /* 0x0000000a0c0c78a4 */ /* 0x000fe4000f8e023f */
[----:B------:R-:W-:Y:S02]  /*2c830*/  UIMAD UR13, UR13, 0x9, URZ ;  /* 0x000000090d0d78a4 */ /* 0x000fe4000f8e023f */
[----:B------:R-:W-:-:S02]  /*2c840*/  USHF.L.U32 UR14, UR14, 0x3, URZ ;  /* 0x000000030e0e7899 */ /* 0x000fc4000800063f */
[----:B------:R-:W-:Y:S02]  /*2c850*/  UIMAD UR15, UR15, 0x7, URZ ;  /* 0x000000070f0f78a4 */ /* 0x000fe4000f8e023f */
[----:B------:R-:W-:Y:S02]  /*2c860*/  UIMAD UR16, UR16, 0x6, URZ ;  /* 0x00000006101078a4 */ /* 0x000fe4000f8e023f */
[----:B------:R-:W-:Y:S02]  /*2c870*/  UIMAD UR17, UR17, 0x5, URZ ;  /* 0x00000005111178a4 */ /* 0x000fe4000f8e023f */
[----:B------:R-:W-:Y:S02]  /*2c880*/  USHF.L.U32 UR18, UR18, 0x2, URZ ;  /* 0x0000000212127899 */ /* 0x000fe4000800063f */
[----:B------:R-:W-:Y:S02]  /*2c890*/  UIMAD UR19, UR19, 0x3, URZ ;  /* 0x00000003131378a4 */ /* 0x000fe4000f8e023f */
[----:B------:R-:W-:-:S02]  /*2c8a0*/  USHF.L.U32 UR20, UR20, 0x1, URZ ;  /* 0x0000000114147899 */ /* 0x000fc4000800063f */
[----:B------:R-:W-:Y:S02]  /*2c8b0*/  USHF.R.S32.HI UR21, URZ, 0x1f, UR21 ;  /* 0x0000001f3f157899 */ /* 0x000fe40008011415 */
[----:B------:R-:W-:Y:S02]  /*2c8c0*/  USHF.R.S32.HI UR61, URZ, 0x1f, UR47 ;  /* 0x0000001f3f3d7899 */ /* 0x000fe4000801142f */
[----:B------:R-:W-:Y:S02]  /*2c8d0*/  USHF.R.S32.HI UR55, URZ, 0x1f, UR46 ;  /* 0x0000001f3f377899 */ /* 0x000fe4000801142e */
[----:B------:R-:W-:Y:S02]  /*2c8e0*/  USHF.R.S32.HI UR54, URZ, 0x1f, UR45 ;  /* 0x0000001f3f367899 */ /* 0x000fe4000801142d */
[----:B------:R-:W-:Y:S02]  /*2c8f0*/  USHF.R.S32.HI UR53, URZ, 0x1f, UR44 ;  /* 0x0000001f3f357899 */ /* 0x000fe4000801142c */
[----:B------:R-:W-:-:S02]  /*2c900*/  USHF.R.S32.HI UR52, URZ, 0x1f, UR43 ;  /* 0x0000001f3f347899 */ /* 0x000fc4000801142b */
[----:B------:R-:W-:Y:S02]  /*2c910*/  USHF.R.S32.HI UR51, URZ, 0x1f, UR42 ;  /* 0x0000001f3f337899 */ /* 0x000fe4000801142a */
[----:B------:R-:W-:Y:S02]  /*2c920*/  USHF.R.S32.HI UR50, URZ, 0x1f, UR41 ;  /* 0x0000001f3f327899 */ /* 0x000fe40008011429 */
[----:B------:R-:W-:Y:S02]  /*2c930*/  USHF.R.S32.HI UR49, URZ, 0x1f, UR40 ;  /* 0x0000001f3f317899 */ /* 0x000fe40008011428 */
[----:B------:R-:W-:Y:S02]  /*2c940*/  USHF.R.S32.HI UR48, URZ, 0x1f, UR39 ;  /* 0x0000001f3f307899 */ /* 0x000fe40008011427 */
[----:B------:R-:W-:Y:S02]  /*2c950*/  USHF.R.S32.HI UR60, URZ, 0x1f, UR38 ;  /* 0x0000001f3f3c7899 */ /* 0x000fe40008011426 */
[----:B------:R-:W-:-:S02]  /*2c960*/  USHF.R.S32.HI UR59, URZ, 0x1f, UR37 ;  /* 0x0000001f3f3b7899 */ /* 0x000fc40008011425 */
[----:B------:R-:W-:Y:S02]  /*2c970*/  USHF.R.S32.HI UR58, URZ, 0x1f, UR36 ;  /* 0x0000001f3f3a7899 */ /* 0x000fe40008011424 */
[----:B------:R-:W-:Y:S01]  /*2c980*/  USHF.R.S32.HI UR57, URZ, 0x1f, UR35 ;  /* 0x0000001f3f397899 */ /* 0x000fe20008011423 */
[----:B------:R-:W-:Y:S01]  /*2c990*/  IADD3 R4, P6, R25, UR47, RZ ;  /* 0x0000002f19047c10 */ /* 0x000fe2000ffde0ff */
[----:B------:R-:W0:Y:S01]  /*2c9a0*/  LDC R54, c[0x0][0x230] ;  /* 0x00008c00ff367b82 */ /* 0x000e220000000800 */
[----:B------:R-:W-:Y:S01]  /*2c9b0*/  IADD3 R2, P5, R24, UR47, RZ ;  /* 0x0000002f18027c10 */ /* 0x000fe2000ffbe0ff */
[----:B------:R-:W-:Y:S01]  /*2c9c0*/  USHF.R.S32.HI UR56, URZ, 0x1f, UR34 ;  /* 0x0000001f3f387899 */ /* 0x000fe20008011422 */
[----:B------:R-:W-:Y:S01]  /*2c9d0*/  IADD3 R3, P4, R23, UR47, RZ ;  /* 0x0000002f17037c10 */ /* 0x000fe2000ff9e0ff */
[----:B------:R1:W-:Y:S04]  /*2c9e0*/  STL [R1+0x24b4], R4 ;  /* 0x0024b40401007387 */ /* 0x0003e80000100800 */
[----:B------:R3:W-:Y:S04]  /*2c9f0*/  STL [R1+0x24bc], R2 ;  /* 0x0024bc0201007387 */ /* 0x0007e80000100800 */
[----:B------:R4:W-:Y:S01]  /*2ca00*/  STL [R1+0x24c4], R3 ;  /* 0x0024c40301007387 */ /* 0x0009e20000100800 */
[----:B-1----:R-:W-:-:S02]  /*2ca10*/  IADD3 R4, P3, R22, UR47, RZ ;  /* 0x0000002f16047c10 */ /* 0x002fc4000ff7e0ff */
[----:B---3--:R-:W-:-:S03]  /*2ca20*/  IADD3 R2, P2, R21, UR47, RZ ;  /* 0x0000002f15027c10 */ /* 0x008fc6000ff5e0ff */
[----:B------:R1:W-:Y:S01]  /*2ca30*/  STL [R1+0x24cc], R4 ;  /* 0x0024cc0401007387 */ /* 0x0003e20000100800 */
[----:B----4-:R-:W-:-:S03]  /*2ca40*/  IADD3 R3, P1, R20, UR47, RZ ;  /* 0x0000002f14037c10 */ /* 0x010fc6000ff3e0ff */
[----:B------:R3:W-:Y:S01]  /*2ca50*/  STL [R1+0x24d4], R2 ;  /* 0x0024d40201007387 */ /* 0x0007e20000100800 */
[----:B0-----:R-:W-:-:S03]  /*2ca60*/  VIADD R54, R54, 0x1f ;  /* 0x0000001f36367836 */ /* 0x001fc60000000000 */
[----:B------:R0:W-:Y:S01]  /*2ca70*/  STL [R1+0x24dc], R3 ;  /* 0x0024dc0301007387 */ /* 0x0001e20000100800 */
[----:B-1----:R-:W-:Y:S02]  /*2ca80*/  IADD3 R4, P0, R19, UR47, RZ ;  /* 0x0000002f13047c10 */ /* 0x002fe4000ff1e0ff */
[----:B------:R-:W-:Y:S02]  /*2ca90*/  SHF.R.S32.HI R55, RZ, 0x1f, R54 ;  /* 0x0000001fff377819 */ /* 0x000fe40000011436 */
[----:B---3--:R-:W-:Y:S01]  /*2caa0*/  IADD3.X R2, R18, UR61, RZ, P6, !PT ;  /* 0x0000003d12027c10 */ /* 0x008fe2000b7fe4ff */
[----:B------:R1:W-:Y:S01]  /*2cab0*/  STL [R1+0x24e4], R4 ;  /* 0x0024e40401007387 */ /* 0x0003e20000100800 */
[----:B------:R-:W-:Y:S02]  /*2cac0*/  LEA.HI R55, R55, R54, RZ, 0x5 ;  /* 0x0000003637377211 */ /* 0x000fe400078f28ff */
[----:B0-----:R-:W-:Y:S01]  /*2cad0*/  IADD3 R3, P6, R17, UR47, RZ ;  /* 0x0000002f11037c10 */ /* 0x001fe2000ffde0ff */
[----:B------:R0:W-:Y:S01]  /*2cae0*/  STL [R1+0x24b0], R2 ;  /* 0x0024b00201007387 */ /* 0x0001e20000100800 */
[----:B------:R-:W-:-:S03]  /*2caf0*/  USHF.R.S32.HI UR47, URZ, 0x1f, UR33 ;  /* 0x0000001f3f2f7899 */ /* 0x000fc60008011421 */
[----:B------:R3:W-:Y:S01]  /*2cb00*/  STL [R1+0x24ec], R3 ;  /* 0x0024ec0301007387 */ /* 0x0007e20000100800 */
[----:B-1----:R-:W-:Y:S02]  /*2cb10*/  IADD3.X R4, R15, UR61, RZ, P4, !PT ;  /* 0x0000003d0f047c10 */ /* 0x002fe4000a7fe4ff */
[----:B0-----:R-:W-:Y:S02]  /*2cb20*/  IADD3.X R2, R16, UR61, RZ, P5, !PT ;  /* 0x0000003d10027c10 */ /* 0x001fe4000affe4ff */
[----:B---3--:R-:W-:-:S03]  /*2cb30*/  IADD3.X R3, R14, UR61, RZ, P3, !PT ;  /* 0x0000003d0e037c10 */ /* 0x008fc60009ffe4ff */
[----:B------:R0:W-:Y:S04]  /*2cb40*/  STL [R1+0x24b8], R2 ;  /* 0x0024b80201007387 */ /* 0x0001e80000100800 */
[----:B------:R1:W-:Y:S04]  /*2cb50*/  STL [R1+0x24c0], R4 ;  /* 0x0024c00401007387 */ /* 0x0003e80000100800 */
[----:B------:R3:W-:Y:S01]  /*2cb60*/  STL [R1+0x24c8], R3 ;  /* 0x0024c80301007387 */ /* 0x0007e20000100800 */
[----:B0-----:R-:W-:Y:S02]  /*2cb70*/  IADD3.X R2, R13, UR61, RZ, P2, !PT ;  /* 0x0000003d0d027c10 */ /* 0x001fe400097fe4ff */
[----:B-1----:R-:W-:-:S03]  /*2cb80*/  IADD3.X R4, R12, UR61, RZ, P1, !PT ;  /* 0x0000003d0c047c10 */ /* 0x002fc60008ffe4ff */
[----:B------:R0:W-:Y:S01]  /*2cb90*/  STL [R1+0x24d0], R2 ;  /* 0x0024d00201007387 */ /* 0x0001e20000100800 */
[----:B---3--:R-:W-:-:S03]  /*2cba0*/  IADD3.X R3, R11, UR61, RZ, P0, !PT ;  /* 0x0000003d0b037c10 */ /* 0x008fc600087fe4ff */
[----:B------:R1:W-:Y:S04]  /*2cbb0*/  STL [R1+0x24d8], R4 ;  /* 0x0024d80401007387 */ /* 0x0003e80000100800 */
[----:B------:R3:W-:Y:S01]  /*2cbc0*/  STL [R1+0x24e0], R3 ;  /* 0x0024e00301007387 */ /* 0x0007e20000100800 */
[----:B0-----:R-:W-:Y:S01]  /*2cbd0*/  IADD3.X R2, R10, UR61, RZ, P6, !PT ;  /* 0x0000003d0a027c10 */ /* 0x001fe2000b7fe4ff */
[----:B------:R-:W-:Y:S01]  /*2cbe0*/  USHF.R.S32.HI UR61, URZ, 0x1f, UR32 ;  /* 0x0000001f3f3d7899 */ /* 0x000fe20008011420 */
[----:B-1----:R-:W-:-:S03]  /*2cbf0*/  IADD3 R4, P6, R25, UR46, RZ ;  /* 0x0000002e19047c10 */ /* 0x002fc6000ffde0ff */
[----:B------:R0:W-:Y:S01]  /*2cc00*/  STL [R1+0x24e8], R2 ;  /* 0x0024e80201007387 */ /* 0x0001e20000100800 */
[----:B---3--:R-:W-:-:S03]  /*2cc10*/  IADD3 R3, P4, R23, UR46, RZ ;  /* 0x0000002e17037c10 */ /* 0x008fc6000ff9e0ff */
[----:B------:R1:W-:Y:S01]  /*2cc20*/  STL [R1+0x24f4], R4 ;  /* 0x0024f40401007387 */ /* 0x0003e20000100800 */
[----:B0-----:R-:W-:Y:S02]  /*2cc30*/  IADD3 R2, P5, R24, UR46, RZ ;  /* 0x0000002e18027c10 */ /* 0x001fe4000ffbe0ff */
[----:B-1----:R-:W-:-:S03]  /*2cc40*/  IADD3 R4, P3, R22, UR46, RZ ;  /* 0x0000002e16047c10 */ /* 0x002fc6000ff7e0ff */
[----:B------:R0:W-:Y:S04]  /*2cc50*/  STL [R1+0x24fc], R2 ;  /* 0x0024fc0201007387 */ /* 0x0001e80000100800 */
[----:B------:R1:W-:Y:S04]  /*2cc60*/  STL [R1+0x2504], R3 ;  /* 0x0025040301007387 */ /* 0x0003e80000100800 */
[----:B------:R3:W-:Y:S01]  /*2cc70*/  STL [R1+0x250c], R4 ;  /* 0x00250c0401007387 */ /* 0x0007e20000100800 */
[----:B0-----:R-:W-:Y:S02]  /*2cc80*/  IADD3 R2, P2, R21, UR46, RZ ;  /* 0x0000002e15027c10 */ /* 0x001fe4000ff5e0ff */
[----:B-1----:R-:W-:-:S03]  /*2cc90*/  IADD3 R3, P1, R20, UR46, RZ ;  /* 0x0000002e14037c10 */ /* 0x002fc6000ff3e0ff */
[----:B------:R0:W-:Y:S01]  /*2cca0*/  STL [R1+0x2514], R2 ;  /* 0x0025140201007387 */ /* 0x0001e20000100800 */
[----:B---3--:R-:W-:-:S03]  /*2ccb0*/  IADD3 R4, P0, R19, UR46, RZ ;  /* 0x0000002e13047c10 */ /* 0x008fc6000ff1e0ff */
[----:B------:R1:W-:Y:S04]  /*2ccc0*/  STL [R1+0x251c], R3 ;  /* 0x00251c0301007387 */ /* 0x0003e80000100800 */
[----:B------:R3:W-:Y:S01]  /*2ccd0*/  STL [R1+0x2524], R4 ;  /* 0x0025240401007387 */ /* 0x0007e20000100800 */
[----:B0-----:R-:W-:Y:S02]  /*2cce0*/  IADD3.X R2, R18, UR55, RZ, P6, !PT ;  /* 0x0000003712027c10 */ /* 0x001fe4000b7fe4ff */
[----:B-1----:R-:W-:-:S03]  /*2ccf0*/  IADD3 R3, P6, R17, UR46, RZ ;  /* 0x0000002e11037c10 */ /* 0x002fc6000ffde0ff */
[----:B------:R0:W-:Y:S01]  /*2cd00*/  STL [R1+0x24f0], R2 ;  /* 0x0024f00201007387 */ /* 0x0001e20000100800 */
[----:B------:R-:W-:Y:S01]  /*2cd10*/  USHF.R.S32.HI UR46, URZ, 0x1f, UR31 ;  /* 0x0000001f3f2e7899 */ /* 0x000fe2000801141f */
[----:B---3--:R-:W-:Y:S02]  /*2cd20*/  IADD3.X R4, R15, UR55, RZ, P4, !PT ;  /* 0x000000370f047c10 */ /* 0x008fe4000a7fe4ff */
[----:B------:R1:W-:Y:S01]  /*2cd30*/  STL [R1+0x252c], R3 ;  /* 0x00252c0301007387 */ /* 0x0003e20000100800 */
[----:B0-----:R-:W-:Y:S02]  /*2cd40*/  IADD3.X R2, R16, UR55, RZ, P5, !PT ;  /* 0x0000003710027c10 */ /* 0x001fe4000affe4ff */
[----:B-1----:R-:W-:-:S03]  /*2cd50*/  IADD3.X R3, R14, UR55, RZ, P3, !PT ;  /* 0x000000370e037c10 */ /* 0x002fc60009ffe4ff */
        /* <DEDUP_REMOVED lines=195> */
[----:B---3--:R-:W-:-:S03]  /*2d990*/  IADD3.X R3, R18, UR49, RZ, P6, !PT ;  /* 0x0000003112037c10 */ /* 0x008fc6000b7fe4ff */
[----:B------:R1:W-:Y:S04]  /*2d9a0*/  STL [R1+0x26a4], R4 ;  /* 0x0026a40401007387 */ /* 0x0003e80000100800 */
[----:B------:R3:W-:Y:S01]  /*2d9b0*/  STL [R1+0x2670], R3 ;  /* 0x0026700301007387 */ /* 0x0007e20000100800 */
[----:B0-----:R-:W-:Y:S01]  /*2d9c0*/  IADD3 R2, P6, R17, UR40, RZ ;  /* 0x0000002811027c10 */ /* 0x001fe2000ffde0ff */
[----:B------:R-:W-:Y:S01]  /*2d9d0*/  USHF.R.S32.HI UR40, URZ, 0x1f, UR19 ;  /* 0x0000001f3f287899 */ /* 0x000fe20008011413 */
[----:B-1----:R-:W-:-:S03]  /*2d9e0*/  IADD3.X R4, R14, UR49, RZ, P3, !PT ;  /* 0x000000310e047c10 */ /* 0x002fc60009ffe4ff */
[----:B------:R0:W-:Y:S01]  /*2d9f0*/  STL [R1+0x26ac], R2 ;  /* 0x0026ac0201007387 */ /* 0x0001e20000100800 */
[----:B---3--:R-:W-:-:S05]  /*2da00*/  IADD3.X R3, R16, UR49, RZ, P5, !PT ;  /* 0x0000003110037c10 */ /* 0x008fca000affe4ff */
[----:B------:R1:W-:Y:S01]  /*2da10*/  STL [R1+0x2678], R3 ;  /* 0x0026780301007387 */ /* 0x0003e20000100800 */
[----:B0-----:R-:W-:-:S05]  /*2da20*/  IADD3.X R2, R15, UR49, RZ, P4, !PT ;  /* 0x000000310f027c10 */ /* 0x001fca000a7fe4ff */
[----:B------:R0:W-:Y:S01]  /*2da30*/  STL [R1+0x2680], R2 ;  /* 0x0026800201007387 */ /* 0x0001e20000100800 */
[----:B-1----:R-:W-:-:S03]  /*2da40*/  IADD3.X R3, R13, UR49, RZ, P2, !PT ;  /* 0x000000310d037c10 */ /* 0x002fc600097fe4ff */
[----:B------:R-:W-:Y:S04]  /*2da50*/  STL [R1+0x2688], R4 ;  /* 0x0026880401007387 */ /* 0x000fe80000100800 */
[----:B------:R1:W-:Y:S01]  /*2da60*/  STL [R1+0x2690], R3 ;  /* 0x0026900301007387 */ /* 0x0003e20000100800 */
[----:B0-----:R-:W-:-:S05]  /*2da70*/  IADD3.X R2, R12, UR49, RZ, P1, !PT ;  /* 0x000000310c027c10 */ /* 0x001fca0008ffe4ff */
[----:B------:R0:W-:Y:S01]  /*2da80*/  STL [R1+0x2698], R2 ;  /* 0x0026980201007387 */ /* 0x0001e20000100800 */
[----:B-1----:R-:W-:Y:S02]  /*2da90*/  IADD3.X R3, R10, UR49, RZ, P6, !PT ;  /* 0x000000310a037c10 */ /* 0x002fe4000b7fe4ff */
[----:B------:R-:W-:Y:S02]  /*2daa0*/  IADD3 R4, P6, R25, UR39, RZ ;  /* 0x0000002719047c10 */ /* 0x000fe4000ffde0ff */
[----:B0-----:R-:W-:Y:S01]  /*2dab0*/  IADD3.X R2, R11, UR49, RZ, P0, !PT ;  /* 0x000000310b027c10 */ /* 0x001fe200087fe4ff */
[----:B------:R-:W-:-:S04]  /*2dac0*/  USHF.R.S32.HI UR49, URZ, 0x1f, UR20 ;  /* 0x0000001f3f317899 */ /* 0x000fc80008011414 */
[----:B------:R0:W-:Y:S04]  /*2dad0*/  STL [R1+0x26a0], R2 ;  /* 0x0026a00201007387 */ /* 0x0001e80000100800 */
[----:B------:R1:W-:Y:S04]  /*2dae0*/  STL [R1+0x26a8], R3 ;  /* 0x0026a80301007387 */ /* 0x0003e80000100800 */
[----:B------:R3:W-:Y:S01]  /*2daf0*/  STL [R1+0x26b4], R4 ;  /* 0x0026b40401007387 */ /* 0x0007e20000100800 */
[----:B0-----:R-:W-:Y:S02]  /*2db00*/  SHF.R.S32.HI R2, RZ, 0x5, R55 ;  /* 0x00000005ff027819 */ /* 0x001fe40000011437 */
[----:B------:R-:W-:-:S02]  /*2db10*/  IADD3 R2, P4, R23, UR39, RZ ;  /* 0x0000002717027c10 */ /* 0x000fc4000ff9e0ff */
[----:B-1----:R-:W-:Y:S02]  /*2db20*/  IADD3 R3, P5, R24, UR39, RZ ;  /* 0x0000002718037c10 */ /* 0x002fe4000ffbe0ff */
[----:B---3--:R-:W-:-:S03]  /*2db30*/  IADD3 R4, P3, R22, UR39, RZ ;  /* 0x0000002716047c10 */ /* 0x008fc6000ff7e0ff */
        /* <DEDUP_REMOVED lines=28> */
[----:B--2---:R-:W-:-:S03]  /*2dd00*/  LOP3.LUT R4, R0, 0x40, RZ, 0x3c, !PT ;  /* 0x0000004000047812 */ /* 0x004fc600078e3cff */
[----:B------:R0:W-:Y:S01]  /*2dd10*/  STL [R1+0x26e8], R3 ;  /* 0x0026e80301007387 */ /* 0x0001e20000100800 */
[----:B-1----:R-:W-:-:S03]  /*2dd20*/  LOP3.LUT R2, R0, 0x20, RZ, 0x3c, !PT ;  /* 0x0000002000027812 */ /* 0x002fc600078e3cff */
[----:B------:R1:W-:Y:S01]  /*2dd30*/  STL [R1+0x3750], R4 ;  /* 0x0037500401007387 */ /* 0x0003e20000100800 */
[----:B------:R-:W-:Y:S02]  /*2dd40*/  IADD3 R2, P6, R25, UR38, RZ ;  /* 0x0000002619027c10 */ /* 0x000fe4000ffde0ff */
[----:B0-----:R-:W-:Y:S02]  /*2dd50*/  LOP3.LUT R3, R0, 0x60, RZ, 0x3c, !PT ;  /* 0x0000006000037812 */ /* 0x001fe400078e3cff */
[----:B-1----:R-:W-:-:S03]  /*2dd60*/  IADD3 R4, P5, R24, UR38, RZ ;  /* 0x0000002618047c10 */ /* 0x002fc6000ffbe0ff */
[----:B------:R0:W-:Y:S04]  /*2dd70*/  STL [R1+0x374c], R3 ;  /* 0x00374c0301007387 */ /* 0x0001e80000100800 */
[----:B------:R1:W-:Y:S04]  /*2dd80*/  STL [R1+0x26f4], R2 ;  /* 0x0026f40201007387 */ /* 0x0003e80000100800 */
[----:B------:R2:W-:Y:S01]  /*2dd90*/  STL [R1+0x26fc], R4 ;  /* 0x0026fc0401007387 */ /* 0x0005e20000100800 */
[----:B0-----:R-:W-:Y:S02]  /*2dda0*/  IADD3 R3, P4, R23, UR38, RZ ;  /* 0x0000002617037c10 */ /* 0x001fe4000ff9e0ff */
[----:B-1----:R-:W-:-:S03]  /*2ddb0*/  IADD3 R2, P3, R22, UR38, RZ ;  /* 0x0000002616027c10 */ /* 0x002fc6000ff7e0ff */
[----:B------:R0:W-:Y:S01]  /*2ddc0*/  STL [R1+0x2704], R3 ;  /* 0x0027040301007387 */ /* 0x0001e20000100800 */
[----:B--2---:R-:W-:-:S03]  /*2ddd0*/  IADD3 R4, P2, R21, UR38, RZ ;  /* 0x0000002615047c10 */ /* 0x004fc6000ff5e0ff */
[----:B------:R1:W-:Y:S04]  /*2dde0*/  STL [R1+0x270c], R2 ;  /* 0x00270c0201007387 */ /* 0x0003e80000100800 */
[----:B------:R2:W-:Y:S01]  /*2ddf0*/  STL [R1+0x2714], R4 ;  /* 0x0027140401007387 */ /* 0x0005e20000100800 */
[----:B0-----:R-:W-:Y:S02]  /*2de00*/  IADD3 R3, P1, R20, UR38, RZ ;  /* 0x0000002614037c10 */ /* 0x001fe4000ff3e0ff */
[----:B-1----:R-:W-:-:S03]  /*2de10*/  IADD3 R2, P0, R19, UR38, RZ ;  /* 0x0000002613027c10 */ /* 0x002fc6000ff1e0ff */
[----:B------:R0:W-:Y:S01]  /*2de20*/  STL [R1+0x271c], R3 ;  /* 0x00271c0301007387 */ /* 0x0001e20000100800 */
[----:B--2---:R-:W-:-:S03]  /*2de30*/  IADD3.X R4, R18, UR60, RZ, P6, !PT ;  /* 0x0000003c12047c10 */ /* 0x004fc6000b7fe4ff */
[----:B------:R1:W-:Y:S04]  /*2de40*/  STL [R1+0x2724], R2 ;  /* 0x0027240201007387 */ /* 0x0003e80000100800 */
[----:B------:R2:W-:Y:S01]  /*2de50*/  STL [R1+0x26f0], R4 ;  /* 0x0026f00401007387 */ /* 0x0005e20000100800 */
[----:B0-----:R-:W-:Y:S02]  /*2de60*/  IADD3 R3, P6, R17, UR38, RZ ;  /* 0x0000002611037c10 */ /* 0x001fe4000ffde0ff */
[----:B-1----:R-:W-:-:S03]  /*2de70*/  IADD3.X R2, R16, UR60, RZ, P5, !PT ;  /* 0x0000003c10027c10 */ /* 0x002fc6000affe4ff */
[----:B------:R0:W-:Y:S01]  /*2de80*/  STL [R1+0x272c], R3 ;  /* 0x00272c0301007387 */ /* 0x0001e20000100800 */
[----:B--2---:R-:W-:-:S03]  /*2de90*/  IADD3 R4, P5, R25, UR37, RZ ;  /* 0x0000002519047c10 */ /* 0x004fc6000ffbe0ff */
[----:B------:R1:W-:Y:S04]  /*2dea0*/  STL [R1+0x26f8], R2 ;  /* 0x0026f80201007387 */ /* 0x0003e80000100800 */
[----:B------:R2:W-:Y:S01]  /*2deb0*/  STL [R1+0x2734], R4 ;  /* 0x0027340401007387 */ /* 0x0005e20000100800 */
[----:B0-----:R-:W-:Y:S02]  /*2dec0*/  IADD3.X R3, R15, UR60, RZ, P4, !PT ;  /* 0x0000003c0f037c10 */ /* 0x001fe4000a7fe4ff */
        /* <DEDUP_REMOVED lines=668> */
[----:B--2---:R-:W-:-:S03]  /*30890*/  IADD3.X R4, R15, UR21, RZ, P4, !PT ;  /* 0x000000150f047c10 */ /* 0x004fc6000a7fe4ff */
[----:B------:R1:W-:Y:S04]  /*308a0*/  STL [R1+0x2c38], R2 ;  /* 0x002c380201007387 */ /* 0x0003e80000100800 */
[----:B------:R2:W-:Y:S01]  /*308b0*/  STL [R1+0x2c40], R4 ;  /* 0x002c400401007387 */ /* 0x0005e20000100800 */
[----:B0-----:R-:W-:Y:S02]  /*308c0*/  IADD3.X R3, R14, UR21, RZ, P3, !PT ;  /* 0x000000150e037c10 */ /* 0x001fe40009ffe4ff */
[----:B-1----:R-:W-:-:S03]  /*308d0*/  IADD3.X R2, R13, UR21, RZ, P2, !PT ;  /* 0x000000150d027c10 */ /* 0x002fc600097fe4ff */
[----:B------:R0:W-:Y:S01]  /*308e0*/  STL [R1+0x2c48], R3 ;  /* 0x002c480301007387 */ /* 0x0001e20000100800 */
[----:B--2---:R-:W-:-:S03]  /*308f0*/  IADD3.X R4, R12, UR21, RZ, P1, !PT ;  /* 0x000000150c047c10 */ /* 0x004fc60008ffe4ff */
[----:B------:R1:W-:Y:S04]  /*30900*/  STL [R1+0x2c50], R2 ;  /* 0x002c500201007387 */ /* 0x0003e80000100800 */
[----:B------:R2:W-:Y:S01]  /*30910*/  STL [R1+0x2c58], R4 ;  /* 0x002c580401007387 */ /* 0x0005e20000100800 */
[----:B0-----:R-:W-:Y:S02]  /*30920*/  IADD3.X R3, R11, UR21, RZ, P0, !PT ;  /* 0x000000150b037c10 */ /* 0x001fe400087fe4ff */
[----:B-1----:R-:W-:-:S05]  /*30930*/  IADD3.X R2, R10, UR21, RZ, P6, !PT ;  /* 0x000000150a027c10 */ /* 0x002fca000b7fe4ff */
[----:B------:R2:W-:Y:S04]  /*30940*/  STL [R1+0x2c68], R2 ;  /* 0x002c680201007387 */ /* 0x0005e80000100800 */
[----:B------:R2:W-:Y:S02]  /*30950*/  STL [R1+0x2c60], R3 ;  /* 0x002c600301007387 */ /* 0x0005e40000100800 */
.L_x_1:
[----:B------:R-:W3:Y:S01]  /*30960*/  LDL R5, [R1+0x23a0] ;  /* 0x0023a00001057983 */ /* 0x000ee20000100800 */
[----:B--2---:R-:W0:Y:S03]  /*30970*/  LDC R2, c[0x0][0x230] ;  /* 0x00008c00ff027b82 */ /* 0x004e260000000800 */
[----:B-1-3--:R1:W-:Y:S04]  /*30980*/  STL [R1+0x763c], R5 ;  /* 0x00763c0501007387 */ /* 0x00a3e80000100800 */
[----:B------:R-:W2:Y:S04]  /*30990*/  LDL R4, [R1+0x23a4] ;  /* 0x0023a40001047983 */ /* 0x000ea80000100800 */
[----:B-1----:R-:W0:Y:S04]  /*309a0*/  LDL R5, [R1+0x2408] ;  /* 0x0024080001057983 */ /* 0x002e280000100800 */
        /* <DEDUP_REMOVED lines=198> */
[----:B-----5:R-:W-:Y:S04]  /*31610*/  STL [R1+0x6f7c], R0 ;  /* 0x006f7c0001007387 */ /* 0x020fe80000100800 */
        /* <DEDUP_REMOVED lines=94> */
[----:B------:R-:W-:Y:S01]  /*31c00*/  STL [R1+0x7274], R0 ;  /* 0x0072740001007387 */ /* 0x000fe20000100800 */
[----:B0-----:R-:W-:-:S03]  /*31c10*/  IMAD R2, R5, -0x20, R2 ;  /* 0xffffffe005027824 */ /* 0x001fc600078e0202 */
[----:B------:R-:W-:Y:S04]  /*31c20*/  STL [R1+0x727c], R0 ;  /* 0x00727c0001007387 */ /* 0x000fe80000100800 */
[----:B------:R-:W-:Y:S04]  /*31c30*/  STL [R1+0x7284], R0 ;  /* 0x0072840001007387 */ /* 0x000fe80000100800 */
[----:B------:R-:W-:Y:S04]  /*31c40*/  STL [R1+0x728c], R0 ;  /* 0x00728c0001007387 */ /* 0x000fe80000100800 */
[----:B------:R-:W-:Y:S04]  /*31c50*/  STL [R1+0x7294], R0 ;  /* 0x0072940001007387 */ /* 0x000fe80000100800 */
[----:B------:R-:W2:Y:S01]  /*31c60*/  LDL.LU R5, [R1+0x763c] ;  /* 0x00763c0001057983 */ /* 0x000ea20000300800 */
[----:B------:R-:W-:-:S02]  /*31c70*/  ISETP.GT.AND P0, PT, R2, RZ, PT ;  /* 0x000000ff0200720c */ /* 0x000fc40003f04270 */
[----:B-1----:R-:W-:-:S11]  /*31c80*/  PRMT R59, RZ, 0x7610, R59 ;  /* 0x00007610ff3b7816 */ /* 0x002fd6000000003b */
[----:B--2---:R-:W2:Y:S04]  /*31c90*/  @P0 LDG.E.U8 R59, desc[UR4][R4.64] ;  /* 0x00000004043b0981 */ /* 0x004ea8000c1e1100 */
[----:B--2---:R0:W-:Y:S04]  /*31ca0*/  STL [R1+0x2350], R59 ;  /* 0x0023503b01007387 */ /* 0x0041e80000100800 */
[----:B0-----:R-:W2:Y:S04]  /*31cb0*/  LDL.LU R59, [R1+0x7638] ;  /* 0x00763800013b7983 */ /* 0x001ea80000300800 */
[----:B------:R-:W3:Y:S04]  /*31cc0*/  LDL R4, [R1+0x2398] ;  /* 0x0023980001047983 */ /* 0x000ee80000100800 */
[----:B------:R-:W3:Y:S01]  /*31cd0*/  LDL R5, [R1+0x239c] ;  /* 0x00239c0001057983 */ /* 0x000ee20000100800 */
[----:B------:R-:W-:-:S02]  /*31ce0*/  PRMT R61, RZ, 0x7610, R61 ;  /* 0x00007610ff3d7816 */ /* 0x000fc4000000003d */
[----:B---3--:R-:W-:-:S04]  /*31cf0*/  @P0 LOP3.LUT R5, R5, R4, RZ, 0x3c, !PT ;  /* 0x0000000405050212 */ /* 0x008fc800078e3cff */
[----:B------:R-:W-:-:S04]  /*31d00*/  @P0 LOP3.LUT R4, R5, R4, RZ, 0x3c, !PT ;  /* 0x0000000405040212 */ /* 0x000fc800078e3cff */
[----:B------:R-:W-:-:S05]  /*31d10*/  @P0 LOP3.LUT R5, R5, R4, RZ, 0x3c, !PT ;  /* 0x0000000405050212 */ /* 0x000fca00078e3cff */
[----:B------:R-:W3:Y:S04]  /*31d20*/  @P0 LDG.E.U8 R61, desc[UR4][R4.64] ;  /* 0x00000004043d0981 */ /* 0x000ee8000c1e1100 */
[----:B---3--:R0:W-:Y:S04]  /*31d30*/  STL [R1+0x234c], R61 ;  /* 0x00234c3d01007387 */ /* 0x0081e80000100800 */
[----:B0-----:R-:W3:Y:S04]  /*31d40*/  LDL.LU R61, [R1+0x7634] ;  /* 0x00763400013d7983 */ /* 0x001ee80000300800 */
[----:B------:R-:W4:Y:S04]  /*31d50*/  LDL R4, [R1+0x2390] ;  /* 0x0023900001047983 */ /* 0x000f280000100800 */
[----:B------:R-:W4:Y:S01]  /*31d60*/  LDL R5, [R1+0x2394] ;  /* 0x0023940001057983 */ /* 0x000f220000100800 */
[----:B------:R-:W-:-:S02]  /*31d70*/  PRMT R60, RZ, 0x7610, R60 ;  /* 0x00007610ff3c7816 */ /* 0x000fc4000000003c */
[----:B----4-:R-:W-:-:S04]  /*31d80*/  @P0 LOP3.LUT R5, R5, R4, RZ, 0x3c, !PT ;  /* 0x0000000405050212 */ /* 0x010fc800078e3cff */
[----:B------:R-:W-:-:S04]  /*31d90*/  @P0 LOP3.LUT R4, R5, R4, RZ, 0x3c, !PT ;  /* 0x0000000405040212 */ /* 0x000fc800078e3cff */
[----:B------:R-:W-:-:S05]  /*31da0*/  @P0 LOP3.LUT R5, R5, R4, RZ, 0x3c, !PT ;  /* 0x0000000405050212 */ /* 0x000fca00078e3cff */
[----:B------:R-:W4:Y:S04]  /*31db0*/  @P0 LDG.E.U8 R60, desc[UR4][R4.64] ;  /* 0x00000004043c0981 */ /* 0x000f28000c1e1100 */
[----:B----4-:R0:W-:Y:S04]  /*31dc0*/  STL [R1+0x2348], R60 ;  /* 0x0023483c01007387 */ /* 0x0101e80000100800 */
[----:B0-----:R-:W4:Y:S04]  /*31dd0*/  LDL.LU R60, [R1+0x7630] ;  /* 0x00763000013c7983 */ /* 0x001f280000300800 */
[----:B------:R-:W2:Y:S04]  /*31de0*/  LDL R4, [R1+0x2388] ;  /* 0x0023880001047983 */ /* 0x000ea80000100800 */
[----:B------:R-:W2:Y:S01]  /*31df0*/  LDL R5, [R1+0x238c] ;  /* 0x00238c0001057983 */ /* 0x000ea20000100800 */
[----:B---3--:R-:W-:-:S02]  /*31e00*/  PRMT R61, RZ, 0x7610, R61 ;  /* 0x00007610ff3d7816 */ /* 0x008fc4000000003d */
[----:B--2---:R-:W-:-:S04]  /*31e10*/  @P0 LOP3.LUT R5, R5, R4, RZ, 0x3c, !PT ;  /* 0x0000000405050212 */ /* 0x004fc800078e3cff */
[----:B------:R-:W-:-:S04]  /*31e20*/  @P0 LOP3.LUT R4, R5, R4, RZ, 0x3c, !PT ;  /* 0x0000000405040212 */ /* 0x000fc800078e3cff */
[----:B------:R-:W-:-:S05]  /*31e30*/  @P0 LOP3.LUT R5, R5, R4, RZ, 0x3c, !PT ;  /* 0x0000000405050212 */ /* 0x000fca00078e3cff */
[----:B------:R-:W2:Y:S04]  /*31e40*/  @P0 LDG.E.U8 R61, desc[UR4][R4.64] ;  /* 0x00000004043d0981 */ /* 0x000ea8000c1e1100 */
[----:B--2---:R0:W-:Y:S04]  /*31e50*/  STL [R1+0x2344], R61 ;  /* 0x0023443d01007387 */ /* 0x0041e80000100800 */
[----:B0-----:R-:W2:Y:S04]  /*31e60*/  LDL.LU R61, [R1+0x762c] ;  /* 0x00762c00013d7983 */ /* 0x001ea80000300800 */
[----:B------:R-:W3:Y:S04]  /*31e70*/  LDL R4, [R1+0x2380] ;  /* 0x0023800001047983 */ /* 0x000ee80000100800 */
[----:B------:R-:W3:Y:S01]  /*31e80*/  LDL R5, [R1+0x2384] ;  /* 0x0023840001057983 */ /* 0x000ee20000100800 */
[----:B----4-:R-:W-:-:S02]  /*31e90*/  PRMT R60, RZ, 0x7610, R60 ;  /* 0x00007610ff3c7816 */ /* 0x010fc4000000003c */
        /* <DEDUP_REMOVED lines=8> */
[----:B--2---:R-:W-:-:S02]  /*31f20*/  PRMT R61, RZ, 0x7610, R61 ;  /* 0x00007610ff3d7816 */ /* 0x004fc4000000003d */
[----:B----4-:R-:W-:-:S04]  /*31f30*/  @P0 LOP3.LUT R5, R5, R4, RZ, 0x3c, !PT ;  /* 0x0000000405050212 */ /* 0x010fc800078e3cff */
[----:B------:R-:W-:-:S04]  /*31f40*/  @P0 LOP3.LUT R4, R5, R4, RZ, 0x3c, !PT ;  /* 0x0000000405040212 */ /* 0x000fc800078e3cff */
[----:B------:R-:W-:-:S05]  /*31f50*/  @P0 LOP3.LUT R5, R5, R4, RZ, 0x3c, !PT ;  /* 0x0000000405050212 */ /* 0x000fca00078e3cff */
[----:B------:R-:W2:Y:S04]  /*31f60*/  @P0 LDG.E.U8 R61, desc[UR4][R4.64] ;  /* 0x00000004043d0981 */ /* 0x000ea8000c1e1100 */
[----:B--2---:R0:W-:Y:S04]  /*31f70*/  STL [R1+0x233c], R61 ;  /* 0x00233c3d01007387 */ /* 0x0041e80000100800 */
[----:B0-----:R-:W2:Y:S04]  /*31f80*/  LDL.LU R61, [R1+0x7624] ;  /* 0x00762400013d7983 */ /* 0x001ea80000300800 */
[----:B------:R-:W4:Y:S04]  /*31f90*/  LDL R4, [R1+0x2370] ;  /* 0x0023700001047983 */ /* 0x000f280000100800 */
[----:B------:R-:W4:Y:S01]  /*31fa0*/  LDL R5, [R1+0x2374] ;  /* 0x0023740001057983 */ /* 0x000f220000100800 */
[----:B---3--:R-:W-:-:S02]  /*31fb0*/  PRMT R60, RZ, 0x7610, R60 ;  /* 0x00007610ff3c7816 */ /* 0x008fc4000000003c */
[----:B----4-:R-:W-:-:S04]  /*31fc0*/  @P0 LOP3.LUT R5, R5, R4, RZ, 0x3c, !PT ;  /* 0x0000000405050212 */ /* 0x010fc800078e3cff */
        /* <DEDUP_REMOVED lines=11> */
[----:B------:R-:W2:Y:S01]  /*32080*/  @P0 LDG.E.U8 R61, desc[UR4][R4.64] ;  /* 0x00000004043d0981 */ /* 0x000ea2000c1e1100 */
[----:B------:R-:W-:-:S03]  /*32090*/  ISETP.GT.AND P1, PT, R2, 0x1, PT ;  /* 0x000000010200780c */ /* 0x000fc60003f24270 */
        /* <DEDUP_REMOVED lines=1239> */
[----:B------:R-:W4:Y:S01]  /*36e10*/  @P1 LDG.E.U8 R59, desc[UR4][R4.64] ;  /* 0x00000004043b1981 */ /* 0x000f22000c1e1100 */
[----:B------:R-:W-:-:S03]  /*36e20*/  ISETP.GT.AND P0, PT, R2, 0x12, PT ;  /* 0x000000120200780c */ /* 0x000fc60003f04270 */
[----:B----4-:R0:W-:Y:S04]  /*36e30*/  STL [R1+0xdc], R59 ;  /* 0x0000dc3b01007387 */ /* 0x0101e80000100800 */
[----:B0-----:R-:W4:Y:S04]  /*36e40*/  LDL.LU R59, [R1+0x73fc] ;  /* 0x0073fc00013b7983 */ /* 0x001f280000300800 */
[----:B------:R-:W2:Y:S04]  /*36e50*/  LDL R4, [R1+0x2828] ;  /* 0x0028280001047983 */ /* 0x000ea80000100800 */
[----:B------:R-:W2:Y:S01]  /*36e60*/  LDL R5, [R1+0x282c] ;  /* 0x00282c0001057983 */ /* 0x000ea20000100800 */
[----:B------:R-:W-:-:S02]  /*36e70*/  PRMT R58, RZ, 0x7610, R58 ;  /* 0x00007610ff3a7816 */ /* 0x000fc4000000003a */
        /* <DEDUP_REMOVED lines=66> */
[----:B------:R-:W3:Y:S01]  /*372a0*/  @P0 LDG.E.U8 R51, desc[UR4][R4.64] ;  /* 0x0000000404330981 */ /* 0x000ee2000c1e1100 */
[----:B------:R-:W-:-:S03]  /*372b0*/  ISETP.GT.AND P1, PT, R2, 0x13, PT ;  /* 0x000000130200780c */ /* 0x000fc60003f24270 */
        /* <DEDUP_REMOVED lines=71> */
[----:B------:R-:W2:Y:S01]  /*37730*/  @P1 LDG.E.U8 R43, desc[UR4][R4.64] ;  /* 0x00000004042b1981 */ /* 0x000ea2000c1e1100 */
[----:B------:R-:W-:-:S03]  /*37740*/  ISETP.GT.AND P0, PT, R2, 0x14, PT ;  /* 0x000000140200780c */ /* 0x000fc60003f04270 */
        /* <DEDUP_REMOVED lines=355> */
[----:B------:R0:W2:Y:S04]  /*38d80*/  @P1 LDG.E.U8 R0, desc[UR4][R4.64] ;  /* 0x0000000404001981 */ /* 0x0000a8000c1e1100 */
[----:B------:R-:W0:Y:S04]  /*38d90*/  LDL R4, [R1+0x2660] ;  /* 0x0026600001047983 */ /* 0x000e280000100800 */
[----:B------:R-:W0:Y:S01]  /*38da0*/  LDL R5, [R1+0x2664] ;  /* 0x0026640001057983 */ /* 0x000e220000100800 */
[----:B------:R-:W-:Y:S02]  /*38db0*/  PRMT R61, RZ, 0x7610, R61 ;  /* 0x00007610ff3d7816 */ /* 0x000fe4000000003d */
[----:B0-----:R-:W-:-:S04]  /*38dc0*/  @P1 LOP3.LUT R5, R5, R4, RZ, 0x3c, !PT ;  /* 0x0000000405051212 */ /* 0x001fc800078e3cff */
[----:B------:R-:W-:-:S04]  /*38dd0*/  @P1 LOP3.LUT R4, R5, R4, RZ, 0x3c, !PT ;  /* 0x0000000405041212 */ /* 0x000fc800078e3cff */
[----:B------:R-:W-:Y:S01]  /*38de0*/  @P1 LOP3.LUT R5, R5, R4, RZ, 0x3c, !PT ;  /* 0x0000000405051212 */ /* 0x000fe200078e3cff */
[----:B--2---:R0:W-:Y:S04]  /*38df0*/  STL [R1], R0 ;  /* 0x0000000001007387 */ /* 0x0041e80000100800 */
[----:B------:R-:W2:Y:S01]  /*38e00*/  @P1 LDG.E.U8 R61, desc[UR4][R4.64] ;  /* 0x00000004043d1981 */ /* 0x000ea2000c1e1100 */
[----:B------:R-:W-:-:S03]  /*38e10*/  PRMT R60, RZ, 0x7610, R60 ;  /* 0x00007610ff3c7816 */ /* 0x000fc6000000003c */
[----:B0-----:R-:W3:Y:S04]  /*38e20*/  LDL R0, [R1+0x264c] ;  /* 0x00264c0001007983 */ /* 0x001ee80000100800 */
[----:B------:R-:W4:Y:S04]  /*38e30*/  LDL R4, [R1+0x2658] ;  /* 0x0026580001047983 */ /* 0x000f280000100800 */
[----:B------:R-:W4:Y:S04]  /*38e40*/  LDL R5, [R1+0x265c] ;  /* 0x00265c0001057983 */ /* 0x000f280000100800 */
[----:B--2---:R0:W-:Y:S04]  /*38e50*/  STL [R1+0x7310], R61 ;  /* 0x0073103d01007387 */ /* 0x0041e80000100800 */
[----:B0-----:R-:W2:Y:S01]  /*38e60*/  LDL R61, [R1+0x2654] ;  /* 0x00265400013d7983 */ /* 0x001ea20000100800 */
[----:B----4-:R-:W-:-:S04]  /*38e70*/  @P1 LOP3.LUT R5, R5, R4, RZ, 0x3c, !PT ;  /* 0x0000000405051212 */ /* 0x010fc800078e3cff */
[----:B------:R-:W-:-:S04]  /*38e80*/  @P1 LOP3.LUT R4, R5, R4, RZ, 0x3c, !PT ;  /* 0x0000000405041212 */ /* 0x000fc800078e3cff */
[----:B------:R-:W-:-:S05]  /*38e90*/  @P1 LOP3.LUT R5, R5, R4, RZ, 0x3c, !PT ;  /* 0x0000000405051212 */ /* 0x000fca00078e3cff */
[----:B------:R2:W4:Y:S04]  /*38ea0*/  @P1 LDG.E.U8 R60, desc[UR4][R4.64] ;  /* 0x00000004043c1981 */ /* 0x000528000c1e1100 */
[----:B------:R-:W3:Y:S01]  /*38eb0*/  LDL R5, [R1+0x2650] ;  /* 0x0026500001057983 */ /* 0x000ee20000100800 */
[----:B------:R-:W-:Y:S01]  /*38ec0*/  PRMT R59, RZ, 0x7610, R59 ;  /* 0x00007610ff3b7816 */ /* 0x000fe2000000003b */
[----:B--2---:R-:W-:Y:S02]  /*38ed0*/  @P1 IMAD.MOV.U32 R4, RZ, RZ, R61 ;  /* 0x000000ffff041224 */ /* 0x004fe400078e003d */
[----:B----4-:R0:W-:Y:S01]  /*38ee0*/  STL [R1+0x7314], R60 ;  /* 0x0073143c01007387 */ /* 0x0101e20000100800 */
[----:B------:R-:W-:-:S03]  /*38ef0*/  PRMT R58, RZ, 0x7610, R58 ;  /* 0x00007610ff3a7816 */ /* 0x000fc6000000003a */
[----:B------:R-:W2:Y:S04]  /*38f00*/  LDL R61, [R1+0x2630] ;  /* 0x00263000013d7983 */ /* 0x000ea80000100800 */
[----:B---3--:R1:W3:Y:S04]  /*38f10*/  @P1 LDG.E.U8 R59, desc[UR4][R4.64] ;  /* 0x00000004043b1981 */ /* 0x0082e8000c1e1100 */
[----:B0-----:R-:W4:Y:S04]  /*38f20*/  LDL R60, [R1+0x2634] ;  /* 0x00263400013c7983 */ /* 0x001f280000100800 */
[----:B------:R-:W2:Y:S01]  /*38f30*/  LDL R5, [R1+0x2648] ;  /* 0x0026480001057983 */ /* 0x000ea20000100800 */
[----:B-1----:R-:W-:-:S03]  /*38f40*/  @P1 IMAD.MOV.U32 R4, RZ, RZ, R0 ;  /* 0x000000ffff041224 */ /* 0x002fc600078e0000 */
[----:B---3--:R0:W-:Y:S01]  /*38f50*/  STL [R1+0x7318], R59 ;  /* 0x0073183b01007387 */ /* 0x0081e20000100800 */
[----:B------:R-:W-:-:S03]  /*38f60*/  PRMT R57, RZ, 0x7610, R57 ;  /* 0x00007610ff397816 */ /* 0x000fc60000000039 */
[----:B------:R-:W3:Y:S04]  /*38f70*/  LDL R0, [R1+0x256c] ;  /* 0x00256c0001007983 */ /* 0x000ee80000100800 */
[----:B--2---:R-:W2:Y:S04]  /*38f80*/  @P1 LDG.E.U8 R58, desc[UR4][R4.64] ;  /* 0x00000004043a1981 */ /* 0x004ea8000c1e1100 */
        /* <DEDUP_REMOVED lines=10> */
[----:B------:R-:W-:Y:S02]  /*39030*/  ISETP.GT.AND P2, PT, R2, 0x1d, PT ;  /* 0x0000001d0200780c */ /* 0x000fe40003f44270 */
[----:B------:R-:W-:Y:S02]  /*39040*/  PRMT R56, RZ, 0x7610, R56 ;  /* 0x00007610ff387816 */ /* 0x000fe40000000038 */
[----:B------:R-:W-:Y:S02]  /*39050*/  PRMT R55, RZ, 0x7610, R55 ;  /* 0x00007610ff377816 */ /* 0x000fe40000000037 */
[----:B------:R-:W-:Y:S01]  /*39060*/  PRMT R54, RZ, 0x7610, R54 ;  /* 0x00007610ff367816 */ /* 0x000fe20000000036 */
[----:B--2---:R-:W-:-:S05]  /*39070*/  @P1 IMAD.MOV.U32 R4, RZ, RZ, R58 ;  /* 0x000000ffff041224 */ /* 0x004fca00078e003a */
[----:B---3--:R0:W2:Y:S02]  /*39080*/  @P1 LDG.E.U8 R56, desc[UR4][R4.64] ;  /* 0x0000000404381981 */ /* 0x0080a4000c1e1100 */
[----:B0-----:R-:W-:Y:S02]  /*39090*/  @P1 IMAD.MOV.U32 R4, RZ, RZ, R60 ;  /* 0x000000ffff041224 */ /* 0x001fe400078e003c */
[----:B------:R-:W-:-:S05]  /*390a0*/  @P1 IMAD.MOV.U32 R5, RZ, RZ, R61 ;  /* 0x000000ffff051224 */ /* 0x000fca00078e003d */
[----:B------:R0:W3:Y:S04]  /*390b0*/  @P1 LDG.E.U8 R55, desc[UR4][R4.64] ;  /* 0x0000000404371981 */ /* 0x0000e8000c1e1100 */
[----:B----4-:R1:W-:Y:S01]  /*390c0*/  STL [R1+0x7320], R57 ;  /* 0x0073203901007387 */ /* 0x0103e20000100800 */
[----:B------:R-:W-:-:S03]  /*390d0*/  PRMT R53, RZ, 0x7610, R53 ;  /* 0x00007610ff357816 */ /* 0x000fc60000000035 */
[----:B------:R-:W4:Y:S04]  /*390e0*/  LDL R58, [R1+0x2550] ;  /* 0x00255000013a7983 */ /* 0x000f280000100800 */
[----:B------:R-:W2:Y:S04]  /*390f0*/  LDL R61, [R1+0x2548] ;  /* 0x00254800013d7983 */ /* 0x000ea80000100800 */
[----:B------:R-:W3:Y:S01]  /*39100*/  LDL R60, [R1+0x254c] ;  /* 0x00254c00013c7983 */ /* 0x000ee20000100800 */
[----:B0-----:R-:W-:Y:S02]  /*39110*/  @P2 IMAD.MOV.U32 R4, RZ, RZ, R0 ;  /* 0x000000ffff042224 */ /* 0x001fe400078e0000 */
[----:B------:R-:W-:Y:S01]  /*39120*/  @P2 IMAD.MOV.U32 R5, RZ, RZ, R59 ;  /* 0x000000ffff052224 */ /* 0x000fe200078e003b */
[----:B-1----:R-:W4:Y:S04]  /*39130*/  LDL R57, [R1+0x2554] ;  /* 0x0025540001397983 */ /* 0x002f280000100800 */
[----:B------:R-:W2:Y:S04]  /*39140*/  LDL R59, [R1+0x2540] ;  /* 0x00254000013b7983 */ /* 0x000ea80000100800 */
[----:B------:R0:W2:Y:S04]  /*39150*/  @P2 LDG.E.U8 R54, desc[UR4][R4.64] ;  /* 0x0000000404362981 */ /* 0x0000a8000c1e1100 */
[----:B------:R-:W2:Y:S04]  /*39160*/  LDL R0, [R1+0x2544] ;  /* 0x0025440001007983 */ /* 0x000ea80000100800 */
[----:B------:R-:W0:Y:S04]  /*39170*/  LDL R4, [R1+0x2560] ;  /* 0x0025600001047983 */ /* 0x000e280000100800 */
[----:B------:R-:W0:Y:S02]  /*39180*/  LDL R5, [R1+0x2564] ;  /* 0x0025640001057983 */ /* 0x000e240000100800 */
[----:B0-----:R-:W-:-:S04]  /*39190*/  @P2 LOP3.LUT R5, R5, R4, RZ, 0x3c, !PT ;  /* 0x0000000405052212 */ /* 0x001fc800078e3cff */
[----:B------:R-:W-:-:S04]  /*391a0*/  @P2 LOP3.LUT R4, R5, R4, RZ, 0x3c, !PT ;  /* 0x0000000405042212 */ /* 0x000fc800078e3cff */
[----:B------:R-:W-:-:S05]  /*391b0*/  @P2 LOP3.LUT R5, R5, R4, RZ, 0x3c, !PT ;  /* 0x0000000405052212 */ /* 0x000fca00078e3cff */
[----:B------:R0:W2:Y:S04]  /*391c0*/  @P2 LDG.E.U8 R53, desc[UR4][R4.64] ;  /* 0x0000000404352981 */ /* 0x0000a8000c1e1100 */
[----:B------:R-:W0:Y:S04]  /*391d0*/  LDL R4, [R1+0x2558] ;  /* 0x0025580001047983 */ /* 0x000e280000100800 */
[----:B------:R-:W0:Y:S01]  /*391e0*/  LDL R5, [R1+0x255c] ;  /* 0x00255c0001057983 */ /* 0x000e220000100800 */
[----:B------:R-:W-:Y:S02]  /*391f0*/  PRMT R52, RZ, 0x7610, R52 ;  /* 0x00007610ff347816 */ /* 0x000fe40000000034 */
[----:B------:R-:W-:-:S02]  /*39200*/  PRMT R51, RZ, 0x7610, R51 ;  /* 0x00007610ff337816 */ /* 0x000fc40000000033 */
[----:B------:R-:W-:Y:S02]  /*39210*/  PRMT R50, RZ, 0x7610, R50 ;  /* 0x00007610ff327816 */ /* 0x000fe40000000032 */
[----:B------:R-:W-:Y:S02]  /*39220*/  PRMT R49, RZ, 0x7610, R49 ;  /* 0x00007610ff317816 */ /* 0x000fe40000000031 */
[----:B0-----:R-:W-:-:S04]  /*39230*/  @P2 LOP3.LUT R5, R5, R4, RZ, 0x3c, !PT ;  /* 0x0000000405052212 */ /* 0x001fc800078e3cff */
[----:B------:R-:W-:-:S04]  /*39240*/  @P2 LOP3.LUT R4, R5, R4, RZ, 0x3c, !PT ;  /* 0x0000000405042212 */ /* 0x000fc800078e3cff */
[----:B------:R-:W-:-:S05]  /*39250*/  @P2 LOP3.LUT R5, R5, R4, RZ, 0x3c, !PT ;  /* 0x0000000405052212 */ /* 0x000fca00078e3cff */
[----:B------:R4:W2:Y:S02]  /*39260*/  @P2 LDG.E.U8 R52, desc[UR4][R4.64] ;  /* 0x0000000404342981 */ /* 0x0008a4000c1e1100 */
[----:B----4-:R-:W-:Y:S02]  /*39270*/  @P2 IMAD.MOV.U32 R4, RZ, RZ, R57 ;  /* 0x000000ffff042224 */ /* 0x010fe400078e0039 */
[----:B------:R-:W-:Y:S01]  /*39280*/  @P2 IMAD.MOV.U32 R5, RZ, RZ, R58 ;  /* 0x000000ffff052224 */ /* 0x000fe200078e003a */
[----:B------:R-:W4:Y:S04]  /*39290*/  LDL R57, [R1+0x2534] ;  /* 0x0025340001397983 */ /* 0x000f280000100800 */
[----:B------:R-:W4:Y:S04]  /*392a0*/  LDL R58, [R1+0x2530] ;  /* 0x00253000013a7983 */ /* 0x000f280000100800 */
[----:B------:R3:W4:Y:S02]  /*392b0*/  @P2 LDG.E.U8 R51, desc[UR4][R4.64] ;  /* 0x0000000404332981 */ /* 0x000724000c1e1100 */
[----:B---3--:R-:W-:-:S02]  /*392c0*/  @P2 IMAD.MOV.U32 R4, RZ, RZ, R60 ;  /* 0x000000ffff042224 */ /* 0x008fc400078e003c */
[----:B--2---:R-:W-:Y:S01]  /*392d0*/  @P2 IMAD.MOV.U32 R5, RZ, RZ, R61 ;  /* 0x000000ffff052224 */ /* 0x004fe200078e003d */
[----:B------:R-:W-:Y:S02]  /*392e0*/  PRMT R48, RZ, 0x7610, R48 ;  /* 0x00007610ff307816 */ /* 0x000fe40000000030 */
[----:B------:R-:W-:Y:S01]  /*392f0*/  PRMT R47, RZ, 0x7610, R47 ;  /* 0x00007610ff2f7816 */ /* 0x000fe2000000002f */
[----:B------:R-:W2:Y:S04]  /*39300*/  LDL R61, [R1+0x26f0] ;  /* 0x0026f000013d7983 */ /* 0x000ea80000100800 */
[----:B------:R0:W3:Y:S04]  /*39310*/  @P2 LDG.E.U8 R50, desc[UR4][R4.64] ;  /* 0x0000000404322981 */ /* 0x0000e8000c1e1100 */
[----:B------:R-:W3:Y:S01]  /*39320*/  LDL R60, [R1+0x26e8] ;  /* 0x0026e800013c7983 */ /* 0x000ee20000100800 */
[----:B0-----:R-:W-:-:S02]  /*39330*/  @P2 IMAD.MOV.U32 R4, RZ, RZ, R0 ;  /* 0x000000ffff042224 */ /* 0x001fc400078e0000 */
[----:B------:R-:W-:Y:S01]  /*39340*/  @P2 IMAD.MOV.U32 R5, RZ, RZ, R59 ;  /* 0x000000ffff052224 */ /* 0x000fe200078e003b */
[----:B------:R-:W2:Y:S04]  /*39350*/  LDL R0, [R1+0x26f4] ;  /* 0x0026f40001007983 */ /* 0x000ea80000100800 */
[----:B------:R-:W3:Y:S04]  /*39360*/  LDL R59, [R1+0x26ec] ;  /* 0x0026ec00013b7983 */ /* 0x000ee80000100800 */
[----:B------:R0:W3:Y:S04]  /*39370*/  @P2 LDG.E.U8 R49, desc[UR4][R4.64] ;  /* 0x0000000404312981 */ /* 0x0000e8000c1e1100 */
[----:B------:R-:W0:Y:S04]  /*39380*/  LDL R4, [R1+0x2538] ;  /* 0x0025380001047983 */ /* 0x000e280000100800 */
[----:B------:R-:W0:Y:S02]  /*39390*/  LDL R5, [R1+0x253c] ;  /* 0x00253c0001057983 */ /* 0x000e240000100800 */
[----:B0-----:R-:W-:-:S04]  /*393a0*/  @P2 LOP3.LUT R5, R5, R4, RZ, 0x3c, !PT ;  /* 0x0000000405052212 */ /* 0x001fc800078e3cff */
[----:B------:R-:W-:-:S04]  /*393b0*/  @P2 LOP3.LUT R4, R5, R4, RZ, 0x3c, !PT ;  /* 0x0000000405042212 */ /* 0x000fc800078e3cff */
[----:B------:R-:W-:-:S05]  /*393c0*/  @P2 LOP3.LUT R5, R5, R4, RZ, 0x3c, !PT ;  /* 0x0000000405052212 */ /* 0x000fca00078e3cff */
[----:B------:R4:W3:Y:S02]  /*393d0*/  @P2 LDG.E.U8 R48, desc[UR4][R4.64] ;  /* 0x0000000404302981 */ /* 0x0008e4000c1e1100 */
[----:B----4-:R-:W-:Y:S02]  /*393e0*/  @P2 IMAD.MOV.U32 R4, RZ, RZ, R57 ;  /* 0x000000ffff042224 */ /* 0x010fe400078e0039 */
[----:B------:R-:W-:Y:S01]  /*393f0*/  @P2 IMAD.MOV.U32 R5, RZ, RZ, R58 ;  /* 0x000000ffff052224 */ /* 0x000fe200078e003a */
[----:B------:R-:W-:Y:S02]  /*39400*/  ISETP.GT.AND P1, PT, R2, 0x17, PT ;  /* 0x000000170200780c */ /* 0x000fe40003f24270 */
[----:B------:R-:W-:Y:S02]  /*39410*/  PRMT R46, RZ, 0x7610, R46 ;  /* 0x00007610ff2e7816 */ /* 0x000fe4000000002e */
[----:B------:R-:W-:Y:S02]  /*39420*/  PRMT R45, RZ, 0x7610, R45 ;  /* 0x00007610ff2d7816 */ /* 0x000fe4000000002d */
[----:B------:R-:W-:Y:S01]  /*39430*/  PRMT R44, RZ, 0x7610, R44 ;  /* 0x00007610ff2c7816 */ /* 0x000fe2000000002c */
[----:B------:R0:W4:Y:S04]  /*39440*/  @P2 LDG.E.U8 R47, desc[UR4][R4.64] ;  /* 0x00000004042f2981 */ /* 0x000128000c1e1100 */
[----:B------:R-:W4:Y:S04]  /*39450*/  LDL R58, [R1+0x26e0] ;  /* 0x0026e000013a7983 */ /* 0x000f280000100800 */
[----:B------:R-:W4:Y:S04]  /*39460*/  LDL R57, [R1+0x26e4] ;  /* 0x0026e40001397983 */ /* 0x000f280000100800 */
[----:B------:R-:W0:Y:S04]  /*39470*/  LDL R4, [R1+0x26f8] ;  /* 0x0026f80001047983 */ /* 0x000e280000100800 */
[----:B------:R-:W0:Y:S02]  /*39480*/  LDL R5, [R1+0x26fc] ;  /* 0x0026fc0001057983 */ /* 0x000e240000100800 */
[----:B0-----:R-:W-:-:S04]  /*39490*/  @P0 LOP3.LUT R5, R5, R4, RZ, 0x3c, !PT ;  /* 0x0000000405050212 */ /* 0x001fc800078e3cff */
[----:B------:R-:W-:-:S04]  /*394a0*/  @P0 LOP3.LUT R4, R5, R4, RZ, 0x3c, !PT ;  /* 0x0000000405040212 */ /* 0x000fc800078e3cff */
[----:B------:R-:W-:-:S05]  /*394b0*/  @P0 LOP3.LUT R5, R5, R4, RZ, 0x3c, !PT ;  /* 0x0000000405050212 */ /* 0x000fca00078e3cff */
[----:B------:R2:W4:Y:S02]  /*394c0*/  @P0 LDG.E.U8 R46, desc[UR4][R4.64] ;  /* 0x00000004042e0981 */ /* 0x000524000c1e1100 */
[----:B--2---:R-:W-:Y:S02]  /*394d0*/  @P0 IMAD.MOV.U32 R4, RZ, RZ, R0 ;  /* 0x000000ffff040224 */ /* 0x004fe400078e0000 */
[----:B------:R-:W-:Y:S01]  /*394e0*/  @P0 IMAD.MOV.U32 R5, RZ, RZ, R61 ;  /* 0x000000ffff050224 */ /* 0x000fe200078e003d */
[----:B------:R-:W2:Y:S01]  /*394f0*/  LDL R0, [R1+0x26dc] ;  /* 0x0026dc0001007983 */ /* 0x000ea20000100800 */
[----:B------:R-:W-:-:S03]  /*39500*/  PRMT R43, RZ, 0x7610, R43 ;  /* 0x00007610ff2b7816 */ /* 0x000fc6000000002b */
[----:B------:R-:W2:Y:S04]  /*39510*/  LDL R61, [R1+0x262c] ;  /* 0x00262c00013d7983 */ /* 0x000ea80000100800 */
[----:B------:R3:W2:Y:S02]  /*39520*/  @P0 LDG.E.U8 R45, desc[UR4][R4.64] ;  /* 0x00000004042d0981 */ /* 0x0006a4000c1e1100 */
[----:B---3--:R-:W-:Y:S02]  /*39530*/  @P1 IMAD.MOV.U32 R4, RZ, RZ, R59 ;  /* 0x000000ffff041224 */ /* 0x008fe400078e003b */
[----:B------:R-:W-:-:S05]  /*39540*/  @P1 IMAD.MOV.U32 R5, RZ, RZ, R60 ;  /* 0x000000ffff051224 */ /* 0x000fca00078e003c */
[----:B------:R4:W3:Y:S02]  /*39550*/  @P1 LDG.E.U8 R44, desc[UR4][R4.64] ;  /* 0x00000004042c1981 */ /* 0x0008e4000c1e1100 */
[----:B----4-:R-:W-:Y:S02]  /*39560*/  @P1 IMAD.MOV.U32 R4, RZ, RZ, R57 ;  /* 0x000000ffff041224 */ /* 0x010fe400078e0039 */
[----:B------:R-:W-:-:S05]  /*39570*/  @P1 IMAD.MOV.U32 R5, RZ, RZ, R58 ;  /* 0x000000ffff051224 */ /* 0x000fca00078e003a */
[----:B------:R2:W4:Y:S04]  /*39580*/  @P1 LDG.E.U8 R43, desc[UR4][R4.64] ;  /* 0x00000004042b1981 */ /* 0x000528000c1e1100 */
[----:B---3--:R0:W-:Y:S01]  /*39590*/  STL [R1+0x7298], R44 ;  /* 0x0072982c01007387 */ /* 0x0081e20000100800 */
[----:B------:R-:W-:Y:S01]  /*395a0*/  PRMT R42, RZ, 0x7610, R42 ;  /* 0x00007610ff2a7816 */ /* 0x000fe2000000002a */
[----:B--2---:R-:W-:Y:S02]  /*395b0*/  @P1 IMAD.MOV.U32 R4, RZ, RZ, R0 ;  /* 0x000000ffff041224 */ /* 0x004fe400078e0000 */
[----:B------:R-:W2:Y:S04]  /*395c0*/  LDL R60, [R1+0x2620] ;  /* 0x00262000013c7983 */ /* 0x000ea80000100800 */
[----:B------:R-:W3:Y:S04]  /*395d0*/  LDL R59, [R1+0x2624] ;  /* 0x00262400013b7983 */ /* 0x000ee80000100800 */
[----:B------:R-:W2:Y:S04]  /*395e0*/  LDL R58, [R1+0x2618] ;  /* 0x00261800013a7983 */ /* 0x000ea80000100800 */
[----:B------:R-:W2:Y:S04]  /*395f0*/  LDL R57, [R1+0x261c] ;  /* 0x00261c0001397983 */ /* 0x000ea80000100800 */
[----:B0-----:R-:W3:Y:S04]  /*39600*/  LDL R44, [R1+0x26d8] ;  /* 0x0026d800012c7983 */ /* 0x001ee80000100800 */
[----:B----4-:R0:W-:Y:S01]  /*39610*/  STL [R1+0x729c], R43 ;  /* 0x00729c2b01007387 */ /* 0x0101e20000100800 */
[----:B------:R-:W-:-:S03]  /*39620*/  ISETP.GT.AND P2, PT, R2, 0x1a, PT ;  /* 0x0000001a0200780c */ /* 0x000fc60003f44270 */
[----:B------:R-:W4:Y:S04]  /*39630*/  LDL R0, [R1+0x2614] ;  /* 0x0026140001007983 */ /* 0x000f280000100800 */
[----:B0-----:R-:W2:Y:S01]  /*39640*/  LDL R43, [R1+0x2628] ;  /* 0x00262800012b7983 */ /* 0x001ea20000100800 */
[----:B---3--:R-:W-:-:S03]  /*39650*/  @P1 IMAD.MOV.U32 R5, RZ, RZ, R44 ;  /* 0x000000ffff051224 */ /* 0x008fc600078e002c */
[----:B------:R-:W3:Y:S04]  /*39660*/  LDL R44, [R1+0x2610] ;  /* 0x00261000012c7983 */ /* 0x000ee80000100800 */
[----:B------:R2:W4:Y:S02]  /*39670*/  @P1 LDG.E.U8 R42, desc[UR4][R4.64] ;  /* 0x00000004042a1981 */ /* 0x000524000c1e1100 */
[----:B--2---:R-:W-:Y:S01]  /*39680*/  @P2 IMAD.MOV.U32 R5, RZ, RZ, R43 ;  /* 0x000000ffff052224 */ /* 0x004fe200078e002b */
[----:B------:R-:W-:Y:S01]  /*39690*/  PRMT R41, RZ, 0x7610, R41 ;  /* 0x00007610ff297816 */ /* 0x000fe20000000029 */
[----:B------:R-:W-:Y:S01]  /*396a0*/  @P2 IMAD.MOV.U32 R4, RZ, RZ, R61 ;  /* 0x000000ffff042224 */ /* 0x000fe200078e003d */
[----:B------:R-:W-:-:S04]  /*396b0*/  PRMT R40, RZ, 0x7610, R40 ;  /* 0x00007610ff287816 */ /* 0x000fc80000000028 */
[----:B------:R0:W2:Y:S04]  /*396c0*/  @P2 LDG.E.U8 R41, desc[UR4][R4.64] ;  /* 0x0000000404292981 */ /* 0x0000a8000c1e1100 */
[----:B----4-:R1:W-:Y:S04]  /*396d0*/  STL [R1+0x72a0], R42 ;  /* 0x0072a02a01007387 */ /* 0x0103e80000100800 */
[----:B------:R-:W4:Y:S01]  /*396e0*/  LDL R43, [R1+0x2608] ;  /* 0x00260800012b7983 */ /* 0x000f220000100800 */
[----:B0-----:R-:W-:Y:S02]  /*396f0*/  @P2 IMAD.MOV.U32 R4, RZ, RZ, R59 ;  /* 0x000000ffff042224 */ /* 0x001fe400078e003b */
[----:B------:R-:W-:Y:S01]  /*39700*/  @P2 IMAD.MOV.U32 R5, RZ, RZ, R60 ;  /* 0x000000ffff052224 */ /* 0x000fe200078e003c */
[----:B------:R-:W-:-:S02]  /*39710*/  PRMT R39, RZ, 0x7610, R39 ;  /* 0x00007610ff277816 */ /* 0x000fc40000000027 */
[----:B------:R-:W-:Y:S02]  /*39720*/  PRMT R38, RZ, 0x7610, R38 ;  /* 0x00007610ff267816 */ /* 0x000fe40000000026 */
[----:B------:R-:W-:Y:S01]  /*39730*/  PRMT R37, RZ, 0x7610, R37 ;  /* 0x00007610ff257816 */ /* 0x000fe20000000025 */
[----:B------:R-:W2:Y:S04]  /*39740*/  LDL R61, [R1+0x2604] ;  /* 0x00260400013d7983 */ /* 0x000ea80000100800 */
[----:B-1----:R-:W2:Y:S04]  /*39750*/  LDL R42, [R1+0x260c] ;  /* 0x00260c00012a7983 */ /* 0x002ea80000100800 */
[----:B------:R0:W2:Y:S04]  /*39760*/  @P2 LDG.E.U8 R40, desc[UR4][R4.64] ;  /* 0x0000000404282981 */ /* 0x0000a8000c1e1100 */
[----:B------:R-:W2:Y:S04]  /*39770*/  LDL R60, [R1+0x2528] ;  /* 0x00252800013c7983 */ /* 0x000ea80000100800 */
[----:B------:R-:W2:Y:S01]  /*39780*/  LDL R59, [R1+0x252c] ;  /* 0x00252c00013b7983 */ /* 0x000ea20000100800 */
[----:B0-----:R-:W-:-:S02]  /*39790*/  @P2 IMAD.MOV.U32 R4, RZ, RZ, R57 ;  /* 0x000000ffff042224 */ /* 0x001fc400078e0039 */
[----:B------:R-:W-:Y:S01]  /*397a0*/  @P2 IMAD.MOV.U32 R5, RZ, RZ, R58 ;  /* 0x000000ffff052224 */ /* 0x000fe200078e003a */
[----:B------:R-:W2:Y:S04]  /*397b0*/  LDL R57, [R1+0x25fc] ;  /* 0x0025fc0001397983 */ /* 0x000ea80000100800 */
[----:B------:R-:W2:Y:S04]  /*397c0*/  LDL R58, [R1+0x25f8] ;  /* 0x0025f800013a7983 */ /* 0x000ea80000100800 */
[----:B------:R0:W2:Y:S02]  /*397d0*/  @P2 LDG.E.U8 R39, desc[UR4][R4.64] ;  /* 0x0000000404272981 */ /* 0x0000a4000c1e1100 */
[----:B0-----:R-:W-:-:S02]  /*397e0*/  @P2 IMAD.MOV.U32 R4, RZ, RZ, R0 ;  /* 0x000000ffff042224 */ /* 0x001fc400078e0000 */
[----:B---3--:R-:W-:Y:S01]  /*397f0*/  @P2 IMAD.MOV.U32 R5, RZ, RZ, R44 ;  /* 0x000000ffff052224 */ /* 0x008fe200078e002c */
[----:B------:R-:W3:Y:S04]  /*39800*/  LDL R0, [R1+0x25f4] ;  /* 0x0025f40001007983 */ /* 0x000ee80000100800 */
[----:B------:R-:W3:Y:S04]  /*39810*/  LDL R44, [R1+0x25f0] ;  /* 0x0025f000012c7983 */ /* 0x000ee80000100800 */
[----:B------:R4:W3:Y:S02]  /*39820*/  @P2 LDG.E.U8 R38, desc[UR4][R4.64] ;  /* 0x0000000404262981 */ /* 0x0008e4000c1e1100 */
[----:B----4-:R-:W-:Y:S01]  /*39830*/  @P2 IMAD.MOV.U32 R5, RZ, RZ, R43 ;  /* 0x000000ffff052224 */ /* 0x010fe200078e002b */
[----:B------:R-:W-:Y:S01]  /*39840*/  PRMT R36, RZ, 0x7610, R36 ;  /* 0x00007610ff247816 */ /* 0x000fe20000000024 */
[----:B------:R-:W4:Y:S01]  /*39850*/  LDL R43, [R1+0x2520] ;  /* 0x00252000012b7983 */ /* 0x000f220000100800 */
[----:B--2---:R-:W-:-:S03]  /*39860*/  @P2 IMAD.MOV.U32 R4, RZ, RZ, R42 ;  /* 0x000000ffff042224 */ /* 0x004fc600078e002a */
[----:B------:R-:W2:Y:S04]  /*39870*/  LDL R42, [R1+0x2524] ;  /* 0x00252400012a7983 */ /* 0x000ea80000100800 */
[----:B------:R0:W4:Y:S04]  /*39880*/  @P2 LDG.E.U8 R37, desc[UR4][R4.64] ;  /* 0x0000000404252981 */ /* 0x000128000c1e1100 */
[----:B------:R-:W3:Y:S01]  /*39890*/  LDL R5, [R1+0x2600] ;  /* 0x0026000001057983 */ /* 0x000ee20000100800 */
[----:B0-----:R-:W-:Y:S01]  /*398a0*/  @P2 IMAD.MOV.U32 R4, RZ, RZ, R61 ;  /* 0x000000ffff042224 */ /* 0x001fe200078e003d */
[----:B------:R-:W-:-:S02]  /*398b0*/  PRMT R35, RZ, 0x7610, R35 ;  /* 0x00007610ff237816 */ /* 0x000fc40000000023 */
[----:B------:R-:W-:Y:S02]  /*398c0*/  ISETP.GT.AND P0, PT, R2, 0x1e, PT ;  /* 0x0000001e0200780c */ /* 0x000fe40003f04270 */
[----:B------:R-:W-:Y:S02]  /*398d0*/  PRMT R34, RZ, 0x7610, R34 ;  /* 0x00007610ff227816 */ /* 0x000fe40000000022 */
[----:B------:R-:W-:Y:S02]  /*398e0*/  PRMT R33, RZ, 0x7610, R33 ;  /* 0x00007610ff217816 */ /* 0x000fe40000000021 */
[----:B------:R-:W-:Y:S02]  /*398f0*/  PRMT R32, RZ, 0x7610, R32 ;  /* 0x00007610ff207816 */ /* 0x000fe40000000020 */
[----:B------:R-:W-:Y:S02]  /*39900*/  PRMT R31, RZ, 0x7610, R31 ;  /* 0x00007610ff1f7816 */ /* 0x000fe4000000001f */
[----:B------:R-:W-:Y:S01]  /*39910*/  PRMT R30, RZ, 0x7610, R30 ;  /* 0x00007610ff1e7816 */ /* 0x000fe2000000001e */
[----:B------:R-:W4:Y:S04]  /*39920*/  LDL R61, [R1+0x250c] ;  /* 0x00250c00013d7983 */ /* 0x000f280000100800 */
[----:B---3--:R0:W3:Y:S02]  /*39930*/  @P2 LDG.E.U8 R36, desc[UR4][R4.64] ;  /* 0x0000000404242981 */ /* 0x0080e4000c1e1100 */
[----:B0-----:R-:W-:-:S02]  /*39940*/  @P2 IMAD.MOV.U32 R4, RZ, RZ, R57 ;  /* 0x000000ffff042224 */ /* 0x001fc400078e0039 */
[----:B------:R-:W-:Y:S01]  /*39950*/  @P2 IMAD.MOV.U32 R5, RZ, RZ, R58 ;  /* 0x000000ffff052224 */ /* 0x000fe200078e003a */
[----:B------:R-:W3:Y:S04]  /*39960*/  LDL R57, [R1+0x251c] ;  /* 0x00251c0001397983 */ /* 0x000ee80000100800 */
[----:B------:R-:W3:Y:S04]  /*39970*/  LDL R58, [R1+0x2518] ;  /* 0x00251800013a7983 */ /* 0x000ee80000100800 */
[----:B------:R0:W3:Y:S02]  /*39980*/  @P2 LDG.E.U8 R35, desc[UR4][R4.64] ;  /* 0x0000000404232981 */ /* 0x0000e4000c1e1100 */
        /* <DEDUP_REMOVED lines=10> */
[----:B--2---:R-:W-:-:S02]  /*39a30*/  @P0 IMAD.MOV.U32 R4, RZ, RZ, R42 ;  /* 0x000000ffff040224 */ /* 0x004fc400078e002a */
[----:B----4-:R-:W-:Y:S01]  /*39a40*/  @P0 IMAD.MOV.U32 R5, RZ, RZ, R43 ;  /* 0x000000ffff050224 */ /* 0x010fe200078e002b */
[----:B------:R-:W2:Y:S04]  /*39a50*/  LDL R42, [R1+0x2504] ;  /* 0x00250400012a7983 */ /* 0x000ea80000100800 */
[----:B------:R-:W4:Y:S04]  /*39a60*/  LDL R43, [R1+0x2500] ;  /* 0x00250000012b7983 */ /* 0x000f280000100800 */
[----:B------:R3:W4:Y:S02]  /*39a70*/  @P0 LDG.E.U8 R32, desc[UR4][R4.64] ;  /* 0x0000000404200981 */ /* 0x000724000c1e1100 */
[----:B---3--:R-:W-:-:S02]  /*39a80*/  @P0 IMAD.MOV.U32 R4, RZ, RZ, R57 ;  /* 0x000000ffff040224 */ /* 0x008fc400078e0039 */
        /* <DEDUP_REMOVED lines=8> */
[----:B------:R0:W3:Y:S04]  /*39b10*/  @P0 LDG.E.U8 R30, desc[UR4][R4.64] ;  /* 0x00000004041e0981 */ /* 0x0000e8000c1e1100 */
[----:B------:R-:W2:Y:S01]  /*39b20*/  LDL R5, [R1+0x2508] ;  /* 0x0025080001057983 */ /* 0x000ea20000100800 */
[----:B------:R-:W-:Y:S01]  /*39b30*/  PRMT R29, RZ, 0x7610, R29 ;  /* 0x00007610ff1d7816 */ /* 0x000fe2000000001d */
[----:B0-----:R-:W-:Y:S01]  /*39b40*/  @P0 IMAD.MOV.U32 R4, RZ, RZ, R61 ;  /* 0x000000ffff040224 */ /* 0x001fe200078e003d */
[----:B------:R-:W-:-:S02]  /*39b50*/  PRMT R28, RZ, 0x7610, R28 ;  /* 0x00007610ff1c7816 */ /* 0x000fc4000000001c */
[----:B------:R-:W-:Y:S02]  /*39b60*/  PRMT R27, RZ, 0x7610, R27 ;  /* 0x00007610ff1b7816 */ /* 0x000fe4000000001b */
[----:B------:R-:W-:Y:S02]  /*39b70*/  PRMT R26, RZ, 0x7610, R26 ;  /* 0x00007610ff1a7816 */ /* 0x000fe4000000001a */
[----:B------:R-:W-:Y:S01]  /*39b80*/  PRMT R25, RZ, 0x7610, R25 ;  /* 0x00007610ff197816 */ /* 0x000fe20000000019 */
[----:B--2---:R0:W2:Y:S02]  /*39b90*/  @P0 LDG.E.U8 R29, desc[UR4][R4.64] ;  /* 0x00000004041d0981 */ /* 0x0040a4000c1e1100 */
[----:B0-----:R-:W-:Y:S02]  /*39ba0*/  @P0 IMAD.MOV.U32 R4, RZ, RZ, R42 ;  /* 0x000000ffff040224 */ /* 0x001fe400078e002a */
[----:B----4-:R-:W-:Y:S01]  /*39bb0*/  @P0 IMAD.MOV.U32 R5, RZ, RZ, R43 ;  /* 0x000000ffff050224 */ /* 0x010fe200078e002b */
[----:B------:R-:W4:Y:S04]  /*39bc0*/  LDL R42, [R1+0x26cc] ;  /* 0x0026cc00012a7983 */ /* 0x000f280000100800 */
[----:B------:R-:W2:Y:S04]  /*39bd0*/  LDL R43, [R1+0x26c8] ;  /* 0x0026c800012b7983 */ /* 0x000ea80000100800 */
[----:B------:R0:W2:Y:S02]  /*39be0*/  @P0 LDG.E.U8 R28, desc[UR4][R4.64] ;  /* 0x00000004041c0981 */ /* 0x0000a4000c1e1100 */
[----:B0-----:R-:W-:-:S02]  /*39bf0*/  @P0 IMAD.MOV.U32 R4, RZ, RZ, R59 ;  /* 0x000000ffff040224 */ /* 0x001fc400078e003b */
[----:B------:R-:W-:Y:S01]  /*39c00*/  @P0 IMAD.MOV.U32 R5, RZ, RZ, R60 ;  /* 0x000000ffff050224 */ /* 0x000fe200078e003c */
[----:B------:R-:W2:Y:S04]  /*39c10*/  LDL R59, [R1+0x26c4] ;  /* 0x0026c400013b7983 */ /* 0x000ea80000100800 */
[----:B------:R-:W2:Y:S04]  /*39c20*/  LDL R60, [R1+0x26c0] ;  /* 0x0026c000013c7983 */ /* 0x000ea80000100800 */
[----:B------:R3:W2:Y:S02]  /*39c30*/  @P0 LDG.E.U8 R27, desc[UR4][R4.64] ;  /* 0x00000004041b0981 */ /* 0x0006a4000c1e1100 */
[----:B---3--:R-:W-:-:S02]  /*39c40*/  @P0 IMAD.MOV.U32 R4, RZ, RZ, R57 ;  /* 0x000000ffff040224 */ /* 0x008fc400078e0039 */
[----:B------:R-:W-:Y:S02]  /*39c50*/  @P0 IMAD.MOV.U32 R5, RZ, RZ, R58 ;  /* 0x000000ffff050224 */ /* 0x000fe400078e003a */
[----:B------:R-:W3:Y:S04]  /*39c60*/  LDL R58, [R1+0x26b8] ;  /* 0x0026b800013a7983 */ /* 0x000ee80000100800 */
[----:B------:R0:W3:Y:S02]  /*39c70*/  @P0 LDG.E.U8 R26, desc[UR4][R4.64] ;  /* 0x00000004041a0981 */ /* 0x0000e4000c1e1100 */
[----:B0-----:R-:W-:Y:S02]  /*39c80*/  @P1 IMAD.MOV.U32 R4, RZ, RZ, R0 ;  /* 0x000000ffff041224 */ /* 0x001fe400078e0000 */
[----:B------:R-:W-:Y:S01]  /*39c90*/  @P1 IMAD.MOV.U32 R5, RZ, RZ, R44 ;  /* 0x000000ffff051224 */ /* 0x000fe200078e002c */
[----:B------:R-:W3:Y:S04]  /*39ca0*/  LDL R0, [R1+0x26bc] ;  /* 0x0026bc0001007983 */ /* 0x000ee80000100800 */
[----:B------:R4:W3:Y:S01]  /*39cb0*/  @P1 LDG.E.U8 R25, desc[UR4][R4.64] ;  /* 0x0000000404191981 */ /* 0x0008e2000c1e1100 */
[----:B------:R-:W-:Y:S01]  /*39cc0*/  PRMT R24, RZ, 0x7610, R24 ;  /* 0x00007610ff187816 */ /* 0x000fe20000000018 */
[----:B----4-:R-:W-:-:S02]  /*39cd0*/  @P1 IMAD.MOV.U32 R4, RZ, RZ, R42 ;  /* 0x000000ffff041224 */ /* 0x010fc400078e002a */
[----:B--2---:R-:W-:-:S05]  /*39ce0*/  @P1 IMAD.MOV.U32 R5, RZ, RZ, R43 ;  /* 0x000000ffff051224 */ /* 0x004fca00078e002b */
[----:B------:R0:W2:Y:S04]  /*39cf0*/  @P1 LDG.E.U8 R24, desc[UR4][R4.64] ;  /* 0x0000000404181981 */ /* 0x0000a8000c1e1100 */
[----:B---3--:R1:W-:Y:S04]  /*39d00*/  STL [R1+0x72a4], R25 ;  /* 0x0072a41901007387 */ /* 0x0083e80000100800 */
[----:B------:R-:W3:Y:S04]  /*39d10*/  LDL R57, [R1+0x26b0] ;  /* 0x0026b00001397983 */ /* 0x000ee80000100800 */
[----:B------:R-:W4:Y:S04]  /*39d20*/  LDL R44, [R1+0x26b4] ;  /* 0x0026b400012c7983 */ /* 0x000f280000100800 */
[----:B------:R-:W4:Y:S04]  /*39d30*/  LDL R43, [R1+0x25e8] ;  /* 0x0025e800012b7983 */ /* 0x000f280000100800 */
[----:B------:R-:W4:Y:S01]  /*39d40*/  LDL R42, [R1+0x25ec] ;  /* 0x0025ec00012a7983 */ /* 0x000f220000100800 */
[----:B------:R-:W-:Y:S01]  /*39d50*/  PRMT R23, RZ, 0x7610, R23 ;  /* 0x00007610ff177816 */ /* 0x000fe20000000017 */
[----:B0-----:R-:W-:-:S02]  /*39d60*/  @P1 IMAD.MOV.U32 R4, RZ, RZ, R59 ;  /* 0x000000ffff041224 */ /* 0x001fc400078e003b */
[----:B------:R-:W-:Y:S01]  /*39d70*/  @P1 IMAD.MOV.U32 R5, RZ, RZ, R60 ;  /* 0x000000ffff051224 */ /* 0x000fe200078e003c */
[----:B------:R-:W-:Y:S02]  /*39d80*/  ISETP.GT.AND P0, PT, R2, 0x1b, PT ;  /* 0x0000001b0200780c */ /* 0x000fe40003f04270 */
[----:B------:R-:W-:Y:S02]  /*39d90*/  PRMT R22, RZ, 0x7610, R22 ;  /* 0x00007610ff167816 */ /* 0x000fe40000000016 */
[----:B------:R0:W4:Y:S01]  /*39da0*/  @P1 LDG.E.U8 R23, desc[UR4][R4.64] ;  /* 0x0000000404171981 */ /* 0x000122000c1e1100 */
[----:B------:R-:W-:Y:S01]  /*39db0*/  PRMT R21, RZ, 0x7610, R21 ;  /* 0x00007610ff157816 */ /* 0x000fe20000000015 */
[----:B0-----:R-:W-:Y:S02]  /*39dc0*/  @P1 IMAD.MOV.U32 R4, RZ, RZ, R0 ;  /* 0x000000ffff041224 */ /* 0x001fe400078e0000 */
[----:B------:R-:W-:-:S05]  /*39dd0*/  @P1 IMAD.MOV.U32 R5, RZ, RZ, R58 ;  /* 0x000000ffff051224 */ /* 0x000fca00078e003a */
[----:B------:R3:W4:Y:S01]  /*39de0*/  @P1 LDG.E.U8 R22, desc[UR4][R4.64] ;  /* 0x0000000404161981 */ /* 0x000722000c1e1100 */
[----:B------:R-:W-:-:S03]  /*39df0*/  PRMT R20, RZ, 0x7610, R20 ;  /* 0x00007610ff147816 */ /* 0x000fc60000000014 */
[----:B--2---:R0:W-:Y:S04]  /*39e00*/  STL [R1+0x72a8], R24 ;  /* 0x0072a81801007387 */ /* 0x0041e80000100800 */
[----:B-1----:R-:W2:Y:S04]  /*39e10*/  LDL R25, [R1+0x25e0] ;  /* 0x0025e00001197983 */ /* 0x002ea80000100800 */
[----:B0-----:R-:W2:Y:S01]  /*39e20*/  LDL R24, [R1+0x25e4] ;  /* 0x0025e40001187983 */ /* 0x001ea20000100800 */
[----:B---3--:R-:W-:Y:S02]  /*39e30*/  @P1 IMAD.MOV.U32 R5, RZ, RZ, R57 ;  /* 0x000000ffff051224 */ /* 0x008fe400078e0039 */
[----:B----4-:R-:W-:-:S05]  /*39e40*/  @P1 IMAD.MOV.U32 R4, RZ, RZ, R44 ;  /* 0x000000ffff041224 */ /* 0x010fca00078e002c */
[----:B------:R0:W3:Y:S02]  /*39e50*/  @P1 LDG.E.U8 R21, desc[UR4][R4.64] ;  /* 0x0000000404151981 */ /* 0x0000e4000c1e1100 */
[----:B0-----:R-:W-:Y:S02]  /*39e60*/  @P0 IMAD.MOV.U32 R4, RZ, RZ, R42 ;  /* 0x000000ffff040224 */ /* 0x001fe400078e002a */
[----:B------:R-:W-:-:S05]  /*39e70*/  @P0 IMAD.MOV.U32 R5, RZ, RZ, R43 ;  /* 0x000000ffff050224 */ /* 0x000fca00078e002b */
[----:B------:R2:W4:Y:S04]  /*39e80*/  @P0 LDG.E.U8 R20, desc[UR4][R4.64] ;  /* 0x0000000404140981 */ /* 0x000528000c1e1100 */
[----:B------:R0:W-:Y:S04]  /*39e90*/  STL [R1+0x72ac], R23 ;  /* 0x0072ac1701007387 */ /* 0x0001e80000100800 */
[----:B------:R-:W4:Y:S04]  /*39ea0*/  LDL R0, [R1+0x25dc] ;  /* 0x0025dc0001007983 */ /* 0x000f280000100800 */
[----:B0-----:R-:W4:Y:S04]  /*39eb0*/  LDL R23, [R1+0x25d8] ;  /* 0x0025d80001177983 */ /* 0x001f280000100800 */
[----:B------:R0:W-:Y:S01]  /*39ec0*/  STL [R1+0x72b0], R22 ;  /* 0x0072b01601007387 */ /* 0x0001e20000100800 */
[----:B------:R-:W-:Y:S01]  /*39ed0*/  PRMT R19, RZ, 0x7610, R19 ;  /* 0x00007610ff137816 */ /* 0x000fe20000000013 */
[----:B--2---:R-:W-:-:S02]  /*39ee0*/  @P0 IMAD.MOV.U32 R5, RZ, RZ, R25 ;  /* 0x000000ffff050224 */ /* 0x004fc400078e0019 */
[----:B------:R-:W-:-:S05]  /*39ef0*/  @P0 IMAD.MOV.U32 R4, RZ, RZ, R24 ;  /* 0x000000ffff040224 */ /* 0x000fca00078e0018 */
[----:B------:R1:W2:Y:S04]  /*39f00*/  @P0 LDG.E.U8 R19, desc[UR4][R4.64] ;  /* 0x0000000404130981 */ /* 0x0002a8000c1e1100 */
[----:B---3--:R3:W-:Y:S04]  /*39f10*/  STL [R1+0x72b4], R21 ;  /* 0x0072b41501007387 */ /* 0x0087e80000100800 */
[----:B------:R-:W3:Y:S04]  /*39f20*/  LDL R43, [R1+0x25d0] ;  /* 0x0025d000012b7983 */ /* 0x000ee80000100800 */
[----:B------:R-:W2:Y:S04]  /*39f30*/  LDL R42, [R1+0x25d4] ;  /* 0x0025d400012a7983 */ /* 0x000ea80000100800 */
[----:B----4-:R4:W-:Y:S04]  /*39f40*/  STL [R1+0x72b8], R20 ;  /* 0x0072b81401007387 */ /* 0x0109e80000100800 */
[----:B------:R-:W4:Y:S04]  /*39f50*/  LDL R25, [R1+0x25c8] ;  /* 0x0025c80001197983 */ /* 0x000f280000100800 */
[----:B------:R-:W4:Y:S01]  /*39f60*/  LDL R24, [R1+0x25cc] ;  /* 0x0025cc0001187983 */ /* 0x000f220000100800 */
[----:B------:R-:W-:Y:S01]  /*39f70*/  PRMT R18, RZ, 0x7610, R18 ;  /* 0x00007610ff127816 */ /* 0x000fe20000000012 */
[----:B-1----:R-:W-:Y:S01]  /*39f80*/  @P0 IMAD.MOV.U32 R4, RZ, RZ, R0 ;  /* 0x000000ffff040224 */ /* 0x002fe200078e0000 */
[----:B------:R-:W-:Y:S01]  /*39f90*/  PRMT R17, RZ, 0x7610, R17 ;  /* 0x00007610ff117816 */ /* 0x000fe20000000011 */
[----:B------:R-:W-:-:S05]  /*39fa0*/  @P0 IMAD.MOV.U32 R5, RZ, RZ, R23 ;  /* 0x000000ffff050224 */ /* 0x000fca00078e0017 */
[----:B------:R3:W4:Y:S01]  /*39fb0*/  @P0 LDG.E.U8 R18, desc[UR4][R4.64] ;  /* 0x0000000404120981 */ /* 0x000722000c1e1100 */
[----:B------:R-:W-:Y:S01]  /*39fc0*/  PRMT R16, RZ, 0x7610, R16 ;  /* 0x00007610ff107816 */ /* 0x000fe20000000010 */
[----:B---3--:R-:W-:Y:S02]  /*39fd0*/  @P0 IMAD.MOV.U32 R5, RZ, RZ, R43 ;  /* 0x000000ffff050224 */ /* 0x008fe400078e002b */
[----:B--2---:R-:W-:-:S05]  /*39fe0*/  @P0 IMAD.MOV.U32 R4, RZ, RZ, R42 ;  /* 0x000000ffff040224 */ /* 0x004fca00078e002a */
[----:B------:R4:W2:Y:S02]  /*39ff0*/  @P0 LDG.E.U8 R17, desc[UR4][R4.64] ;  /* 0x0000000404110981 */ /* 0x0008a4000c1e1100 */
[----:B----4-:R-:W-:Y:S02]  /*3a000*/  @P0 IMAD.MOV.U32 R5, RZ, RZ, R25 ;  /* 0x000000ffff050224 */ /* 0x010fe400078e0019 */
[----:B------:R-:W-:-:S05]  /*3a010*/  @P0 IMAD.MOV.U32 R4, RZ, RZ, R24 ;  /* 0x000000ffff040224 */ /* 0x000fca00078e0018 */
[----:B------:R-:W3:Y:S04]  /*3a020*/  @P0 LDG.E.U8 R16, desc[UR4][R4.64] ;  /* 0x0000000404100981 */ /* 0x000ee8000c1e1100 */
[----:B------:R1:W-:Y:S04]  /*3a030*/  STL [R1+0x72bc], R19 ;  /* 0x0072bc1301007387 */ /* 0x0003e80000100800 */
[----:B------:R-:W4:Y:S04]  /*3a040*/  LDL R23, [R1+0x25c0] ;  /* 0x0025c00001177983 */ /* 0x000f280000100800 */
[----:B0-----:R-:W4:Y:S04]  /*3a050*/  LDL R22, [R1+0x25c4] ;  /* 0x0025c40001167983 */ /* 0x001f280000100800 */
[----:B------:R-:W4:Y:S04]  /*3a060*/  LDL R21, [R1+0x25b8] ;  /* 0x0025b80001157983 */ /* 0x000f280000100800 */
[----:B------:R-:W4:Y:S04]  /*3a070*/  LDL R0, [R1+0x25bc] ;  /* 0x0025bc0001007983 */ /* 0x000f280000100800 */
[----:B------:R0:W-:Y:S04]  /*3a080*/  STL [R1+0x72c0], R18 ;  /* 0x0072c01201007387 */ /* 0x0001e80000100800 */
[----:B------:R-:W4:Y:S04]  /*3a090*/  LDL R20, [R1+0x25b0] ;  /* 0x0025b00001147983 */ /* 0x000f280000100800 */
[----:B-1----:R-:W4:Y:S01]  /*3a0a0*/  LDL R19, [R1+0x25b4] ;  /* 0x0025b40001137983 */ /* 0x002f220000100800 */
[----:B------:R-:W-:-:S03]  /*3a0b0*/  PRMT R15, RZ, 0x7610, R15 ;  /* 0x00007610ff0f7816 */ /* 0x000fc6000000000f */
[----:B--2---:R-:W-:Y:S04]  /*3a0c0*/  STL [R1+0x72c4], R17 ;  /* 0x0072c41101007387 */ /* 0x004fe80000100800 */
[----:B---3--:R1:W-:Y:S04]  /*3a0d0*/  STL [R1+0x72c8], R16 ;  /* 0x0072c81001007387 */ /* 0x0083e80000100800 */
[----:B0-----:R-:W2:Y:S04]  /*3a0e0*/  LDL R18, [R1+0x24e8] ;  /* 0x0024e80001127983 */ /* 0x001ea80000100800 */
[----:B-1----:R-:W3:Y:S01]  /*3a0f0*/  LDL R16, [R1+0x24ec] ;  /* 0x0024ec0001107983 */ /* 0x002ee20000100800 */
[----:B----4-:R-:W-:-:S02]  /*3a100*/  @P0 IMAD.MOV.U32 R4, RZ, RZ, R22 ;  /* 0x000000ffff040224 */ /* 0x010fc400078e0016 */
[----:B------:R-:W-:-:S05]  /*3a110*/  @P0 IMAD.MOV.U32 R5, RZ, RZ, R23 ;  /* 0x000000ffff050224 */ /* 0x000fca00078e0017 */
[----:B------:R0:W4:Y:S01]  /*3a120*/  @P0 LDG.E.U8 R15, desc[UR4][R4.64] ;  /* 0x00000004040f0981 */ /* 0x000122000c1e1100 */
[----:B------:R-:W-:Y:S01]  /*3a130*/  PRMT R14, RZ, 0x7610, R14 ;  /* 0x00007610ff0e7816 */ /* 0x000fe2000000000e */
[----:B0-----:R-:W-:Y:S02]  /*3a140*/  @P0 IMAD.MOV.U32 R4, RZ, RZ, R0 ;  /* 0x000000ffff040224 */ /* 0x001fe400078e0000 */
[----:B------:R-:W-:-:S05]  /*3a150*/  @P0 IMAD.MOV.U32 R5, RZ, RZ, R21 ;  /* 0x000000ffff050224 */ /* 0x000fca00078e0015 */
[----:B------:R0:W4:Y:S01]  /*3a160*/  @P0 LDG.E.U8 R14, desc[UR4][R4.64] ;  /* 0x00000004040e0981 */ /* 0x000122000c1e1100 */
[----:B------:R-:W-:Y:S02]  /*3a170*/  ISETP.GT.AND P1, PT, R2, 0x1f, PT ;  /* 0x0000001f0200780c */ /* 0x000fe40003f24270 */
[----:B------:R-:W-:Y:S01]  /*3a180*/  PRMT R13, RZ, 0x7610, R13 ;  /* 0x00007610ff0d7816 */ /* 0x000fe2000000000d */
[----:B0-----:R-:W-:Y:S02]  /*3a190*/  @P0 IMAD.MOV.U32 R4, RZ, RZ, R19 ;  /* 0x000000ffff040224 */ /* 0x001fe400078e0013 */
[----:B------:R-:W-:-:S05]  /*3a1a0*/  @P0 IMAD.MOV.U32 R5, RZ, RZ, R20 ;  /* 0x000000ffff050224 */ /* 0x000fca00078e0014 */
[----:B------:R2:W4:Y:S01]  /*3a1b0*/  @P0 LDG.E.U8 R13, desc[UR4][R4.64] ;  /* 0x00000004040d0981 */ /* 0x000522000c1e1100 */
[----:B------:R-:W-:Y:S02]  /*3a1c0*/  PRMT R12, RZ, 0x7610, R12 ;  /* 0x00007610ff0c7816 */ /* 0x000fe4000000000c */
[----:B--2---:R-:W-:Y:S02]  /*3a1d0*/  @P1 IMAD.MOV.U32 R5, RZ, RZ, R18 ;  /* 0x000000ffff051224 */ /* 0x004fe400078e0012 */
[----:B---3--:R-:W-:-:S05]  /*3a1e0*/  @P1 IMAD.MOV.U32 R4, RZ, RZ, R16 ;  /* 0x000000ffff041224 */ /* 0x008fca00078e0010 */
[----:B------:R-:W2:Y:S04]  /*3a1f0*/  @P1 LDG.E.U8 R12, desc[UR4][R4.64] ;  /* 0x00000004040c1981 */ /* 0x000ea8000c1e1100 */
[----:B----4-:R0:W-:Y:S04]  /*3a200*/  STL [R1+0x72cc], R15 ;  /* 0x0072cc0f01007387 */ /* 0x0101e80000100800 */
[----:B------:R-:W3:Y:S04]  /*3a210*/  LDL R0, [R1+0x24e4] ;  /* 0x0024e40001007983 */ /* 0x000ee80000100800 */
[----:B------:R-:W4:Y:S04]  /*3a220*/  LDL R23, [R1+0x24e0] ;  /* 0x0024e00001177983 */ /* 0x000f280000100800 */
[----:B------:R-:W4:Y:S04]  /*3a230*/  LDL R21, [R1+0x24dc] ;  /* 0x0024dc0001157983 */ /* 0x000f280000100800 */
[----:B------:R-:W-:Y:S04]  /*3a240*/  STL [R1+0x72d0], R14 ;  /* 0x0072d00e01007387 */ /* 0x000fe80000100800 */
[----:B------:R-:W4:Y:S04]  /*3a250*/  LDL R22, [R1+0x24d8] ;  /* 0x0024d80001167983 */ /* 0x000f280000100800 */
[----:B------:R-:W4:Y:S04]  /*3a260*/  LDL R20, [R1+0x24d0] ;  /* 0x0024d00001147983 */ /* 0x000f280000100800 */
[----:B------:R-:W4:Y:S04]  /*3a270*/  LDL R19, [R1+0x24d4] ;  /* 0x0024d40001137983 */ /* 0x000f280000100800 */
[----:B------:R-:W4:Y:S04]  /*3a280*/  LDL R17, [R1+0x24cc] ;  /* 0x0024cc0001117983 */ /* 0x000f280000100800 */
[----:B------:R1:W-:Y:S04]  /*3a290*/  STL [R1+0x72d4], R13 ;  /* 0x0072d40d01007387 */ /* 0x0003e80000100800 */
[----:B------:R-:W4:Y:S04]  /*3a2a0*/  LDL R18, [R1+0x24c8] ;  /* 0x0024c80001127983 */ /* 0x000f280000100800 */
[----:B------:R-:W4:Y:S04]  /*3a2b0*/  LDL R16, [R1+0x24c0] ;  /* 0x0024c00001107983 */ /* 0x000f280000100800 */
[----:B0-----:R-:W4:Y:S04]  /*3a2c0*/  LDL R15, [R1+0x24c4] ;  /* 0x0024c400010f7983 */ /* 0x001f280000100800 */
[----:B-1----:R-:W4:Y:S04]  /*3a2d0*/  LDL R13, [R1+0x24bc] ;  /* 0x0024bc00010d7983 */ /* 0x002f280000100800 */
[----:B--2---:R0:W-:Y:S04]  /*3a2e0*/  STL [R1+0x72d8], R12 ;  /* 0x0072d80c01007387 */ /* 0x0041e80000100800 */
[----:B------:R-:W2:Y:S01]  /*3a2f0*/  LDL R14, [R1+0x24b8] ;  /* 0x0024b800010e7983 */ /* 0x000ea20000100800 */
[----:B---3--:R-:W-:-:S03]  /*3a300*/  @P1 IMAD.MOV.U32 R4, RZ, RZ, R0 ;  /* 0x000000ffff041224 */ /* 0x008fc600078e0000 */
[----:B------:R-:W3:Y:S04]  /*3a310*/  LDL R0, [R1+0x24b4] ;  /* 0x0024b40001007983 */ /* 0x000ee80000100800 */
[----:B0-----:R-:W3:Y:S01]  /*3a320*/  LDL R12, [R1+0x24b0] ;  /* 0x0024b000010c7983 */ /* 0x001ee20000100800 */
[----:B------:R-:W-:Y:S01]  /*3a330*/  PRMT R11, RZ, 0x7610, R11 ;  /* 0x00007610ff0b7816 */ /* 0x000fe2000000000b */
[----:B----4-:R-:W-:Y:S01]  /*3a340*/  @P1 IMAD.MOV.U32 R5, RZ, RZ, R23 ;  /* 0x000000ffff051224 */ /* 0x010fe200078e0017 */
[----:B------:R-:W-:-:S04]  /*3a350*/  PRMT R10, RZ, 0x7610, R10 ;  /* 0x00007610ff0a7816 */ /* 0x000fc8000000000a */
[----:B------:R0:W4:Y:S01]  /*3a360*/  @P1 LDG.E.U8 R11, desc[UR4][R4.64] ;  /* 0x00000004040b1981 */ /* 0x000122000c1e1100 */
[----:B------:R-:W-:Y:S01]  /*3a370*/  PRMT R9, RZ, 0x7610, R9 ;  /* 0x00007610ff097816 */ /* 0x000fe20000000009 */
[----:B0-----:R-:W-:Y:S02]  /*3a380*/  @P1 IMAD.MOV.U32 R4, RZ, RZ, R21 ;  /* 0x000000ffff041224 */ /* 0x001fe400078e0015 */
[----:B------:R-:W-:-:S05]  /*3a390*/  @P1 IMAD.MOV.U32 R5, RZ, RZ, R22 ;  /* 0x000000ffff051224 */ /* 0x000fca00078e0016 */
        /* <DEDUP_REMOVED lines=12> */
[----:B------:R0:W4:Y:S02]  /*3a460*/  @P1 LDG.E.U8 R7, desc[UR4][R4.64] ;  /* 0x0000000404071981 */ /* 0x000124000c1e1100 */
[----:B0-----:R-:W-:Y:S02]  /*3a470*/  @P1 IMAD.MOV.U32 R4, RZ, RZ, R13 ;  /* 0x000000ffff041224 */ /* 0x001fe400078e000d */
[----:B--2---:R-:W-:-:S05]  /*3a480*/  @P1 IMAD.MOV.U32 R5, RZ, RZ, R14 ;  /* 0x000000ffff051224 */ /* 0x004fca00078e000e */
[----:B------:R3:W2:Y:S01]  /*3a490*/  @P1 LDG.E.U8 R6, desc[UR4][R4.64] ;  /* 0x0000000404061981 */ /* 0x0006a2000c1e1100 */
[----:B------:R-:W-:Y:S01]  /*3a4a0*/  PRMT R3, RZ, 0x7610, R3 ;  /* 0x00007610ff037816 */ /* 0x000fe20000000003 */
[----:B---3--:R-:W-:Y:S02]  /*3a4b0*/  @P1 IMAD.MOV.U32 R4, RZ, RZ, R0 ;  /* 0x000000ffff041224 */ /* 0x008fe400078e0000 */
[----:B------:R-:W-:-:S05]  /*3a4c0*/  @P1 IMAD.MOV.U32 R5, RZ, RZ, R12 ;  /* 0x000000ffff051224 */ /* 0x000fca00078e000c */
[----:B------:R-:W3:Y:S04]  /*3a4d0*/  @P1 LDG.E.U8 R3, desc[UR4][R4.64] ;  /* 0x0000000404031981 */ /* 0x000ee8000c1e1100 */
[----:B----4-:R-:W-:Y:S01]  /*3a4e0*/  STL [R1+0x72dc], R11 ;  /* 0x0072dc0b01007387 */ /* 0x010fe20000100800 */
[----:B------:R-:W0:Y:S01]  /*3a4f0*/  S2R R12, SR_TID.X ;  /* 0x00000000000c7919 */ /* 0x000e220000002100 */
[----:B------:R-:W-:Y:S06]  /*3a500*/  BAR.SYNC.DEFER_BLOCKING 0x0 ;  /* 0x0000000000007b1d */ /* 0x000fec0000010000 */
[----:B------:R-:W-:Y:S04]  /*3a510*/  STL [R1+0x72e0], R10 ;  /* 0x0072e00a01007387 */ /* 0x000fe80000100800 */
[----:B------:R-:W-:Y:S04]  /*3a520*/  STL [R1+0x72e4], R9 ;  /* 0x0072e40901007387 */ /* 0x000fe80000100800 */
[----:B------:R-:W-:Y:S04]  /*3a530*/  STL [R1+0x72e8], R8 ;  /* 0x0072e80801007387 */ /* 0x000fe80000100800 */
[----:B------:R-:W-:Y:S04]  /*3a540*/  STL [R1+0x72ec], R7 ;  /* 0x0072ec0701007387 */ /* 0x000fe80000100800 */
[----:B--2---:R-:W-:Y:S04]  /*3a550*/  STL [R1+0x72f0], R6 ;  /* 0x0072f00601007387 */ /* 0x004fe80000100800 */
[----:B------:R-:W2:Y:S04]  /*3a560*/  LDL.LU R13, [R1+0x2350] ;  /* 0x00235000010d7983 */ /* 0x000ea80000300800 */
        /* <DEDUP_REMOVED lines=20> */
[----:B---3--:R-:W-:Y:S04]  /*3a6b0*/  STL [R1+0x72f4], R3 ;  /* 0x0072f40301007387 */ /* 0x008fe80000100800 */
        /* <DEDUP_REMOVED lines=82> */
[----:B0-----:R-:W-:-:S03]  /*3abe0*/  LOP3.LUT R0, R12, 0x1f, RZ, 0xc0, !PT ;  /* 0x0000001f0c007812 */ /* 0x001fc600078ec0ff */
        /* <DEDUP_REMOVED lines=19> */
[----:B0-----:R-:W3:Y:S04]  /*3ad20*/  LDL.LU R5, [R1+0x2234] ;  /* 0x0022340001057983 */ /* 0x001ee80000300800 */
[----:B------:R-:W3:Y:S04]  /*3ad30*/  LDL.LU R4, [R1+0x2230] ;  /* 0x0022300001047983 */ /* 0x000ee80000300800 */
[----:B------:R-:W3:Y:S04]  /*3ad40*/  LDL.LU R3, [R1+0x222c] ;  /* 0x00222c0001037983 */ /* 0x000ee80000300800 */
[----:B------:R-:W3:Y:S04]  /*3ad50*/  LDL.LU R6, [R1+0x21c8] ;  /* 0x0021c80001067983 */ /* 0x000ee80000300800 */
[----:B------:R-:W3:Y:S04]  /*3ad60*/  LDL.LU R7, [R1+0x21c4] ;  /* 0x0021c40001077983 */ /* 0x000ee80000300800 */
[----:B--2---:R-:W-:Y:S04]  /*3ad70*/  STS.U8 [R0+UR6], R13 ;  /* 0x0000000d00007988 */ /* 0x004fe80008000006 */
[----:B----4-:R-:W-:Y:S04]  /*3ad80*/  STS.U8 [R0+UR6+0x20], R14 ;  /* 0x0000200e00007988 */ /* 0x010fe80008000006 */
[----:B------:R-:W-:Y:S04]  /*3ad90*/  STS.U8 [R0+UR6+0x40], R15 ;  /* 0x0000400f00007988 */ /* 0x000fe80008000006 */
        /* <DEDUP_REMOVED lines=16> */
[----:B------:R0:W-:Y:S04]  /*3aea0*/  STS.U8 [R0+UR6+0x820], R61 ;  /* 0x0008203d00007988 */ /* 0x0001e80008000006 */
[----:B0-----:R-:W2:Y:S04]  /*3aeb0*/  LDL.LU R61, [R1+0x21c0] ;  /* 0x0021c000013d7983 */ /* 0x001ea80000300800 */
        /* <DEDUP_REMOVED lines=17> */
[----:B------:R0:W-:Y:S04]  /*3afd0*/  STS.U8 [R0+UR6+0x8c0], R60 ;  /* 0x0008c03c00007988 */ /* 0x0001e80008000006 */
[----:B------:R-:W4:Y:S04]  /*3afe0*/  LDL.LU R42, [R1+0x88] ;  /* 0x00008800012a7983 */ /* 0x000f280000300800 */
[----:B------:R-:W4:Y:S04]  /*3aff0*/  LDL.LU R43, [R1+0x84] ;  /* 0x00008400012b7983 */ /* 0x000f280000300800 */
[----:B------:R-:W4:Y:S04]  /*3b000*/  LDL.LU R44, [R1+0x80] ;  /* 0x00008000012c7983 */ /* 0x000f280000300800 */
[----:B------:R-:W4:Y:S04]  /*3b010*/  LDL.LU R57, [R1+0x7c] ;  /* 0x00007c0001397983 */ /* 0x000f280000300800 */
[----:B------:R-:W4:Y:S04]  /*3b020*/  LDL.LU R58, [R1+0x50] ;  /* 0x00005000013a7983 */ /* 0x000f280000300800 */
[----:B------:R-:W4:Y:S04]  /*3b030*/  LDL.LU R59, [R1+0x4c] ;  /* 0x00004c00013b7983 */ /* 0x000f280000300800 */
[----:B0-----:R-:W4:Y:S04]  /*3b040*/  LDL.LU R60, [R1+0x48] ;  /* 0x00004800013c7983 */ /* 0x001f280000300800 */
[----:B---3--:R-:W-:Y:S04]  /*3b050*/  STS.U8 [R0+UR6+0x8e0], R5 ;  /* 0x0008e00500007988 */ /* 0x008fe80008000006 */
[----:B------:R-:W-:Y:S04]  /*3b060*/  STS.U8 [R0+UR6+0x880], R4 ;  /* 0x0008800400007988 */ /* 0x000fe80008000006 */
[----:B------:R-:W-:Y:S04]  /*3b070*/  STS.U8 [R0+UR6+0x8a0], R3 ;  /* 0x0008a00300007988 */ /* 0x000fe80008000006 */
[----:B------:R-:W-:Y:S04]  /*3b080*/  STS.U8 [R0+UR6+0xc60], R6 ;  /* 0x000c600600007988 */ /* 0x000fe80008000006 */
[----:B------:R-:W-:Y:S04]  /*3b090*/  STS.U8 [R0+UR6+0xc40], R7 ;  /* 0x000c400700007988 */ /* 0x000fe80008000006 */
[----:B--2---:R0:W-:Y:S04]  /*3b0a0*/  STS.U8 [R0+UR6+0xc20], R61 ;  /* 0x000c203d00007988 */ /* 0x0041e80008000006 */
[----:B0-----:R-:W2:Y:S04]  /*3b0b0*/  LDL.LU R61, [R1+0x44] ;  /* 0x00004400013d7983 */ /* 0x001ea80000300800 */
[----:B------:R-:W3:Y:S04]  /*3b0c0*/  LDL.LU R5, [R1+0x40] ;  /* 0x0000400001057983 */ /* 0x000ee80000300800 */
[----:B------:R-:W3:Y:S04]  /*3b0d0*/  LDL.LU R4, [R1+0x3c] ;  /* 0x00003c0001047983 */ /* 0x000ee80000300800 */
[----:B------:R-:W3:Y:S04]  /*3b0e0*/  LDL.LU R3, [R1+0x38] ;  /* 0x0000380001037983 */ /* 0x000ee80000300800 */
[----:B------:R-:W3:Y:S04]  /*3b0f0*/  LDL.LU R6, [R1+0x34] ;  /* 0x0000340001067983 */ /* 0x000ee80000300800 */
[----:B----4-:R0:W-:Y:S04]  /*3b100*/  STS.U8 [R0+UR6+0xc00], R8 ;  /* 0x000c000800007988 */ /* 0x0101e80008000006 */
[----:B------:R-:W4:Y:S04]  /*3b110*/  LDL.LU R7, [R1+0x30] ;  /* 0x0000300001077983 */ /* 0x000f280000300800 */
[----:B------:R1:W-:Y:S04]  /*3b120*/  STS.U8 [R0+UR6+0xce0], R9 ;  /* 0x000ce00900007988 */ /* 0x0003e80008000006 */
[----:B------:R1:W-:Y:S04]  /*3b130*/  STS.U8 [R0+UR6+0xcc0], R10 ;  /* 0x000cc00a00007988 */ /* 0x0003e80008000006 */
[----:B------:R1:W-:Y:S04]  /*3b140*/  STS.U8 [R0+UR6+0xca0], R11 ;  /* 0x000ca00b00007988 */ /* 0x0003e80008000006 */
[----:B------:R1:W-:Y:S04]  /*3b150*/  STS.U8 [R0+UR6+0xc80], R13 ;  /* 0x000c800d00007988 */ /* 0x0003e80008000006 */
[----:B------:R1:W-:Y:S04]  /*3b160*/  STS.U8 [R0+UR6+0x1000], R14 ;  /* 0x0010000e00007988 */ /* 0x0003e80008000006 */
[----:B0-----:R-:W4:Y:S04]  /*3b170*/  LDL.LU R8, [R1+0x2c] ;  /* 0x00002c0001087983 */ /* 0x001f280000300800 */
[----:B-1----:R-:W4:Y:S04]  /*3b180*/  LDL.LU R9, [R1+0x28] ;  /* 0x0000280001097983 */ /* 0x002f280000300800 */
[----:B------:R-:W4:Y:S04]  /*3b190*/  LDL.LU R10, [R1+0x24] ;  /* 0x00002400010a7983 */ /* 0x000f280000300800 */
[----:B------:R-:W4:Y:S04]  /*3b1a0*/  LDL.LU R11, [R1+0x20] ;  /* 0x00002000010b7983 */ /* 0x000f280000300800 */
[----:B------:R-:W4:Y:S04]  /*3b1b0*/  LDL.LU R13, [R1+0x1c] ;  /* 0x00001c00010d7983 */ /* 0x000f280000300800 */
[----:B------:R0:W-:Y:S04]  /*3b1c0*/  STS.U8 [R0+UR6+0x1020], R15 ;  /* 0x0010200f00007988 */ /* 0x0001e80008000006 */
        /* <DEDUP_REMOVED lines=35> */
[----:B------:R-:W4:Y:S04]  /*3b400*/  LDL.LU R60, [R1+0x2228] ;  /* 0x00222800013c7983 */ /* 0x000f280000300800 */
[----:B--2---:R0:W-:Y:S04]  /*3b410*/  STS.U8 [R0+UR6+0x1820], R61 ;  /* 0x0018203d00007988 */ /* 0x0041e80008000006 */
[----:B0-----:R-:W2:Y:S04]  /*3b420*/  LDL.LU R61, [R1+0x2224] ;  /* 0x00222400013d7983 */ /* 0x001ea80000300800 */
[----:B---3--:R-:W-:Y:S04]  /*3b430*/  STS.U8 [R0+UR6+0x18c0], R5 ;  /* 0x0018c00500007988 */ /* 0x008fe80008000006 */
[----:B------:R-:W-:Y:S04]  /*3b440*/  STS.U8 [R0+UR6+0x18e0], R4 ;  /* 0x0018e00400007988 */ /* 0x000fe80008000006 */
[----:B------:R0:W-:Y:S04]  /*3b450*/  STS.U8 [R0+UR6+0x1880], R3 ;  /* 0x0018800300007988 */ /* 0x0001e80008000006 */
[----:B------:R-:W-:Y:S01]  /*3b460*/  STS.U8 [R0+UR6+0x18a0], R6 ;  /* 0x0018a00600007988 */ /* 0x000fe20008000006 */
[----:B------:R-:W-:-:S03]  /*3b470*/  LOP3.LUT R12, R12, 0x1f, RZ, 0xc0, !PT ;  /* 0x0000001f0c0c7812 */ /* 0x000fc600078ec0ff */
[----:B----4-:R-:W-:Y:S04]  /*3b480*/  STS.U8 [R0+UR6+0x1c60], R7 ;  /* 0x001c600700007988 */ /* 0x010fe80008000006 */
[----:B------:R-:W-:Y:S04]  /*3b490*/  STS.U8 [R0+UR6+0x1c40], R8 ;  /* 0x001c400800007988 */ /* 0x000fe80008000006 */
[----:B------:R-:W-:Y:S04]  /*3b4a0*/  STS.U8 [R0+UR6+0x1c20], R9 ;  /* 0x001c200900007988 */ /* 0x000fe80008000006 */
[----:B------:R-:W-:Y:S04]  /*3b4b0*/  STS.U8 [R0+UR6+0x1c00], R10 ;  /* 0x001c000a00007988 */ /* 0x000fe80008000006 */
[----:B------:R-:W-:Y:S04]  /*3b4c0*/  STS.U8 [R0+UR6+0x1ce0], R11 ;  /* 0x001ce00b00007988 */ /* 0x000fe80008000006 */
[----:B------:R-:W-:Y:S01]  /*3b4d0*/  STS.U8 [R0+UR6+0x1cc0], R13 ;  /* 0x001cc00d00007988 */ /* 0x000fe20008000006 */
[----:B0-----:R-:W-:-:S03]  /*3b4e0*/  LOP3.LUT R3, R12, 0x8, RZ, 0x3c, !PT ;  /* 0x000000080c037812 */ /* 0x001fc600078e3cff */
        /* <DEDUP_REMOVED lines=16> */
[----:B------:R1:W-:Y:S04]  /*3b5f0*/  STS.U8 [R3+UR6+0x5e0], R58 ;  /* 0x0005e03a03007988 */ /* 0x0003e80008000006 */
[----:B------:R3:W-:Y:S04]  /*3b600*/  STS.U8 [R3+UR6+0x5c0], R59 ;  /* 0x0005c03b03007988 */ /* 0x0007e80008000006 */
[----:B------:R4:W-:Y:S04]  /*3b610*/  STS.U8 [R3+UR6+0x940], R60 ;  /* 0x0009403c03007988 */ /* 0x0009e80008000006 */
[----:B0-----:R-:W2:Y:S04]  /*3b620*/  LDL.LU R57, [R1+0x2220] ;  /* 0x0022200001397983 */ /* 0x001ea80000300800 */
[----:B-1----:R-:W2:Y:S04]  /*3b630*/  LDL.LU R58, [R1+0x221c] ;  /* 0x00221c00013a7983 */ /* 0x002ea80000300800 */
[----:B---3--:R-:W3:Y:S04]  /*3b640*/  LDL.LU R59, [R1+0x2218] ;  /* 0x00221800013b7983 */ /* 0x008ee80000300800 */
[----:B----4-:R-:W4:Y:S01]  /*3b650*/  LDL.LU R60, [R1+0x2214] ;  /* 0x00221400013c7983 */ /* 0x010f220000300800 */
[----:B------:R-:W-:-:S03]  /*3b660*/  ISETP.GE.AND P0, PT, R0, R2, PT ;  /* 0x000000020000720c */ /* 0x000fc60003f06270 */
[----:B--2---:R0:W-:Y:S04]  /*3b670*/  STS.U8 [R3+UR6+0x960], R61 ;  /* 0x0009603d03007988 */ /* 0x0041e80008000006 */
[----:B0-----:R-:W2:Y:S04]  /*3b680*/  LDL.LU R61, [R1+0x2210] ;  /* 0x00221000013d7983 */ /* 0x001ea80000300800 */
[----:B------:R-:W2:Y:S04]  /*3b690*/  LDL.LU R2, [R1+0x220c] ;  /* 0x00220c0001027983 */ /* 0x000ea80000300800 */
        /* <DEDUP_REMOVED lines=24> */
[----:B------:R-:W2:Y:S04]  /*3b820*/  LDL.LU R44, [R1] ;  /* 0x00000000012c7983 */ /* 0x000ea80000300800 */
[----:B------:R0:W-:Y:S04]  /*3b830*/  STS.U8 [R3+UR6+0x900], R57 ;  /* 0x0009003903007988 */ /* 0x0001e80008000006 */
[----:B------:R1:W-:Y:S04]  /*3b840*/  STS.U8 [R3+UR6+0x920], R58 ;  /* 0x0009203a03007988 */ /* 0x0003e80008000006 */
[----:B---3--:R3:W-:Y:S04]  /*3b850*/  STS.U8 [R3+UR6+0x9c0], R59 ;  /* 0x0009c03b03007988 */ /* 0x0087e80008000006 */
[----:B----4-:R4:W-:Y:S04]  /*3b860*/  STS.U8 [R3+UR6+0x9e0], R60 ;  /* 0x0009e03c03007988 */ /* 0x0109e80008000006 */
[----:B0-----:R-:W2:Y:S04]  /*3b870*/  LDL.LU R57, [R1+0x7320] ;  /* 0x0073200001397983 */ /* 0x001ea80000300800 */
[----:B-1----:R-:W2:Y:S04]  /*3b880*/  LDL.LU R58, [R1+0x731c] ;  /* 0x00731c00013a7983 */ /* 0x002ea80000300800 */
[----:B---3--:R-:W3:Y:S04]  /*3b890*/  LDL.LU R59, [R1+0x7318] ;  /* 0x00731800013b7983 */ /* 0x008ee80000300800 */
[----:B----4-:R-:W4:Y:S04]  /*3b8a0*/  LDL.LU R60, [R1+0x7314] ;  /* 0x00731400013c7983 */ /* 0x010f280000300800 */
[----:B--2---:R0:W-:Y:S04]  /*3b8b0*/  STS.U8 [R3+UR6+0x980], R61 ;  /* 0x0009803d03007988 */ /* 0x0041e80008000006 */
[----:B------:R-:W-:Y:S04]  /*3b8c0*/  STS.U8 [R3+UR6+0x9a0], R2 ;  /* 0x0009a00203007988 */ /* 0x000fe80008000006 */
[----:B------:R-:W-:Y:S04]  /*3b8d0*/  STS.U8 [R3+UR6+0xd60], R5 ;  /* 0x000d600503007988 */ /* 0x000fe80008000006 */
[----:B------:R-:W-:Y:S04]  /*3b8e0*/  STS.U8 [R3+UR6+0xd40], R4 ;  /* 0x000d400403007988 */ /* 0x000fe80008000006 */
[----:B------:R-:W-:Y:S04]  /*3b8f0*/  STS.U8 [R3+UR6+0xd20], R6 ;  /* 0x000d200603007988 */ /* 0x000fe80008000006 */
[----:B0-----:R-:W2:Y:S04]  /*3b900*/  LDL.LU R61, [R1+0x7310] ;  /* 0x00731000013d7983 */ /* 0x001ea80000300800 */
        /* <DEDUP_REMOVED lines=11> */
[----:B------:R1:W-:Y:S04]  /*3b9c0*/  STS.U8 [R3+UR6+0x11c0], R18 ;  /* 0x0011c01203007988 */ /* 0x0003e80008000006 */
[----:B------:R1:W-:Y:S04]  /*3b9d0*/  STS.U8 [R3+UR6+0x11e0], R19 ;  /* 0x0011e01303007988 */ /* 0x0003e80008000006 */
[----:B0-----:R-:W3:Y:S04]  /*3b9e0*/  LDL.LU R14, [R1+0x2310] ;  /* 0x00231000010e7983 */ /* 0x001ee80000300800 */
[----:B-1----:R-:W3:Y:S04]  /*3b9f0*/  LDL.LU R15, [R1+0x230c] ;  /* 0x00230c00010f7983 */ /* 0x002ee80000300800 */
[----:B------:R-:W3:Y:S04]  /*3ba00*/  LDL.LU R16, [R1+0x2300] ;  /* 0x0023000001107983 */ /* 0x000ee80000300800 */
[----:B------:R-:W3:Y:S04]  /*3ba10*/  LDL.LU R17, [R1+0x22fc] ;  /* 0x0022fc0001117983 */ /* 0x000ee80000300800 */
[----:B------:R-:W3:Y:S04]  /*3ba20*/  LDL.LU R18, [R1+0x22f8] ;  /* 0x0022f80001127983 */ /* 0x000ee80000300800 */
[----:B------:R-:W3:Y:S04]  /*3ba30*/  LDL.LU R19, [R1+0x22f4] ;  /* 0x0022f40001137983 */ /* 0x000ee80000300800 */
        /* <DEDUP_REMOVED lines=11> */
[----:B------:R0:W-:Y:S04]  /*3baf0*/  STS.U8 [R3+UR6+0x15e0], R42 ;  /* 0x0015e02a03007988 */ /* 0x0001e80008000006 */
[----:B------:R-:W3:Y:S04]  /*3bb00*/  LDL.LU R25, [R1+0x227c] ;  /* 0x00227c0001197983 */ /* 0x000ee80000300800 */
[----:B------:R1:W-:Y:S04]  /*3bb10*/  STS.U8 [R3+UR6+0x15c0], R43 ;  /* 0x0015c02b03007988 */ /* 0x0003e80008000006 */
[----:B------:R1:W-:Y:S04]  /*3bb20*/  STS.U8 [R3+UR6+0x1940], R44 ;  /* 0x0019402c03007988 */ /* 0x0003e80008000006 */
[----:B0-----:R-:W3:Y:S04]  /*3bb30*/  LDL.LU R42, [R1+0x2278] ;  /* 0x00227800012a7983 */ /* 0x001ee80000300800 */
[----:B-1----:R-:W3:Y:S04]  /*3bb40*/  LDL.LU R43, [R1+0x2274] ;  /* 0x00227400012b7983 */ /* 0x002ee80000300800 */
[----:B------:R-:W3:Y:S01]  /*3bb50*/  LDL.LU R44, [R1+0x2270] ;  /* 0x00227000012c7983 */ /* 0x000ee20000300800 */
[----:B------:R-:W-:-:S03]  /*3bb60*/  LOP3.LUT R2, R0, 0x10, RZ, 0x3c, !PT ;  /* 0x0000001000027812 */ /* 0x000fc600078e3cff */
[----:B--2---:R-:W-:Y:S04]  /*3bb70*/  STS.U8 [R3+UR6+0x1960], R61 ;  /* 0x0019603d03007988 */ /* 0x004fe80008000006 */
[----:B----4-:R-:W-:Y:S04]  /*3bb80*/  STS.U8 [R3+UR6+0x1900], R60 ;  /* 0x0019003c03007988 */ /* 0x010fe80008000006 */
[----:B---3--:R-:W-:Y:S04]  /*3bb90*/  STS.U8 [R3+UR6+0x1920], R59 ;  /* 0x0019203b03007988 */ /* 0x008fe80008000006 */
[----:B------:R-:W-:Y:S04]  /*3bba0*/  STS.U8 [R3+UR6+0x19c0], R58 ;  /* 0x0019c03a03007988 */ /* 0x000fe80008000006 */
[----:B------:R-:W-:Y:S04]  /*3bbb0*/  STS.U8 [R3+UR6+0x19e0], R57 ;  /* 0x0019e03903007988 */ /* 0x000fe80008000006 */
[----:B------:R-:W-:Y:S04]  /*3bbc0*/  STS.U8 [R3+UR6+0x1980], R56 ;  /* 0x0019803803007988 */ /* 0x000fe80008000006 */
[----:B------:R-:W-:Y:S04]  /*3bbd0*/  STS.U8 [R3+UR6+0x19a0], R55 ;  /* 0x0019a03703007988 */ /* 0x000fe80008000006 */
[----:B------:R-:W-:Y:S04]  /*3bbe0*/  STS.U8 [R3+UR6+0x1d60], R54 ;  /* 0x001d603603007988 */ /* 0x000fe80008000006 */
[----:B------:R-:W-:Y:S04]  /*3bbf0*/  STS.U8 [R3+UR6+0x1d40], R53 ;  /* 0x001d403503007988 */ /* 0x000fe80008000006 */
[----:B------:R-:W-:Y:S04]  /*3bc00*/  STL [R1+0x7300], R61 ;  /* 0x0073003d01007387 */ /* 0x000fe80000100800 */
[----:B------:R-:W-:Y:S04]  /*3bc10*/  STS.U8 [R3+UR6+0x1d20], R52 ;  /* 0x001d203403007988 */ /* 0x000fe80008000006 */
[----:B------:R0:W-:Y:S04]  /*3bc20*/  STL [R1+0x7304], R60 ;  /* 0x0073043c01007387 */ /* 0x0001e80000100800 */
[----:B------:R-:W-:Y:S04]  /*3bc30*/  STS.U8 [R3+UR6+0x1d00], R51 ;  /* 0x001d003303007988 */ /* 0x000fe80008000006 */
[----:B------:R-:W-:Y:S04]  /*3bc40*/  STL [R1+0x7308], R59 ;  /* 0x0073083b01007387 */ /* 0x000fe80000100800 */
[----:B------:R-:W-:Y:S04]  /*3bc50*/  STS.U8 [R3+UR6+0x1de0], R50 ;  /* 0x001de03203007988 */ /* 0x000fe80008000006 */
[----:B------:R-:W-:Y:S04]  /*3bc60*/  STL [R1+0x730c], R58 ;  /* 0x00730c3a01007387 */ /* 0x000fe80000100800 */
[----:B------:R-:W-:Y:S04]  /*3bc70*/  STS.U8 [R3+UR6+0x1dc0], R49 ;  /* 0x001dc03103007988 */ /* 0x000fe80008000006 */
[----:B------:R-:W-:Y:S04]  /*3bc80*/  STS.U8 [R3+UR6+0x1da0], R48 ;  /* 0x001da03003007988 */ /* 0x000fe80008000006 */
[----:B------:R1:W-:Y:S04]  /*3bc90*/  STS.U8 [R3+UR6+0x1d80], R47 ;  /* 0x001d802f03007988 */ /* 0x0003e80008000006 */
[----:B0-----:R-:W2:Y:S04]  /*3bca0*/  LDL.LU R60, [R1+0x226c] ;  /* 0x00226c00013c7983 */ /* 0x001ea80000300800 */
[----:B------:R-:W3:Y:S04]  /*3bcb0*/  LDL.LU R61, [R1+0x2208] ;  /* 0x00220800013d7983 */ /* 0x000ee80000300800 */
[----:B------:R-:W-:Y:S04]  /*3bcc0*/  STS.U8 [R2+UR6+0x200], R14 ;  /* 0x0002000e02007988 */ /* 0x000fe80008000006 */
[----:B------:R-:W4:Y:S04]  /*3bcd0*/  LDL.LU R5, [R1+0x2204] ;  /* 0x0022040001057983 */ /* 0x000f280000300800 */
[----:B------:R-:W-:Y:S04]  /*3bce0*/  STS.U8 [R2+UR6+0x220], R15 ;  /* 0x0002200f02007988 */ /* 0x000fe80008000006 */
[----:B------:R-:W4:Y:S04]  /*3bcf0*/  LDL.LU R4, [R1+0x2200] ;  /* 0x0022000001047983 */ /* 0x000f280000300800 */
[----:B------:R-:W-:Y:S04]  /*3bd00*/  STS.U8 [R2+UR6+0x240], R16 ;  /* 0x0002401002007988 */ /* 0x000fe80008000006 */
[----:B------:R0:W-:Y:S04]  /*3bd10*/  STS.U8 [R2+UR6+0x260], R17 ;  /* 0x0002601102007988 */ /* 0x0001e80008000006 */
[----:B-1----:R-:W4:Y:S04]  /*3bd20*/  LDL.LU R3, [R1+0x21fc] ;  /* 0x0021fc0001037983 */ /* 0x002f280000300800 */
[----:B------:R-:W4:Y:S04]  /*3bd30*/  LDL.LU R6, [R1+0x21f8] ;  /* 0x0021f80001067983 */ /* 0x000f280000300800 */
        /* <DEDUP_REMOVED lines=30> */
[----:B0-----:R-:W4:Y:S04]  /*3bf20*/  LDL.LU R42, [R1+0x58] ;  /* 0x00005800012a7983 */ /* 0x001f280000300800 */
[----:B-1----:R-:W4:Y:S04]  /*3bf30*/  LDL.LU R43, [R1+0x54] ;  /* 0x00005400012b7983 */ /* 0x002f280000300800 */
[----:B------:R-:W4:Y:S04]  /*3bf40*/  LDL.LU R44, [R1+0x10] ;  /* 0x00001000012c7983 */ /* 0x000f280000300800 */
[----:B--2---:R-:W-:Y:S04]  /*3bf50*/  STS.U8 [R2+UR6+0x6c0], R60 ;  /* 0x0006c03c02007988 */ /* 0x004fe80008000006 */
[----:B---3--:R-:W-:Y:S04]  /*3bf60*/  STS.U8 [R2+UR6+0xa40], R61 ;  /* 0x000a403d02007988 */ /* 0x008fe80008000006 */
[----:B----4-:R-:W-:Y:S04]  /*3bf70*/  STS.U8 [R2+UR6+0xa60], R5 ;  /* 0x000a600502007988 */ /* 0x010fe80008000006 */
[----:B------:R-:W-:Y:S04]  /*3bf80*/  STS.U8 [R2+UR6+0xa00], R4 ;  /* 0x000a000402007988 */ /* 0x000fe80008000006 */
[----:B------:R-:W-:Y:S04]  /*3bf90*/  STS.U8 [R2+UR6+0xa20], R3 ;  /* 0x000a200302007988 */ /* 0x000fe80008000006 */
[----:B------:R-:W-:Y:S04]  /*3bfa0*/  STS.U8 [R2+UR6+0xac0], R6 ;  /* 0x000ac00602007988 */ /* 0x000fe80008000006 */
[----:B------:R0:W-:Y:S04]  /*3bfb0*/  STS.U8 [R2+UR6+0xae0], R17 ;  /* 0x000ae01102007988 */ /* 0x0001e80008000006 */
[----:B------:R1:W-:Y:S04]  /*3bfc0*/  STS.U8 [R2+UR6+0xa80], R18 ;  /* 0x000a801202007988 */ /* 0x0003e80008000006 */
[----:B------:R2:W-:Y:S04]  /*3bfd0*/  STS.U8 [R2+UR6+0xaa0], R19 ;  /* 0x000aa01302007988 */ /* 0x0005e80008000006 */
[----:B0-----:R-:W3:Y:S04]  /*3bfe0*/  LDL.LU R17, [R1+0xc] ;  /* 0x00000c0001117983 */ /* 0x001ee80000300800 */
[----:B-1----:R-:W4:Y:S04]  /*3bff0*/  LDL.LU R18, [R1+0x8] ;  /* 0x0000080001127983 */ /* 0x002f280000300800 */
[----:B--2---:R-:W2:Y:S04]  /*3c000*/  LDL.LU R19, [R1+0x4] ;  /* 0x0000040001137983 */ /* 0x004ea80000300800 */
        /* <DEDUP_REMOVED lines=16> */
[----:B0-----:R-:W2:Y:S04]  /*3c110*/  LDL.LU R20, [R1+0x22e8] ;  /* 0x0022e80001147983 */ /* 0x001ea80000300800 */
[----:B-1----:R-:W2:Y:S04]  /*3c120*/  LDL.LU R21, [R1+0x22e4] ;  /* 0x0022e40001157983 */ /* 0x002ea80000300800 */
[----:B------:R-:W2:Y:S04]  /*3c130*/  LDL.LU R22, [R1+0x22e0] ;  /* 0x0022e00001167983 */ /* 0x000ea80000300800 */
[----:B------:R-:W2:Y:S04]  /*3c140*/  LDL.LU R23, [R1+0x22dc] ;  /* 0x0022dc0001177983 */ /* 0x000ea80000300800 */
[----:B------:R-:W2:Y:S04]  /*3c150*/  LDL.LU R24, [R1+0x22d8] ;  /* 0x0022d80001187983 */ /* 0x000ea80000300800 */
[----:B------:R0:W-:Y:S04]  /*3c160*/  STS.U8 [R2+UR6+0x1620], R42 ;  /* 0x0016202a02007988 */ /* 0x0001e80008000006 */
[----:B------:R-:W2:Y:S04]  /*3c170*/  LDL.LU R25, [R1+0x22d4] ;  /* 0x0022d40001197983 */ /* 0x000ea80000300800 */
[----:B------:R1:W-:Y:S04]  /*3c180*/  STS.U8 [R2+UR6+0x1600], R43 ;  /* 0x0016002b02007988 */ /* 0x0003e80008000006 */
[----:B------:R1:W-:Y:S04]  /*3c190*/  STS.U8 [R2+UR6+0x1660], R44 ;  /* 0x0016602c02007988 */ /* 0x0003e80008000006 */
[----:B0-----:R-:W2:Y:S04]  /*3c1a0*/  LDL.LU R42, [R1+0x22d0] ;  /* 0x0022d000012a7983 */ /* 0x001ea80000300800 */
[----:B-1----:R-:W2:Y:S04]  /*3c1b0*/  LDL.LU R43, [R1+0x22cc] ;  /* 0x0022cc00012b7983 */ /* 0x002ea80000300800 */
        /* <DEDUP_REMOVED lines=15> */
[----:B------:R-:W2:Y:S01]  /*3c2b0*/  LDL.LU R13, [R1+0x21cc] ;  /* 0x0021cc00010d7983 */ /* 0x000ea20000300800 */
[----:B------:R-:W-:-:S03]  /*3c2c0*/  LOP3.LUT R0, R0, 0x18, RZ, 0x3c, !PT ;  /* 0x0000001800007812 */ /* 0x000fc600078e3cff */
[----:B------:R-:W2:Y:S04]  /*3c2d0*/  LDL.LU R14, [R1+0x2168] ;  /* 0x00216800010e7983 */ /* 0x000ea80000300800 */
[----:B------:R-:W2:Y:S04]  /*3c2e0*/  LDL.LU R15, [R1+0x2164] ;  /* 0x00216400010f7983 */ /* 0x000ea80000300800 */
[----:B------:R-:W2:Y:S04]  /*3c2f0*/  LDL.LU R16, [R1+0x1dc] ;  /* 0x0001dc0001107983 */ /* 0x000ea80000300800 */
[----:B---3--:R0:W-:Y:S04]  /*3c300*/  STS.U8 [R2+UR6+0x1640], R17 ;  /* 0x0016401102007988 */ /* 0x0081e80008000006 */
[----:B----4-:R1:W-:Y:S04]  /*3c310*/  STS.U8 [R2+UR6+0x16a0], R18 ;  /* 0x0016a01202007988 */ /* 0x0103e80008000006 */
[----:B--2---:R2:W-:Y:S04]  /*3c320*/  STS.U8 [R2+UR6+0x1680], R19 ;  /* 0x0016801302007988 */ /* 0x0045e80008000006 */
        /* <DEDUP_REMOVED lines=17> */
[----:B0-----:R-:W3:Y:S04]  /*3c440*/  LDL.LU R17, [R1+0x18c] ;  /* 0x00018c0001117983 */ /* 0x001ee80000300800 */
[----:B------:R-:W-:Y:S04]  /*3c450*/  STS.U8 [R2+UR6+0x1e80], R26 ;  /* 0x001e801a02007988 */ /* 0x000fe80008000006 */
[----:B-1----:R-:W4:Y:S04]  /*3c460*/  LDL.LU R18, [R1+0x188] ;  /* 0x0001880001127983 */ /* 0x002f280000300800 */
[----:B------:R0:W-:Y:S04]  /*3c470*/  STS.U8 [R0+UR6+0x300], R20 ;  /* 0x0003001400007988 */ /* 0x0001e80008000006 */
[----:B--2---:R-:W2:Y:S04]  /*3c480*/  LDL.LU R19, [R1+0x184] ;  /* 0x0001840001137983 */ /* 0x004ea80000300800 */
        /* <DEDUP_REMOVED lines=54> */
[----:B---3--:R0:W-:Y:S04]  /*3c7f0*/  STS.U8 [R0+UR6+0xf00], R17 ;  /* 0x000f001100007988 */ /* 0x0081e80008000006 */
[----:B----4-:R1:W-:Y:S04]  /*3c800*/  STS.U8 [R0+UR6+0xfe0], R18 ;  /* 0x000fe01200007988 */ /* 0x0103e80008000006 */
[----:B--2---:R2:W-:Y:S04]  /*3c810*/  STS.U8 [R0+UR6+0xfc0], R19 ;  /* 0x000fc01300007988 */ /* 0x0045e80008000006 */
[----:B0-----:R-:W3:Y:S04]  /*3c820*/  LDL.LU R17, [R1+0x72c4] ;  /* 0x0072c40001117983 */ /* 0x001ee80000300800 */
[----:B-1----:R-:W4:Y:S04]  /*3c830*/  LDL.LU R18, [R1+0x72c0] ;  /* 0x0072c00001127983 */ /* 0x002f280000300800 */
[----:B------:R0:W-:Y:S04]  /*3c840*/  STS.U8 [R0+UR6+0xfa0], R20 ;  /* 0x000fa01400007988 */ /* 0x0001e80008000006 */
[----:B--2---:R-:W2:Y:S04]  /*3c850*/  LDL.LU R19, [R1+0x72bc] ;  /* 0x0072bc0001137983 */ /* 0x004ea80000300800 */
[----:B------:R1:W-:Y:S04]  /*3c860*/  STS.U8 [R0+UR6+0xf80], R21 ;  /* 0x000f801500007988 */ /* 0x0003e80008000006 */
[----:B------:R1:W-:Y:S04]  /*3c870*/  STS.U8 [R0+UR6+0x1300], R22 ;  /* 0x0013001600007988 */ /* 0x0003e80008000006 */
[----:B------:R1:W-:Y:S04]  /*3c880*/  STS.U8 [R0+UR6+0x1320], R23 ;  /* 0x0013201700007988 */ /* 0x0003e80008000006 */
[----:B------:R1:W-:Y:S04]  /*3c890*/  STS.U8 [R0+UR6+0x1340], R24 ;  /* 0x0013401800007988 */ /* 0x0003e80008000006 */
[----:B0-----:R-:W3:Y:S04]  /*3c8a0*/  LDL.LU R20, [R1+0x72b8] ;  /* 0x0072b80001147983 */ /* 0x001ee80000300800 */
[----:B-1----:R-:W4:Y:S04]  /*3c8b0*/  LDL.LU R21, [R1+0x72b4] ;  /* 0x0072b40001157983 */ /* 0x002f280000300800 */
[----:B------:R-:W2:Y:S04]  /*3c8c0*/  LDL.LU R22, [R1+0x72b0] ;  /* 0x0072b00001167983 */ /* 0x000ea80000300800 */
[----:B------:R0:W-:Y:S04]  /*3c8d0*/  STS.U8 [R0+UR6+0x1360], R25 ;  /* 0x0013601900007988 */ /* 0x0001e80008000006 */
[----:B------:R-:W3:Y:S04]  /*3c8e0*/  LDL.LU R23, [R1+0x72ac] ;  /* 0x0072ac0001177983 */ /* 0x000ee80000300800 */
[----:B------:R-:W4:Y:S04]  /*3c8f0*/  LDL.LU R24, [R1+0x72a8] ;  /* 0x0072a80001187983 */ /* 0x000f280000300800 */
[----:B------:R1:W-:Y:S04]  /*3c900*/  STS.U8 [R0+UR6+0x1380], R42 ;  /* 0x0013802a00007988 */ /* 0x0003e80008000006 */
[----:B------:R1:W-:Y:S04]  /*3c910*/  STS.U8 [R0+UR6+0x13a0], R43 ;  /* 0x0013a02b00007988 */ /* 0x0003e80008000006 */
[----:B------:R1:W-:Y:S04]  /*3c920*/  STS.U8 [R0+UR6+0x13c0], R44 ;  /* 0x0013c02c00007988 */ /* 0x0003e80008000006 */
[----:B0-----:R-:W2:Y:S04]  /*3c930*/  LDL.LU R25, [R1+0x72a4] ;  /* 0x0072a40001197983 */ /* 0x001ea80000300800 */
[----:B-1----:R-:W3:Y:S04]  /*3c940*/  LDL.LU R42, [R1+0x72a0] ;  /* 0x0072a000012a7983 */ /* 0x002ee80000300800 */
[----:B------:R-:W4:Y:S04]  /*3c950*/  LDL.LU R43, [R1+0x729c] ;  /* 0x00729c00012b7983 */ /* 0x000f280000300800 */
[----:B------:R-:W2:Y:S04]  /*3c960*/  LDL.LU R44, [R1+0x7298] ;  /* 0x00729800012c7983 */ /* 0x000ea80000300800 */
[----:B------:R0:W-:Y:S04]  /*3c970*/  STS.U8 [R0+UR6+0x13e0], R2 ;  /* 0x0013e00200007988 */ /* 0x0001e80008000006 */
[----:B0-----:R-:W3:Y:S04]  /*3c980*/  LDL R2, [R1+0x3454] ;  /* 0x0034540001027983 */ /* 0x001ee80000100800 */
        /* <DEDUP_REMOVED lines=25> */
[----:B------:R-:W3:Y:S01]  /*3cb20*/  LDL R3, [R1+0x344c] ;  /* 0x00344c0001037983 */ /* 0x000ee20000100800 */
[----:B------:R-:W-:Y:S01]  /*3cb30*/  BAR.SYNC.DEFER_BLOCKING 0x0 ;  /* 0x0000000000007b1d */ /* 0x000fe20000010000 */
[----:B------:R-:W-:-:S06]  /*3cb40*/  PRMT R5, RZ, 0x7610, R5 ;  /* 0x00007610ff057816 */ /* 0x000fcc0000000005 */
[----:B---3--:R-:W3:Y:S04]  /*3cb50*/  @!P0 LDG.E.U8 R5, desc[UR4][R2.64] ;  /* 0x0000000402058981 */ /* 0x008ee8000c1e1100 */
[----:B---3--:R0:W-:Y:S04]  /*3cb60*/  STL [R1+0x2344], R5 ;  /* 0x0023440501007387 */ /* 0x0081e80000100800 */
[----:B0-----:R-:W3:Y:S04]  /*3cb70*/  LDL.LU R5, [R1+0x7290] ;  /* 0x0072900001057983 */ /* 0x001ee80000300800 */
[----:B------:R-:W4:Y:S04]  /*3cb80*/  LDL R2, [R1+0x2c84] ;  /* 0x002c840001027983 */ /* 0x000f280000100800 */
[----:B------:R-:W4:Y:S01]  /*3cb90*/  LDL R3, [R1+0x32c8] ;  /* 0x0032c80001037983 */ /* 0x000f220000100800 */
[----:B--2---:R-:W-:-:S02]  /*3cba0*/  PRMT R0, RZ, 0x7610, R0 ;  /* 0x00007610ff007816 */ /* 0x004fc40000000000 */
[----:B----4-:R-:W-:-:S04]  /*3cbb0*/  @!P0 LOP3.LUT R3, R3, R2, RZ, 0x3c, !PT ;  /* 0x0000000203038212 */ /* 0x010fc800078e3cff */
[----:B------:R-:W-:-:S04]  /*3cbc0*/  @!P0 LOP3.LUT R2, R3, R2, RZ, 0x3c, !PT ;  /* 0x0000000203028212 */ /* 0x000fc800078e3cff */
[----:B------:R-:W-:-:S05]  /*3cbd0*/  @!P0 LOP3.LUT R3, R3, R2, RZ, 0x3c, !PT ;  /* 0x0000000203038212 */ /* 0x000fca00078e3cff */
[----:B------:R-:W2:Y:S04]  /*3cbe0*/  @!P0 LDG.E.U8 R0, desc[UR4][R2.64] ;  /* 0x0000000402008981 */ /* 0x000ea8000c1e1100 */
[----:B--2---:R0:W-:Y:S04]  /*3cbf0*/  STL [R1+0x234c], R0 ;  /* 0x00234c0001007387 */ /* 0x0041e80000100800 */
[----:B0-----:R-:W2:Y:S04]  /*3cc00*/  LDL.LU R0, [R1+0x728c] ;  /* 0x00728c0001007983 */ /* 0x001ea80000300800 */
[----:B------:R-:W4:Y:S04]  /*3cc10*/  LDL R2, [R1+0x24ac] ;  /* 0x0024ac0001027983 */ /* 0x000f280000100800 */
[----:B------:R-:W4:Y:S01]  /*3cc20*/  LDL R3, [R1+0x2c80] ;  /* 0x002c800001037983 */ /* 0x000f220000100800 */
[----:B------:R-:W-:-:S02]  /*3cc30*/  PRMT R4, RZ, 0x7610, R4 ;  /* 0x00007610ff047816 */ /* 0x000fc40000000004 */
[----:B----4-:R-:W-:-:S04]  /*3cc40*/  @!P0 LOP3.LUT R3, R3, R2, RZ, 0x3c, !PT ;  /* 0x0000000203038212 */ /* 0x010fc800078e3cff */
[----:B------:R-:W-:-:S04]  /*3cc50*/  @!P0 LOP3.LUT R2, R3, R2, RZ, 0x3c, !PT ;  /* 0x0000000203028212 */ /* 0x000fc800078e3cff */
[----:B------:R-:W-:-:S05]  /*3cc60*/  @!P0 LOP3.LUT R3, R3, R2, RZ, 0x3c, !PT ;  /* 0x0000000203038212 */ /* 0x000fca00078e3cff */
[----:B------:R-:W4:Y:S04]  /*3cc70*/  @!P0 LDG.E.U8 R4, desc[UR4][R2.64] ;  /* 0x0000000402048981 */ /* 0x000f28000c1e1100 */
[----:B----4-:R0:W-:Y:S04]  /*3cc80*/  STL [R1+0x2348], R4 ;  /* 0x0023480401007387 */ /* 0x0101e80000100800 */
[----:B0-----:R-:W4:Y:S04]  /*3cc90*/  LDL.LU R4, [R1+0x7288] ;  /* 0x0072880001047983 */ /* 0x001f280000300800 */
[----:B------:R-:W3:Y:S04]  /*3cca0*/  LDL R2, [R1+0x2c7c] ;  /* 0x002c7c0001027983 */ /* 0x000ee80000100800 */
[----:B------:R-:W3:Y:S01]  /*3ccb0*/  LDL R3, [R1+0x32c4] ;  /* 0x0032c40001037983 */ /* 0x000ee20000100800 */
[----:B--2---:R-:W-:-:S02]  /*3ccc0*/  PRMT R0, RZ, 0x7610, R0 ;  /* 0x00007610ff007816 */ /* 0x004fc40000000000 */
[----:B---3--:R-:W-:-:S04]  /*3ccd0*/  @!P0 LOP3.LUT R3, R3, R2, RZ, 0x3c, !PT ;  /* 0x0000000203038212 */ /* 0x008fc800078e3cff */
[----:B------:R-:W-:-:S04]  /*3cce0*/  @!P0 LOP3.LUT R2, R3, R2, RZ, 0x3c, !PT ;  /* 0x0000000203028212 */ /* 0x000fc800078e3cff */
[----:B------:R-:W-:-:S05]  /*3ccf0*/  @!P0 LOP3.LUT R3, R3, R2, RZ, 0x3c, !PT ;  /* 0x0000000203038212 */ /* 0x000fca00078e3cff */
[----:B------:R-:W2:Y:S04]  /*3cd00*/  @!P0 LDG.E.U8 R0, desc[UR4][R2.64] ;  /* 0x0000000402008981 */ /* 0x000ea8000c1e1100 */
[----:B--2---:R0:W-:Y:S04]  /*3cd10*/  STL [R1+0x2340], R0 ;  /* 0x0023400001007387 */ /* 0x0041e80000100800 */
[----:B0-----:R-:W2:Y:S04]  /*3cd20*/  LDL.LU R0, [R1+0x7284] ;  /* 0x0072840001007983 */ /* 0x001ea80000300800 */
[----:B------:R-:W3:Y:S04]  /*3cd30*/  LDL R2, [R1+0x2c78] ;  /* 0x002c780001027983 */ /* 0x000ee80000100800 */
[----:B------:R-:W3:Y:S01]  /*3cd40*/  LDL R3, [R1+0x32c0] ;  /* 0x0032c00001037983 */ /* 0x000ee20000100800 */
[----:B----4-:R-:W-:-:S02]  /*3cd50*/  PRMT R4, RZ, 0x7610, R4 ;  /* 0x00007610ff047816 */ /* 0x010fc40000000004 */
[----:B---3--:R-:W-:-:S04]  /*3cd60*/  @!P0 LOP3.LUT R3, R3, R2, RZ, 0x3c, !PT ;  /* 0x0000000203038212 */ /* 0x008fc800078e3cff */
[----:B------:R-:W-:-:S04]  /*3cd70*/  @!P0 LOP3.LUT R2, R3, R2, RZ, 0x3c, !PT ;  /* 0x0000000203028212 */ /* 0x000fc800078e3cff */
[----:B------:R-:W-:-:S05]  /*3cd80*/  @!P0 LOP3.LUT R3, R3, R2, RZ, 0x3c, !PT ;  /* 0x0000000203038212 */ /* 0x000fca00078e3cff */
[----:B------:R-:W3:Y:S04]  /*3cd90*/  @!P0 LDG.E.U8 R4, desc[UR4][R2.64] ;  /* 0x0000000402048981 */ /* 0x000ee8000c1e1100 */
        /* <DEDUP_REMOVED lines=13> */
[----:B---3--:R-:W-:-:S02]  /*3ce70*/  PRMT R4, RZ, 0x7610, R4 ;  /* 0x00007610ff047816 */ /* 0x008fc40000000004 */
[----:B----4-:R-:W-:-:S04]  /*3ce80*/  @!P0 LOP3.LUT R3, R3, R2, RZ, 0x3c, !PT ;  /* 0x0000000203038212 */ /* 0x010fc800078e3cff */
        /* <DEDUP_REMOVED lines=1722> */
[----:B--2---:R0:W-:Y:S04]  /*43a30*/  STL [R1], R0 ;  /* 0x0000000001007387 */ /* 0x0041e80000100800 */
[----:B0-----:R-:W2:Y:S04]  /*43a40*/  LDL.LU R0, [R1+0x6f7c] ;  /* 0x006f7c0001007983 */ /* 0x001ea80000300800 */
[----:B------:R-:W3:Y:S04]  /*43a50*/  LDL R2, [R1+0x2cb8] ;  /* 0x002cb80001027983 */ /* 0x000ee80000100800 */
[----:B------:R-:W3:Y:S01]  /*43a60*/  LDL R3, [R1+0x2cbc] ;  /* 0x002cbc0001037983 */ /* 0x000ee20000100800 */
[----:B------:R-:W-:-:S02]  /*43a70*/  PRMT R61, RZ, 0x7610, R61 ;  /* 0x00007610ff3d7816 */ /* 0x000fc4000000003d */
[----:B---3--:R-:W-:-:S04]  /*43a80*/  @!P0 LOP3.LUT R3, R3, R2, RZ, 0x3c, !PT ;  /* 0x0000000203038212 */ /* 0x008fc800078e3cff */
[----:B------:R-:W-:-:S04]  /*43a90*/  @!P0 LOP3.LUT R2, R3, R2, RZ, 0x3c, !PT ;  /* 0x0000000203028212 */ /* 0x000fc800078e3cff */
[----:B------:R-:W-:-:S05]  /*43aa0*/  @!P0 LOP3.LUT R3, R3, R2, RZ, 0x3c, !PT ;  /* 0x0000000203038212 */ /* 0x000fca00078e3cff */
[----:B------:R0:W3:Y:S04]  /*43ab0*/  @!P0 LDG.E.U8 R61, desc[UR4][R2.64] ;  /* 0x00000004023d8981 */ /* 0x0000e8000c1e1100 */
[----:B------:R-:W0:Y:S04]  /*43ac0*/  LDL R2, [R1+0x2cb0] ;  /* 0x002cb00001027983 */ /* 0x000e280000100800 */
[----:B------:R-:W0:Y:S01]  /*43ad0*/  LDL R3, [R1+0x2cb4] ;  /* 0x002cb40001037983 */ /* 0x000e220000100800 */
[----:B------:R-:W-:Y:S02]  /*43ae0*/  PRMT R60, RZ, 0x7610, R60 ;  /* 0x00007610ff3c7816 */ /* 0x000fe4000000003c */
[----:B0-----:R-:W-:-:S04]  /*43af0*/  @!P0 LOP3.LUT R3, R3, R2, RZ, 0x3c, !PT ;  /* 0x0000000203038212 */ /* 0x001fc800078e3cff */
[----:B------:R-:W-:-:S04]  /*43b00*/  @!P0 LOP3.LUT R2, R3, R2, RZ, 0x3c, !PT ;  /* 0x0000000203028212 */ /* 0x000fc800078e3cff */
[----:B------:R-:W-:Y:S01]  /*43b10*/  @!P0 LOP3.LUT R3, R3, R2, RZ, 0x3c, !PT ;  /* 0x0000000203038212 */ /* 0x000fe200078e3cff */
[----:B---3--:R0:W-:Y:S04]  /*43b20*/  STL [R1+0x6f00], R61 ;  /* 0x006f003d01007387 */ /* 0x0081e80000100800 */
[----:B------:R1:W3:Y:S01]  /*43b30*/  @!P0 LDG.E.U8 R60, desc[UR4][R2.64] ;  /* 0x00000004023c8981 */ /* 0x0002e2000c1e1100 */
[----:B------:R-:W-:-:S03]  /*43b40*/  PRMT R59, RZ, 0x7610, R59 ;  /* 0x00007610ff3b7816 */ /* 0x000fc6000000003b */
[----:B0-----:R-:W4:Y:S04]  /*43b50*/  LDL R61, [R1+0x32d0] ;  /* 0x0032d000013d7983 */ /* 0x001f280000100800 */
[----:B------:R-:W1:Y:S04]  /*43b60*/  LDL R2, [R1+0x2ca8] ;  /* 0x002ca80001027983 */ /* 0x000e680000100800 */
[----:B------:R-:W1:Y:S02]  /*43b70*/  LDL R3, [R1+0x2cac] ;  /* 0x002cac0001037983 */ /* 0x000e640000100800 */
[----:B-1----:R-:W-:-:S04]  /*43b80*/  @!P0 LOP3.LUT R3, R3, R2, RZ, 0x3c, !PT ;  /* 0x0000000203038212 */ /* 0x002fc800078e3cff */
[----:B------:R-:W-:-:S04]  /*43b90*/  @!P0 LOP3.LUT R2, R3, R2, RZ, 0x3c, !PT ;  /* 0x0000000203028212 */ /* 0x000fc800078e3cff */
[----:B------:R-:W-:Y:S01]  /*43ba0*/  @!P0 LOP3.LUT R3, R3, R2, RZ, 0x3c, !PT ;  /* 0x0000000203038212 */ /* 0x000fe200078e3cff */
[----:B---3--:R0:W-:Y:S04]  /*43bb0*/  STL [R1+0x6f04], R60 ;  /* 0x006f043c01007387 */ /* 0x0081e80000100800 */
[----:B------:R1:W3:Y:S01]  /*43bc0*/  @!P0 LDG.E.U8 R59, desc[UR4][R2.64] ;  /* 0x00000004023b8981 */ /* 0x0002e2000c1e1100 */
[----:B------:R-:W-:-:S03]  /*43bd0*/  PRMT R58, RZ, 0x7610, R58 ;  /* 0x00007610ff3a7816 */ /* 0x000fc6000000003a */
[----:B0-----:R-:W2:Y:S04]  /*43be0*/  LDL R60, [R1+0x2c9c] ;  /* 0x002c9c00013c7983 */ /* 0x001ea80000100800 */
[----:B------:R-:W1:Y:S04]  /*43bf0*/  LDL R2, [R1+0x2ca0] ;  /* 0x002ca00001027983 */ /* 0x000e680000100800 */
[----:B------:R-:W1:Y:S02]  /*43c00*/  LDL R3, [R1+0x2ca4] ;  /* 0x002ca40001037983 */ /* 0x000e640000100800 */
[----:B-1----:R-:W-:-:S04]  /*43c10*/  @!P0 LOP3.LUT R3, R3, R2, RZ, 0x3c, !PT ;  /* 0x0000000203038212 */ /* 0x002fc800078e3cff */
[----:B------:R-:W-:-:S04]  /*43c20*/  @!P0 LOP3.LUT R2, R3, R2, RZ, 0x3c, !PT ;  /* 0x0000000203028212 */ /* 0x000fc800078e3cff */
[----:B------:R-:W-:-:S05]  /*43c30*/  @!P0 LOP3.LUT R3, R3, R2, RZ, 0x3c, !PT ;  /* 0x0000000203038212 */ /* 0x000fca00078e3cff */
[----:B------:R4:W2:Y:S01]  /*43c40*/  @!P0 LDG.E.U8 R58, desc[UR4][R2.64] ;  /* 0x00000004023a8981 */ /* 0x0008a2000c1e1100 */
[----:B------:R-:W-:-:S03]  /*43c50*/  PRMT R57, RZ, 0x7610, R57 ;  /* 0x00007610ff397816 */ /* 0x000fc60000000039 */
[----:B---3--:R0:W-:Y:S01]  /*43c60*/  STL [R1+0x6f08], R59 ;  /* 0x006f083b01007387 */ /* 0x0081e20000100800 */
[----:B----4-:R-:W-:Y:S02]  /*43c70*/  @!P0 IMAD.MOV.U32 R2, RZ, RZ, R61 ;  /* 0x000000ffff028224 */ /* 0x010fe400078e003d */
[----:B--2---:R-:W-:Y:S01]  /*43c80*/  @!P0 IMAD.MOV.U32 R3, RZ, RZ, R60 ;  /* 0x000000ffff038224 */ /* 0x004fe200078e003c */
[----:B0-----:R-:W2:Y:S04]  /*43c90*/  LDL R59, [R1+0x32d8] ;  /* 0x0032d800013b7983 */ /* 0x001ea80000100800 */
[----:B------:R2:W3:Y:S04]  /*43ca0*/  @!P0 LDG.E.U8 R57, desc[UR4][R2.64] ;  /* 0x0000000402398981 */ /* 0x0004e8000c1e1100 */
[----:B------:R0:W-:Y:S01]  /*43cb0*/  STL [R1+0x6f10], R58 ;  /* 0x006f103a01007387 */ /* 0x0001e20000100800 */
[----:B------:R-:W-:-:S03]  /*43cc0*/  PRMT R56, RZ, 0x7610, R56 ;  /* 0x00007610ff387816 */ /* 0x000fc60000000038 */
[----:B------:R-:W4:Y:S04]  /*43cd0*/  LDL R61, [R1+0x2c8c] ;  /* 0x002c8c00013d7983 */ /* 0x000f280000100800 */
[----:B------:R-:W4:Y:S04]  /*43ce0*/  LDL R60, [R1+0x32f0] ;  /* 0x0032f000013c7983 */ /* 0x000f280000100800 */
[----:B0-----:R-:W4:Y:S01]  /*43cf0*/  LDL R58, [R1+0x2c98] ;  /* 0x002c9800013a7983 */ /* 0x001f220000100800 */
[----:B--2---:R-:W-:-:S03]  /*43d00*/  @!P0 IMAD.MOV.U32 R2, RZ, RZ, R59 ;  /* 0x000000ffff028224 */ /* 0x004fc600078e003b */
[----:B---3--:R0:W-:Y:S01]  /*43d10*/  STL [R1+0x6f0c], R57 ;  /* 0x006f0c3901007387 */ /* 0x0081e20000100800 */
[----:B------:R-:W-:-:S03]  /*43d20*/  PRMT R55, RZ, 0x7610, R55 ;  /* 0x00007610ff377816 */ /* 0x000fc60000000037 */
[----:B------:R-:W2:Y:S04]  /*43d30*/  LDL R59, [R1+0x2c88] ;  /* 0x002c8800013b7983 */ /* 0x000ea80000100800 */
[----:B0-----:R-:W3:Y:S01]  /*43d40*/  LDL R57, [R1+0x32e0] ;  /* 0x0032e00001397983 */ /* 0x001ee20000100800 */
[----:B----4-:R-:W-:-:S03]  /*43d50*/  @!P0 IMAD.MOV.U32 R3, RZ, RZ, R58 ;  /* 0x000000ffff038224 */ /* 0x010fc600078e003a */
[----:B------:R-:W4:Y:S04]  /*43d60*/  LDL R58, [R1+0x32f8] ;  /* 0x0032f800013a7983 */ /* 0x000f280000100800 */
[----:B------:R3:W2:Y:S04]  /*43d70*/  @!P0 LDG.E.U8 R56, desc[UR4][R2.64] ;  /* 0x0000000402388981 */ /* 0x0006a8000c1e1100 */
[----:B------:R-:W4:Y:S01]  /*43d80*/  LDL R3, [R1+0x2c94] ;  /* 0x002c940001037983 */ /* 0x000f220000100800 */
[----:B---3--:R-:W-:-:S03]  /*43d90*/  @!P0 IMAD.MOV.U32 R2, RZ, RZ, R57 ;  /* 0x000000ffff028224 */ /* 0x008fc600078e0039 */
[----:B--2---:R0:W-:Y:S01]  /*43da0*/  STL [R1+0x6f14], R56 ;  /* 0x006f143801007387 */ /* 0x0041e20000100800 */
[----:B------:R-:W-:-:S03]  /*43db0*/  PRMT R54, RZ, 0x7610, R54 ;  /* 0x00007610ff367816 */ /* 0x000fc60000000036 */
[----:B------:R-:W2:Y:S04]  /*43dc0*/  LDL R57, [R1+0x32cc] ;  /* 0x0032cc0001397983 */ /* 0x000ea80000100800 */
[----:B----4-:R1:W3:Y:S04]  /*43dd0*/  @!P0 LDG.E.U8 R55, desc[UR4][R2.64] ;  /* 0x0000000402378981 */ /* 0x0102e8000c1e1100 */
[----:B0-----:R-:W4:Y:S04]  /*43de0*/  LDL R56, [R1+0x3300] ;  /* 0x0033000001387983 */ /* 0x001f280000100800 */
        /* <DEDUP_REMOVED lines=8> */
[----:B------:R-:W-:Y:S01]  /*43e70*/  PRMT R52, RZ, 0x7610, R52 ;  /* 0x00007610ff347816 */ /* 0x000fe20000000034 */
[----:B0-----:R-:W-:Y:S02]  /*43e80*/  @!P0 IMAD.MOV.U32 R2, RZ, RZ, R60 ;  /* 0x000000ffff028224 */ /* 0x001fe400078e003c */
[----:B------:R-:W-:-:S05]  /*43e90*/  @!P0 IMAD.MOV.U32 R3, RZ, RZ, R61 ;  /* 0x000000ffff038224 */ /* 0x000fca00078e003d */
[----:B------:R0:W3:Y:S02]  /*43ea0*/  @!P0 LDG.E.U8 R53, desc[UR4][R2.64] ;  /* 0x0000000402358981 */ /* 0x0000e4000c1e1100 */
[----:B0-----:R-:W-:Y:S02]  /*43eb0*/  @!P0 IMAD.MOV.U32 R2, RZ, RZ, R58 ;  /* 0x000000ffff028224 */ /* 0x001fe400078e003a */
[----:B------:R-:W-:-:S05]  /*43ec0*/  @!P0 IMAD.MOV.U32 R3, RZ, RZ, R59 ;  /* 0x000000ffff038224 */ /* 0x000fca00078e003b */
[----:B------:R4:W3:Y:S04]  /*43ed0*/  @!P0 LDG.E.U8 R52, desc[UR4][R2.64] ;  /* 0x0000000402348981 */ /* 0x0008e8000c1e1100 */
[----:B--2---:R0:W-:Y:S04]  /*43ee0*/  STL [R1+0x6f1c], R54 ;  /* 0x006f1c3601007387 */ /* 0x0041e80000100800 */
[----:B------:R-:W2:Y:S04]  /*43ef0*/  LDL R60, [R1+0x32d4] ;  /* 0x0032d400013c7983 */ /* 0x000ea80000100800 */
[----:B-1----:R-:W2:Y:S01]  /*43f00*/  LDL R55, [R1+0x3308] ;  /* 0x0033080001377983 */ /* 0x002ea20000100800 */
[----:B------:R-:W-:Y:S01]  /*43f10*/  PRMT R51, RZ, 0x7610, R51 ;  /* 0x00007610ff337816 */ /* 0x000fe20000000033 */
[----:B----4-:R-:W-:-:S02]  /*43f20*/  @!P0 IMAD.MOV.U32 R2, RZ, RZ, R56 ;  /* 0x000000ffff028224 */ /* 0x010fc400078e0038 */
[----:B------:R-:W-:-:S05]  /*43f30*/  @!P0 IMAD.MOV.U32 R3, RZ, RZ, R57 ;  /* 0x000000ffff038224 */ /* 0x000fca00078e0039 */
[----:B------:R2:W4:Y:S01]  /*43f40*/  @!P0 LDG.E.U8 R51, desc[UR4][R2.64] ;  /* 0x0000000402338981 */ /* 0x000522000c1e1100 */
[----:B------:R-:W-:-:S03]  /*43f50*/  PRMT R50, RZ, 0x7610, R50 ;  /* 0x00007610ff327816 */ /* 0x000fc60000000032 */
[----:B---3--:R1:W-:Y:S04]  /*43f60*/  STL [R1+0x6f20], R53 ;  /* 0x006f203501007387 */ /* 0x0083e80000100800 */
[----:B------:R-:W3:Y:S04]  /*43f70*/  LDL R59, [R1+0x32dc] ;  /* 0x0032dc00013b7983 */ /* 0x000ee80000100800 */
[----:B0-----:R-:W3:Y:S04]  /*43f80*/  LDL R54, [R1+0x3310] ;  /* 0x0033100001367983 */ /* 0x001ee80000100800 */
[----:B------:R0:W-:Y:S04]  /*43f90*/  STL [R1+0x6f24], R52 ;  /* 0x006f243401007387 */ /* 0x0001e80000100800 */
[----:B------:R-:W3:Y:S04]  /*43fa0*/  LDL R58, [R1+0x32e4] ;  /* 0x0032e400013a7983 */ /* 0x000ee80000100800 */
[----:B------:R-:W3:Y:S04]  /*43fb0*/  LDL R57, [R1+0x3318] ;  /* 0x0033180001397983 */ /* 0x000ee80000100800 */
[----:B------:R-:W3:Y:S04]  /*43fc0*/  LDL R56, [R1+0x32ec] ;  /* 0x0032ec0001387983 */ /* 0x000ee80000100800 */
[----:B-1----:R-:W3:Y:S01]  /*43fd0*/  LDL R53, [R1+0x3320] ;  /* 0x0033200001357983 */ /* 0x002ee20000100800 */
[----:B--2---:R-:W-:-:S02]  /*43fe0*/  @!P0 IMAD.MOV.U32 R3, RZ, RZ, R60 ;  /* 0x000000ffff038224 */ /* 0x004fc400078e003c */
[----:B------:R-:W-:-:S05]  /*43ff0*/  @!P0 IMAD.MOV.U32 R2, RZ, RZ, R55 ;  /* 0x000000ffff028224 */ /* 0x000fca00078e0037 */
[----:B------:R3:W2:Y:S04]  /*44000*/  @!P0 LDG.E.U8 R50, desc[UR4][R2.64] ;  /* 0x0000000402328981 */ /* 0x0006a8000c1e1100 */
[----:B----4-:R1:W-:Y:S04]  /*44010*/  STL [R1+0x6f28], R51 ;  /* 0x006f283301007387 */ /* 0x0103e80000100800 */
[----:B------:R-:W4:Y:S04]  /*44020*/  LDL R55, [R1+0x32f4] ;  /* 0x0032f40001377983 */ /* 0x000f280000100800 */
[----:B0-----:R-:W4:Y:S01]  /*44030*/  LDL R52, [R1+0x3328] ;  /* 0x0033280001347983 */ /* 0x001f220000100800 */
[----:B------:R-:W-:-:S02]  /*44040*/  PRMT R49, RZ, 0x7610, R49 ;  /* 0x00007610ff317816 */ /* 0x000fc40000000031 */
[----:B------:R-:W-:Y:S01]  /*44050*/  PRMT R48, RZ, 0x7610, R48 ;  /* 0x00007610ff307816 */ /* 0x000fe20000000030 */
[----:B---3--:R-:W-:Y:S02]  /*44060*/  @!P0 IMAD.MOV.U32 R3, RZ, RZ, R59 ;  /* 0x000000ffff038224 */ /* 0x008fe400078e003b */
        /* <DEDUP_REMOVED lines=9> */
[----:B0-----:R-:W-:-:S02]  /*44100*/  @!P0 IMAD.MOV.U32 R2, RZ, RZ, R53 ;  /* 0x000000ffff028224 */ /* 0x001fc400078e0035 */
[----:B------:R-:W-:Y:S01]  /*44110*/  @!P0 IMAD.MOV.U32 R3, RZ, RZ, R56 ;  /* 0x000000ffff038224 */ /* 0x000fe200078e0038 */
[----:B------:R-:W-:-:S04]  /*44120*/  PRMT R46, RZ, 0x7610, R46 ;  /* 0x00007610ff2e7816 */ /* 0x000fc8000000002e */
[----:B------:R4:W2:Y:S02]  /*44130*/  @!P0 LDG.E.U8 R47, desc[UR4][R2.64] ;  /* 0x00000004022f8981 */ /* 0x0008a4000c1e1100 */
[----:B----4-:R-:W-:Y:S02]  /*44140*/  @!P0 IMAD.MOV.U32 R2, RZ, RZ, R52 ;  /* 0x000000ffff028224 */ /* 0x010fe400078e0034 */
[----:B------:R-:W-:-:S05]  /*44150*/  @!P0 IMAD.MOV.U32 R3, RZ, RZ, R55 ;  /* 0x000000ffff038224 */ /* 0x000fca00078e0037 */
[----:B------:R0:W4:Y:S01]  /*44160*/  @!P0 LDG.E.U8 R46, desc[UR4][R2.64] ;  /* 0x00000004022e8981 */ /* 0x000122000c1e1100 */
[----:B------:R-:W-:-:S03]  /*44170*/  PRMT R45, RZ, 0x7610, R45 ;  /* 0x00007610ff2d7816 */ /* 0x000fc6000000002d */
[----:B---3--:R-:W-:Y:S04]  /*44180*/  STL [R1+0x6f30], R49 ;  /* 0x006f303101007387 */ /* 0x008fe80000100800 */
[----:B------:R-:W-:Y:S04]  /*44190*/  STL [R1+0x6f34], R48 ;  /* 0x006f343001007387 */ /* 0x000fe80000100800 */
[----:B------:R-:W3:Y:S04]  /*441a0*/  LDL R53, [R1+0x3304] ;  /* 0x0033040001357983 */ /* 0x000ee80000100800 */
[----:B--2---:R-:W2:Y:S01]  /*441b0*/  LDL R50, [R1+0x3338] ;  /* 0x0033380001327983 */ /* 0x004ea20000100800 */
[----:B0-----:R-:W-:-:S02]  /*441c0*/  @!P0 IMAD.MOV.U32 R3, RZ, RZ, R54 ;  /* 0x000000ffff038224 */ /* 0x001fc400078e0036 */
[----:B------:R-:W-:-:S05]  /*441d0*/  @!P0 IMAD.MOV.U32 R2, RZ, RZ, R51 ;  /* 0x000000ffff028224 */ /* 0x000fca00078e0033 */
[----:B------:R3:W2:Y:S04]  /*441e0*/  @!P0 LDG.E.U8 R45, desc[UR4][R2.64] ;  /* 0x00000004022d8981 */ /* 0x0006a8000c1e1100 */
[----:B------:R0:W-:Y:S04]  /*441f0*/  STL [R1+0x6f38], R47 ;  /* 0x006f382f01007387 */ /* 0x0001e80000100800 */
[----:B------:R-:W2:Y:S04]  /*44200*/  LDL R52, [R1+0x330c] ;  /* 0x00330c0001347983 */ /* 0x000ea80000100800 */
[----:B0-----:R-:W2:Y:S04]  /*44210*/  LDL R47, [R1+0x3340] ;  /* 0x00334000012f7983 */ /* 0x001ea80000100800 */
[----:B----4-:R0:W-:Y:S04]  /*44220*/  STL [R1+0x6f3c], R46 ;  /* 0x006f3c2e01007387 */ /* 0x0101e80000100800 */
[----:B------:R-:W4:Y:S04]  /*44230*/  LDL R51, [R1+0x3314] ;  /* 0x0033140001337983 */ /* 0x000f280000100800 */
[----:B------:R-:W4:Y:S01]  /*44240*/  LDL R49, [R1+0x3348] ;  /* 0x0033480001317983 */ /* 0x000f220000100800 */
[----:B------:R-:W-:-:S03]  /*44250*/  PRMT R44, RZ, 0x7610, R44 ;  /* 0x00007610ff2c7816 */ /* 0x000fc6000000002c */
[----:B------:R-:W4:Y:S01]  /*44260*/  LDL R48, [R1+0x3350] ;  /* 0x0033500001307983 */ /* 0x000f220000100800 */
[----:B---3--:R-:W-:Y:S02]  /*44270*/  @!P0 IMAD.MOV.U32 R3, RZ, RZ, R53 ;  /* 0x000000ffff038224 */ /* 0x008fe400078e0035 */
[----:B--2---:R-:W-:-:S05]  /*44280*/  @!P0 IMAD.MOV.U32 R2, RZ, RZ, R50 ;  /* 0x000000ffff028224 */ /* 0x004fca00078e0032 */
[----:B------:R1:W2:Y:S04]  /*44290*/  @!P0 LDG.E.U8 R44, desc[UR4][R2.64] ;  /* 0x00000004022c8981 */ /* 0x0002a8000c1e1100 */
[----:B------:R3:W-:Y:S04]  /*442a0*/  STL [R1+0x6f40], R45 ;  /* 0x006f402d01007387 */ /* 0x0007e80000100800 */
[----:B------:R-:W3:Y:S01]  /*442b0*/  LDL R50, [R1+0x331c] ;  /* 0x00331c0001327983 */ /* 0x000ee20000100800 */
[----:B------:R-:W-:Y:S01]  /*442c0*/  PRMT R43, RZ, 0x7610, R43 ;  /* 0x00007610ff2b7816 */ /* 0x000fe2000000002b */
[----:B-1----:R-:W-:Y:S01]  /*442d0*/  @!P0 IMAD.MOV.U32 R3, RZ, RZ, R52 ;  /* 0x000000ffff038224 */ /* 0x002fe200078e0034 */
[----:B------:R-:W-:-:S02]  /*442e0*/  PRMT R42, RZ, 0x7610, R42 ;  /* 0x00007610ff2a7816 */ /* 0x000fc4000000002a */
[----:B------:R-:W-:Y:S01]  /*442f0*/  PRMT R41, RZ, 0x7610, R41 ;  /* 0x00007610ff297816 */ /* 0x000fe20000000029 */
[----:B0-----:R-:W3:Y:S01]  /*44300*/  LDL R46, [R1+0x3358] ;  /* 0x00335800012e7983 */ /* 0x001ee20000100800 */
[----:B------:R-:W-:-:S05]  /*44310*/  @!P0 IMAD.MOV.U32 R2, RZ, RZ, R47 ;  /* 0x000000ffff028224 */ /* 0x000fca00078e002f */
[----:B------:R4:W3:Y:S02]  /*44320*/  @!P0 LDG.E.U8 R43, desc[UR4][R2.64] ;  /* 0x00000004022b8981 */ /* 0x0008e4000c1e1100 */
[----:B----4-:R-:W-:Y:S02]  /*44330*/  @!P0 IMAD.MOV.U32 R2, RZ, RZ, R49 ;  /* 0x000000ffff028224 */ /* 0x010fe400078e0031 */
[----:B------:R-:W-:-:S05]  /*44340*/  @!P0 IMAD.MOV.U32 R3, RZ, RZ, R51 ;  /* 0x000000ffff038224 */ /* 0x000fca00078e0033 */
[----:B------:R0:W4:Y:S04]  /*44350*/  @!P0 LDG.E.U8 R42, desc[UR4][R2.64] ;  /* 0x00000004022a8981 */ /* 0x000128000c1e1100 */
[----:B--2---:R1:W-:Y:S04]  /*44360*/  STL [R1+0x6f44], R44 ;  /* 0x006f442c01007387 */ /* 0x0043e80000100800 */
[----:B------:R-:W2:Y:S04]  /*44370*/  LDL R47, [R1+0x3324] ;  /* 0x00332400012f7983 */ /* 0x000ea80000100800 */
[----:B---3--:R-:W3:Y:S01]  /*44380*/  LDL R45, [R1+0x332c] ;  /* 0x00332c00012d7983 */ /* 0x008ee20000100800 */
[----:B0-----:R-:W-:-:S03]  /*44390*/  @!P0 IMAD.MOV.U32 R2, RZ, RZ, R48 ;  /* 0x000000ffff028224 */ /* 0x001fc600078e0030 */
[----:B-1----:R-:W3:Y:S01]  /*443a0*/  LDL R44, [R1+0x3360] ;  /* 0x00336000012c7983 */ /* 0x002ee20000100800 */
[----:B------:R-:W-:-:S05]  /*443b0*/  @!P0 IMAD.MOV.U32 R3, RZ, RZ, R50 ;  /* 0x000000ffff038224 */ /* 0x000fca00078e0032 */
[----:B------:R2:W3:Y:S04]  /*443c0*/  @!P0 LDG.E.U8 R41, desc[UR4][R2.64] ;  /* 0x0000000402298981 */ /* 0x0004e8000c1e1100 */
[----:B------:R-:W-:Y:S04]  /*443d0*/  STL [R1+0x6f48], R43 ;  /* 0x006f482b01007387 */ /* 0x000fe80000100800 */
[----:B------:R-:W3:Y:S04]  /*443e0*/  LDL R49, [R1+0x3368] ;  /* 0x0033680001317983 */ /* 0x000ee80000100800 */
[----:B----4-:R0:W-:Y:S04]  /*443f0*/  STL [R1+0x6f4c], R42 ;  /* 0x006f4c2a01007387 */ /* 0x0101e80000100800 */
[----:B------:R-:W4:Y:S04]  /*44400*/  LDL R50, [R1+0x3334] ;  /* 0x0033340001327983 */ /* 0x000f280000100800 */
[----:B------:R-:W4:Y:S04]  /*44410*/  LDL R48, [R1+0x333c] ;  /* 0x00333c0001307983 */ /* 0x000f280000100800 */
[----:B0-----:R-:W4:Y:S01]  /*44420*/  LDL R42, [R1+0x3370] ;  /* 0x00337000012a7983 */ /* 0x001f220000100800 */
[----:B--2---:R-:W-:Y:S01]  /*44430*/  @!P0 IMAD.MOV.U32 R3, RZ, RZ, R47 ;  /* 0x000000ffff038224 */ /* 0x004fe200078e002f */
[----:B------:R-:W-:Y:S01]  /*44440*/  PRMT R40, RZ, 0x7610, R40 ;  /* 0x00007610ff287816 */ /* 0x000fe20000000028 */
[----:B------:R-:W-:-:S05]  /*44450*/  @!P0 IMAD.MOV.U32 R2, RZ, RZ, R46 ;  /* 0x000000ffff028224 */ /* 0x000fca00078e002e */
[----:B------:R0:W2:Y:S04]  /*44460*/  @!P0 LDG.E.U8 R40, desc[UR4][R2.64] ;  /* 0x0000000402288981 */ /* 0x0000a8000c1e1100 */
[----:B---3--:R1:W-:Y:S04]  /*44470*/  STL [R1+0x6f50], R41 ;  /* 0x006f502901007387 */ /* 0x0083e80000100800 */
[----:B------:R-:W3:Y:S04]  /*44480*/  LDL R47, [R1+0x3344] ;  /* 0x00334400012f7983 */ /* 0x000ee80000100800 */
[----:B-1----:R-:W2:Y:S01]  /*44490*/  LDL R41, [R1+0x3378] ;  /* 0x0033780001297983 */ /* 0x002ea20000100800 */
[----:B------:R-:W-:Y:S01]  /*444a0*/  PRMT R39, RZ, 0x7610, R39 ;  /* 0x00007610ff277816 */ /* 0x000fe20000000027 */
[----:B0-----:R-:W-:-:S02]  /*444b0*/  @!P0 IMAD.MOV.U32 R2, RZ, RZ, R44 ;  /* 0x000000ffff028224 */ /* 0x001fc400078e002c */
[----:B------:R-:W-:Y:S01]  /*444c0*/  @!P0 IMAD.MOV.U32 R3, RZ, RZ, R45 ;  /* 0x000000ffff038224 */ /* 0x000fe200078e002d */
[----:B------:R-:W-:-:S04]  /*444d0*/  PRMT R38, RZ, 0x7610, R38 ;  /* 0x00007610ff267816 */ /* 0x000fc80000000026 */
[----:B------:R0:W2:Y:S01]  /*444e0*/  @!P0 LDG.E.U8 R39, desc[UR4][R2.64] ;  /* 0x0000000402278981 */ /* 0x0000a2000c1e1100 */
[----:B------:R-:W-:Y:S01]  /*444f0*/  PRMT R37, RZ, 0x7610, R37 ;  /* 0x00007610ff257816 */ /* 0x000fe20000000025 */
[----:B0-----:R-:W-:Y:S02]  /*44500*/  @!P0 IMAD.MOV.U32 R2, RZ, RZ, R49 ;  /* 0x000000ffff028224 */ /* 0x001fe400078e0031 */
[----:B----4-:R-:W-:-:S05]  /*44510*/  @!P0 IMAD.MOV.U32 R3, RZ, RZ, R50 ;  /* 0x000000ffff038224 */ /* 0x010fca00078e0032 */
[----:B------:R0:W4:Y:S02]  /*44520*/  @!P0 LDG.E.U8 R38, desc[UR4][R2.64] ;  /* 0x0000000402268981 */ /* 0x000124000c1e1100 */
[----:B0-----:R-:W-:Y:S02]  /*44530*/  @!P0 IMAD.MOV.U32 R2, RZ, RZ, R42 ;  /* 0x000000ffff028224 */ /* 0x001fe400078e002a */
[----:B------:R-:W-:-:S05]  /*44540*/  @!P0 IMAD.MOV.U32 R3, RZ, RZ, R48 ;  /* 0x000000ffff038224 */ /* 0x000fca00078e0030 */
[----:B------:R3:W4:Y:S01]  /*44550*/  @!P0 LDG.E.U8 R37, desc[UR4][R2.64] ;  /* 0x0000000402258981 */ /* 0x000722000c1e1100 */
[----:B------:R-:W-:Y:S01]  /*44560*/  PRMT R36, RZ, 0x7610, R36 ;  /* 0x00007610ff247816 */ /* 0x000fe20000000024 */
[----:B---3--:R-:W-:Y:S02]  /*44570*/  @!P0 IMAD.MOV.U32 R3, RZ, RZ, R47 ;  /* 0x000000ffff038224 */ /* 0x008fe400078e002f */
[----:B--2---:R-:W-:-:S05]  /*44580*/  @!P0 IMAD.MOV.U32 R2, RZ, RZ, R41 ;  /* 0x000000ffff028224 */ /* 0x004fca00078e0029 */
[----:B------:R-:W2:Y:S04]  /*44590*/  @!P0 LDG.E.U8 R36, desc[UR4][R2.64] ;  /* 0x0000000402248981 */ /* 0x000ea8000c1e1100 */
[----:B------:R0:W-:Y:S04]  /*445a0*/  STL [R1+0x6f54], R40 ;  /* 0x006f542801007387 */ /* 0x0001e80000100800 */
[----:B------:R-:W3:Y:S04]  /*445b0*/  LDL R46, [R1+0x334c] ;  /* 0x00334c00012e7983 */ /* 0x000ee80000100800 */
[----:B------:R-:W3:Y:S04]  /*445c0*/  LDL R45, [R1+0x3380] ;  /* 0x00338000012d7983 */ /* 0x000ee80000100800 */
[----:B------:R-:W3:Y:S04]  /*445d0*/  LDL R44, [R1+0x3354] ;  /* 0x00335400012c7983 */ /* 0x000ee80000100800 */
[----:B------:R-:W3:Y:S04]  /*445e0*/  LDL R43, [R1+0x3388] ;  /* 0x00338800012b7983 */ /* 0x000ee80000100800 */
[----:B------:R-:W-:Y:S04]  /*445f0*/  STL [R1+0x6f58], R39 ;  /* 0x006f582701007387 */ /* 0x000fe80000100800 */
[----:B----4-:R1:W-:Y:S04]  /*44600*/  STL [R1+0x6f5c], R38 ;  /* 0x006f5c2601007387 */ /* 0x0103e80000100800 */
[----:B------:R-:W4:Y:S04]  /*44610*/  LDL R42, [R1+0x335c] ;  /* 0x00335c00012a7983 */ /* 0x000f280000100800 */
[----:B0-----:R-:W4:Y:S04]  /*44620*/  LDL R40, [R1+0x3390] ;  /* 0x0033900001287983 */ /* 0x001f280000100800 */
[----:B------:R-:W-:Y:S04]  /*44630*/  STL [R1+0x6f60], R37 ;  /* 0x006f602501007387 */ /* 0x000fe80000100800 */
[----:B------:R-:W4:Y:S04]  /*44640*/  LDL R47, [R1+0x3364] ;  /* 0x00336400012f7983 */ /* 0x000f280000100800 */
[----:B-1----:R-:W4:Y:S04]  /*44650*/  LDL R38, [R1+0x3398] ;  /* 0x0033980001267983 */ /* 0x002f280000100800 */
[----:B------:R-:W4:Y:S01]  /*44660*/  LDL R41, [R1+0x33a0] ;  /* 0x0033a00001297983 */ /* 0x000f220000100800 */
[----:B------:R-:W-:-:S03]  /*44670*/  PRMT R35, RZ, 0x7610, R35 ;  /* 0x00007610ff237816 */ /* 0x000fc60000000023 */
[----:B--2---:R0:W-:Y:S04]  /*44680*/  STL [R1+0x6f64], R36 ;  /* 0x006f642401007387 */ /* 0x0041e80000100800 */
[----:B0-----:R-:W2:Y:S01]  /*44690*/  LDL R36, [R1+0x336c] ;  /* 0x00336c0001247983 */ /* 0x001ea20000100800 */
[----:B---3--:R-:W-:Y:S02]  /*446a0*/  @!P0 IMAD.MOV.U32 R2, RZ, RZ, R45 ;  /* 0x000000ffff028224 */ /* 0x008fe400078e002d */
[----:B------:R-:W-:Y:S01]  /*446b0*/  @!P0 IMAD.MOV.U32 R3, RZ, RZ, R46 ;  /* 0x000000ffff038224 */ /* 0x000fe200078e002e */
[----:B------:R-:W-:Y:S02]  /*446c0*/  PRMT R34, RZ, 0x7610, R34 ;  /* 0x00007610ff227816 */ /* 0x000fe40000000022 */
[----:B------:R-:W-:-:S02]  /*446d0*/  PRMT R33, RZ, 0x7610, R33 ;  /* 0x00007610ff217816 */ /* 0x000fc40000000021 */
[----:B------:R-:W-:Y:S02]  /*446e0*/  PRMT R32, RZ, 0x7610, R32 ;  /* 0x00007610ff207816 */ /* 0x000fe40000000020 */
[----:B------:R-:W-:Y:S01]  /*446f0*/  PRMT R31, RZ, 0x7610, R31 ;  /* 0x00007610ff1f7816 */ /* 0x000fe2000000001f */
[----:B------:R0:W3:Y:S04]  /*44700*/  @!P0 LDG.E.U8 R35, desc[UR4][R2.64] ;  /* 0x0000000402238981 */ /* 0x0000e8000c1e1100 */
[----:B------:R-:W3:Y:S01]  /*44710*/  LDL R45, [R1+0x33a8] ;  /* 0x0033a800012d7983 */ /* 0x000ee20000100800 */
[----:B0-----:R-:W-:Y:S02]  /*44720*/  @!P0 IMAD.MOV.U32 R2, RZ, RZ, R43 ;  /* 0x000000ffff028224 */ /* 0x001fe400078e002b */
[----:B------:R-:W-:-:S05]  /*44730*/  @!P0 IMAD.MOV.U32 R3, RZ, RZ, R44 ;  /* 0x000000ffff038224 */ /* 0x000fca00078e002c */
[----:B------:R4:W3:Y:S02]  /*44740*/  @!P0 LDG.E.U8 R34, desc[UR4][R2.64] ;  /* 0x0000000402228981 */ /* 0x0008e4000c1e1100 */
[----:B----4-:R-:W-:Y:S02]  /*44750*/  @!P0 IMAD.MOV.U32 R2, RZ, RZ, R40 ;  /* 0x000000ffff028224 */ /* 0x010fe400078e0028 */
[----:B------:R-:W-:-:S05]  /*44760*/  @!P0 IMAD.MOV.U32 R3, RZ, RZ, R42 ;  /* 0x000000ffff038224 */ /* 0x000fca00078e002a */
[----:B------:R0:W4:Y:S02]  /*44770*/  @!P0 LDG.E.U8 R33, desc[UR4][R2.64] ;  /* 0x0000000402218981 */ /* 0x000124000c1e1100 */
[----:B0-----:R-:W-:Y:S02]  /*44780*/  @!P0 IMAD.MOV.U32 R2, RZ, RZ, R38 ;  /* 0x000000ffff028224 */ /* 0x001fe400078e0026 */
[----:B------:R-:W-:-:S05]  /*44790*/  @!P0 IMAD.MOV.U32 R3, RZ, RZ, R47 ;  /* 0x000000ffff038224 */ /* 0x000fca00078e002f */
[----:B------:R0:W4:Y:S02]  /*447a0*/  @!P0 LDG.E.U8 R32, desc[UR4][R2.64] ;  /* 0x0000000402208981 */ /* 0x000124000c1e1100 */
[----:B0-----:R-:W-:Y:S02]  /*447b0*/  @!P0 IMAD.MOV.U32 R2, RZ, RZ, R41 ;  /* 0x000000ffff028224 */ /* 0x001fe400078e0029 */
[----:B--2---:R-:W-:-:S05]  /*447c0*/  @!P0 IMAD.MOV.U32 R3, RZ, RZ, R36 ;  /* 0x000000ffff038224 */ /* 0x004fca00078e0024 */
[----:B------:R-:W2:Y:S04]  /*447d0*/  @!P0 LDG.E.U8 R31, desc[UR4][R2.64] ;  /* 0x00000004021f8981 */ /* 0x000ea8000c1e1100 */
[----:B---3--:R0:W-:Y:S04]  /*447e0*/  STL [R1+0x6f68], R35 ;  /* 0x006f682301007387 */ /* 0x0081e80000100800 */
[----:B------:R-:W3:Y:S04]  /*447f0*/  LDL R46, [R1+0x3374] ;  /* 0x00337400012e7983 */ /* 0x000ee80000100800 */
[----:B------:R-:W3:Y:S04]  /*44800*/  LDL R44, [R1+0x337c] ;  /* 0x00337c00012c7983 */ /* 0x000ee80000100800 */
[----:B------:R-:W3:Y:S04]  /*44810*/  LDL R43, [R1+0x33b0] ;  /* 0x0033b000012b7983 */ /* 0x000ee80000100800 */
[----:B------:R-:W3:Y:S04]  /*44820*/  LDL R39, [R1+0x33b8] ;  /* 0x0033b80001277983 */ /* 0x000ee80000100800 */
[----:B------:R1:W-:Y:S04]  /*44830*/  STL [R1+0x6f6c], R34 ;  /* 0x006f6c2201007387 */ /* 0x0003e80000100800 */
[----:B------:R-:W3:Y:S04]  /*44840*/  LDL R42, [R1+0x3384] ;  /* 0x00338400012a7983 */ /* 0x000ee80000100800 */
[----:B------:R-:W3:Y:S04]  /*44850*/  LDL R40, [R1+0x338c] ;  /* 0x00338c0001287983 */ /* 0x000ee80000100800 */
[----:B------:R-:W3:Y:S04]  /*44860*/  LDL R37, [R1+0x33c0] ;  /* 0x0033c00001257983 */ /* 0x000ee80000100800 */
[----:B----4-:R4:W-:Y:S04]  /*44870*/  STL [R1+0x6f70], R33 ;  /* 0x006f702101007387 */ /* 0x0109e80000100800 */
[----:B------:R-:W3:Y:S04]  /*44880*/  LDL R38, [R1+0x3394] ;  /* 0x0033940001267983 */ /* 0x000ee80000100800 */
[----:B0-----:R-:W3:Y:S04]  /*44890*/  LDL R35, [R1+0x33c8] ;  /* 0x0033c80001237983 */ /* 0x001ee80000100800 */
[----:B------:R0:W-:Y:S04]  /*448a0*/  STL [R1+0x6f74], R32 ;  /* 0x006f742001007387 */ /* 0x0001e80000100800 */
[----:B------:R-:W3:Y:S04]  /*448b0*/  LDL R36, [R1+0x33d0] ;  /* 0x0033d00001247983 */ /* 0x000ee80000100800 */
[----:B------:R-:W3:Y:S04]  /*448c0*/  LDL R41, [R1+0x339c] ;  /* 0x00339c0001297983 */ /* 0x000ee80000100800 */
[----:B--2---:R2:W-:Y:S04]  /*448d0*/  STL [R1+0x6f78], R31 ;  /* 0x006f781f01007387 */ /* 0x0045e80000100800 */
[----:B-1----:R-:W3:Y:S04]  /*448e0*/  LDL R34, [R1+0x33a4] ;  /* 0x0033a40001227983 */ /* 0x002ee80000100800 */
[----:B----4-:R-:W4:Y:S04]  /*448f0*/  LDL R33, [R1+0x33d8] ;  /* 0x0033d80001217983 */ /* 0x010f280000100800 */
[----:B0-----:R-:W4:Y:S04]  /*44900*/  LDL R32, [R1+0x33ac] ;  /* 0x0033ac0001207983 */ /* 0x001f280000100800 */
[----:B--2---:R-:W2:Y:S01]  /*44910*/  LDL R31, [R1+0x33e0] ;  /* 0x0033e000011f7983 */ /* 0x004ea20000100800 */
[----:B------:R-:W-:Y:S01]  /*44920*/  PRMT R30, RZ, 0x7610, R30 ;  /* 0x00007610ff1e7816 */ /* 0x000fe2000000001e */
[----:B------:R-:W-:-:S02]  /*44930*/  @!P0 IMAD.MOV.U32 R2, RZ, RZ, R45 ;  /* 0x000000ffff028224 */ /* 0x000fc400078e002d */
[----:B---3--:R-:W-:Y:S01]  /*44940*/  @!P0 IMAD.MOV.U32 R3, RZ, RZ, R46 ;  /* 0x000000ffff038224 */ /* 0x008fe200078e002e */
[----:B------:R-:W-:Y:S02]  /*44950*/  PRMT R29, RZ, 0x7610, R29 ;  /* 0x00007610ff1d7816 */ /* 0x000fe4000000001d */
[----:B------:R-:W-:Y:S02]  /*44960*/  PRMT R28, RZ, 0x7610, R28 ;  /* 0x00007610ff1c7816 */ /* 0x000fe4000000001c */
[----:B------:R-:W-:Y:S02]  /*44970*/  PRMT R27, RZ, 0x7610, R27 ;  /* 0x00007610ff1b7816 */ /* 0x000fe4000000001b */
[----:B------:R-:W-:Y:S01]  /*44980*/  PRMT R26, RZ, 0x7610, R26 ;  /* 0x00007610ff1a7816 */ /* 0x000fe2000000001a */
[----:B------:R0:W3:Y:S01]  /*44990*/  @!P0 LDG.E.U8 R30, desc[UR4][R2.64] ;  /* 0x00000004021e8981 */ /* 0x0000e2000c1e1100 */
[----:B------:R-:W-:Y:S02]  /*449a0*/  PRMT R25, RZ, 0x7610, R25 ;  /* 0x00007610ff197816 */ /* 0x000fe40000000019 */
[----:B------:R-:W-:-:S02]  /*449b0*/  PRMT R24, RZ, 0x7610, R24 ;  /* 0x00007610ff187816 */ /* 0x000fc40000000018 */
[----:B------:R-:W-:Y:S02]  /*449c0*/  PRMT R23, RZ, 0x7610, R23 ;  /* 0x00007610ff177816 */ /* 0x000fe40000000017 */
[----:B------:R-:W-:Y:S02]  /*449d0*/  PRMT R22, RZ, 0x7610, R22 ;  /* 0x00007610ff167816 */ /* 0x000fe40000000016 */
[----:B------:R-:W-:Y:S02]  /*449e0*/  PRMT R21, RZ, 0x7610, R21 ;  /* 0x00007610ff157816 */ /* 0x000fe40000000015 */
[----:B------:R-:W-:Y:S02]  /*449f0*/  PRMT R20, RZ, 0x7610, R20 ;  /* 0x00007610ff147816 */ /* 0x000fe40000000014 */
[----:B------:R-:W-:Y:S02]  /*44a00*/  PRMT R19, RZ, 0x7610, R19 ;  /* 0x00007610ff137816 */ /* 0x000fe40000000013 */
[----:B------:R-:W-:Y:S01]  /*44a10*/  PRMT R18, RZ, 0x7610, R18 ;  /* 0x00007610ff127816 */ /* 0x000fe20000000012 */
[----:B------:R-:W3:Y:S01]  /*44a20*/  LDL R45, [R1+0x3440] ;  /* 0x00344000012d7983 */ /* 0x000ee20000100800 */
[----:B0-----:R-:W-:-:S02]  /*44a30*/  @!P0 IMAD.MOV.U32 R2, RZ, RZ, R43 ;  /* 0x000000ffff028224 */ /* 0x001fc400078e002b */
[----:B------:R-:W-:Y:S01]  /*44a40*/  @!P0 IMAD.MOV.U32 R3, RZ, RZ, R44 ;  /* 0x000000ffff038224 */ /* 0x000fe200078e002c */
[----:B------:R-:W3:Y:S04]  /*44a50*/  LDL R46, [R1+0x340c] ;  /* 0x00340c00012e7983 */ /* 0x000ee80000100800 */
[----:B------:R-:W3:Y:S04]  /*44a60*/  LDL R44, [R1+0x3414] ;  /* 0x00341400012c7983 */ /* 0x000ee80000100800 */
[----:B------:R0:W3:Y:S04]  /*44a70*/  @!P0 LDG.E.U8 R29, desc[UR4][R2.64] ;  /* 0x00000004021d8981 */ /* 0x0000e8000c1e1100 */
[----:B------:R-:W3:Y:S01]  /*44a80*/  LDL R43, [R1+0x3448] ;  /* 0x00344800012b7983 */ /* 0x000ee20000100800 */
[----:B0-----:R-:W-:-:S02]  /*44a90*/  @!P0 IMAD.MOV.U32 R2, RZ, RZ, R39 ;  /* 0x000000ffff028224 */ /* 0x001fc400078e0027 */
[----:B------:R-:W-:Y:S01]  /*44aa0*/  @!P0 IMAD.MOV.U32 R3, RZ, RZ, R42 ;  /* 0x000000ffff038224 */ /* 0x000fe200078e002a */
[----:B------:R-:W3:Y:S04]  /*44ab0*/  LDL R39, [R1+0x33e8] ;  /* 0x0033e80001277983 */ /* 0x000ee80000100800 */
[----:B------:R-:W3:Y:S04]  /*44ac0*/  LDL R42, [R1+0x33cc] ;  /* 0x0033cc00012a7983 */ /* 0x000ee80000100800 */
[----:B------:R0:W3:Y:S02]  /*44ad0*/  @!P0 LDG.E.U8 R28, desc[UR4][R2.64] ;  /* 0x00000004021c8981 */ /* 0x0000e4000c1e1100 */
        /* <DEDUP_REMOVED lines=11> */
[----:B------:R-:W3:Y:S01]  /*44b90*/  LDL R36, [R1+0x33c4] ;  /* 0x0033c40001247983 */ /* 0x000ee20000100800 */
[----:B------:R-:W-:-:S03]  /*44ba0*/  @!P0 IMAD.MOV.U32 R3, RZ, RZ, R41 ;  /* 0x000000ffff038224 */ /* 0x000fc600078e0029 */
[----:B------:R-:W3:Y:S04]  /*44bb0*/  LDL R41, [R1+0x3400] ;  /* 0x0034000001297983 */ /* 0x000ee80000100800 */
[----:B------:R0:W3:Y:S02]  /*44bc0*/  @!P0 LDG.E.U8 R25, desc[UR4][R2.64] ;  /* 0x0000000402198981 */ /* 0x0000e4000c1e1100 */
[----:B0-----:R-:W-:Y:S02]  /*44bd0*/  @!P0 IMAD.MOV.U32 R3, RZ, RZ, R34 ;  /* 0x000000ffff038224 */ /* 0x001fe400078e0022 */
[----:B----4-:R-:W-:Y:S01]  /*44be0*/  @!P0 IMAD.MOV.U32 R2, RZ, RZ, R33 ;  /* 0x000000ffff028224 */ /* 0x010fe200078e0021 */
[----:B------:R-:W4:Y:S04]  /*44bf0*/  LDL R34, [R1+0x33d4] ;  /* 0x0033d40001227983 */ /* 0x000f280000100800 */
[----:B------:R-:W4:Y:S04]  /*44c00*/  LDL R33, [R1+0x3408] ;  /* 0x0034080001217983 */ /* 0x000f280000100800 */
[----:B------:R2:W4:Y:S02]  /*44c10*/  @!P0 LDG.E.U8 R24, desc[UR4][R2.64] ;  /* 0x0000000402188981 */ /* 0x000524000c1e1100 */
[----:B--2---:R-:W-:-:S02]  /*44c20*/  @!P0 IMAD.MOV.U32 R2, RZ, RZ, R31 ;  /* 0x000000ffff028224 */ /* 0x004fc400078e001f */
[----:B------:R-:W2:Y:S01]  /*44c30*/  LDL R31, [R1+0x3410] ;  /* 0x00341000011f7983 */ /* 0x000ea20000100800 */
[----:B------:R-:W-:-:S03]  /*44c40*/  @!P0 IMAD.MOV.U32 R3, RZ, RZ, R32 ;  /* 0x000000ffff038224 */ /* 0x000fc600078e0020 */
[----:B------:R-:W2:Y:S04]  /*44c50*/  LDL R32, [R1+0x33dc] ;  /* 0x0033dc0001207983 */ /* 0x000ea80000100800 */
[----:B------:R3:W2:Y:S02]  /*44c60*/  @!P0 LDG.E.U8 R23, desc[UR4][R2.64] ;  /* 0x0000000402178981 */ /* 0x0006a4000c1e1100 */
[----:B---3--:R-:W-:Y:S02]  /*44c70*/  @!P0 IMAD.MOV.U32 R2, RZ, RZ, R39 ;  /* 0x000000ffff028224 */ /* 0x008fe400078e0027 */
[----:B------:R-:W3:Y:S01]  /*44c80*/  LDL R39, [R1+0x3418] ;  /* 0x0034180001277983 */ /* 0x000ee20000100800 */
[----:B------:R-:W-:-:S03]  /*44c90*/  @!P0 IMAD.MOV.U32 R3, RZ, RZ, R40 ;  /* 0x000000ffff038224 */ /* 0x000fc600078e0028 */
[----:B------:R-:W3:Y:S04]  /*44ca0*/  LDL R40, [R1+0x33e4] ;  /* 0x0033e40001287983 */ /* 0x000ee80000100800 */
[----:B------:R0:W3:Y:S02]  /*44cb0*/  @!P0 LDG.E.U8 R22, desc[UR4][R2.64] ;  /* 0x0000000402168981 */ /* 0x0000e4000c1e1100 */
[----:B0-----:R-:W-:Y:S02]  /*44cc0*/  @!P0 IMAD.MOV.U32 R2, RZ, RZ, R37 ;  /* 0x000000ffff028224 */ /* 0x001fe400078e0025 */
        /* <DEDUP_REMOVED lines=11> */
[----:B------:R-:W-:Y:S01]  /*44d80*/  PRMT R17, RZ, 0x7610, R17 ;  /* 0x00007610ff117816 */ /* 0x000fe20000000011 */
[----:B------:R-:W3:Y:S04]  /*44d90*/  LDL R41, [R1+0x3450] ;  /* 0x0034500001297983 */ /* 0x000ee80000100800 */
[----:B------:R4:W3:Y:S04]  /*44da0*/  @!P0 LDG.E.U8 R19, desc[UR4][R2.64] ;  /* 0x0000000402138981 */ /* 0x0008e8000c1e1100 */
[----:B------:R-:W3:Y:S01]  /*44db0*/  LDL R42, [R1+0x341c] ;  /* 0x00341c00012a7983 */ /* 0x000ee20000100800 */
[----:B----4-:R-:W-:-:S02]  /*44dc0*/  @!P0 IMAD.MOV.U32 R3, RZ, RZ, R34 ;  /* 0x000000ffff038224 */ /* 0x010fc400078e0022 */
[----:B------:R-:W-:Y:S01]  /*44dd0*/  @!P0 IMAD.MOV.U32 R2, RZ, RZ, R33 ;  /* 0x000000ffff028224 */ /* 0x000fe200078e0021 */
[----:B------:R-:W4:Y:S04]  /*44de0*/  LDL R34, [R1+0x33fc] ;  /* 0x0033fc0001227983 */ /* 0x000f280000100800 */
[----:B------:R-:W4:Y:S04]  /*44df0*/  LDL R33, [R1+0x3430] ;  /* 0x0034300001217983 */ /* 0x000f280000100800 */
[----:B------:R2:W4:Y:S02]  /*44e00*/  @!P0 LDG.E.U8 R18, desc[UR4][R2.64] ;  /* 0x0000000402128981 */ /* 0x000524000c1e1100 */
[----:B--2---:R-:W-:-:S02]  /*44e10*/  @!P0 IMAD.MOV.U32 R2, RZ, RZ, R31 ;  /* 0x000000ffff028224 */ /* 0x004fc400078e001f */
[----:B------:R-:W2:Y:S01]  /*44e20*/  LDL R31, [R1+0x3438] ;  /* 0x00343800011f7983 */ /* 0x000ea20000100800 */
[----:B------:R-:W-:-:S03]  /*44e30*/  @!P0 IMAD.MOV.U32 R3, RZ, RZ, R32 ;  /* 0x000000ffff038224 */ /* 0x000fc600078e0020 */
[----:B------:R-:W2:Y:S01]  /*44e40*/  LDL R32, [R1+0x3404] ;  /* 0x0034040001207983 */ /* 0x000ea20000100800 */
[----:B------:R-:W-:-:S03]  /*44e50*/  PRMT R16, RZ, 0x7610, R16 ;  /* 0x00007610ff107816 */ /* 0x000fc60000000010 */
[----:B------:R3:W2:Y:S01]  /*44e60*/  @!P0 LDG.E.U8 R17, desc[UR4][R2.64] ;  /* 0x0000000402118981 */ /* 0x0006a2000c1e1100 */
[----:B------:R-:W-:Y:S02]  /*44e70*/  PRMT R15, RZ, 0x7610, R15 ;  /* 0x00007610ff0f7816 */ /* 0x000fe4000000000f */
[----:B------:R-:W-:Y:S02]  /*44e80*/  PRMT R14, RZ, 0x7610, R14 ;  /* 0x00007610ff0e7816 */ /* 0x000fe4000000000e */
[----:B------:R-:W-:Y:S01]  /*44e90*/  PRMT R13, RZ, 0x7610, R13 ;  /* 0x00007610ff0d7816 */ /* 0x000fe2000000000d */
        /* <DEDUP_REMOVED lines=24> */
[----:B------:R-:W-:Y:S02]  /*45020*/  PRMT R12, RZ, 0x7610, R12 ;  /* 0x00007610ff0c7816 */ /* 0x000fe4000000000c */
[----:B------:R-:W-:-:S04]  /*45030*/  PRMT R11, RZ, 0x7610, R11 ;  /* 0x00007610ff0b7816 */ /* 0x000fc8000000000b */
[----:B------:R0:W2:Y:S01]  /*45040*/  @!P0 LDG.E.U8 R12, desc[UR4][R2.64] ;  /* 0x00000004020c8981 */ /* 0x0000a2000c1e1100 */
[----:B------:R-:W-:Y:S01]  /*45050*/  PRMT R10, RZ, 0x7610, R10 ;  /* 0x00007610ff0a7816 */ /* 0x000fe2000000000a */
[----:B0-----:R-:W-:Y:S02]  /*45060*/  @!P0 IMAD.MOV.U32 R2, RZ, RZ, R45 ;  /* 0x000000ffff028224 */ /* 0x001fe400078e002d */
[----:B------:R-:W-:-:S05]  /*45070*/  @!P0 IMAD.MOV.U32 R3, RZ, RZ, R46 ;  /* 0x000000ffff038224 */ /* 0x000fca00078e002e */
        /* <DEDUP_REMOVED lines=10> */
[----:B---3--:R-:W-:Y:S02]  /*45120*/  @!P0 IMAD.MOV.U32 R2, RZ, RZ, R39 ;  /* 0x000000ffff028224 */ /* 0x008fe400078e0027 */
[----:B------:R-:W-:-:S05]  /*45130*/  @!P0 IMAD.MOV.U32 R3, RZ, RZ, R40 ;  /* 0x000000ffff038224 */ /* 0x000fca00078e0028 */
[----:B------:R0:W3:Y:S01]  /*45140*/  @!P0 LDG.E.U8 R8, desc[UR4][R2.64] ;  /* 0x0000000402088981 */ /* 0x0000e2000c1e1100 */
[----:B------:R-:W-:Y:S01]  /*45150*/  PRMT R6, RZ, 0x7610, R6 ;  /* 0x00007610ff067816 */ /* 0x000fe20000000006 */
[----:B0-----:R-:W-:Y:S02]  /*45160*/  @!P0 IMAD.MOV.U32 R2, RZ, RZ, R37 ;  /* 0x000000ffff028224 */ /* 0x001fe400078e0025 */
[----:B------:R-:W-:-:S05]  /*45170*/  @!P0 IMAD.MOV.U32 R3, RZ, RZ, R38 ;  /* 0x000000ffff038224 */ /* 0x000fca00078e0026 */
[----:B------:R0:W3:Y:S01]  /*45180*/  @!P0 LDG.E.U8 R7, desc[UR4][R2.64] ;  /* 0x0000000402078981 */ /* 0x0000e2000c1e1100 */
[----:B------:R-:W-:Y:S01]  /*45190*/  PRMT R5, RZ, 0x7610, R5 ;  /* 0x00007610ff057816 */ /* 0x000fe20000000005 */
[----:B0-----:R-:W-:Y:S02]  /*451a0*/  @!P0 IMAD.MOV.U32 R2, RZ, RZ, R35 ;  /* 0x000000ffff028224 */ /* 0x001fe400078e0023 */
[----:B------:R-:W-:-:S05]  /*451b0*/  @!P0 IMAD.MOV.U32 R3, RZ, RZ, R36 ;  /* 0x000000ffff038224 */ /* 0x000fca00078e0024 */
[----:B------:R4:W3:Y:S02]  /*451c0*/  @!P0 LDG.E.U8 R6, desc[UR4][R2.64] ;  /* 0x0000000402068981 */ /* 0x0008e4000c1e1100 */
[----:B----4-:R-:W-:Y:S02]  /*451d0*/  @!P0 IMAD.MOV.U32 R3, RZ, RZ, R34 ;  /* 0x000000ffff038224 */ /* 0x010fe400078e0022 */
[----:B------:R-:W-:Y:S02]  /*451e0*/  @!P0 IMAD.MOV.U32 R2, RZ, RZ, R33 ;  /* 0x000000ffff028224 */ /* 0x000fe400078e0021 */
[----:B------:R-:W-:Y:S04]  /*451f0*/  LDS.U8 R33, [R0+UR6+0x318] ;  /* 0x0003180600217984 */ /* 0x000fe80008000000 */
[----:B------:R2:W4:Y:S02]  /*45200*/  @!P0 LDG.E.U8 R5, desc[UR4][R2.64] ;  /* 0x0000000402058981 */ /* 0x000524000c1e1100 */
[----:B--2---:R-:W-:-:S02]  /*45210*/  @!P0 IMAD.MOV.U32 R2, RZ, RZ, R31 ;  /* 0x000000ffff028224 */ /* 0x004fc400078e001f */
[----:B------:R-:W0:Y:S01]  /*45220*/  LDS.U8 R31, [R0+UR6+0x210] ;  /* 0x00021006001f7984 */ /* 0x000e220008000000 */
[----:B------:R-:W-:-:S03]  /*45230*/  @!P0 IMAD.MOV.U32 R3, RZ, RZ, R32 ;  /* 0x000000ffff038224 */ /* 0x000fc600078e0020 */
[----:B------:R-:W1:Y:S04]  /*45240*/  LDS.U8 R32, [R0+UR6+0x8] ;  /* 0x0000080600207984 */ /* 0x000e680008000000 */
[----:B0-----:R-:W-:Y:S04]  /*45250*/  STL [R1+0x3550], R31 ;  /* 0x0035501f01007387 */ /* 0x001fe80000100800 */
[----:B------:R-:W0:Y:S04]  /*45260*/  LDS.U8 R31, [R0+UR6+0x100] ;  /* 0x00010006001f7984 */ /* 0x000e280008000000 */
[----:B------:R-:W-:Y:S04]  /*45270*/  STL [R1+0x354c], R33 ;  /* 0x00354c2101007387 */ /* 0x000fe80000100800 */
[----:B------:R-:W2:Y:S04]  /*45280*/  LDS.U8 R33, [R0+UR6+0x218] ;  /* 0x0002180600217984 */ /* 0x000ea80008000000 */
[----:B-1----:R-:W-:Y:S04]  /*45290*/  STL [R1+0x2354], R32 ;  /* 0x0023542001007387 */ /* 0x002fe80000100800 */
[----:B------:R-:W1:Y:S04]  /*452a0*/  LDS.U8 R32, [R0+UR6+0x310] ;  /* 0x0003100600207984 */ /* 0x000e680008000000 */
[----:B0-----:R-:W-:Y:S04]  /*452b0*/  STL [R1+0x2350], R31 ;  /* 0x0023501f01007387 */ /* 0x001fe80000100800 */
[----:B------:R-:W0:Y:S04]  /*452c0*/  LDS.U8 R31, [R0+UR6+0x1000] ;  /* 0x00100006001f7984 */ /* 0x000e280008000000 */
[----:B--2---:R-:W-:Y:S04]  /*452d0*/  STL [R1+0x3558], R33 ;  /* 0x0035582101007387 */ /* 0x004fe80000100800 */
        /* <DEDUP_REMOVED lines=105> */
[----:B0-----:R0:W-:Y:S04]  /*45970*/  STL [R1+0x367c], R31 ;  /* 0x00367c1f01007387 */ /* 0x0011e80000100800 */
[----:B--2---:R-:W-:Y:S04]  /*45980*/  STL [R1+0x3488], R33 ;  /* 0x0034882101007387 */ /* 0x004fe80000100800 */
[----:B------:R-:W2:Y:S01]  /*45990*/  LDS.U8 R33, [R0+UR6+0x1288] ;  /* 0x0012880600217984 */ /* 0x000ea20008000000 */
[----:B------:R-:W-:-:S03]  /*459a0*/  PRMT R4, RZ, 0x7610, R4 ;  /* 0x00007610ff047816 */ /* 0x000fc60000000004 */
[----:B-1----:R-:W-:Y:S04]  /*459b0*/  STL [R1+0x3484], R32 ;  /* 0x0034842001007387 */ /* 0x002fe80000100800 */
[----:B------:R-:W-:Y:S04]  /*459c0*/  STL [R1+0x54c0], R0 ;  /* 0x0054c00001007387 */ /* 0x000fe80000100800 */
[----:B------:R-:W1:Y:S04]  /*459d0*/  LDS.U8 R32, [R0+UR6+0x1380] ;  /* 0x0013800600207984 */ /* 0x000e680008000000 */
[----:B------:R3:W4:Y:S01]  /*459e0*/  @!P0 LDG.E.U8 R4, desc[UR4][R2.64] ;  /* 0x0000000402048981 */ /* 0x000722000c1e1100 */
[----:B0-----:R-:W-:-:S05]  /*459f0*/  LOP3.LUT R31, R0, 0x20, RZ, 0x3c, !PT ;  /* 0x00000020001f7812 */ /* 0x001fca00078e3cff */
[----:B------:R-:W-:Y:S04]  /*45a00*/  LDS.U8 R34, [R31+UR6+0x280] ;  /* 0x000280061f227984 */ /* 0x000fe80008000000 */
[----:B---3--:R-:W-:Y:S04]  /*45a10*/  LDS.U8 R3, [R0+UR6] ;  /* 0x0000000600037984 */ /* 0x008fe80008000000 */
[----:B------:R-:W-:Y:S04]  /*45a20*/  LDS.U8 R2, [R0+UR6+0x108] ;  /* 0x0001080600027984 */ /* 0x000fe80008000000 */
[----:B------:R-:W-:Y:S04]  /*45a30*/  LDS.U8 R0, [R31+UR6+0x108] ;  /* 0x000108061f007984 */ /* 0x000fe80008000000 */
[----:B--2---:R-:W-:Y:S04]  /*45a40*/  STL [R1+0x3688], R33 ;  /* 0x0036882101007387 */ /* 0x004fe80000100800 */
[----:B------:R-:W0:Y:S04]  /*45a50*/  LDS.U8 R33, [R31+UR6] ;  /* 0x000000061f217984 */ /* 0x000e280008000000 */
[----:B-1----:R-:W-:Y:S04]  /*45a60*/  STL [R1+0x3684], R32 ;  /* 0x0036842001007387 */ /* 0x002fe80000100800 */
        /* <DEDUP_REMOVED lines=92> */
[----:B--2---:R0:W-:Y:S04]  /*46030*/  STL [R1+0x36a8], R0 ;  /* 0x0036a80001007387 */ /* 0x0041e80000100800 */
[----:B------:R-:W2:Y:S04]  /*46040*/  LDS.U8 R33, [R31+UR6+0x90] ;  /* 0x000090061f217984 */ /* 0x000ea80008000000 */
[----:B0-----:R-:W3:Y:S04]  /*46050*/  LDL R0, [R1+0x3750] ;  /* 0x0037500001007983 */ /* 0x001ee80000100800 */
[----:B-1----:R-:W-:Y:S04]  /*46060*/  STL [R1+0x36a4], R32 ;  /* 0x0036a42001007387 */ /* 0x002fe80000100800 */
[----:B------:R-:W0:Y:S04]  /*46070*/  LDS.U8 R32, [R31+UR6+0x198] ;  /* 0x000198061f207984 */ /* 0x000e280008000000 */
[----:B--2---:R-:W-:Y:S04]  /*46080*/  STL [R1+0x34b0], R33 ;  /* 0x0034b02101007387 */ /* 0x004fe80000100800 */
        /* <DEDUP_REMOVED lines=26> */
[----:B--2---:R-:W-:Y:S04]  /*46230*/  STL [R1+0x36c8], R34 ;  /* 0x0036c82201007387 */ /* 0x004fe80000100800 */
[----:B-1----:R-:W-:Y:S04]  /*46240*/  STL [R1+0x36c4], R33 ;  /* 0x0036c42101007387 */ /* 0x002fe80000100800 */
[----:B---3--:R-:W0:Y:S04]  /*46250*/  LDS.U8 R32, [R0+UR6] ;  /* 0x0000000600207984 */ /* 0x008e280008000000 */
[----:B------:R-:W1:Y:S04]  /*46260*/  LDS.U8 R31, [R0+UR6+0x108] ;  /* 0x00010806001f7984 */ /* 0x000e680008000000 */
[----:B------:R-:W2:Y:S04]  /*46270*/  LDS.U8 R33, [R0+UR6+0x210] ;  /* 0x0002100600217984 */ /* 0x000ea80008000000 */
[----:B------:R-:W-:Y:S04]  /*46280*/  LDS.U8 R34, [R0+UR6+0x198] ;  /* 0x0001980600227984 */ /* 0x000fe80008000000 */
[----:B0-----:R-:W-:Y:S04]  /*46290*/  STL [R1+0x2410], R32 ;  /* 0x0024102001007387 */ /* 0x001fe80000100800 */
[----:B------:R-:W0:Y:S04]  /*462a0*/  LDS.U8 R32, [R0+UR6+0x318] ;  /* 0x0003180600207984 */ /* 0x000e280008000000 */
[----:B-1----:R-:W-:Y:S04]  /*462b0*/  STL [R1+0x240c], R31 ;  /* 0x00240c1f01007387 */ /* 0x002fe80000100800 */
[----:B------:R-:W1:Y:S04]  /*462c0*/  LDS.U8 R31, [R0+UR6+0x8] ;  /* 0x00000806001f7984 */ /* 0x000e680008000000 */
[----:B--2---:R-:W-:Y:S04]  /*462d0*/  STL [R1+0x35d0], R33 ;  /* 0x0035d02101007387 */ /* 0x004fe80000100800 */
[----:B------:R-:W2:Y:S04]  /*462e0*/  LDS.U8 R33, [R0+UR6+0x100] ;  /* 0x0001000600217984 */ /* 0x000ea80008000000 */
        /* <DEDUP_REMOVED lines=85> */
[----:B-1----:R0:W-:Y:S04]  /*46840*/  STL [R1+0x36e8], R31 ;  /* 0x0036e81f01007387 */ /* 0x0021e80000100800 */
[----:B------:R-:W1:Y:S04]  /*46850*/  LDS.U8 R32, [R0+UR6+0x90] ;  /* 0x0000900600207984 */ /* 0x000e680008000000 */
[----:B0-----:R-:W3:Y:S04]  /*46860*/  LDL R31, [R1+0x374c] ;  /* 0x00374c00011f7983 */ /* 0x001ee80000100800 */
[----:B--2---:R-:W-:Y:S04]  /*46870*/  STL [R1+0x36e4], R33 ;  /* 0x0036e42101007387 */ /* 0x004fe80000100800 */
[----:B------:R-:W0:Y:S04]  /*46880*/  LDS.U8 R33, [R0+UR6+0x280] ;  /* 0x0002800600217984 */ /* 0x000e280008000000 */
[----:B-1----:R-:W-:Y:S04]  /*46890*/  STL [R1+0x34f0], R32 ;  /* 0x0034f02001007387 */ /* 0x002fe80000100800 */
[----:B------:R-:W1:Y:S04]  /*468a0*/  LDS.U8 R32, [R0+UR6+0x388] ;  /* 0x0003880600207984 */ /* 0x000e680008000000 */
[----:B------:R-:W-:Y:S04]  /*468b0*/  STL [R1+0x34ec], R34 ;  /* 0x0034ec2201007387 */ /* 0x000fe80000100800 */
        /* <DEDUP_REMOVED lines=24> */
[----:B0-----:R-:W-:Y:S04]  /*46a40*/  STL [R1+0x3708], R33 ;  /* 0x0037082101007387 */ /* 0x001fe80000100800 */
[----:B-1----:R-:W-:Y:S04]  /*46a50*/  STL [R1+0x3704], R32 ;  /* 0x0037042001007387 */ /* 0x002fe80000100800 */
[----:B---3--:R-:W0:Y:S04]  /*46a60*/  LDS.U8 R0, [R31+UR6] ;  /* 0x000000061f007984 */ /* 0x008e280008000000 */
[----:B------:R-:W1:Y:S04]  /*46a70*/  LDS.U8 R33, [R31+UR6+0x108] ;  /* 0x000108061f217984 */ /* 0x000e680008000000 */
        /* <DEDUP_REMOVED lines=82> */
[----:B------:R-:W3:Y:S04]  /*46fa0*/  LDL.LU R54, [R1+0x234c] ;  /* 0x00234c0001367983 */ /* 0x000ee80000300800 */
[----:B--2---:R-:W-:Y:S04]  /*46fb0*/  STL [R1+0x351c], R32 ;  /* 0x00351c2001007387 */ /* 0x004fe80000100800 */
[----:B------:R-:W2:Y:S04]  /*46fc0*/  LDL.LU R55, [R1+0x2348] ;  /* 0x0023480001377983 */ /* 0x000ea80000300800 */
[----:B------:R-:W1:Y:S04]  /*46fd0*/  LDS.U8 R33, [R31+UR6+0x1398] ;  /* 0x001398061f217984 */ /* 0x000e680008000000 */
[----:B------:R-:W-:Y:S04]  /*46fe0*/  LDS.U8 R32, [R31+UR6+0x1088] ;  /* 0x001088061f207984 */ /* 0x000fe80008000000 */
[----:B0-----:R-:W-:Y:S04]  /*46ff0*/  STL [R1+0x3720], R0 ;  /* 0x0037200001007387 */ /* 0x001fe80000100800 */
[----:B------:R-:W0:Y:S04]  /*47000*/  LDS.U8 R0, [R31+UR6+0x1180] ;  /* 0x001180061f007984 */ /* 0x000e280008000000 */
[----:B------:R-:W4:Y:S04]  /*47010*/  LDL.LU R56, [R1+0x2340] ;  /* 0x0023400001387983 */ /* 0x000f280000300800 */
[----:B------:R-:W4:Y:S04]  /*47020*/  LDL.LU R58, [R1+0x233c] ;  /* 0x00233c00013a7983 */ /* 0x000f280000300800 */
[----:B------:R-:W4:Y:S04]  /*47030*/  LDL.LU R59, [R1+0x2328] ;  /* 0x00232800013b7983 */ /* 0x000f280000300800 */
[----:B------:R-:W4:Y:S04]  /*47040*/  LDL.LU R60, [R1+0x2324] ;  /* 0x00232400013c7983 */ /* 0x000f280000300800 */
[----:B------:R-:W4:Y:S04]  /*47050*/  LDL.LU R61, [R1+0x2320] ;  /* 0x00232000013d7983 */ /* 0x000f280000300800 */
[----:B-1----:R-:W-:Y:S04]  /*47060*/  STL [R1+0x371c], R33 ;  /* 0x00371c2101007387 */ /* 0x002fe80000100800 */
[----:B------:R-:W-:Y:S04]  /*47070*/  LDS.U8 R33, [R31+UR6+0x1390] ;  /* 0x001390061f217984 */ /* 0x000fe80008000000 */
[----:B0-----:R-:W-:Y:S04]  /*47080*/  STL [R1+0x6650], R0 ;  /* 0x0066500001007387 */ /* 0x001fe80000100800 */
[----:B------:R-:W0:Y:S04]  /*47090*/  LDS.U8 R0, [R31+UR6+0x1298] ;  /* 0x001298061f007984 */ /* 0x000e280008000000 */
[----:B------:R-:W-:Y:S04]  /*470a0*/  STL [R1+0x3528], R32 ;  /* 0x0035282001007387 */ /* 0x000fe80000100800 */
[----:B------:R-:W1:Y:S04]  /*470b0*/  LDS.U8 R32, [R31+UR6+0x90] ;  /* 0x000090061f207984 */ /* 0x000e680008000000 */
[----:B0-----:R-:W-:Y:S04]  /*470c0*/  STL [R1+0x3728], R0 ;  /* 0x0037280001007387 */ /* 0x001fe80000100800 */
[----:B------:R-:W0:Y:S04]  /*470d0*/  LDS.U8 R0, [R31+UR6+0x198] ;  /* 0x000198061f007984 */ /* 0x000e280008000000 */
[----:B------:R-:W-:Y:S04]  /*470e0*/  STL [R1+0x3724], R33 ;  /* 0x0037242101007387 */ /* 0x000fe80000100800 */
[----:B------:R-:W0:Y:S04]  /*470f0*/  LDS.U8 R33, [R31+UR6+0x280] ;  /* 0x000280061f217984 */ /* 0x000e280008000000 */
[----:B-1----:R-:W-:Y:S04]  /*47100*/  STL [R1+0x3530], R32 ;  /* 0x0035302001007387 */ /* 0x002fe80000100800 */
        /* <DEDUP_REMOVED lines=16> */
[----:B------:R-:W3:Y:S04]  /*47210*/  LDS.U8 R33, [R31+UR6+0x1388] ;  /* 0x001388061f217984 */ /* 0x000ee80008000000 */
[----:B-1----:R-:W-:Y:S04]  /*47220*/  STL [R1+0x353c], R32 ;  /* 0x00353c2001007387 */ /* 0x002fe80000100800 */
[----:B------:R-:W1:Y:S04]  /*47230*/  LDS.U8 R32, [R31+UR6+0x1098] ;  /* 0x001098061f207984 */ /* 0x000e680008000000 */
[----:B0-----:R-:W-:Y:S04]  /*47240*/  STL [R1+0x3740], R0 ;  /* 0x0037400001007387 */ /* 0x001fe80000100800 */
[----:B------:R-:W0:Y:S04]  /*47250*/  LDS.U8 R0, [R31+UR6+0x1190] ;  /* 0x001190061f007984 */ /* 0x000e280008000000 */
[----:B---3--:R-:W-:Y:S04]  /*47260*/  STL [R1+0x373c], R33 ;  /* 0x00373c2101007387 */ /* 0x008fe80000100800 */
[----:B-1----:R-:W-:Y:S04]  /*47270*/  STL [R1+0x3548], R32 ;  /* 0x0035482001007387 */ /* 0x002fe80000100800 */
[----:B------:R-:W1:Y:S01]  /*47280*/  LDS.U8 R32, [R31+UR6+0x1288] ;  /* 0x001288061f207984 */ /* 0x000e620008000000 */
[----:B------:R-:W3:Y:S03]  /*47290*/  S2R R57, SR_TID.X ;  /* 0x0000000000397919 */ /* 0x000ee60000002100 */
[----:B0-----:R-:W-:Y:S04]  /*472a0*/  STL [R1+0x3544], R0 ;  /* 0x0035440001007387 */ /* 0x001fe80000100800 */
[----:B------:R-:W0:Y:S01]  /*472b0*/  LDS.U8 R0, [R31+UR6+0x1380] ;  /* 0x001380061f007984 */ /* 0x000e220008000000 */
[----:B------:R-:W-:Y:S06]  /*472c0*/  BAR.SYNC.DEFER_BLOCKING 0x0 ;  /* 0x0000000000007b1d */ /* 0x000fec0000010000 */
[----:B-1----:R-:W-:Y:S01]  /*472d0*/  STL [R1+0x3748], R32 ;  /* 0x0037482001007387 */ /* 0x002fe20000100800 */
[----:B---3--:R-:W-:-:S03]  /*472e0*/  LOP3.LUT R57, R57, 0x1f, RZ, 0xc0, !PT ;  /* 0x0000001f39397812 */ /* 0x008fc600078ec0ff */
[----:B0-----:R0:W-:Y:S04]  /*472f0*/  STL [R1+0x3744], R0 ;  /* 0x0037440001007387 */ /* 0x0011e80000100800 */
[----:B0-----:R-:W3:Y:S04]  /*47300*/  LDL.LU R0, [R1+0x231c] ;  /* 0x00231c0001007983 */ /* 0x001ee80000300800 */
[----:B------:R-:W3:Y:S04]  /*47310*/  LDL.LU R31, [R1+0x2300] ;  /* 0x00230000011f7983 */ /* 0x000ee80000300800 */
        /* <DEDUP_REMOVED lines=21> */
[----:B------:R0:W-:Y:S04]  /*47470*/  STS.U8 [R57+UR6], R54 ;  /* 0x0000003639007988 */ /* 0x0001e80008000006 */
[----:B------:R-:W3:Y:S04]  /*47480*/  LDL.LU R53, [R1+0x2258] ;  /* 0x0022580001357983 */ /* 0x000ee80000300800 */
[----:B--2---:R1:W-:Y:S04]  /*47490*/  STS.U8 [R57+UR6+0x20], R55 ;  /* 0x0000203739007988 */ /* 0x0043e80008000006 */
[----:B----4-:R2:W-:Y:S04]  /*474a0*/  STS.U8 [R57+UR6+0x40], R56 ;  /* 0x0000403839007988 */ /* 0x0105e80008000006 */
[----:B------:R4:W-:Y:S04]  /*474b0*/  STS.U8 [R57+UR6+0x60], R58 ;  /* 0x0000603a39007988 */ /* 0x0009e80008000006 */
[----:B0-----:R-:W3:Y:S04]  /*474c0*/  LDL.LU R54, [R1+0x2254] ;  /* 0x0022540001367983 */ /* 0x001ee80000300800 */
[----:B-1----:R-:W3:Y:S04]  /*474d0*/  LDL.LU R55, [R1+0x2240] ;  /* 0x0022400001377983 */ /* 0x002ee80000300800 */
[----:B--2---:R-:W2:Y:S04]  /*474e0*/  LDL.LU R56, [R1+0x223c] ;  /* 0x00223c0001387983 */ /* 0x004ea80000300800 */
[----:B----4-:R-:W4:Y:S04]  /*474f0*/  LDL.LU R58, [R1+0x2238] ;  /* 0x00223800013a7983 */ /* 0x010f280000300800 */
[----:B------:R0:W-:Y:S04]  /*47500*/  STS.U8 [R57+UR6+0x100], R59 ;  /* 0x0001003b39007988 */ /* 0x0001e80008000006 */
[----:B------:R1:W-:Y:S04]  /*47510*/  STS.U8 [R57+UR6+0x120], R60 ;  /* 0x0001203c39007988 */ /* 0x0003e80008000006 */
[----:B------:R1:W-:Y:S04]  /*47520*/  STS.U8 [R57+UR6+0x140], R61 ;  /* 0x0001403d39007988 */ /* 0x0003e80008000006 */
[----:B0-----:R-:W4:Y:S04]  /*47530*/  LDL.LU R59, [R1+0x2234] ;  /* 0x00223400013b7983 */ /* 0x001f280000300800 */
[----:B-1----:R-:W4:Y:S04]  /*47540*/  LDL.LU R60, [R1+0x2220] ;  /* 0x00222000013c7983 */ /* 0x002f280000300800 */
[----:B------:R-:W4:Y:S04]  /*47550*/  LDL.LU R61, [R1+0x221c] ;  /* 0x00221c00013d7983 */ /* 0x000f280000300800 */
[----:B---3--:R0:W-:Y:S04]  /*47560*/  STS.U8 [R57+UR6+0x160], R0 ;  /* 0x0001600039007988 */ /* 0x0081e80008000006 */
[----:B------:R1:W-:Y:S04]  /*47570*/  STS.U8 [R57+UR6+0x200], R31 ;  /* 0x0002001f39007988 */ /* 0x0003e80008000006 */
[----:B------:R3:W-:Y:S04]  /*47580*/  STS.U8 [R57+UR6+0x220], R32 ;  /* 0x0002202039007988 */ /* 0x0007e80008000006 */
[----:B------:R3:W-:Y:S04]  /*47590*/  STS.U8 [R57+UR6+0x240], R33 ;  /* 0x0002402139007988 */ /* 0x0007e80008000006 */
[----:B------:R3:W-:Y:S04]  /*475a0*/  STS.U8 [R57+UR6+0x260], R34 ;  /* 0x0002602239007988 */ /* 0x0007e80008000006 */
[----:B------:R3:W-:Y:S04]  /*475b0*/  STS.U8 [R57+UR6+0x300], R35 ;  /* 0x0003002339007988 */ /* 0x0007e80008000006 */
[----:B0-----:R-:W4:Y:S04]  /*475c0*/  LDL.LU R0, [R1+0x2218] ;  /* 0x0022180001007983 */ /* 0x001f280000300800 */
[----:B-1----:R-:W4:Y:S04]  /*475d0*/  LDL.LU R31, [R1+0x2214] ;  /* 0x00221400011f7983 */ /* 0x002f280000300800 */
[----:B---3--:R-:W3:Y:S04]  /*475e0*/  LDL.LU R32, [R1+0x2200] ;  /* 0x0022000001207983 */ /* 0x008ee80000300800 */
[----:B------:R-:W3:Y:S04]  /*475f0*/  LDL.LU R33, [R1+0x21fc] ;  /* 0x0021fc0001217983 */ /* 0x000ee80000300800 */
[----:B------:R-:W3:Y:S04]  /*47600*/  LDL.LU R34, [R1+0x21f8] ;  /* 0x0021f80001227983 */ /* 0x000ee80000300800 */
[----:B------:R0:W-:Y:S04]  /*47610*/  STS.U8 [R57+UR6+0x320], R36 ;  /* 0x0003202439007988 */ /* 0x0001e80008000006 */
[----:B------:R-:W3:Y:S04]  /*47620*/  LDL.LU R35, [R1+0x21f4] ;  /* 0x0021f40001237983 */ /* 0x000ee80000300800 */
        /* <DEDUP_REMOVED lines=20> */
[----:B--2---:R-:W2:Y:S04]  /*47770*/  LDL.LU R45, [R1+0x219c] ;  /* 0x00219c00012d7983 */ /* 0x004ea80000300800 */
[----:B------:R-:W2:Y:S04]  /*47780*/  LDL.LU R46, [R1+0x2198] ;  /* 0x00219800012e7983 */ /* 0x000ea80000300800 */
[----:B------:R0:W-:Y:S04]  /*47790*/  STS.U8 [R57+UR6+0x620], R48 ;  /* 0x0006203039007988 */ /* 0x0001e80008000006 */
[----:B------:R-:W2:Y:S04]  /*477a0*/  LDL.LU R47, [R1+0x2194] ;  /* 0x00219400012f7983 */ /* 0x000ea80000300800 */
        /* <DEDUP_REMOVED lines=14> */
[----:B----4-:R4:W-:Y:S04]  /*47890*/  STS.U8 [R57+UR6+0x840], R58 ;  /* 0x0008403a39007988 */ /* 0x0109e80008000006 */
[----:B0-----:R-:W2:Y:S04]  /*478a0*/  LDL.LU R54, [R1+0x188] ;  /* 0x0001880001367983 */ /* 0x001ea80000300800 */
[----:B-1----:R-:W2:Y:S04]  /*478b0*/  LDL.LU R55, [R1+0x184] ;  /* 0x0001840001377983 */ /* 0x002ea80000300800 */
[----:B------:R-:W2:Y:S04]  /*478c0*/  LDL.LU R56, [R1+0x150] ;  /* 0x0001500001387983 */ /* 0x000ea80000300800 */
[----:B----4-:R-:W4:Y:S04]  /*478d0*/  LDL.LU R58, [R1+0x13c] ;  /* 0x00013c00013a7983 */ /* 0x010f280000300800 */
[----:B------:R0:W-:Y:S04]  /*478e0*/  STS.U8 [R57+UR6+0x860], R59 ;  /* 0x0008603b39007988 */ /* 0x0001e80008000006 */
[----:B------:R1:W-:Y:S04]  /*478f0*/  STS.U8 [R57+UR6+0x900], R60 ;  /* 0x0009003c39007988 */ /* 0x0003e80008000006 */
[----:B------:R1:W-:Y:S04]  /*47900*/  STS.U8 [R57+UR6+0x920], R61 ;  /* 0x0009203d39007988 */ /* 0x0003e80008000006 */
[----:B0-----:R-:W4:Y:S04]  /*47910*/  LDL.LU R59, [R1+0x138] ;  /* 0x00013800013b7983 */ /* 0x001f280000300800 */
[----:B-1----:R-:W4:Y:S04]  /*47920*/  LDL.LU R60, [R1+0x134] ;  /* 0x00013400013c7983 */ /* 0x002f280000300800 */
[----:B------:R-:W4:Y:S04]  /*47930*/  LDL.LU R61, [R1+0x100] ;  /* 0x00010000013d7983 */ /* 0x000f280000300800 */
[----:B------:R-:W-:Y:S04]  /*47940*/  STS.U8 [R57+UR6+0x940], R0 ;  /* 0x0009400039007988 */ /* 0x000fe80008000006 */
[----:B------:R0:W-:Y:S04]  /*47950*/  STS.U8 [R57+UR6+0x960], R31 ;  /* 0x0009601f39007988 */ /* 0x0001e80008000006 */
[----:B---3--:R1:W-:Y:S04]  /*47960*/  STS.U8 [R57+UR6+0xa00], R32 ;  /* 0x000a002039007988 */ /* 0x0083e80008000006 */
[----:B------:R3:W-:Y:S04]  /*47970*/  STS.U8 [R57+UR6+0xa20], R33 ;  /* 0x000a202139007988 */ /* 0x0007e80008000006 */
[----:B------:R3:W-:Y:S04]  /*47980*/  STS.U8 [R57+UR6+0xa40], R34 ;  /* 0x000a402239007988 */ /* 0x0007e80008000006 */
[----:B------:R3:W-:Y:S04]  /*47990*/  STS.U8 [R57+UR6+0xa60], R35 ;  /* 0x000a602339007988 */ /* 0x0007e80008000006 */
[----:B0-----:R-:W4:Y:S04]  /*479a0*/  LDL.LU R31, [R1+0xec] ;  /* 0x0000ec00011f7983 */ /* 0x001f280000300800 */
[----:B-1----:R-:W4:Y:S04]  /*479b0*/  LDL.LU R32, [R1+0xe8] ;  /* 0x0000e80001207983 */ /* 0x002f280000300800 */
[----:B---3--:R-:W3:Y:S04]  /*479c0*/  LDL.LU R33, [R1+0xe4] ;  /* 0x0000e40001217983 */ /* 0x008ee80000300800 */
        /* <DEDUP_REMOVED lines=17> */
[----:B--2---:R2:W-:Y:S04]  /*47ae0*/  STS.U8 [R57+UR6+0xd20], R45 ;  /* 0x000d202d39007988 */ /* 0x0045e80008000006 */
        /* <DEDUP_REMOVED lines=29> */
[----:B------:R-:W4:Y:S04]  /*47cc0*/  LDL.LU R0, [R1+0x10] ;  /* 0x0000100001007983 */ /* 0x000f280000300800 */
[----:B------:R1:W-:Y:S04]  /*47cd0*/  STS.U8 [R57+UR6+0x1060], R60 ;  /* 0x0010603c39007988 */ /* 0x0003e80008000006 */
[----:B------:R1:W-:Y:S04]  /*47ce0*/  STS.U8 [R57+UR6+0x1100], R61 ;  /* 0x0011003d39007988 */ /* 0x0003e80008000006 */
[----:B0-----:R-:W4:Y:S04]  /*47cf0*/  LDL.LU R59, [R1+0xc] ;  /* 0x00000c00013b7983 */ /* 0x001f280000300800 */
[----:B-1----:R-:W4:Y:S04]  /*47d00*/  LDL.LU R60, [R1+0x8] ;  /* 0x00000800013c7983 */ /* 0x002f280000300800 */
[----:B------:R-:W4:Y:S04]  /*47d10*/  LDL.LU R61, [R1+0x4] ;  /* 0x00000400013d7983 */ /* 0x000f280000300800 */
[----:B------:R0:W-:Y:S04]  /*47d20*/  STS.U8 [R57+UR6+0x1120], R31 ;  /* 0x0011201f39007988 */ /* 0x0001e80008000006 */
[----:B------:R1:W-:Y:S04]  /*47d30*/  STS.U8 [R57+UR6+0x1140], R32 ;  /* 0x0011402039007988 */ /* 0x0003e80008000006 */
[----:B---3--:R3:W-:Y:S04]  /*47d40*/  STS.U8 [R57+UR6+0x1160], R33 ;  /* 0x0011602139007988 */ /* 0x0087e80008000006 */
        /* <DEDUP_REMOVED lines=30> */
[----:B------:R-:W3:Y:S04]  /*47f30*/  LDL.LU R47, [R1+0x6f38] ;  /* 0x006f3800012f7983 */ /* 0x000ee80000300800 */
[----:B------:R0:W-:Y:S04]  /*47f40*/  STS.U8 [R57+UR6+0x1540], R48 ;  /* 0x0015403039007988 */ /* 0x0001e80008000006 */
[----:B------:R1:W-:Y:S04]  /*47f50*/  STS.U8 [R57+UR6+0x1560], R49 ;  /* 0x0015603139007988 */ /* 0x0003e80008000006 */
[----:B------:R1:W-:Y:S04]  /*47f60*/  STS.U8 [R57+UR6+0x1600], R50 ;  /* 0x0016003239007988 */ /* 0x0003e80008000006 */
[----:B------:R1:W-:Y:S04]  /*47f70*/  STS.U8 [R57+UR6+0x1620], R51 ;  /* 0x0016203339007988 */ /* 0x0003e80008000006 */
[----:B------:R1:W-:Y:S04]  /*47f80*/  STS.U8 [R57+UR6+0x1640], R52 ;  /* 0x0016403439007988 */ /* 0x0003e80008000006 */
[----:B------:R1:W-:Y:S04]  /*47f90*/  STS.U8 [R57+UR6+0x1660], R53 ;  /* 0x0016603539007988 */ /* 0x0003e80008000006 */
[----:B0-----:R-:W2:Y:S04]  /*47fa0*/  LDL.LU R48, [R1+0x6f34] ;  /* 0x006f340001307983 */ /* 0x001ea80000300800 */
[----:B-1----:R-:W3:Y:S04]  /*47fb0*/  LDL.LU R49, [R1+0x6f30] ;  /* 0x006f300001317983 */ /* 0x002ee80000300800 */
[----:B------:R-:W2:Y:S04]  /*47fc0*/  LDL.LU R50, [R1+0x6f2c] ;  /* 0x006f2c0001327983 */ /* 0x000ea80000300800 */
[----:B------:R-:W3:Y:S04]  /*47fd0*/  LDL.LU R51, [R1+0x6f28] ;  /* 0x006f280001337983 */ /* 0x000ee80000300800 */
[----:B------:R-:W3:Y:S04]  /*47fe0*/  LDL.LU R52, [R1+0x6f24] ;  /* 0x006f240001347983 */ /* 0x000ee80000300800 */
[----:B------:R-:W3:Y:S04]  /*47ff0*/  LDL.LU R53, [R1+0x6f20] ;  /* 0x006f200001357983 */ /* 0x000ee80000300800 */
[----:B------:R0:W-:Y:S04]  /*48000*/  STS.U8 [R57+UR6+0x1700], R54 ;  /* 0x0017003639007988 */ /* 0x0001e80008000006 */
[----:B------:R1:W-:Y:S04]  /*48010*/  STS.U8 [R57+UR6+0x1720], R55 ;  /* 0x0017203739007988 */ /* 0x0003e80008000006 */
[----:B------:R1:W-:Y:S04]  /*48020*/  STS.U8 [R57+UR6+0x1740], R56 ;  /* 0x0017403839007988 */ /* 0x0003e80008000006 */
[----:B----4-:R4:W-:Y:S04]  /*48030*/  STS.U8 [R57+UR6+0x1760], R58 ;  /* 0x0017603a39007988 */ /* 0x0109e80008000006 */
[----:B0-----:R-:W3:Y:S04]  /*48040*/  LDL.LU R54, [R1+0x6f1c] ;  /* 0x006f1c0001367983 */ /* 0x001ee80000300800 */
[----:B-1----:R-:W2:Y:S04]  /*48050*/  LDL.LU R55, [R1+0x6f18] ;  /* 0x006f180001377983 */ /* 0x002ea80000300800 */
[----:B------:R-:W3:Y:S04]  /*48060*/  LDL.LU R56, [R1+0x6f14] ;  /* 0x006f140001387983 */ /* 0x000ee80000300800 */
[----:B----4-:R-:W4:Y:S04]  /*48070*/  LDL.LU R58, [R1+0x6f10] ;  /* 0x006f1000013a7983 */ /* 0x010f280000300800 */
        /* <DEDUP_REMOVED lines=8> */
[----:B----4-:R0:W-:Y:S04]  /*48100*/  STS.U8 [R57+UR6+0x1900], R58 ;  /* 0x0019003a39007988 */ /* 0x0101e80008000006 */
[----:B0-----:R-:W4:Y:S01]  /*48110*/  LDL.LU R57, [R1+0x6f0c] ;  /* 0x006f0c0001397983 */ /* 0x001f220000300800 */
[----:B------:R-:W0:Y:S02]  /*48120*/  S2R R58, SR_TID.X ;  /* 0x00000000003a7919 */ /* 0x000e240000002100 */
[----:B0-----:R-:W-:-:S05]  /*48130*/  LOP3.LUT R58, R58, 0x1f, RZ, 0xc0, !PT ;  /* 0x0000001f3a3a7812 */ /* 0x001fca00078ec0ff */
[----:B----4-:R-:W-:Y:S04]  /*48140*/  STS.U8 [R58+UR6+0x1920], R57 ;  /* 0x001920393a007988 */ /* 0x010fe80008000006 */
[----:B---3--:R-:W-:Y:S04]  /*48150*/  STS.U8 [R58+UR6+0x1940], R56 ;  /* 0x001940383a007988 */ /* 0x008fe80008000006 */
[----:B--2---:R-:W-:Y:S04]  /*48160*/  STS.U8 [R58+UR6+0x1960], R55 ;  /* 0x001960373a007988 */ /* 0x004fe80008000006 */
        /* <DEDUP_REMOVED lines=25> */
[----:B------:R-:W3:Y:S04]  /*48300*/  LDL.LU R8, [R1+0x2314] ;  /* 0x0023140001087983 */ /* 0x000ee80000300800 */
        /* <DEDUP_REMOVED lines=18> */
[----:B------:R-:W4:Y:S01]  /*48430*/  LDL.LU R47, [R1+0x2270] ;  /* 0x00227000012f7983 */ /* 0x000f220000300800 */
[----:B------:R-:W-:-:S03]  /*48440*/  LOP3.LUT R48, R58, 0x10, RZ, 0x3c, !PT ;  /* 0x000000103a307812 */ /* 0x000fc600078e3cff */
        /* <DEDUP_REMOVED lines=10> */
[----:B0-----:R-:W4:Y:S04]  /*484f0*/  LDL.LU R0, [R1+0x2244] ;  /* 0x0022440001007983 */ /* 0x001f280000300800 */
[----:B-1----:R-:W4:Y:S04]  /*48500*/  LDL.LU R59, [R1+0x2230] ;  /* 0x00223000013b7983 */ /* 0x002f280000300800 */
[----:B------:R-:W4:Y:S04]  /*48510*/  LDL.LU R60, [R1+0x222c] ;  /* 0x00222c00013c7983 */ /* 0x000f280000300800 */
[----:B------:R-:W4:Y:S04]  /*48520*/  LDL.LU R61, [R1+0x2228] ;  /* 0x00222800013d7983 */ /* 0x000f280000300800 */
[----:B--2---:R0:W-:Y:S04]  /*48530*/  STS.U8 [R48+UR6+0x180], R7 ;  /* 0x0001800730007988 */ /* 0x0041e80008000006 */
[----:B---3--:R1:W-:Y:S04]  /*48540*/  STS.U8 [R48+UR6+0x1a0], R8 ;  /* 0x0001a00830007988 */ /* 0x0083e80008000006 */
[----:B----4-:R2:W-:Y:S04]  /*48550*/  STS.U8 [R48+UR6+0x1c0], R9 ;  /* 0x0001c00930007988 */ /* 0x0105e80008000006 */
[----:B------:R3:W-:Y:S04]  /*48560*/  STS.U8 [R48+UR6+0x1e0], R10 ;  /* 0x0001e00a30007988 */ /* 0x0007e80008000006 */
[----:B------:R4:W-:Y:S04]  /*48570*/  STS.U8 [R48+UR6+0x280], R15 ;  /* 0x0002800f30007988 */ /* 0x0009e80008000006 */
[----:B------:R4:W-:Y:S04]  /*48580*/  STS.U8 [R48+UR6+0x2a0], R16 ;  /* 0x0002a01030007988 */ /* 0x0009e80008000006 */
[----:B0-----:R-:W4:Y:S04]  /*48590*/  LDL.LU R7, [R1+0x2224] ;  /* 0x0022240001077983 */ /* 0x001f280000300800 */
[----:B-1----:R-:W4:Y:S04]  /*485a0*/  LDL.LU R8, [R1+0x2210] ;  /* 0x0022100001087983 */ /* 0x002f280000300800 */
[----:B--2---:R-:W2:Y:S04]  /*485b0*/  LDL.LU R9, [R1+0x220c] ;  /* 0x00220c0001097983 */ /* 0x004ea80000300800 */
[----:B---3--:R-:W3:Y:S04]  /*485c0*/  LDL.LU R10, [R1+0x2208] ;  /* 0x00220800010a7983 */ /* 0x008ee80000300800 */
[----:B----4-:R-:W4:Y:S04]  /*485d0*/  LDL.LU R15, [R1+0x2204] ;  /* 0x00220400010f7983 */ /* 0x010f280000300800 */
        /* <DEDUP_REMOVED lines=50> */
[----:B0-----:R-:W4:Y:S04]  /*48900*/  LDL.LU R61, [R1+0x10c] ;  /* 0x00010c00013d7983 */ /* 0x001f280000300800 */
[----:B------:R-:W-:Y:S04]  /*48910*/  STS.U8 [R48+UR6+0x8e0], R7 ;  /* 0x0008e00730007988 */ /* 0x000fe80008000006 */
[----:B------:R-:W-:Y:S04]  /*48920*/  STS.U8 [R48+UR6+0x980], R8 ;  /* 0x0009800830007988 */ /* 0x000fe80008000006 */
[----:B--2---:R-:W-:Y:S04]  /*48930*/  STS.U8 [R48+UR6+0x9a0], R9 ;  /* 0x0009a00930007988 */ /* 0x004fe80008000006 */
[----:B---3--:R-:W-:Y:S04]  /*48940*/  STS.U8 [R48+UR6+0x9c0], R10 ;  /* 0x0009c00a30007988 */ /* 0x008fe80008000006 */
        /* <DEDUP_REMOVED lines=26> */
[----:B0-----:R-:W2:Y:S04]  /*48af0*/  LDL.LU R59, [R1+0x108] ;  /* 0x00010800013b7983 */ /* 0x001ea80000300800 */
[----:B------:R0:W-:Y:S04]  /*48b00*/  STS.U8 [R48+UR6+0x10a0], R61 ;  /* 0x0010a03d30007988 */ /* 0x0001e80008000006 */
[----:B-1----:R-:W3:Y:S04]  /*48b10*/  LDL.LU R60, [R1+0x104] ;  /* 0x00010400013c7983 */ /* 0x002ee80000300800 */
[----:B0-----:R-:W4:Y:S04]  /*48b20*/  LDL.LU R61, [R1+0xe0] ;  /* 0x0000e000013d7983 */ /* 0x001f280000300800 */
        /* <DEDUP_REMOVED lines=27> */
[----:B------:R-:W4:Y:S04]  /*48ce0*/  LDL.LU R0, [R1] ;  /* 0x0000000001007983 */ /* 0x000f280000300800 */
[----:B--2---:R0:W-:Y:S04]  /*48cf0*/  STS.U8 [R48+UR6+0x10c0], R59 ;  /* 0x0010c03b30007988 */ /* 0x0041e80008000006 */
[----:B---3--:R1:W-:Y:S04]  /*48d00*/  STS.U8 [R48+UR6+0x10e0], R60 ;  /* 0x0010e03c30007988 */ /* 0x0083e80008000006 */
[----:B0-----:R-:W2:Y:S04]  /*48d10*/  LDL.LU R59, [R1+0x6f08] ;  /* 0x006f0800013b7983 */ /* 0x001ea80000300800 */
[----:B-1----:R-:W3:Y:S04]  /*48d20*/  LDL.LU R60, [R1+0x6f04] ;  /* 0x006f0400013c7983 */ /* 0x002ee80000300800 */
[----:B----4-:R0:W-:Y:S04]  /*48d30*/  STS.U8 [R48+UR6+0x1180], R61 ;  /* 0x0011803d30007988 */ /* 0x0101e80008000006 */
[----:B0-----:R-:W4:Y:S04]  /*48d40*/  LDL.LU R61, [R1+0x6f00] ;  /* 0x006f0000013d7983 */ /* 0x001f280000300800 */
        /* <DEDUP_REMOVED lines=60> */
[----:B0-----:R-:W2:Y:S04]  /*49110*/  LDL R13, [R1+0x1d8] ;  /* 0x0001d800010d7983 */ /* 0x001ea80000100800 */
[----:B------:R-:W-:Y:S04]  /*49120*/  STS.U8 [R48+UR6+0x1ec0], R12 ;  /* 0x001ec00c30007988 */ /* 0x000fe80008000006 */
[----:B------:R-:W-:Y:S04]  /*49130*/  STS.U8 [R48+UR6+0x1ee0], R11 ;  /* 0x001ee00b30007988 */ /* 0x000fe80008000006 */
[----:B------:R-:W-:Y:S04]  /*49140*/  STS.U8 [R48+UR6+0x1f80], R6 ;  /* 0x001f800630007988 */ /* 0x000fe80008000006 */
[----:B------:R-:W-:Y:S04]  /*49150*/  STS.U8 [R48+UR6+0x1fa0], R5 ;  /* 0x001fa00530007988 */ /* 0x000fe80008000006 */
[----:B------:R-:W-:Y:S04]  /*49160*/  STS.U8 [R48+UR6+0x1fc0], R4 ;  /* 0x001fc00430007988 */ /* 0x000fe80008000006 */
[----:B------:R-:W-:Y:S01]  /*49170*/  STS.U8 [R48+UR6+0x1fe0], R49 ;  /* 0x001fe03130007988 */ /* 0x000fe20008000006 */
[----:B------:R-:W-:Y:S06]  /*49180*/  BAR.SYNC.DEFER_BLOCKING 0x0 ;  /* 0x0000000000007b1d */ /* 0x000fec0000010000 */
[----:B------:R-:W3:Y:S04]  /*49190*/  LDL.LU.64 R28, [R1+0x140] ;  /* 0x00014000011c7983 */ /* 0x000ee80000300a00 */
[----:B------:R-:W3:Y:S04]  /*491a0*/  LDL.LU.64 R30, [R1+0x148] ;  /* 0x00014800011e7983 */ /* 0x000ee80000300a00 */
[----:B--2---:R-:W0:Y:S04]  /*491b0*/  LDSM.16.M88.4 R4, [R13] ;  /* 0x000000000d04783b */ /* 0x004e280000000200 */
[----:B------:R-:W-:Y:S04]  /*491c0*/  LDSM.16.M88.4 R36, [R13+0x600] ;  /* 0x000600000d24783b */ /* 0x000fe80000000200 */
[----:B0-----:R-:W-:Y:S01]  /*491d0*/  STL.64 [R1+0x30], R4 ;  /* 0x0000300401007387 */ /* 0x001fe20000100a00 */
[----:B------:R-:W-:-:S02]  /*491e0*/  IMAD.MOV.U32 R26, RZ, RZ, R4 ;  /* 0x000000ffff1a7224 */ /* 0x000fc400078e0004 */
[----:B------:R-:W-:Y:S02]  /*491f0*/  IMAD.MOV.U32 R25, RZ, RZ, R5 ;  /* 0x000000ffff197224 */ /* 0x000fe400078e0005 */
[----:B------:R-:W-:Y:S01]  /*49200*/  IMAD.MOV.U32 R20, RZ, RZ, R6 ;  /* 0x000000ffff147224 */ /* 0x000fe200078e0006 */
[----:B------:R-:W-:Y:S01]  /*49210*/  STL.64 [R1+0x38], R6 ;  /* 0x0000380601007387 */ /* 0x000fe20000100a00 */
[----:B------:R-:W-:-:S03]  /*49220*/  IMAD.MOV.U32 R21, RZ, RZ, R7 ;  /* 0x000000ffff157224 */ /* 0x000fc600078e0007 */
[----:B------:R-:W0:Y:S04]  /*49230*/  LDSM.16.M88.4 R4, [R13+0x200] ;  /* 0x000200000d04783b */ /* 0x000e280000000200 */
[----:B0-----:R-:W-:Y:S01]  /*49240*/  STL.64 [R1+0x40], R4 ;  /* 0x0000400401007387 */ /* 0x001fe20000100a00 */
[----:B------:R-:W-:Y:S02]  /*49250*/  IMAD.MOV.U32 R23, RZ, RZ, R4 ;  /* 0x000000ffff177224 */ /* 0x000fe400078e0004 */
[----:B------:R-:W-:Y:S02]  /*49260*/  IMAD.MOV.U32 R22, RZ, RZ, R5 ;  /* 0x000000ffff167224 */ /* 0x000fe400078e0005 */
[----:B------:R-:W-:Y:S01]  /*49270*/  IMAD.MOV.U32 R24, RZ, RZ, R6 ;  /* 0x000000ffff187224 */ /* 0x000fe200078e0006 */
[----:B------:R-:W-:Y:S01]  /*49280*/  STL.64 [R1+0x48], R6 ;  /* 0x0000480601007387 */ /* 0x000fe20000100a00 */
[----:B------:R-:W-:-:S03]  /*49290*/  IMAD.MOV.U32 R10, RZ, RZ, R7 ;  /* 0x000000ffff0a7224 */ /* 0x000fc600078e0007 */
[----:B------:R-:W0:Y:S04]  /*492a0*/  LDSM.16.M88.4 R4, [R13+0x400] ;  /* 0x000400000d04783b */ /* 0x000e280000000200 */
[----:B0-----:R0:W-:Y:S04]  /*492b0*/  STL.64 [R1+0x50], R4 ;  /* 0x0000500401007387 */ /* 0x0011e80000100a00 */
[----:B------:R1:W-:Y:S04]  /*492c0*/  STL.64 [R1+0x58], R6 ;  /* 0x0000580601007387 */ /* 0x0003e80000100a00 */
[----:B------:R-:W2:Y:S04]  /*492d0*/  LDL.LU.64 R32, [R1+0x170] ;  /* 0x0001700001207983 */ /* 0x000ea80000300a00 */
[----:B------:R-:W2:Y:S04]  /*492e0*/  LDL.LU.64 R34, [R1+0x178] ;  /* 0x0001780001227983 */ /* 0x000ea80000300a00 */
[----:B------:R-:W4:Y:S04]  /*492f0*/  LDL.LU.64 R16, [R1+0x1a0] ;  /* 0x0001a00001107983 */ /* 0x000f280000300a00 */
[----:B------:R-:W4:Y:S01]  /*49300*/  LDL.LU.64 R18, [R1+0x1a8] ;  /* 0x0001a80001127983 */ /* 0x000f220000300a00 */
[----:B------:R-:W-:-:S02]  /*49310*/  IMAD.MOV.U32 R9, RZ, RZ, R4 ;  /* 0x000000ffff097224 */ /* 0x000fc400078e0004 */
[----:B------:R-:W-:Y:S02]  /*49320*/  IMAD.MOV.U32 R8, RZ, RZ, R5 ;  /* 0x000000ffff087224 */ /* 0x000fe400078e0005 */
[----:B------:R-:W-:Y:S02]  /*49330*/  IMAD.MOV.U32 R15, RZ, RZ, R6 ;  /* 0x000000ffff0f7224 */ /* 0x000fe400078e0006 */
[----:B------:R-:W-:Y:S02]  /*49340*/  IMAD.MOV.U32 R14, RZ, RZ, R7 ;  /* 0x000000ffff0e7224 */ /* 0x000fe400078e0007 */
[----:B0-----:R-:W-:Y:S02]  /*49350*/  IMAD R4, R2, 0x100, R3 ;  /* 0x0000010002047824 */ /* 0x001fe400078e0203 */
[----:B------:R-:W-:Y:S02]  /*49360*/  IMAD R5, R55, 0x100, R50 ;  /* 0x0000010037057824 */ /* 0x000fe400078e0232 */
[----:B-1----:R-:W-:-:S02]  /*49370*/  IMAD R6, R57, 0x100, R56 ;  /* 0x0000010039067824 */ /* 0x002fc400078e0238 */
[----:B------:R-:W-:Y:S01]  /*49380*/  IMAD R7, R0, 0x100, R58 ;  /* 0x0000010000077824 */ /* 0x000fe200078e023a */
[----:B------:R-:W-:Y:S02]  /*49390*/  F2FP.F16.E5M2.UNPACK_B R26, R26 ;  /* 0x0000001aff1a723e */ /* 0x000fe400020004ff */
[----:B------:R-:W-:Y:S02]  /*493a0*/  F2FP.F16.E5M2.UNPACK_B R4, R4 ;  /* 0x00000004ff04723e */ /* 0x000fe400020004ff */
[----:B------:R-:W-:Y:S02]  /*493b0*/  F2FP.F16.E5M2.UNPACK_B R5, R5 ;  /* 0x00000005ff05723e */ /* 0x000fe400020004ff */
[----:B------:R-:W-:Y:S02]  /*493c0*/  F2FP.F16.E5M2.UNPACK_B R6, R6 ;  /* 0x00000006ff06723e */ /* 0x000fe400020004ff */
[----:B------:R-:W-:Y:S02]  /*493d0*/  F2FP.F16.E5M2.UNPACK_B R7, R7 ;  /* 0x00000007ff07723e */ /* 0x000fe400020004ff */
[----:B------:R-:W-:Y:S01]  /*493e0*/  F2FP.F16.E5M2.UNPACK_B R27, R25 ;  /* 0x00000019ff1b723e */ /* 0x000fe200020004ff */
[----:B------:R-:W-:Y:S01]  /*493f0*/  STL.64 [R1+0x60], R36 ;  /* 0x0000602401007387 */ /* 0x000fe20000100a00 */
[----:B------:R-:W-:-:S02]  /*49400*/  IMAD.MOV.U32 R2, RZ, RZ, R36 ;  /* 0x000000ffff027224 */ /* 0x000fc400078e0024 */
[----:B------:R-:W-:Y:S02]  /*49410*/  IMAD.MOV.U32 R0, RZ, RZ, R37 ;  /* 0x000000ffff007224 */ /* 0x000fe400078e0025 */
[----:B------:R-:W-:Y:S01]  /*49420*/  IMAD.MOV.U32 R12, RZ, RZ, R38 ;  /* 0x000000ffff0c7224 */ /* 0x000fe200078e0026 */
[----:B------:R3:W-:Y:S01]  /*49430*/  STL.64 [R1+0x68], R38 ;  /* 0x0000682601007387 */ /* 0x0007e20000100a00 */
[----:B------:R-:W-:Y:S02]  /*49440*/  IMAD.MOV.U32 R11, RZ, RZ, R39 ;  /* 0x000000ffff0b7224 */ /* 0x000fe400078e0027 */
[----:B---3--:R-:W-:Y:S01]  /*49450*/  HMMA.16816.F32 R36, R4, R26, R28 ;  /* 0x0000001a0424723c */ /* 0x008fe2000000181c */
[----:B------:R-:W-:Y:S02]  /*49460*/  F2FP.F16.E5M2.UNPACK_B R20, R20 ;  /* 0x00000014ff14723e */ /* 0x000fe400020004ff */
[----:B------:R-:W-:-:S03]  /*49470*/  F2FP.F16.E5M2.UNPACK_B R21, R21 ;  /* 0x00000015ff15723e */ /* 0x000fc600020004ff */
[----:B------:R-:W-:Y:S04]  /*49480*/  STL.64 [R1+0x20], R26 ;  /* 0x0000201a01007387 */ /* 0x000fe80000100a00 */
[----:B------:R-:W-:Y:S01]  /*49490*/  STL [R1+0x18], R20 ;  /* 0x0000181401007387 */ /* 0x000fe20000100800 */
[----:B------:R-:W-:Y:S02]  /*494a0*/  F2FP.F16.E5M2.UNPACK_B R30, R23 ;  /* 0x00000017ff1e723e */ /* 0x000fe400020004ff */
[----:B------:R-:W-:-:S10]  /*494b0*/  F2FP.F16.E5M2.UNPACK_B R31, R22 ;  /* 0x00000016ff1f723e */ /* 0x000fd400020004ff */
[----:B------:R-:W-:Y:S04]  /*494c0*/  STL.64 [R1+0x140], R36 ;  /* 0x0001402401007387 */ /* 0x000fe80000100a00 */
[----:B------:R-:W-:Y:S04]  /*494d0*/  STL.64 [R1+0x148], R38 ;  /* 0x0001482601007387 */ /* 0x000fe80000100a00 */
[----:B------:R0:W-:Y:S01]  /*494e0*/  STL [R1+0x1c], R21 ;  /* 0x00001c1501007387 */ /* 0x0001e20000100800 */
[----:B--2---:R-:W-:Y:S03]  /*494f0*/  HMMA.16816.F32 R32, R4, R20, R32 ;  /* 0x000000140420723c */ /* 0x004fe60000001820 */
[----:B0-----:R-:W2:Y:S04]  /*49500*/  LDL.LU.64 R20, [R1+0x1e0] ;  /* 0x0001e00001147983 */ /* 0x001ea80000300a00 */
[----:B------:R-:W2:-:S15]  /*49510*/  LDL.LU.64 R22, [R1+0x1e8] ;  /* 0x0001e80001167983 */ /* 0x000e9e0000300a00 */
[----:B------:R-:W-:-:S01]  /*49520*/  NOP ;  /* 0x0000000000007918 */ /* 0x000fc20000000000 */
[----:B------:R0:W-:Y:S04]  /*49530*/  STL.64 [R1+0x170], R32 ;  /* 0x0001702001007387 */ /* 0x0001e80000100a00 */
[----:B------:R1:W-:Y:S04]  /*49540*/  STL.64 [R1+0x178], R34 ;  /* 0x0001782201007387 */ /* 0x0003e80000100a00 */
[----:B------:R-:W-:Y:S04]  /*49550*/  STL [R1+0x10], R30 ;  /* 0x0000101e01007387 */ /* 0x000fe80000100800 */
[----:B------:R-:W-:Y:S04]  /*49560*/  STL [R1+0x14], R31 ;  /* 0x0000141f01007387 */ /* 0x000fe80000100800 */
[----:B0-----:R-:W3:Y:S04]  /*49570*/  LDL.LU.64 R32, [R1+0x1c0] ;  /* 0x0001c00001207983 */ /* 0x001ee80000300a00 */
[----:B-1----:R-:W3:Y:S01]  /*49580*/  LDL.LU.64 R34, [R1+0x1c8] ;  /* 0x0001c80001227983 */ /* 0x002ee20000300a00 */
[----:B----4-:R-:W-:-:S15]  /*49590*/  HMMA.16816.F32 R16, R4, R30, R16 ;  /* 0x0000001e0410723c */ /* 0x010fde0000001810 */
[----:B------:R-:W-:-:S08]  /*495a0*/  NOP ;  /* 0x0000000000007918 */ /* 0x000fd00000000000 */
[----:B------:R0:W-:Y:S04]  /*495b0*/  STL.64 [R1+0x1a0], R16 ;  /* 0x0001a01001007387 */ /* 0x0001e80000100a00 */
[----:B------:R1:W-:Y:S04]  /*495c0*/  STL.64 [R1+0x1a8], R18 ;  /* 0x0001a81201007387 */ /* 0x0003e80000100a00 */
[----:B0-----:R-:W4:Y:S04]  /*495d0*/  LDL.LU.64 R16, [R1+0x200] ;  /* 0x0002000001107983 */ /* 0x001f280000300a00 */
[----:B-1----:R-:W4:Y:S01]  /*495e0*/  LDL.LU.64 R18, [R1+0x208] ;  /* 0x0002080001127983 */ /* 0x002f220000300a00 */
[----:B------:R-:W-:-:S02]  /*495f0*/  F2FP.F16.E5M2.UNPACK_B R28, R24 ;  /* 0x00000018ff1c723e */ /* 0x000fc400020004ff */
[----:B------:R-:W-:Y:S02]  /*49600*/  F2FP.F16.E5M2.UNPACK_B R29, R10 ;  /* 0x0000000aff1d723e */ /* 0x000fe400020004ff */
[----:B------:R-:W-:Y:S01]  /*49610*/  F2FP.F16.E5M2.UNPACK_B R24, R9 ;  /* 0x00000009ff18723e */ /* 0x000fe200020004ff */
[----:B------:R0:W-:Y:S04]  /*49620*/  STL [R1+0x6efc], R30 ;  /* 0x006efc1e01007387 */ /* 0x0001e80000100800 */
[----:B------:R1:W-:Y:S01]  /*49630*/  STL [R1+0x6ef8], R31 ;  /* 0x006ef81f01007387 */ /* 0x0003e20000100800 */
[----:B------:R-:W-:-:S03]  /*49640*/  F2FP.F16.E5M2.UNPACK_B R25, R8 ;  /* 0x00000008ff19723e */ /* 0x000fc600020004ff */
[----:B------:R-:W-:Y:S04]  /*49650*/  STL [R1+0x8], R28 ;  /* 0x0000081c01007387 */ /* 0x000fe80000100800 */
[----:B------:R-:W-:Y:S04]  /*49660*/  STL [R1+0xc], R29 ;  /* 0x00000c1d01007387 */ /* 0x000fe80000100800 */
[----:B------:R-:W-:Y:S01]  /*49670*/  STL [R1], R24 ;  /* 0x0000001801007387 */ /* 0x000fe20000100800 */
[----:B0-----:R-:W-:Y:S02]  /*49680*/  IMAD.MOV.U32 R30, RZ, RZ, R24 ;  /* 0x000000ffff1e7224 */ /* 0x001fe400078e0018 */
[----:B-1----:R-:W-:Y:S01]  /*49690*/  IMAD.MOV.U32 R31, RZ, RZ, R25 ;  /* 0x000000ffff1f7224 */ /* 0x002fe200078e0019 */
[----:B------:R-:W-:-:S02]  /*496a0*/  F2FP.F16.E5M2.UNPACK_B R60, R15 ;  /* 0x0000000fff3c723e */ /* 0x000fc400020004ff */
[----:B------:R-:W-:Y:S01]  /*496b0*/  F2FP.F16.E5M2.UNPACK_B R61, R14 ;  /* 0x0000000eff3d723e */ /* 0x000fe200020004ff */
[----:B--2---:R-:W-:Y:S01]  /*496c0*/  HMMA.16816.F32 R36, R4, R28, R20 ;  /* 0x0000001c0424723c */ /* 0x004fe20000001814 */
[----:B------:R-:W2:Y:S04]  /*496d0*/  LDL.LU.64 R20, [R1+0x220] ;  /* 0x0002200001147983 */ /* 0x000ea80000300a00 */
[----:B------:R-:W-:-:S15]  /*496e0*/  STL [R1+0x4], R25 ;  /* 0x0000041901007387 */ /* 0x000fde0000100800 */
[----:B------:R-:W-:-:S03]  /*496f0*/  NOP ;  /* 0x0000000000007918 */ /* 0x000fc60000000000 */
[----:B------:R-:W-:Y:S04]  /*49700*/  STL.64 [R1+0x1e0], R36 ;  /* 0x0001e02401007387 */ /* 0x000fe80000100a00 */
[----:B------:R-:W-:Y:S04]  /*49710*/  STL.64 [R1+0x1e8], R38 ;  /* 0x0001e82601007387 */ /* 0x000fe80000100a00 */
[----:B------:R-:W2:Y:S04]  /*49720*/  LDL.LU.64 R22, [R1+0x228] ;  /* 0x0002280001167983 */ /* 0x000ea80000300a00 */
[----:B------:R-:W0:Y:S01]  /*49730*/  LDSM.16.M88.4 R36, [R13+0x800] ;  /* 0x000800000d24783b */ /* 0x000e220000000200 */
[----:B---3--:R-:W-:Y:S03]  /*49740*/  HMMA.16816.F32 R32, R4, R24, R32 ;  /* 0x000000180420723c */ /* 0x008fe60000001820 */
[----:B0-----:R-:W-:Y:S04]  /*49750*/  STL.64 [R1+0x70], R36 ;  /* 0x0000702401007387 */ /* 0x001fe80000100a00 */
[----:B------:R-:W-:-:S15]  /*49760*/  STL.64 [R1+0x78], R38 ;  /* 0x0000782601007387 */ /* 0x000fde0000100a00 */
[----:B------:R-:W-:-:S01]  /*49770*/  NOP ;  /* 0x0000000000007918 */ /* 0x000fc20000000000 */
[----:B------:R-:W-:Y:S04]  /*49780*/  STL.64 [R1+0x1c0], R32 ;  /* 0x0001c02001007387 */ /* 0x000fe80000100a00 */
[----:B------:R4:W-:Y:S04]  /*49790*/  STL.64 [R1+0x1c8], R34 ;  /* 0x0001c82201007387 */ /* 0x0009e80000100a00 */
[----:B------:R-:W3:Y:S04]  /*497a0*/  LDL.LU.64 R24, [R1+0x240] ;  /* 0x0002400001187983 */ /* 0x000ee80000300a00 */
[----:B------:R-:W3:Y:S01]  /*497b0*/  LDL.LU.64 R26, [R1+0x248] ;  /* 0x00024800011a7983 */ /* 0x000ee20000300a00 */
[----:B----4-:R-:W-:Y:S03]  /*497c0*/  HMMA.16816.F32 R32, R4, R60, R16 ;  /* 0x0000003c0420723c */ /* 0x010fe60000001810 */
[----:B------:R-:W4:Y:S04]  /*497d0*/  LDL.LU.64 R16, [R1+0x250] ;  /* 0x0002500001107983 */ /* 0x000f280000300a00 */
[----:B------:R-:W4:Y:S01]  /*497e0*/  LDL.LU.64 R18, [R1+0x258] ;  /* 0x0002580001127983 */ /* 0x000f220000300a00 */
[----:B------:R-:W-:-:S02]  /*497f0*/  F2FP.F16.E5M2.UNPACK_B R58, R2 ;  /* 0x00000002ff3a723e */ /* 0x000fc400020004ff */
[----:B------:R-:W-:-:S13]  /*49800*/  F2FP.F16.E5M2.UNPACK_B R59, R0 ;  /* 0x00000000ff3b723e */ /* 0x000fda00020004ff */
[----:B------:R-:W-:Y:S04]  /*49810*/  STL.64 [R1+0x200], R32 ;  /* 0x0002002001007387 */ /* 0x000fe80000100a00 */
[----:B------:R2:W-:Y:S01]  /*49820*/  STL.64 [R1+0x208], R34 ;  /* 0x0002082201007387 */ /* 0x0005e20000100a00 */
[----:B------:R-:W-:Y:S02]  /*49830*/  F2FP.F16.E5M2.UNPACK_B R56, R12 ;  /* 0x0000000cff38723e */ /* 0x000fe400020004ff */
[----:B------:R-:W-:Y:S01]  /*49840*/  F2FP.F16.E5M2.UNPACK_B R57, R11 ;  /* 0x0000000bff39723e */ /* 0x000fe200020004ff */
[----:B------:R-:W-:Y:S02]  /*49850*/  IMAD.MOV.U32 R8, RZ, RZ, R36 ;  /* 0x000000ffff087224 */ /* 0x000fe400078e0024 */
[----:B------:R-:W-:-:S03]  /*49860*/  IMAD.MOV.U32 R3, RZ, RZ, R37 ;  /* 0x000000ffff037224 */ /* 0x000fc600078e0025 */
[----:B------:R-:W-:Y:S02]  /*49870*/  F2FP.F16.E5M2.UNPACK_B R54, R8 ;  /* 0x00000008ff36723e */ /* 0x000fe400020004ff */
[----:B------:R-:W-:Y:S01]  /*49880*/  F2FP.F16.E5M2.UNPACK_B R55, R3 ;  /* 0x00000003ff37723e */ /* 0x000fe200020004ff */
[----:B--2---:R-:W-:Y:S01]  /*49890*/  HMMA.16816.F32 R32, R4, R58, R20 ;  /* 0x0000003a0420723c */ /* 0x004fe20000001814 */
[----:B------:R-:W2:Y:S04]  /*498a0*/  LDL.LU.64 R20, [R1+0x260] ;  /* 0x0002600001147983 */ /* 0x000ea80000300a00 */
[----:B------:R-:W2:-:S15]  /*498b0*/  LDL.LU.64 R22, [R1+0x268] ;  /* 0x0002680001167983 */ /* 0x000e9e0000300a00 */
[----:B------:R-:W-:-:S03]  /*498c0*/  NOP ;  /* 0x0000000000007918 */ /* 0x000fc60000000000 */
[----:B------:R-:W-:Y:S04]  /*498d0*/  STL.64 [R1+0x220], R32 ;  /* 0x0002202001007387 */ /* 0x000fe80000100a00 */
[----:B------:R-:W-:Y:S04]  /*498e0*/  STL.64 [R1+0x228], R34 ;  /* 0x0002282201007387 */ /* 0x000fe80000100a00 */
[----:B------:R-:W0:Y:S01]  /*498f0*/  LDSM.16.M88.4 R32, [R13+0xa00] ;  /* 0x000a00000d20783b */ /* 0x000e220000000200 */
[C---:B---3--:R-:W-:Y:S03]  /*49900*/  HMMA.16816.F32 R24, R4.reuse, R56, R24 ;  /* 0x000000380418723c */ /* 0x048fe60000001818 */
[----:B0-----:R-:W-:Y:S04]  /*49910*/  STL.64 [R1+0x80], R32 ;  /* 0x0000802001007387 */ /* 0x001fe80000100a00 */
[----:B------:R-:W-:Y:S04]  /*49920*/  STL.64 [R1+0x88], R34 ;  /* 0x0000882201007387 */ /* 0x000fe80000100a00 */
[----:B------:R-:W-:Y:S04]  /*49930*/  STL.64 [R1+0x6ee0], R58 ;  /* 0x006ee03a01007387 */ /* 0x000fe80000100a00 */
[----:B------:R-:W-:Y:S08]  /*49940*/  STL.64 [R1+0x6ed8], R56 ;  /* 0x006ed83801007387 */ /* 0x000ff00000100a00 */
[----:B------:R-:W-:Y:S04]  /*49950*/  STL.64 [R1+0x240], R24 ;  /* 0x0002401801007387 */ /* 0x000fe80000100a00 */
[----:B------:R4:W-:Y:S02]  /*49960*/  STL.64 [R1+0x248], R26 ;  /* 0x0002481a01007387 */ /* 0x0009e40000100a00 */
[----:B----4-:R-:W-:Y:S02]  /*49970*/  HMMA.16816.F32 R24, R4, R54, R16 ;  /* 0x000000360418723c */ /* 0x010fe40000001810 */
[----:B------:R-:W3:Y:S04]  /*49980*/  LDL.LU.64 R16, [R1+0x270] ;  /* 0x0002700001107983 */ /* 0x000ee80000300a00 */
[----:B------:R-:W3:-:S15]  /*49990*/  LDL.LU.64 R18, [R1+0x278] ;  /* 0x0002780001127983 */ /* 0x000ede0000300a00 */
[----:B------:R-:W-:-:S02]  /*499a0*/  NOP ;  /* 0x0000000000007918 */ /* 0x000fc40000000000 */
[----:B------:R-:W-:Y:S04]  /*499b0*/  STL.64 [R1+0x250], R24 ;  /* 0x0002501801007387 */ /* 0x000fe80000100a00 */
[----:B------:R-:W-:Y:S04]  /*499c0*/  STL.64 [R1+0x258], R26 ;  /* 0x0002581a01007387 */ /* 0x000fe80000100a00 */
[----:B------:R-:W0:Y:S04]  /*499d0*/  LDSM.16.M88.4 R24, [R13+0xc00] ;  /* 0x000c00000d18783b */ /* 0x000e280000000200 */
[----:B0-----:R0:W-:Y:S01]  /*499e0*/  STL.64 [R1+0x90], R24 ;  /* 0x0000901801007387 */ /* 0x0011e20000100a00 */
[----:B------:R-:W-:-:S02]  /*499f0*/  IMAD.MOV.U32 R8, RZ, RZ, R24 ;  /* 0x000000ffff087224 */ /* 0x000fc400078e0018 */
[----:B------:R-:W-:Y:S01]  /*49a00*/  IMAD.MOV.U32 R3, RZ, RZ, R25 ;  /* 0x000000ffff037224 */ /* 0x000fe200078e0019 */
[----:B------:R1:W-:Y:S01]  /*49a10*/  STL.64 [R1+0x98], R26 ;  /* 0x0000981a01007387 */ /* 0x0003e20000100a00 */
[----:B------:R-:W-:Y:S02]  /*49a20*/  IMAD.MOV.U32 R12, RZ, RZ, R26 ;  /* 0x000000ffff0c7224 */ /* 0x000fe400078e001a */
[----:B------:R-:W-:Y:S01]  /*49a30*/  IMAD.MOV.U32 R11, RZ, RZ, R27 ;  /* 0x000000ffff0b7224 */ /* 0x000fe200078e001b */
[----:B0-----:R-:W4:Y:S04]  /*49a40*/  LDL.LU.64 R24, [R1+0x280] ;  /* 0x0002800001187983 */ /* 0x001f280000300a00 */
[----:B-1----:R-:W4:Y:S01]  /*49a50*/  LDL.LU.64 R26, [R1+0x288] ;  /* 0x00028800011a7983 */ /* 0x002f220000300a00 */
[----:B------:R-:W-:-:S02]  /*49a60*/  IMAD.MOV.U32 R10, RZ, RZ, R38 ;  /* 0x000000ffff0a7224 */ /* 0x000fc400078e0026 */
[----:B------:R-:W-:-:S03]  /*49a70*/  IMAD.MOV.U32 R9, RZ, RZ, R39 ;  /* 0x000000ffff097224 */ /* 0x000fc600078e0027 */
[----:B------:R-:W-:Y:S02]  /*49a80*/  F2FP.F16.E5M2.UNPACK_B R52, R10 ;  /* 0x0000000aff34723e */ /* 0x000fe400020004ff */
[----:B------:R-:W-:Y:S01]  /*49a90*/  F2FP.F16.E5M2.UNPACK_B R53, R9 ;  /* 0x00000009ff35723e */ /* 0x000fe200020004ff */
[----:B------:R-:W-:Y:S02]  /*49aa0*/  IMAD.MOV.U32 R2, RZ, RZ, R32 ;  /* 0x000000ffff027224 */ /* 0x000fe400078e0020 */
[----:B------:R-:W-:-:S03]  /*49ab0*/  IMAD.MOV.U32 R0, RZ, RZ, R33 ;  /* 0x000000ffff007224 */ /* 0x000fc600078e0021 */
[----:B------:R-:W-:Y:S02]  /*49ac0*/  F2FP.F16.E5M2.UNPACK_B R50, R2 ;  /* 0x00000002ff32723e */ /* 0x000fe400020004ff */
[----:B------:R-:W-:Y:S01]  /*49ad0*/  F2FP.F16.E5M2.UNPACK_B R51, R0 ;  /* 0x00000000ff33723e */ /* 0x000fe200020004ff */
[----:B------:R-:W-:Y:S02]  /*49ae0*/  IMAD.MOV.U32 R15, RZ, RZ, R34 ;  /* 0x000000ffff0f7224 */ /* 0x000fe400078e0022 */
[----:B------:R-:W-:-:S03]  /*49af0*/  IMAD.MOV.U32 R14, RZ, RZ, R35 ;  /* 0x000000ffff0e7224 */ /* 0x000fc600078e0023 */
[----:B------:R-:W-:Y:S02]  /*49b00*/  F2FP.F16.E5M2.UNPACK_B R48, R15 ;  /* 0x0000000fff30723e */ /* 0x000fe400020004ff */
[----:B------:R-:W-:Y:S01]  /*49b10*/  F2FP.F16.E5M2.UNPACK_B R49, R14 ;  /* 0x0000000eff31723e */ /* 0x000fe200020004ff */
[----:B--2---:R-:W-:-:S15]  /*49b20*/  HMMA.16816.F32 R20, R4, R52, R20 ;  /* 0x000000340414723c */ /* 0x004fde0000001814 */
[----:B------:R-:W-:-:S08]  /*49b30*/  NOP ;  /* 0x0000000000007918 */ /* 0x000fd00000000000 */
[----:B------:R0:W-:Y:S04]  /*49b40*/  STL.64 [R1+0x260], R20 ;  /* 0x0002601401007387 */ /* 0x0001e80000100a00 */
[----:B------:R1:W-:Y:S04]  /*49b50*/  STL.64 [R1+0x268], R22 ;  /* 0x0002681601007387 */ /* 0x0003e80000100a00 */
[----:B0-----:R-:W2:Y:S04]  /*49b60*/  LDL.LU.64 R20, [R1+0x290] ;  /* 0x0002900001147983 */ /* 0x001ea80000300a00 */
[----:B-1----:R-:W2:Y:S04]  /*49b70*/  LDL.LU.64 R22, [R1+0x298] ;  /* 0x0002980001167983 */ /* 0x002ea80000300a00 */
[----:B------:R-:W-:Y:S04]  /*49b80*/  STL.64 [R1+0x6ed0], R54 ;  /* 0x006ed03601007387 */ /* 0x000fe80000100a00 */
[----:B------:R-:W-:Y:S01]  /*49b90*/  STL.64 [R1+0x6ec8], R52 ;  /* 0x006ec83401007387 */ /* 0x000fe20000100a00 */
[----:B---3--:R-:W-:Y:S03]  /*49ba0*/  HMMA.16816.F32 R32, R4, R50, R16 ;  /* 0x000000320420723c */ /* 0x008fe60000001810 */
[----:B------:R-:W3:Y:S04]  /*49bb0*/  LDL.LU.64 R16, [R1+0x2a0] ;  /* 0x0002a00001107983 */ /* 0x000ee80000300a00 */
[----:B------:R-:W3:-:S15]  /*49bc0*/  LDL.LU.64 R18, [R1+0x2a8] ;  /* 0x0002a80001127983 */ /* 0x000ede0000300a00 */
[----:B------:R-:W-:-:S01]  /*49bd0*/  NOP ;  /* 0x0000000000007918 */ /* 0x000fc20000000000 */
[----:B------:R-:W-:Y:S04]  /*49be0*/  STL.64 [R1+0x270], R32 ;  /* 0x0002702001007387 */ /* 0x000fe80000100a00 */
[----:B------:R-:W-:Y:S04]  /*49bf0*/  STL.64 [R1+0x278], R34 ;  /* 0x0002782201007387 */ /* 0x000fe80000100a00 */
[----:B------:R-:W0:Y:S01]  /*49c00*/  LDSM.16.M88.4 R32, [R13+0xe00] ;  /* 0x000e00000d20783b */ /* 0x000e220000000200 */
[----:B----4-:R-:W-:Y:S03]  /*49c10*/  HMMA.16816.F32 R24, R4, R48, R24 ;  /* 0x000000300418723c */ /* 0x010fe60000001818 */
[----:B0-----:R-:W-:Y:S04]  /*49c20*/  STL.64 [R1+0xa0], R32 ;  /* 0x0000a02001007387 */ /* 0x001fe80000100a00 */
[----:B------:R-:W-:Y:S04]  /*49c30*/  STL.64 [R1+0xa8], R34 ;  /* 0x0000a82201007387 */ /* 0x000fe80000100a00 */
[----:B------:R-:W-:Y:S04]  /*49c40*/  STL.64 [R1+0x6ec0], R50 ;  /* 0x006ec03201007387 */ /* 0x000fe80000100a00 */
[----:B------:R-:W-:Y:S01]  /*49c50*/  STL.64 [R1+0x6eb8], R48 ;  /* 0x006eb83001007387 */ /* 0x000fe20000100a00 */
[----:B------:R-:W-:-:S02]  /*49c60*/  F2FP.F16.E5M2.UNPACK_B R46, R8 ;  /* 0x00000008ff2e723e */ /* 0x000fc400020004ff */
[----:B------:R-:W-:Y:S02]  /*49c70*/  F2FP.F16.E5M2.UNPACK_B R47, R3 ;  /* 0x00000003ff2f723e */ /* 0x000fe400020004ff */
[----:B------:R-:W-:Y:S02]  /*49c80*/  F2FP.F16.E5M2.UNPACK_B R44, R12 ;  /* 0x0000000cff2c723e */ /* 0x000fe400020004ff */
[----:B------:R-:W-:Y:S01]  /*49c90*/  F2FP.F16.E5M2.UNPACK_B R45, R11 ;  /* 0x0000000bff2d723e */ /* 0x000fe200020004ff */
[----:B------:R-:W-:Y:S02]  /*49ca0*/  IMAD.MOV.U32 R2, RZ, RZ, R32 ;  /* 0x000000ffff027224 */ /* 0x000fe400078e0020 */
[----:B------:R-:W-:Y:S02]  /*49cb0*/  IMAD.MOV.U32 R0, RZ, RZ, R33 ;  /* 0x000000ffff007224 */ /* 0x000fe400078e0021 */
[----:B------:R-:W-:Y:S02]  /*49cc0*/  IMAD.MOV.U32 R10, RZ, RZ, R34 ;  /* 0x000000ffff0a7224 */ /* 0x000fe400078e0022 */
[----:B------:R-:W-:Y:S01]  /*49cd0*/  IMAD.MOV.U32 R9, RZ, RZ, R35 ;  /* 0x000000ffff097224 */ /* 0x000fe200078e0023 */
[----:B------:R-:W-:Y:S04]  /*49ce0*/  LDSM.16.M88.4 R48, [R13+0x1c00] ;  /* 0x001c00000d30783b */ /* 0x000fe80000000200 */
[----:B------:R0:W-:Y:S04]  /*49cf0*/  STL.64 [R1+0x280], R24 ;  /* 0x0002801801007387 */ /* 0x0001e80000100a00 */
[----:B------:R1:W-:Y:S04]  /*49d00*/  STL.64 [R1+0x288], R26 ;  /* 0x0002881a01007387 */ /* 0x0003e80000100a00 */
[----:B0-----:R-:W4:Y:S04]  /*49d10*/  LDL.LU.64 R24, [R1+0x2b0] ;  /* 0x0002b00001187983 */ /* 0x001f280000300a00 */
[----:B-1----:R-:W4:Y:S01]  /*49d20*/  LDL.LU.64 R26, [R1+0x2b8] ;  /* 0x0002b800011a7983 */ /* 0x002f220000300a00 */
[----:B------:R-:W-:-:S02]  /*49d30*/  F2FP.F16.E5M2.UNPACK_B R42, R2 ;  /* 0x00000002ff2a723e */ /* 0x000fc400020004ff */
[----:B------:R-:W-:Y:S01]  /*49d40*/  F2FP.F16.E5M2.UNPACK_B R43, R0 ;  /* 0x00000000ff2b723e */ /* 0x000fe200020004ff */
[----:B--2---:R-:W-:-:S15]  /*49d50*/  HMMA.16816.F32 R20, R4, R46, R20 ;  /* 0x0000002e0414723c */ /* 0x004fde0000001814 */
[----:B------:R-:W-:-:S08]  /*49d60*/  NOP ;  /* 0x0000000000007918 */ /* 0x000fd00000000000 */
[----:B------:R-:W-:Y:S04]  /*49d70*/  STL.64 [R1+0x290], R20 ;  /* 0x0002901401007387 */ /* 0x000fe80000100a00 */
[----:B------:R-:W-:Y:S04]  /*49d80*/  STL.64 [R1+0x298], R22 ;  /* 0x0002981601007387 */ /* 0x000fe80000100a00 */
[----:B------:R-:W0:Y:S04]  /*49d90*/  LDSM.16.M88.4 R20, [R13+0x1000] ;  /* 0x001000000d14783b */ /* 0x000e280000000200 */
[----:B0-----:R-:W-:Y:S01]  /*49da0*/  STL.64 [R1+0xb0], R20 ;  /* 0x0000b01401007387 */ /* 0x001fe20000100a00 */
[----:B------:R-:W-:-:S02]  /*49db0*/  IMAD.MOV.U32 R8, RZ, RZ, R20 ;  /* 0x000000ffff087224 */ /* 0x000fc400078e0014 */
[----:B------:R-:W-:Y:S02]  /*49dc0*/  IMAD.MOV.U32 R3, RZ, RZ, R21 ;  /* 0x000000ffff037224 */ /* 0x000fe400078e0015 */
[----:B------:R-:W-:Y:S01]  /*49dd0*/  IMAD.MOV.U32 R15, RZ, RZ, R22 ;  /* 0x000000ffff0f7224 */ /* 0x000fe200078e0016 */
[----:B------:R3:W-:Y:S01]  /*49de0*/  STL.64 [R1+0xb8], R22 ;  /* 0x0000b81601007387 */ /* 0x0007e20000100a00 */
[----:B------:R-:W-:Y:S02]  /*49df0*/  IMAD.MOV.U32 R14, RZ, RZ, R23 ;  /* 0x000000ffff0e7224 */ /* 0x000fe400078e0017 */
[----:B---3--:R-:W-:Y:S01]  /*49e00*/  HMMA.16816.F32 R20, R4, R44, R16 ;  /* 0x0000002c0414723c */ /* 0x008fe20000001810 */
[----:B------:R-:W2:Y:S04]  /*49e10*/  LDL.LU.64 R16, [R1+0x2c0] ;  /* 0x0002c00001107983 */ /* 0x000ea80000300a00 */
[----:B------:R-:W2:-:S15]  /*49e20*/  LDL.LU.64 R18, [R1+0x2c8] ;  /* 0x0002c80001127983 */ /* 0x000e9e0000300a00 */
[----:B------:R-:W-:-:S03]  /*49e30*/  NOP ;  /* 0x0000000000007918 */ /* 0x000fc60000000000 */
[----:B------:R0:W-:Y:S04]  /*49e40*/  STL.64 [R1+0x2a0], R20 ;  /* 0x0002a01401007387 */ /* 0x0001e80000100a00 */
[----:B------:R1:W-:Y:S04]  /*49e50*/  STL.64 [R1+0x2a8], R22 ;  /* 0x0002a81601007387 */ /* 0x0003e80000100a00 */
[----:B0-----:R-:W3:Y:S04]  /*49e60*/  LDL.LU.64 R20, [R1+0x2d0] ;  /* 0x0002d00001147983 */ /* 0x001ee80000300a00 */
[----:B-1----:R-:W3:Y:S04]  /*49e70*/  LDL.LU.64 R22, [R1+0x2d8] ;  /* 0x0002d80001167983 */ /* 0x002ee80000300a00 */
[----:B------:R-:W-:Y:S04]  /*49e80*/  STL.64 [R1+0x6ef0], R46 ;  /* 0x006ef02e01007387 */ /* 0x000fe80000100a00 */
[----:B------:R-:W-:Y:S01]  /*49e90*/  STL.64 [R1+0x6ee8], R44 ;  /* 0x006ee82c01007387 */ /* 0x000fe20000100a00 */
[----:B----4-:R-:W-:Y:S03]  /*49ea0*/  HMMA.16816.F32 R32, R4, R42, R24 ;  /* 0x0000002a0420723c */ /* 0x010fe60000001818 */
[----:B------:R-:W0:-:S15]  /*49eb0*/  LDSM.16.M88.4 R24, [R13+0x1200] ;  /* 0x001200000d18783b */ /* 0x000e1e0000000200 */
[----:B------:R-:W-:-:S05]  /*49ec0*/  NOP ;  /* 0x0000000000007918 */ /* 0x000fca0000000000 */
[----:B------:R-:W-:Y:S04]  /*49ed0*/  STL.64 [R1+0x2b0], R32 ;  /* 0x0002b02001007387 */ /* 0x000fe80000100a00 */
[----:B------:R-:W-:Y:S04]  /*49ee0*/  STL.64 [R1+0x2b8], R34 ;  /* 0x0002b82201007387 */ /* 0x000fe80000100a00 */
[----:B0-----:R0:W-:Y:S01]  /*49ef0*/  STL.64 [R1+0xc0], R24 ;  /* 0x0000c01801007387 */ /* 0x0011e20000100a00 */
[----:B------:R-:W-:Y:S02]  /*49f00*/  IMAD.MOV.U32 R2, RZ, RZ, R24 ;  /* 0x000000ffff027224 */ /* 0x000fe400078e0018 */
[----:B------:R-:W-:Y:S01]  /*49f10*/  IMAD.MOV.U32 R0, RZ, RZ, R25 ;  /* 0x000000ffff007224 */ /* 0x000fe200078e0019 */
[----:B------:R1:W-:Y:S01]  /*49f20*/  STL.64 [R1+0xc8], R26 ;  /* 0x0000c81a01007387 */ /* 0x0003e20000100a00 */
[----:B------:R-:W-:-:S02]  /*49f30*/  IMAD.MOV.U32 R12, RZ, RZ, R26 ;  /* 0x000000ffff0c7224 */ /* 0x000fc400078e001a */
[----:B------:R-:W-:Y:S01]  /*49f40*/  IMAD.MOV.U32 R11, RZ, RZ, R27 ;  /* 0x000000ffff0b7224 */ /* 0x000fe200078e001b */
[----:B0-----:R-:W4:Y:S04]  /*49f50*/  LDL.LU.64 R24, [R1+0x2e0] ;  /* 0x0002e00001187983 */ /* 0x001f280000300a00 */
[----:B-1----:R-:W4:Y:S01]  /*49f60*/  LDL.LU.64 R26, [R1+0x2e8] ;  /* 0x0002e800011a7983 */ /* 0x002f220000300a00 */
[----:B------:R-:W-:Y:S02]  /*49f70*/  F2FP.F16.E5M2.UNPACK_B R40, R10 ;  /* 0x0000000aff28723e */ /* 0x000fe400020004ff */
[----:B------:R-:W-:Y:S02]  /*49f80*/  F2FP.F16.E5M2.UNPACK_B R41, R9 ;  /* 0x00000009ff29723e */ /* 0x000fe400020004ff */
[----:B------:R-:W-:-:S02]  /*49f90*/  F2FP.F16.E5M2.UNPACK_B R38, R8 ;  /* 0x00000008ff26723e */ /* 0x000fc400020004ff */
[----:B------:R-:W-:Y:S02]  /*49fa0*/  F2FP.F16.E5M2.UNPACK_B R39, R3 ;  /* 0x00000003ff27723e */ /* 0x000fe400020004ff */
[----:B------:R-:W-:Y:S02]  /*49fb0*/  F2FP.F16.E5M2.UNPACK_B R36, R15 ;  /* 0x0000000fff24723e */ /* 0x000fe400020004ff */
[----:B------:R-:W-:Y:S01]  /*49fc0*/  F2FP.F16.E5M2.UNPACK_B R37, R14 ;  /* 0x0000000eff25723e */ /* 0x000fe200020004ff */
[----:B--2---:R-:W-:Y:S01]  /*49fd0*/  HMMA.16816.F32 R32, R4, R40, R16 ;  /* 0x000000280420723c */ /* 0x004fe20000001810 */
[----:B------:R-:W2:Y:S04]  /*49fe0*/  LDL.LU.64 R16, [R1+0x2f0] ;  /* 0x0002f00001107983 */ /* 0x000ea80000300a00 */
[----:B------:R-:W2:-:S15]  /*49ff0*/  LDL.LU.64 R18, [R1+0x2f8] ;  /* 0x0002f80001127983 */ /* 0x000e9e0000300a00 */
[----:B------:R-:W-:-:S03]  /*4a000*/  NOP ;  /* 0x0000000000007918 */ /* 0x000fc60000000000 */
[----:B------:R-:W-:Y:S04]  /*4a010*/  STL.64 [R1+0x2c0], R32 ;  /* 0x0002c02001007387 */ /* 0x000fe80000100a00 */
[----:B------:R3:W-:Y:S02]  /*4a020*/  STL.64 [R1+0x2c8], R34 ;  /* 0x0002c82201007387 */ /* 0x0007e40000100a00 */
[----:B---3--:R-:W-:Y:S02]  /*4a030*/  HMMA.16816.F32 R32, R4, R38, R20 ;  /* 0x000000260420723c */ /* 0x008fe40000001814 */
[----:B------:R-:W0:-:S15]  /*4a040*/  LDSM.16.M88.4 R20, [R13+0x1400] ;  /* 0x001400000d14783b */ /* 0x000e1e0000000200 */
[----:B------:R-:W-:-:S06]  /*4a050*/  NOP ;  /* 0x0000000000007918 */ /* 0x000fcc0000000000 */
        /* <DEDUP_REMOVED lines=8> */
[----:B0-----:R-:W3:Y:S04]  /*4a0e0*/  LDL.LU.64 R20, [R1+0x300] ;  /* 0x0003000001147983 */ /* 0x001ee80000300a00 */
[----:B-1----:R-:W3:Y:S04]  /*4a0f0*/  LDL.LU.64 R22, [R1+0x308] ;  /* 0x0003080001167983 */ /* 0x002ee80000300a00 */
[----:B------:R-:W-:Y:S04]  /*4a100*/  STL.64 [R1+0x6eb0], R38 ;  /* 0x006eb02601007387 */ /* 0x000fe80000100a00 */
[----:B------:R0:W-:Y:S01]  /*4a110*/  STL.64 [R1+0x6ea8], R36 ;  /* 0x006ea82401007387 */ /* 0x0001e20000100a00 */
[----:B----4-:R-:W-:-:S15]  /*4a120*/  HMMA.16816.F32 R24, R4, R36, R24 ;  /* 0x000000240418723c */ /* 0x010fde0000001818 */
[----:B------:R-:W-:-:S08]  /*4a130*/  NOP ;  /* 0x0000000000007918 */ /* 0x000fd00000000000 */
[----:B------:R-:W-:Y:S04]  /*4a140*/  STL.64 [R1+0x2e0], R24 ;  /* 0x0002e01801007387 */ /* 0x000fe80000100a00 */
[----:B------:R-:W-:Y:S04]  /*4a150*/  STL.64 [R1+0x2e8], R26 ;  /* 0x0002e81a01007387 */ /* 0x000fe80000100a00 */
[----:B0-----:R-:W4:Y:S04]  /*4a160*/  LDL.LU.64 R36, [R1+0x310] ;  /* 0x0003100001247983 */ /* 0x001f280000300a00 */
[----:B------:R-:W4:Y:S04]  /*4a170*/  LDL.LU.64 R38, [R1+0x318] ;  /* 0x0003180001267983 */ /* 0x000f280000300a00 */
[----:B------:R-:W0:Y:S01]  /*4a180*/  LDSM.16.M88.4 R24, [R13+0x1600] ;  /* 0x001600000d18783b */ /* 0x000e220000000200 */
[----:B------:R-:W-:-:S02]  /*4a190*/  F2FP.F16.E5M2.UNPACK_B R34, R2 ;  /* 0x00000002ff22723e */ /* 0x000fc400020004ff */
[----:B------:R-:W-:Y:S02]  /*4a1a0*/  F2FP.F16.E5M2.UNPACK_B R35, R0 ;  /* 0x00000000ff23723e */ /* 0x000fe400020004ff */
[----:B------:R-:W-:Y:S02]  /*4a1b0*/  F2FP.F16.E5M2.UNPACK_B R32, R12 ;  /* 0x0000000cff20723e */ /* 0x000fe400020004ff */
[----:B------:R-:W-:Y:S01]  /*4a1c0*/  F2FP.F16.E5M2.UNPACK_B R33, R11 ;  /* 0x0000000bff21723e */ /* 0x000fe200020004ff */
[----:B0-----:R-:W-:Y:S02]  /*4a1d0*/  IMAD.MOV.U32 R2, RZ, RZ, R24 ;  /* 0x000000ffff027224 */ /* 0x001fe400078e0018 */
[----:B------:R-:W-:Y:S01]  /*4a1e0*/  IMAD.MOV.U32 R0, RZ, RZ, R25 ;  /* 0x000000ffff007224 */ /* 0x000fe200078e0019 */
[----:B--2---:R-:W-:-:S15]  /*4a1f0*/  HMMA.16816.F32 R16, R4, R34, R16 ;  /* 0x000000220410723c */ /* 0x004fde0000001810 */
[----:B------:R-:W-:-:S08]  /*4a200*/  NOP ;  /* 0x0000000000007918 */ /* 0x000fd00000000000 */
[----:B------:R-:W-:Y:S04]  /*4a210*/  STL.64 [R1+0x2f0], R16 ;  /* 0x0002f01001007387 */ /* 0x000fe80000100a00 */
[----:B------:R0:W-:Y:S04]  /*4a220*/  STL.64 [R1+0x2f8], R18 ;  /* 0x0002f81201007387 */ /* 0x0001e80000100a00 */
[----:B------:R-:W-:Y:S04]  /*4a230*/  STL.64 [R1+0xe0], R24 ;  /* 0x0000e01801007387 */ /* 0x000fe80000100a00 */
[----:B------:R3:W-:Y:S01]  /*4a240*/  STL.64 [R1+0xe8], R26 ;  /* 0x0000e81a01007387 */ /* 0x0007e20000100a00 */
[----:B0-----:R-:W-:-:S02]  /*4a250*/  IMAD.MOV.U32 R19, RZ, RZ, R26 ;  /* 0x000000ffff137224 */ /* 0x001fc400078e001a */
[----:B------:R-:W-:Y:S02]  /*4a260*/  IMAD.MOV.U32 R18, RZ, RZ, R27 ;  /* 0x000000ffff127224 */ /* 0x000fe400078e001b */
[----:B---3--:R-:W-:Y:S01]  /*4a270*/  HMMA.16816.F32 R24, R4, R32, R20 ;  /* 0x000000200418723c */ /* 0x008fe20000001814 */
[----:B------:R-:W2:Y:S04]  /*4a280*/  LDL.LU.64 R20, [R1+0x320] ;  /* 0x0003200001147983 */ /* 0x000ea80000300a00 */
[----:B------:R-:W2:-:S15]  /*4a290*/  LDL.LU.64 R22, [R1+0x328] ;  /* 0x0003280001167983 */ /* 0x000e9e0000300a00 */
[----:B------:R-:W-:-:S03]  /*4a2a0*/  NOP ;  /* 0x0000000000007918 */ /* 0x000fc60000000000 */
[----:B------:R-:W-:Y:S04]  /*4a2b0*/  STL.64 [R1+0x300], R24 ;  /* 0x0003001801007387 */ /* 0x000fe80000100a00 */
[----:B------:R0:W-:Y:S04]  /*4a2c0*/  STL.64 [R1+0x308], R26 ;  /* 0x0003081a01007387 */ /* 0x0001e80000100a00 */
[----:B------:R-:W3:Y:S04]  /*4a2d0*/  LDL.LU.64 R44, [R1+0x330] ;  /* 0x00033000012c7983 */ /* 0x000ee80000300a00 */
[----:B------:R-:W3:Y:S04]  /*4a2e0*/  LDL.LU.64 R46, [R1+0x338] ;  /* 0x00033800012e7983 */ /* 0x000ee80000300a00 */
[----:B------:R-:W-:Y:S04]  /*4a2f0*/  STL.64 [R1+0x6ea0], R34 ;  /* 0x006ea02201007387 */ /* 0x000fe80000100a00 */
[----:B------:R-:W-:Y:S04]  /*4a300*/  STL.64 [R1+0x6e98], R32 ;  /* 0x006e982001007387 */ /* 0x000fe80000100a00 */
[----:B------:R-:W1:Y:S01]  /*4a310*/  LDSM.16.M88.4 R32, [R13+0x1800] ;  /* 0x001800000d20783b */ /* 0x000e620000000200 */
[----:B0-----:R-:W-:-:S02]  /*4a320*/  F2FP.F16.E5M2.UNPACK_B R26, R10 ;  /* 0x0000000aff1a723e */ /* 0x001fc400020004ff */
[----:B------:R-:W-:-:S07]  /*4a330*/  F2FP.F16.E5M2.UNPACK_B R27, R9 ;  /* 0x00000009ff1b723e */ /* 0x000fce00020004ff */
[----:B----4-:R-:W-:-:S15]  /*4a340*/  HMMA.16816.F32 R36, R4, R26, R36 ;  /* 0x0000001a0424723c */ /* 0x010fde0000001824 */
[----:B------:R-:W-:-:S08]  /*4a350*/  NOP ;  /* 0x0000000000007918 */ /* 0x000fd00000000000 */
[----:B------:R0:W-:Y:S04]  /*4a360*/  STL.64 [R1+0x310], R36 ;  /* 0x0003102401007387 */ /* 0x0001e80000100a00 */
[----:B------:R4:W-:Y:S04]  /*4a370*/  STL.64 [R1+0x318], R38 ;  /* 0x0003182601007387 */ /* 0x0009e80000100a00 */
[----:B-1----:R-:W-:Y:S04]  /*4a380*/  STL.64 [R1+0x100], R32 ;  /* 0x0001002001007387 */ /* 0x002fe80000100a00 */
[----:B------:R2:W-:Y:S04]  /*4a390*/  STL.64 [R1+0x108], R34 ;  /* 0x0001082201007387 */ /* 0x0005e80000100a00 */
[----:B0-----:R-:W3:Y:S04]  /*4a3a0*/  LDL.LU.64 R36, [R1+0x340] ;  /* 0x0003400001247983 */ /* 0x001ee80000300a00 */
[----:B----4-:R-:W4:Y:S01]  /*4a3b0*/  LDL.LU.64 R38, [R1+0x348] ;  /* 0x0003480001267983 */ /* 0x010f220000300a00 */
[----:B------:R-:W-:-:S03]  /*4a3c0*/  F2FP.F16.E5M2.UNPACK_B R24, R8 ;  /* 0x00000008ff18723e */ /* 0x000fc600020004ff */
[----:B------:R-:W4:Y:S04]  /*4a3d0*/  LDL.LU.64 R8, [R1+0x350] ;  /* 0x0003500001087983 */ /* 0x000f280000300a00 */
[----:B------:R-:W4:Y:S01]  /*4a3e0*/  LDL.LU.64 R10, [R1+0x358] ;  /* 0x00035800010a7983 */ /* 0x000f220000300a00 */
[----:B------:R-:W-:Y:S01]  /*4a3f0*/  F2FP.F16.E5M2.UNPACK_B R25, R3 ;  /* 0x00000003ff19723e */ /* 0x000fe200020004ff */
[----:B------:R-:W-:Y:S02]  /*4a400*/  IMAD.MOV.U32 R17, RZ, RZ, R32 ;  /* 0x000000ffff117224 */ /* 0x000fe400078e0020 */
[----:B------:R-:W-:Y:S02]  /*4a410*/  IMAD.MOV.U32 R16, RZ, RZ, R33 ;  /* 0x000000ffff107224 */ /* 0x000fe400078e0021 */
[----:B------:R-:W-:-:S02]  /*4a420*/  IMAD.MOV.U32 R15, RZ, RZ, R34 ;  /* 0x000000ffff0f7224 */ /* 0x000fc400078e0022 */
[----:B------:R-:W-:Y:S02]  /*4a430*/  IMAD.MOV.U32 R14, RZ, RZ, R35 ;  /* 0x000000ffff0e7224 */ /* 0x000fe400078e0023 */
[----:B--2---:R-:W-:Y:S07]  /*4a440*/  HMMA.16816.F32 R32, R4, R24, R20 ;  /* 0x000000180420723c */ /* 0x004fee0000001814 */
[----:B------:R-:W-:Y:S02]  /*4a450*/  F2FP.F16.E5M2.UNPACK_B R22, R2 ;  /* 0x00000002ff16723e */ /* 0x000fe400020004ff */
[----:B------:R-:W-:-:S14]  /*4a460*/  F2FP.F16.E5M2.UNPACK_B R23, R0 ;  /* 0x00000000ff17723e */ /* 0x000fdc00020004ff */
[----:B------:R-:W-:Y:S04]  /*4a470*/  STL.64 [R1+0x320], R32 ;  /* 0x0003202001007387 */ /* 0x000fe80000100a00 */
[----:B------:R-:W-:Y:S04]  /*4a480*/  STL.64 [R1+0x328], R34 ;  /* 0x0003282201007387 */ /* 0x000fe80000100a00 */
[----:B------:R-:W0:Y:S01]  /*4a490*/  LDSM.16.M88.4 R32, [R13+0x1a00] ;  /* 0x001a00000d20783b */ /* 0x000e220000000200 */
[----:B------:R-:W-:Y:S02]  /*4a4a0*/  F2FP.F16.E5M2.UNPACK_B R20, R19 ;  /* 0x00000013ff14723e */ /* 0x000fe400020004ff */
[----:B------:R-:W-:Y:S01]  /*4a4b0*/  F2FP.F16.E5M2.UNPACK_B R21, R18 ;  /* 0x00000012ff15723e */ /* 0x000fe200020004ff */
[----:B---3--:R-:W-:Y:S01]  /*4a4c0*/  HMMA.16816.F32 R44, R4, R22, R44 ;  /* 0x00000016042c723c */ /* 0x008fe2000000182c */
[----:B------:R-:W-:-:S02]  /*4a4d0*/  F2FP.F16.E5M2.UNPACK_B R18, R17 ;  /* 0x00000011ff12723e */ /* 0x000fc400020004ff */
[----:B------:R-:W-:-:S15]  /*4a4e0*/  F2FP.F16.E5M2.UNPACK_B R19, R16 ;  /* 0x00000010ff13723e */ /* 0x000fde00020004ff */
        /* <DEDUP_REMOVED lines=9> */
[----:B0-----:R-:W2:Y:S04]  /*4a580*/  LDL.LU.64 R32, [R1+0x360] ;  /* 0x0003600001207983 */ /* 0x001ea80000300a00 */
[----:B-1----:R-:W2:Y:S01]  /*4a590*/  LDL.LU.64 R34, [R1+0x368] ;  /* 0x0003680001227983 */ /* 0x002ea20000300a00 */
[C---:B----4-:R-:W-:Y:S06]  /*4a5a0*/  HMMA.16816.F32 R36, R4.reuse, R20, R36 ;  /* 0x000000140424723c */ /* 0x050fec0000001824 */
[----:B------:R-:W-:-:S15]  /*4a5b0*/  HMMA.16816.F32 R8, R4, R18, R8 ;  /* 0x000000120408723c */ /* 0x000fde0000001808 */
[----:B------:R-:W-:-:S02]  /*4a5c0*/  NOP ;  /* 0x0000000000007918 */ /* 0x000fc40000000000 */
[----:B------:R0:W-:Y:S04]  /*4a5d0*/  STL.64 [R1+0x340], R36 ;  /* 0x0003402401007387 */ /* 0x0001e80000100a00 */
[----:B------:R1:W-:Y:S04]  /*4a5e0*/  STL.64 [R1+0x348], R38 ;  /* 0x0003482601007387 */ /* 0x0003e80000100a00 */
[----:B------:R-:W3:Y:S04]  /*4a5f0*/  LDL.LU.64 R44, [R1+0x370] ;  /* 0x00037000012c7983 */ /* 0x000ee80000300a00 */
[----:B------:R-:W3:Y:S04]  /*4a600*/  LDL.LU.64 R46, [R1+0x378] ;  /* 0x00037800012e7983 */ /* 0x000ee80000300a00 */
[----:B------:R-:W-:Y:S04]  /*4a610*/  STL.64 [R1+0x350], R8 ;  /* 0x0003500801007387 */ /* 0x000fe80000100a00 */
[----:B------:R4:W-:Y:S04]  /*4a620*/  STL.64 [R1+0x358], R10 ;  /* 0x0003580a01007387 */ /* 0x0009e80000100a00 */
[----:B0-----:R-:W3:Y:S04]  /*4a630*/  LDL.LU.64 R36, [R1+0x390] ;  /* 0x0003900001247983 */ /* 0x001ee80000300a00 */
[----:B-1----:R-:W3:Y:S04]  /*4a640*/  LDL.LU.64 R38, [R1+0x398] ;  /* 0x0003980001267983 */ /* 0x002ee80000300a00 */
[----:B------:R-:W-:Y:S01]  /*4a650*/  STL.64 [R1+0x150], R48 ;  /* 0x0001503001007387 */ /* 0x000fe20000100a00 */
[----:B----4-:R-:W-:-:S02]  /*4a660*/  IMAD.MOV.U32 R10, RZ, RZ, R48 ;  /* 0x000000ffff0a7224 */ /* 0x010fc400078e0030 */
[----:B------:R-:W-:Y:S02]  /*4a670*/  IMAD.MOV.U32 R8, RZ, RZ, R50 ;  /* 0x000000ffff087224 */ /* 0x000fe400078e0032 */
[----:B------:R-:W-:Y:S01]  /*4a680*/  IMAD.MOV.U32 R11, RZ, RZ, R49 ;  /* 0x000000ffff0b7224 */ /* 0x000fe200078e0031 */
[----:B------:R-:W-:Y:S01]  /*4a690*/  STL.64 [R1+0x158], R50 ;  /* 0x0001583201007387 */ /* 0x000fe20000100a00 */
[----:B------:R-:W-:-:S03]  /*4a6a0*/  IMAD.MOV.U32 R9, RZ, RZ, R51 ;  /* 0x000000ffff097224 */ /* 0x000fc600078e0033 */
[----:B------:R0:W1:Y:S01]  /*4a6b0*/  LDSM.16.M88.4 R48, [R13+0x1e00] ;  /* 0x001e00000d30783b */ /* 0x0000620000000200 */
[----:B------:R-:W-:Y:S02]  /*4a6c0*/  F2FP.F16.E5M2.UNPACK_B R16, R15 ;  /* 0x0000000fff10723e */ /* 0x000fe400020004ff */
[----:B------:R-:W-:Y:S02]  /*4a6d0*/  F2FP.F16.E5M2.UNPACK_B R17, R14 ;  /* 0x0000000eff11723e */ /* 0x000fe400020004ff */
[----:B------:R-:W-:Y:S02]  /*4a6e0*/  F2FP.F16.E5M2.UNPACK_B R14, R3 ;  /* 0x00000003ff0e723e */ /* 0x000fe400020004ff */
[----:B------:R-:W-:Y:S02]  /*4a6f0*/  F2FP.F16.E5M2.UNPACK_B R15, R2 ;  /* 0x00000002ff0f723e */ /* 0x000fe400020004ff */
[----:B------:R-:W-:Y:S02]  /*4a700*/  F2FP.F16.E5M2.UNPACK_B R12, R12 ;  /* 0x0000000cff0c723e */ /* 0x000fe400020004ff */
[----:B0-----:R-:W-:Y:S01]  /*4a710*/  F2FP.F16.E5M2.UNPACK_B R13, R0 ;  /* 0x00000000ff0d723e */ /* 0x001fe200020004ff */
[----:B-1----:R-:W-:-:S02]  /*4a720*/  IMAD.MOV.U32 R2, RZ, RZ, R48 ;  /* 0x000000ffff027224 */ /* 0x002fc400078e0030 */
[----:B------:R-:W-:Y:S01]  /*4a730*/  IMAD.MOV.U32 R3, RZ, RZ, R49 ;  /* 0x000000ffff037224 */ /* 0x000fe200078e0031 */
[----:B--2---:R-:W-:-:S15]  /*4a740*/  HMMA.16816.F32 R32, R4, R16, R32 ;  /* 0x000000100420723c */ /* 0x004fde0000001820 */
[----:B------:R-:W-:-:S08]  /*4a750*/  NOP ;  /* 0x0000000000007918 */ /* 0x000fd00000000000 */
[----:B------:R-:W-:Y:S04]  /*4a760*/  STL.64 [R1+0x360], R32 ;  /* 0x0003602001007387 */ /* 0x000fe80000100a00 */
[----:B------:R-:W-:Y:S04]  /*4a770*/  STL.64 [R1+0x368], R34 ;  /* 0x0003682201007387 */ /* 0x000fe80000100a00 */
[----:B------:R-:W-:Y:S01]  /*4a780*/  STL.64 [R1+0x180], R48 ;  /* 0x0001803001007387 */ /* 0x000fe20000100a00 */
[----:B---3--:R-:W-:Y:S03]  /*4a790*/  HMMA.16816.F32 R44, R4, R14, R44 ;  /* 0x0000000e042c723c */ /* 0x008fe6000000182c */
[----:B------:R-:W-:-:S15]  /*4a7a0*/  STL.64 [R1+0x188], R50 ;  /* 0x0001883201007387 */ /* 0x000fde0000100a00 */
[----:B------:R-:W-:-:S05]  /*4a7b0*/  NOP ;  /* 0x0000000000007918 */ /* 0x000fca0000000000 */
[----:B------:R-:W-:Y:S04]  /*4a7c0*/  STL.64 [R1+0x370], R44 ;  /* 0x0003702c01007387 */ /* 0x000fe80000100a00 */
[----:B------:R0:W-:Y:S02]  /*4a7d0*/  STL.64 [R1+0x378], R46 ;  /* 0x0003782e01007387 */ /* 0x0001e40000100a00 */
[----:B0-----:R-:W-:Y:S02]  /*4a7e0*/  HMMA.16816.F32 R44, R4, R12, R36 ;  /* 0x0000000c042c723c */ /* 0x001fe40000001824 */
[----:B------:R-:W2:Y:S04]  /*4a7f0*/  LDL.LU.64 R36, [R1+0x3b0] ;  /* 0x0003b00001247983 */ /* 0x000ea80000300a00 */
[----:B------:R-:W2:Y:S01]  /*4a800*/  LDL.LU.64 R38, [R1+0x3b8] ;  /* 0x0003b80001267983 */ /* 0x000ea20000300a00 */
[----:B------:R-:W-:-:S02]  /*4a810*/  IMAD.MOV.U32 R33, RZ, RZ, R50 ;  /* 0x000000ffff217224 */ /* 0x000fc400078e0032 */
[----:B------:R-:W-:-:S14]  /*4a820*/  IMAD.MOV.U32 R32, RZ, RZ, R51 ;  /* 0x000000ffff207224 */ /* 0x000fdc00078e0033 */
[----:B------:R0:W-:Y:S04]  /*4a830*/  STL.64 [R1+0x390], R44 ;  /* 0x0003902c01007387 */ /* 0x0001e80000100a00 */
[----:B------:R1:W-:Y:S04]  /*4a840*/  STL.64 [R1+0x398], R46 ;  /* 0x0003982e01007387 */ /* 0x0003e80000100a00 */
[----:B------:R-:W3:Y:S04]  /*4a850*/  LDL.LU.64 R48, [R1+0x3d0] ;  /* 0x0003d00001307983 */ /* 0x000ee80000300a00 */
[----:B------:R-:W3:Y:S04]  /*4a860*/  LDL.LU.64 R50, [R1+0x3d8] ;  /* 0x0003d80001327983 */ /* 0x000ee80000300a00 */
[----:B0-----:R-:W4:Y:S04]  /*4a870*/  LDL.LU.64 R44, [R1+0x400] ;  /* 0x00040000012c7983 */ /* 0x001f280000300a00 */
[----:B-1----:R-:W4:Y:S01]  /*4a880*/  LDL.LU.64 R46, [R1+0x408] ;  /* 0x00040800012e7983 */ /* 0x002f220000300a00 */
[----:B------:R-:W-:-:S02]  /*4a890*/  F2FP.F16.E5M2.UNPACK_B R10, R10 ;  /* 0x0000000aff0a723e */ /* 0x000fc400020004ff */
[----:B------:R-:W-:Y:S01]  /*4a8a0*/  F2FP.F16.E5M2.UNPACK_B R11, R11 ;  /* 0x0000000bff0b723e */ /* 0x000fe200020004ff */
[----:B------:R-:W4:Y:S04]  /*4a8b0*/  LDL.LU R34, [R1+0x23ac] ;  /* 0x0023ac0001227983 */ /* 0x000f280000300800 */
[----:B------:R-:W4:Y:S04]  /*4a8c0*/  LDL.LU R35, [R1+0x23a8] ;  /* 0x0023a80001237983 */ /* 0x000f280000300800 */
[----:B------:R-:W4:Y:S04]  /*4a8d0*/  LDL.LU R52, [R1+0x23b0] ;  /* 0x0023b00001347983 */ /* 0x000f280000300800 */
[----:B------:R-:W4:Y:S04]  /*4a8e0*/  LDL.LU R53, [R1+0x23bc] ;  /* 0x0023bc0001357983 */ /* 0x000f280000300800 */
[----:B------:R-:W4:Y:S04]  /*4a8f0*/  LDL.LU R54, [R1+0x23b8] ;  /* 0x0023b80001367983 */ /* 0x000f280000300800 */
[----:B------:R-:W4:Y:S04]  /*4a900*/  LDL.LU R55, [R1+0x23c4] ;  /* 0x0023c40001377983 */ /* 0x000f280000300800 */
[----:B------:R-:W4:Y:S04]  /*4a910*/  LDL.LU R0, [R1+0x23c0] ;  /* 0x0023c00001007983 */ /* 0x000f280000300800 */
[----:B------:R-:W4:Y:S04]  /*4a920*/  LDL R56, [R1+0x20] ;  /* 0x0000200001387983 */ /* 0x000f280000100800 */
[----:B------:R-:W4:Y:S04]  /*4a930*/  LDL R57, [R1+0x24] ;  /* 0x0000240001397983 */ /* 0x000f280000100800 */
[----:B------:R-:W4:Y:S04]  /*4a940*/  LDL.64 R58, [R1+0x18] ;  /* 0x00001800013a7983 */ /* 0x000f280000100a00 */
[----:B------:R0:W-:Y:S01]  /*4a950*/  STL [R1+0x6e90], R13 ;  /* 0x006e900d01007387 */ /* 0x0001e20000100800 */
[----:B------:R-:W-:-:S02]  /*4a960*/  F2FP.F16.E5M2.UNPACK_B R8, R8 ;  /* 0x00000008ff08723e */ /* 0x000fc400020004ff */
[----:B------:R-:W-:Y:S02]  /*4a970*/  F2FP.F16.E5M2.UNPACK_B R9, R9 ;  /* 0x00000009ff09723e */ /* 0x000fe400020004ff */
[----:B------:R-:W-:Y:S01]  /*4a980*/  F2FP.F16.E5M2.UNPACK_B R2, R2 ;  /* 0x00000002ff02723e */ /* 0x000fe200020004ff */
[----:B0-----:R-:W4:Y:S01]  /*4a990*/  LDL.LU R13, [R1+0x23b4] ;  /* 0x0023b400010d7983 */ /* 0x001f220000300800 */
[----:B------:R-:W-:Y:S01]  /*4a9a0*/  F2FP.F16.E5M2.UNPACK_B R3, R3 ;  /* 0x00000003ff03723e */ /* 0x000fe200020004ff */
[----:B--2---:R-:W-:-:S15]  /*4a9b0*/  HMMA.16816.F32 R36, R4, R10, R36 ;  /* 0x0000000a0424723c */ /* 0x004fde0000001824 */
[----:B------:R-:W-:-:S08]  /*4a9c0*/  NOP ;  /* 0x0000000000007918 */ /* 0x000fd00000000000 */
[----:B------:R0:W-:Y:S04]  /*4a9d0*/  STL.64 [R1+0x3b0], R36 ;  /* 0x0003b02401007387 */ /* 0x0001e80000100a00 */
[----:B------:R1:W-:Y:S01]  /*4a9e0*/  STL.64 [R1+0x3b8], R38 ;  /* 0x0003b82601007387 */ /* 0x0003e20000100a00 */
[C---:B---3--:R-:W-:Y:S03]  /*4a9f0*/  HMMA.16816.F32 R48, R4.reuse, R8, R48 ;  /* 0x000000080430723c */ /* 0x048fe60000001830 */
[----:B0-----:R-:W2:Y:S04]  /*4aa00*/  LDL.LU.64 R36, [R1+0x3f0] ;  /* 0x0003f00001247983 */ /* 0x001ea80000300a00 */
[----:B-1----:R-:W2:Y:S01]  /*4aa10*/  LDL.LU.64 R38, [R1+0x3f8] ;  /* 0x0003f80001267983 */ /* 0x002ea20000300a00 */
[----:B----4-:R-:W-:Y:S03]  /*4aa20*/  HMMA.16816.F32 R44, R4, R2, R44 ;  /* 0x00000002042c723c */ /* 0x010fe6000000182c */
[----:B------:R0:W-:Y:S04]  /*4aa30*/  STL.64 [R1+0x6e78], R10 ;  /* 0x006e780a01007387 */ /* 0x0001e80000100a00 */
[----:B------:R-:W-:Y:S08]  /*4aa40*/  STL.64 [R1+0x6e70], R8 ;  /* 0x006e700801007387 */ /* 0x000ff00000100a00 */
[----:B------:R1:W-:Y:S04]  /*4aa50*/  STL.64 [R1+0x3d0], R48 ;  /* 0x0003d03001007387 */ /* 0x0003e80000100a00 */
[----:B------:R3:W-:Y:S01]  /*4aa60*/  STL.64 [R1+0x3d8], R50 ;  /* 0x0003d83201007387 */ /* 0x0007e20000100a00 */
[----:B0-----:R-:W-:-:S03]  /*4aa70*/  IMAD.MOV.U32 R10, RZ, RZ, R30 ;  /* 0x000000ffff0a7224 */ /* 0x001fc600078e001e */
[----:B------:R-:W4:Y:S01]  /*4aa80*/  LDL.LU R30, [R1+0x6efc] ;  /* 0x006efc00011e7983 */ /* 0x000f220000300800 */
[----:B------:R-:W-:-:S03]  /*4aa90*/  IMAD.MOV.U32 R11, RZ, RZ, R31 ;  /* 0x000000ffff0b7224 */ /* 0x000fc600078e001f */
[----:B------:R0:W-:Y:S04]  /*4aaa0*/  STL.64 [R1+0x400], R44 ;  /* 0x0004002c01007387 */ /* 0x0001e80000100a00 */
[----:B------:R0:W-:Y:S04]  /*4aab0*/  STL.64 [R1+0x408], R46 ;  /* 0x0004082e01007387 */ /* 0x0001e80000100a00 */
[----:B------:R-:W4:Y:S04]  /*4aac0*/  LDL.LU R31, [R1+0x6ef8] ;  /* 0x006ef800011f7983 */ /* 0x000f280000300800 */
[----:B-1----:R-:W4:Y:S04]  /*4aad0*/  LDL.LU.64 R48, [R1+0x5e0] ;  /* 0x0005e00001307983 */ /* 0x002f280000300a00 */
[----:B---3--:R-:W4:Y:S04]  /*4aae0*/  LDL.LU.64 R50, [R1+0x5e8] ;  /* 0x0005e80001327983 */ /* 0x008f280000300a00 */
[----:B0-----:R-:W3:Y:S04]  /*4aaf0*/  LDL.LU.64 R44, [R1+0x5d0] ;  /* 0x0005d000012c7983 */ /* 0x001ee80000300a00 */
[----:B------:R-:W3:Y:S01]  /*4ab00*/  LDL.LU.64 R46, [R1+0x5d8] ;  /* 0x0005d800012e7983 */ /* 0x000ee20000300a00 */
[----:B------:R-:W-:-:S02]  /*4ab10*/  F2FP.F16.E5M2.UNPACK_B R8, R33 ;  /* 0x00000021ff08723e */ /* 0x000fc400020004ff */
[----:B------:R-:W-:-:S05]  /*4ab20*/  F2FP.F16.E5M2.UNPACK_B R9, R32 ;  /* 0x00000020ff09723e */ /* 0x000fca00020004ff */
[----:B------:R-:W-:Y:S02]  /*4ab30*/  STL.64 [R1+0x28], R8 ;  /* 0x0000280801007387 */ /* 0x000fe40000100a00 */
[----:B--2---:R-:W-:Y:S02]  /*4ab40*/  HMMA.16816.F32 R4, R4, R8, R36 ;  /* 0x000000080404723c */ /* 0x004fe40000001824 */
[----:B------:R-:W2:Y:S04]  /*4ab50*/  LDL.LU.64 R36, [R1+0x5c0] ;  /* 0x0005c00001247983 */ /* 0x000ea80000300a00 */
[----:B------:R-:W2:-:S15]  /*4ab60*/  LDL.LU.64 R38, [R1+0x5c8] ;  /* 0x0005c80001267983 */ /* 0x000e9e0000300a00 */
[----:B------:R-:W-:-:S02]  /*4ab70*/  NOP ;  /* 0x0000000000007918 */ /* 0x000fc40000000000 */
[----:B------:R0:W-:Y:S04]  /*4ab80*/  STL.64 [R1+0x3f0], R4 ;  /* 0x0003f00401007387 */ /* 0x0001e80000100a00 */
[----:B------:R1:W-:Y:S04]  /*4ab90*/  STL.64 [R1+0x3f8], R6 ;  /* 0x0003f80601007387 */ /* 0x0003e80000100a00 */
[----:B------:R-:W2:Y:S01]  /*4aba0*/  LDL.LU.64 R32, [R1+0x5b0] ;  /* 0x0005b00001207983 */ /* 0x000ea20000300a00 */
[----:B0-----:R-:W-:Y:S02]  /*4abb0*/  IMAD R4, R35, 0x100, R34 ;  /* 0x0000010023047824 */ /* 0x001fe400078e0222 */
[----:B------:R-:W-:-:S02]  /*4abc0*/  IMAD R5, R52, 0x100, R13 ;  /* 0x0000010034057824 */ /* 0x000fc400078e020d */
[----:B-1----:R-:W-:Y:S02]  /*4abd0*/  IMAD R6, R54, 0x100, R53 ;  /* 0x0000010036067824 */ /* 0x002fe400078e0235 */
[----:B------:R-:W-:Y:S01]  /*4abe0*/  IMAD R7, R0, 0x100, R55 ;  /* 0x0000010000077824 */ /* 0x000fe200078e0237 */
[----:B------:R-:W2:Y:S01]  /*4abf0*/  LDL.LU.64 R34, [R1+0x5b8] ;  /* 0x0005b80001227983 */ /* 0x000ea20000300a00 */
[----:B------:R-:W-:Y:S02]  /*4ac00*/  F2FP.F16.E5M2.UNPACK_B R4, R4 ;  /* 0x00000004ff04723e */ /* 0x000fe400020004ff */
[----:B------:R-:W-:Y:S02]  /*4ac10*/  F2FP.F16.E5M2.UNPACK_B R5, R5 ;  /* 0x00000005ff05723e */ /* 0x000fe400020004ff */
[----:B------:R-:W-:Y:S02]  /*4ac20*/  F2FP.F16.E5M2.UNPACK_B R6, R6 ;  /* 0x00000006ff06723e */ /* 0x000fe400020004ff */
[----:B------:R-:W-:-:S07]  /*4ac30*/  F2FP.F16.E5M2.UNPACK_B R7, R7 ;  /* 0x00000007ff07723e */ /* 0x000fce00020004ff */
[C---:B----4-:R-:W-:Y:S06]  /*4ac40*/  HMMA.16816.F32 R48, R4.reuse, R56, R48 ;  /* 0x000000380430723c */ /* 0x050fec0000001830 */
[----:B---3--:R-:W-:Y:S06]  /*4ac50*/  HMMA.16816.F32 R44, R4, R58, R44 ;  /* 0x0000003a042c723c */ /* 0x008fec000000182c */
[----:B------:R-:W-:-:S02]  /*4ac60*/  IMAD.MOV.U32 R13, RZ, RZ, R58 ;  /* 0x000000ffff0d7224 */ /* 0x000fc400078e003a */
[----:B------:R-:W-:-:S09]  /*4ac70*/  IMAD.MOV.U32 R0, RZ, RZ, R59 ;  /* 0x000000ffff007224 */ /* 0x000fd200078e003b */
[----:B------:R-:W-:Y:S04]  /*4ac80*/  STL.64 [R1+0x5e0], R48 ;  /* 0x0005e03001007387 */ /* 0x000fe80000100a00 */
[----:B------:R-:W-:Y:S04]  /*4ac90*/  STL.64 [R1+0x5e8], R50 ;  /* 0x0005e83201007387 */ /* 0x000fe80000100a00 */
[----:B------:R0:W-:Y:S04]  /*4aca0*/  STL.64 [R1+0x5d0], R44 ;  /* 0x0005d02c01007387 */ /* 0x0001e80000100a00 */
[----:B------:R1:W-:Y:S04]  /*4acb0*/  STL.64 [R1+0x5d8], R46 ;  /* 0x0005d82e01007387 */ /* 0x0003e80000100a00 */
[----:B0-----:R-:W3:Y:S04]  /*4acc0*/  LDL.LU.64 R44, [R1+0x5a0] ;  /* 0x0005a000012c7983 */ /* 0x001ee80000300a00 */
[----:B-1----:R-:W3:Y:S04]  /*4acd0*/  LDL.LU.64 R46, [R1+0x5a8] ;  /* 0x0005a800012e7983 */ /* 0x002ee80000300a00 */
[----:B------:R-:W4:Y:S04]  /*4ace0*/  LDL.LU.64 R56, [R1+0x590] ;  /* 0x0005900001387983 */ /* 0x000f280000300a00 */
[----:B------:R-:W4:Y:S01]  /*4acf0*/  LDL.LU.64 R58, [R1+0x598] ;  /* 0x00059800013a7983 */ /* 0x000f220000300a00 */
[C---:B--2---:R-:W-:Y:S06]  /*4ad00*/  HMMA.16816.F32 R36, R4.reuse, R30, R36 ;  /* 0x0000001e0424723c */ /* 0x044fec0000001824 */
[----:B------:R-:W-:-:S15]  /*4ad10*/  HMMA.16816.F32 R32, R4, R28, R32 ;  /* 0x0000001c0420723c */ /* 0x000fde0000001820 */
[----:B------:R-:W-:-:S02]  /*4ad20*/  NOP ;  /* 0x0000000000007918 */ /* 0x000fc40000000000 */
[----:B------:R0:W-:Y:S04]  /*4ad30*/  STL.64 [R1+0x5c0], R36 ;  /* 0x0005c02401007387 */ /* 0x0001e80000100a00 */
[----:B------:R1:W-:Y:S04]  /*4ad40*/  STL.64 [R1+0x5c8], R38 ;  /* 0x0005c82601007387 */ /* 0x0003e80000100a00 */
[----:B------:R-:W2:Y:S04]  /*4ad50*/  LDL.LU.64 R52, [R1+0x570] ;  /* 0x0005700001347983 */ /* 0x000ea80000300a00 */
[----:B------:R-:W2:Y:S04]  /*4ad60*/  LDL.LU.64 R54, [R1+0x578] ;  /* 0x0005780001367983 */ /* 0x000ea80000300a00 */
[----:B------:R1:W-:Y:S04]  /*4ad70*/  STL.64 [R1+0x5b0], R32 ;  /* 0x0005b02001007387 */ /* 0x0003e80000100a00 */
[----:B------:R1:W-:Y:S04]  /*4ad80*/  STL.64 [R1+0x5b8], R34 ;  /* 0x0005b82201007387 */ /* 0x0003e80000100a00 */
[----:B------:R-:W2:Y:S04]  /*4ad90*/  LDL.LU.64 R48, [R1+0x560] ;  /* 0x0005600001307983 */ /* 0x000ea80000300a00 */
[----:B------:R-:W2:Y:S04]  /*4ada0*/  LDL.LU.64 R50, [R1+0x568] ;  /* 0x0005680001327983 */ /* 0x000ea80000300a00 */
[----:B0-----:R-:W2:Y:S04]  /*4adb0*/  LDL.LU.64 R36, [R1+0x540] ;  /* 0x0005400001247983 */ /* 0x001ea80000300a00 */
[----:B-1----:R-:W2:Y:S04]  /*4adc0*/  LDL.LU.64 R38, [R1+0x548] ;  /* 0x0005480001267983 */ /* 0x002ea80000300a00 */
[----:B------:R-:W2:Y:S04]  /*4add0*/  LDL.LU.64 R32, [R1+0x530] ;  /* 0x0005300001207983 */ /* 0x000ea80000300a00 */
[----:B------:R-:W2:Y:S01]  /*4ade0*/  LDL.LU.64 R34, [R1+0x538] ;  /* 0x0005380001227983 */ /* 0x000ea20000300a00 */
[C---:B---3--:R-:W-:Y:S06]  /*4adf0*/  HMMA.16816.F32 R8, R4.reuse, R10, R44 ;  /* 0x0000000a0408723c */ /* 0x048fec000000182c */
[C---:B----4-:R-:W-:Y:S01]  /*4ae00*/  HMMA.16816.F32 R56, R4.reuse, R60, R56 ;  /* 0x0000003c0438723c */ /* 0x050fe20000001838 */
[----:B------:R-:W-:Y:S04]  /*4ae10*/  STL.64 [R1+0x6e58], R30 ;  /* 0x006e581e01007387 */ /* 0x000fe80000100a00 */
[----:B------:R0:W-:Y:S04]  /*4ae20*/  STL.64 [R1+0x6e50], R28 ;  /* 0x006e501c01007387 */ /* 0x0001e80000100a00 */
[----:B0-----:R-:W3:Y:S04]  /*4ae30*/  LDL.LU.64 R28, [R1+0x580] ;  /* 0x00058000011c7983 */ /* 0x001ee80000300a00 */
[----:B------:R-:W3:Y:S04]  /*4ae40*/  LDL.LU.64 R30, [R1+0x588] ;  /* 0x00058800011e7983 */ /* 0x000ee80000300a00 */
[----:B------:R-:W4:Y:S04]  /*4ae50*/  LDL.LU.64 R46, [R1+0x6ef0] ;  /* 0x006ef000012e7983 */ /* 0x000f280000300a00 */
[----:B------:R-:W4:Y:S04]  /*4ae60*/  LDL.LU.64 R44, [R1+0x6ee8] ;  /* 0x006ee800012c7983 */ /* 0x000f280000300a00 */
[----:B------:R0:W-:Y:S04]  /*4ae70*/  STL.64 [R1+0x5a0], R8 ;  /* 0x0005a00801007387 */ /* 0x0001e80000100a00 */
[----:B------:R1:W-:Y:S04]  /*4ae80*/  STL.64 [R1+0x5a8], R10 ;  /* 0x0005a80a01007387 */ /* 0x0003e80000100a00 */
[----:B0-----:R-:W4:Y:S04]  /*4ae90*/  LDL.LU.64 R8, [R1+0x520] ;  /* 0x0005200001087983 */ /* 0x001f280000300a00 */
[----:B-1----:R-:W4:Y:S04]  /*4aea0*/  LDL.LU.64 R10, [R1+0x528] ;  /* 0x00052800010a7983 */ /* 0x002f280000300a00 */
[----:B------:R-:W-:Y:S04]  /*4aeb0*/  STL.64 [R1+0x590], R56 ;  /* 0x0005903801007387 */ /* 0x000fe80000100a00 */
[----:B------:R0:W-:Y:S04]  /*4aec0*/  STL.64 [R1+0x598], R58 ;  /* 0x0005983a01007387 */ /* 0x0001e80000100a00 */
[----:B0-----:R-:W3:Y:S04]  /*4aed0*/  LDL.LU.64 R58, [R1+0x6ee0] ;  /* 0x006ee000013a7983 */ /* 0x001ee80000300a00 */
[----:B------:R-:W2:Y:S04]  /*4aee0*/  LDL.LU.64 R56, [R1+0x6ed8] ;  /* 0x006ed80001387983 */ /* 0x000ea80000300a00 */
[----:B------:R-:W-:Y:S01]  /*4aef0*/  STL.64 [R1+0x6e38], R60 ;  /* 0x006e383c01007387 */ /* 0x000fe20000100a00 */
[C---:B---3--:R-:W-:Y:S06]  /*4af00*/  HMMA.16816.F32 R28, R4.reuse, R58, R28 ;  /* 0x0000003a041c723c */ /* 0x048fec000000181c */
[----:B--2---:R-:W-:-:S15]  /*4af10*/  HMMA.16816.F32 R52, R4, R56, R52 ;  /* 0x000000380434723c */ /* 0x004fde0000001834 */
[----:B------:R-:W-:-:S02]  /*4af20*/  NOP ;  /* 0x0000000000007918 */ /* 0x000fc40000000000 */
[----:B------:R0:W-:Y:S04]  /*4af30*/  STL.64 [R1+0x580], R28 ;  /* 0x0005801c01007387 */ /* 0x0001e80000100a00 */
[----:B------:R1:W-:Y:S04]  /*4af40*/  STL.64 [R1+0x588], R30 ;  /* 0x0005881e01007387 */ /* 0x0003e80000100a00 */
[----:B0-----:R-:W2:Y:S04]  /*4af50*/  LDL.LU.64 R28, [R1+0x510] ;  /* 0x00051000011c7983 */ /* 0x001ea80000300a00 */
[----:B-1----:R-:W2:Y:S04]  /*4af60*/  LDL.LU.64 R30, [R1+0x518] ;  /* 0x00051800011e7983 */ /* 0x002ea80000300a00 */
[----:B------:R-:W-:Y:S04]  /*4af70*/  STL.64 [R1+0x570], R52 ;  /* 0x0005703401007387 */ /* 0x000fe80000100a00 */
[----:B------:R0:W-:Y:S04]  /*4af80*/  STL.64 [R1+0x578], R54 ;  /* 0x0005783601007387 */ /* 0x0001e80000100a00 */
[----:B0-----:R-:W3:Y:S04]  /*4af90*/  LDL.LU.64 R54, [R1+0x6ed0] ;  /* 0x006ed00001367983 */ /* 0x001ee80000300a00 */
[----:B------:R-:W4:Y:S04]  /*4afa0*/  LDL.LU.64 R52, [R1+0x6ec8] ;  /* 0x006ec80001347983 */ /* 0x000f280000300a00 */
[----:B------:R-:W-:Y:S04]  /*4afb0*/  STL.64 [R1+0x6e48], R58 ;  /* 0x006e483a01007387 */ /* 0x000fe80000100a00 */
[----:B------:R0:W-:Y:S04]  /*4afc0*/  STL.64 [R1+0x6e40], R56 ;  /* 0x006e403801007387 */ /* 0x0001e80000100a00 */
[----:B0-----:R-:W4:Y:S04]  /*4afd0*/  LDL.LU.64 R56, [R1+0x550] ;  /* 0x0005500001387983 */ /* 0x001f280000300a00 */
[----:B------:R-:W4:Y:S01]  /*4afe0*/  LDL.LU.64 R58, [R1+0x558] ;  /* 0x00055800013a7983 */ /* 0x000f220000300a00 */
[----:B---3--:R-:W-:-:S15]  /*4aff0*/  HMMA.16816.F32 R48, R4, R54, R48 ;  /* 0x000000360430723c */ /* 0x008fde0000001830 */
[----:B------:R-:W-:-:S08]  /*4b000*/  NOP ;  /* 0x0000000000007918 */ /* 0x000fd00000000000 */
[----:B------:R-:W-:Y:S04]  /*4b010*/  STL.64 [R1+0x560], R48 ;  /* 0x0005603001007387 */ /* 0x000fe80000100a00 */
[----:B------:R0:W-:Y:S04]  /*4b020*/  STL.64 [R1+0x568], R50 ;  /* 0x0005683201007387 */ /* 0x0001e80000100a00 */
[----:B0-----:R-:W3:Y:S04]  /*4b030*/  LDL.LU.64 R50, [R1+0x6ec0] ;  /* 0x006ec00001327983 */ /* 0x001ee80000300a00 */
[----:B------:R-:W2:Y:S01]  /*4b040*/  LDL.LU.64 R48, [R1+0x6eb8] ;  /* 0x006eb80001307983 */ /* 0x000ea20000300a00 */
[----:B----4-:R-:W-:Y:S03]  /*4b050*/  HMMA.16816.F32 R56, R4, R52, R56 ;  /* 0x000000340438723c */ /* 0x010fe60000001838 */
[----:B------:R-:W-:Y:S04]  /*4b060*/  STL.64 [R1+0x6e68], R54 ;  /* 0x006e683601007387 */ /* 0x000fe80000100a00 */
[----:B------:R-:W-:-:S15]  /*4b070*/  STL.64 [R1+0x6e60], R52 ;  /* 0x006e603401007387 */ /* 0x000fde0000100a00 */
[----:B------:R-:W-:-:S01]  /*4b080*/  NOP ;  /* 0x0000000000007918 */ /* 0x000fc20000000000 */
[----:B------:R-:W-:Y:S04]  /*4b090*/  STL.64 [R1+0x550], R56 ;  /* 0x0005503801007387 */ /* 0x000fe80000100a00 */
[----:B------:R-:W-:Y:S01]  /*4b0a0*/  STL.64 [R1+0x558], R58 ;  /* 0x0005583a01007387 */ /* 0x000fe20000100a00 */
[C---:B---3--:R-:W-:Y:S06]  /*4b0b0*/  HMMA.16816.F32 R36, R4.reuse, R50, R36 ;  /* 0x000000320424723c */ /* 0x048fec0000001824 */
[----:B--2---:R-:W-:Y:S01]  /*4b0c0*/  HMMA.16816.F32 R32, R4, R48, R32 ;  /* 0x000000300420723c */ /* 0x004fe20000001820 */
[----:B------:R-:W-:-:S15]  /*4b0d0*/  STL.64 [R1+0x6e88], R50 ;  /* 0x006e883201007387 */ /* 0x000fde0000100a00 */
[----:B------:R-:W-:-:S01]  /*4b0e0*/  NOP ;  /* 0x0000000000007918 */ /* 0x000fc20000000000 */
[----:B------:R0:W-:Y:S04]  /*4b0f0*/  STL.64 [R1+0x540], R36 ;  /* 0x0005402401007387 */ /* 0x0001e80000100a00 */
[----:B------:R1:W-:Y:S04]  /*4b100*/  STL.64 [R1+0x548], R38 ;  /* 0x0005482601007387 */ /* 0x0003e80000100a00 */
[----:B------:R-:W-:Y:S04]  /*4b110*/  STL.64 [R1+0x6e80], R48 ;  /* 0x006e803001007387 */ /* 0x000fe80000100a00 */
[----:B------:R-:W-:Y:S04]  /*4b120*/  STL.64 [R1+0x530], R32 ;  /* 0x0005302001007387 */ /* 0x000fe80000100a00 */
[----:B------:R-:W-:Y:S04]  /*4b130*/  STL.64 [R1+0x538], R34 ;  /* 0x0005382201007387 */ /* 0x000fe80000100a00 */
[----:B0-----:R-:W2:Y:S04]  /*4b140*/  LDL.LU.64 R36, [R1+0x500] ;  /* 0x0005000001247983 */ /* 0x001ea80000300a00 */
[----:B-1----:R-:W2:Y:S01]  /*4b150*/  LDL.LU.64 R38, [R1+0x508] ;  /* 0x0005080001267983 */ /* 0x002ea20000300a00 */
[C---:B------:R-:W-:Y:S06]  /*4b160*/  HMMA.16816.F32 R8, R4.reuse, R46, R8 ;  /* 0x0000002e0408723c */ /* 0x040fec0000001808 */
[----:B------:R-:W-:-:S15]  /*4b170*/  HMMA.16816.F32 R28, R4, R44, R28 ;  /* 0x0000002c041c723c */ /* 0x000fde000000181c */
[----:B------:R-:W-:-:S02]  /*4b180*/  NOP ;  /* 0x0000000000007918 */ /* 0x000fc40000000000 */
[----:B------:R0:W-:Y:S04]  /*4b190*/  STL.64 [R1+0x520], R8 ;  /* 0x0005200801007387 */ /* 0x0001e80000100a00 */
[----:B------:R1:W-:Y:S04]  /*4b1a0*/  STL.64 [R1+0x528], R10 ;  /* 0x0005280a01007387 */ /* 0x0003e80000100a00 */
[----:B0-----:R-:W3:Y:S04]  /*4b1b0*/  LDL.LU.64 R8, [R1+0x4f0] ;  /* 0x0004f00001087983 */ /* 0x001ee80000300a00 */
[----:B-1----:R-:W3:Y:S04]  /*4b1c0*/  LDL.LU.64 R10, [R1+0x4f8] ;  /* 0x0004f800010a7983 */ /* 0x002ee80000300a00 */
[----:B------:R-:W4:Y:S04]  /*4b1d0*/  LDL.LU.64 R32, [R1+0x4e0] ;  /* 0x0004e00001207983 */ /* 0x000f280000300a00 */
[----:B------:R-:W4:Y:S04]  /*4b1e0*/  LDL.LU.64 R34, [R1+0x4e8] ;  /* 0x0004e80001227983 */ /* 0x000f280000300a00 */
[----:B------:R0:W-:Y:S04]  /*4b1f0*/  STL.64 [R1+0x510], R28 ;  /* 0x0005101c01007387 */ /* 0x0001e80000100a00 */
[----:B------:R1:W-:Y:S04]  /*4b200*/  STL.64 [R1+0x518], R30 ;  /* 0x0005181e01007387 */ /* 0x0003e80000100a00 */
[----:B------:R-:W4:Y:S04]  /*4b210*/  LDL.LU.64 R56, [R1+0x4b0] ;  /* 0x0004b00001387983 */ /* 0x000f280000300a00 */
[----:B------:R-:W4:Y:S04]  /*4b220*/  LDL.LU.64 R58, [R1+0x4b8] ;  /* 0x0004b800013a7983 */ /* 0x000f280000300a00 */
[----:B------:R-:W4:Y:S04]  /*4b230*/  LDL.LU.64 R52, [R1+0x4a0] ;  /* 0x0004a00001347983 */ /* 0x000f280000300a00 */
[----:B------:R-:W4:Y:S04]  /*4b240*/  LDL.LU.64 R54, [R1+0x4a8] ;  /* 0x0004a80001367983 */ /* 0x000f280000300a00 */
[----:B------:R-:W4:Y:S04]  /*4b250*/  LDL.LU.64 R48, [R1+0x490] ;  /* 0x0004900001307983 */ /* 0x000f280000300a00 */
[----:B------:R-:W4:Y:S04]  /*4b260*/  LDL.LU.64 R50, [R1+0x498] ;  /* 0x0004980001327983 */ /* 0x000f280000300a00 */
[----:B0-----:R-:W4:Y:S04]  /*4b270*/  LDL.LU.64 R28, [R1+0x480] ;  /* 0x00048000011c7983 */ /* 0x001f280000300a00 */
[----:B-1----:R-:W4:Y:S04]  /*4b280*/  LDL.LU.64 R30, [R1+0x488] ;  /* 0x00048800011e7983 */ /* 0x002f280000300a00 */
[----:B------:R-:W-:Y:S04]  /*4b290*/  STL.64 [R1+0x6e30], R46 ;  /* 0x006e302e01007387 */ /* 0x000fe80000100a00 */
[----:B------:R0:W-:Y:S04]  /*4b2a0*/  STL.64 [R1+0x6e28], R44 ;  /* 0x006e282c01007387 */ /* 0x0001e80000100a00 */
[----:B0-----:R-:W4:Y:S04]  /*4b2b0*/  LDL.LU.64 R44, [R1+0x4c0] ;  /* 0x0004c000012c7983 */ /* 0x001f280000300a00 */
[----:B------:R-:W4:Y:S01]  /*4b2c0*/  LDL.LU.64 R46, [R1+0x4c8] ;  /* 0x0004c800012e7983 */ /* 0x000f220000300a00 */
[----:B--2---:R-:W-:-:S15]  /*4b2d0*/  HMMA.16816.F32 R36, R4, R42, R36 ;  /* 0x0000002a0424723c */ /* 0x004fde0000001824 */
[----:B------:R-:W-:-:S08]  /*4b2e0*/  NOP ;  /* 0x0000000000007918 */ /* 0x000fd00000000000 */
[----:B------:R-:W-:Y:S04]  /*4b2f0*/  STL.64 [R1+0x500], R36 ;  /* 0x0005002401007387 */ /* 0x000fe80000100a00 */
[----:B------:R0:W-:Y:S04]  /*4b300*/  STL.64 [R1+0x508], R38 ;  /* 0x0005082601007387 */ /* 0x0001e80000100a00 */
[----:B0-----:R-:W4:Y:S01]  /*4b310*/  LDL.LU.64 R38, [R1+0x6eb0] ;  /* 0x006eb00001267983 */ /* 0x001f220000300a00 */
[----:B---3--:R-:W-:Y:S03]  /*4b320*/  HMMA.16816.F32 R8, R4, R40, R8 ;  /* 0x000000280408723c */ /* 0x008fe60000001808 */
[----:B------:R-:W2:-:S15]  /*4b330*/  LDL.LU.64 R36, [R1+0x6ea8] ;  /* 0x006ea80001247983 */ /* 0x000e9e0000300a00 */
[----:B------:R-:W-:-:S05]  /*4b340*/  NOP ;  /* 0x0000000000007918 */ /* 0x000fca0000000000 */
[----:B------:R0:W-:Y:S04]  /*4b350*/  STL.64 [R1+0x4f0], R8 ;  /* 0x0004f00801007387 */ /* 0x0001e80000100a00 */
[----:B------:R1:W-:Y:S04]  /*4b360*/  STL.64 [R1+0x4f8], R10 ;  /* 0x0004f80a01007387 */ /* 0x0003e80000100a00 */
[----:B0-----:R-:W3:Y:S04]  /*4b370*/  LDL.LU.64 R8, [R1+0x470] ;  /* 0x0004700001087983 */ /* 0x001ee80000300a00 */
[----:B-1----:R-:W3:Y:S04]  /*4b380*/  LDL.LU.64 R10, [R1+0x478] ;  /* 0x00047800010a7983 */ /* 0x002ee80000300a00 */
[----:B------:R-:W-:Y:S04]  /*4b390*/  STL.64 [R1+0x6e10], R42 ;  /* 0x006e102a01007387 */ /* 0x000fe80000100a00 */
[----:B------:R0:W-:Y:S04]  /*4b3a0*/  STL.64 [R1+0x6e08], R40 ;  /* 0x006e082801007387 */ /* 0x0001e80000100a00 */
[----:B0-----:R-:W2:Y:S04]  /*4b3b0*/  LDL.LU.64 R40, [R1+0x4d0] ;  /* 0x0004d00001287983 */ /* 0x001ea80000300a00 */
[----:B------:R-:W2:Y:S01]  /*4b3c0*/  LDL.LU.64 R42, [R1+0x4d8] ;  /* 0x0004d800012a7983 */ /* 0x000ea20000300a00 */
[----:B----4-:R-:W-:-:S15]  /*4b3d0*/  HMMA.16816.F32 R32, R4, R38, R32 ;  /* 0x000000260420723c */ /* 0x010fde0000001820 */
[----:B------:R-:W-:-:S08]  /*4b3e0*/  NOP ;  /* 0x0000000000007918 */ /* 0x000fd00000000000 */
[----:B------:R-:W-:Y:S04]  /*4b3f0*/  STL.64 [R1+0x4e0], R32 ;  /* 0x0004e02001007387 */ /* 0x000fe80000100a00 */
[----:B------:R0:W-:Y:S04]  /*4b400*/  STL.64 [R1+0x4e8], R34 ;  /* 0x0004e82201007387 */ /* 0x0001e80000100a00 */
[----:B0-----:R-:W4:Y:S04]  /*4b410*/  LDL.LU.64 R34, [R1+0x6ea0] ;  /* 0x006ea00001227983 */ /* 0x001f280000300a00 */
[----:B------:R-:W4:Y:S01]  /*4b420*/  LDL.LU.64 R32, [R1+0x6e98] ;  /* 0x006e980001207983 */ /* 0x000f220000300a00 */
[----:B--2---:R-:W-:Y:S03]  /*4b430*/  HMMA.16816.F32 R40, R4, R36, R40 ;  /* 0x000000240428723c */ /* 0x004fe60000001828 */
[----:B------:R-:W-:Y:S04]  /*4b440*/  STL.64 [R1+0x6e20], R38 ;  /* 0x006e202601007387 */ /* 0x000fe80000100a00 */
[----:B------:R-:W-:-:S15]  /*4b450*/  STL.64 [R1+0x6e18], R36 ;  /* 0x006e182401007387 */ /* 0x000fde0000100a00 */
[----:B------:R-:W-:-:S01]  /*4b460*/  NOP ;  /* 0x0000000000007918 */ /* 0x000fc20000000000 */
[----:B------:R-:W-:Y:S04]  /*4b470*/  STL.64 [R1+0x4d0], R40 ;  /* 0x0004d02801007387 */ /* 0x000fe80000100a00 */
[----:B------:R0:W-:Y:S02]  /*4b480*/  STL.64 [R1+0x4d8], R42 ;  /* 0x0004d82a01007387 */ /* 0x0001e40000100a00 */
[C---:B0-----:R-:W-:Y:S06]  /*4b490*/  HMMA.16816.F32 R40, R4.reuse, R26, R52 ;  /* 0x0000001a0428723c */ /* 0x041fec0000001834 */
[C---:B---3--:R-:W-:Y:S06]  /*4b4a0*/  HMMA.16816.F32 R8, R4.reuse, R20, R8 ;  /* 0x000000140408723c */ /* 0x048fec0000001808 */
[C---:B----4-:R-:W-:Y:S06]  /*4b4b0*/  HMMA.16816.F32 R36, R4.reuse, R34, R44 ;  /* 0x000000220424723c */ /* 0x050fec000000182c */
[----:B------:R-:W-:-:S15]  /*4b4c0*/  HMMA.16816.F32 R44, R4, R32, R56 ;  /* 0x00000020042c723c */ /* 0x000fde0000001838 */
[----:B------:R-:W-:-:S02]  /*4b4d0*/  NOP ;  /* 0x0000000000007918 */ /* 0x000fc40000000000 */
[----:B------:R-:W-:Y:S04]  /*4b4e0*/  STL.64 [R1+0x4c0], R36 ;  /* 0x0004c02401007387 */ /* 0x000fe80000100a00 */
[----:B------:R0:W-:Y:S04]  /*4b4f0*/  STL.64 [R1+0x4c8], R38 ;  /* 0x0004c82601007387 */ /* 0x0001e80000100a00 */
[----:B0-----:R-:W2:Y:S04]  /*4b500*/  LDL.64 R38, [R1+0x28] ;  /* 0x0000280001267983 */ /* 0x001ea80000100a00 */
[----:B------:R-:W-:Y:S04]  /*4b510*/  STL.64 [R1+0x4b0], R44 ;  /* 0x0004b02c01007387 */ /* 0x000fe80000100a00 */
[----:B------:R0:W-:Y:S04]  /*4b520*/  STL.64 [R1+0x4b8], R46 ;  /* 0x0004b82e01007387 */ /* 0x0001e80000100a00 */
[----:B------:R-:W-:Y:S04]  /*4b530*/  STL.64 [R1+0x4a0], R40 ;  /* 0x0004a02801007387 */ /* 0x000fe80000100a00 */
[----:B------:R1:W-:Y:S01]  /*4b540*/  STL.64 [R1+0x4a8], R42 ;  /* 0x0004a82a01007387 */ /* 0x0003e20000100a00 */
[C---:B0-----:R-:W-:Y:S06]  /*4b550*/  HMMA.16816.F32 R44, R4.reuse, R24, R48 ;  /* 0x00000018042c723c */ /* 0x041fec0000001830 */
[----:B-1----:R-:W-:Y:S01]  /*4b560*/  HMMA.16816.F32 R40, R4, R22, R28 ;  /* 0x000000160428723c */ /* 0x002fe2000000181c */
[----:B------:R-:W3:-:S15]  /*4b570*/  LDL.LU.64 R28, [R1+0x450] ;  /* 0x00045000011c7983 */ /* 0x000ede0000300a00 */
[----:B------:R-:W-:-:S01]  /*4b580*/  NOP ;  /* 0x0000000000007918 */ /* 0x000fc20000000000 */
[----:B------:R0:W-:Y:S04]  /*4b590*/  STL.64 [R1+0x490], R44 ;  /* 0x0004902c01007387 */ /* 0x0001e80000100a00 */
[----:B------:R-:W-:Y:S04]  /*4b5a0*/  STL.64 [R1+0x498], R46 ;  /* 0x0004982e01007387 */ /* 0x000fe80000100a00 */
[----:B------:R-:W3:Y:S04]  /*4b5b0*/  LDL.LU.64 R30, [R1+0x458] ;  /* 0x00045800011e7983 */ /* 0x000ee80000300a00 */
[----:B------:R-:W-:Y:S04]  /*4b5c0*/  STL.64 [R1+0x480], R40 ;  /* 0x0004802801007387 */ /* 0x000fe80000100a00 */
[----:B------:R-:W-:Y:S04]  /*4b5d0*/  STL.64 [R1+0x488], R42 ;  /* 0x0004882a01007387 */ /* 0x000fe80000100a00 */
[----:B0-----:R-:W4:Y:S04]  /*4b5e0*/  LDL.LU R44, [R1+0x23dc] ;  /* 0x0023dc00012c7983 */ /* 0x001f280000300800 */
[----:B------:R-:W4:Y:S04]  /*4b5f0*/  LDL.LU R45, [R1+0x23d8] ;  /* 0x0023d800012d7983 */ /* 0x000f280000300800 */
[----:B------:R-:W4:Y:S04]  /*4b600*/  LDL.LU R56, [R1+0x23e4] ;  /* 0x0023e40001387983 */ /* 0x000f280000300800 */
[----:B------:R-:W4:Y:S04]  /*4b610*/  LDL.LU R57, [R1+0x23e0] ;  /* 0x0023e00001397983 */ /* 0x000f280000300800 */
[----:B------:R-:W2:Y:S04]  /*4b620*/  LDL.LU.64 R48, [R1+0x440] ;  /* 0x0004400001307983 */ /* 0x000ea80000300a00 */
[----:B------:R-:W2:Y:S04]  /*4b630*/  LDL.LU.64 R50, [R1+0x448] ;  /* 0x0004480001327983 */ /* 0x000ea80000300a00 */
[----:B------:R0:W-:Y:S04]  /*4b640*/  STL.64 [R1+0x470], R8 ;  /* 0x0004700801007387 */ /* 0x0001e80000100a00 */
[----:B------:R1:W-:Y:S04]  /*4b650*/  STL.64 [R1+0x478], R10 ;  /* 0x0004780a01007387 */ /* 0x0003e80000100a00 */
[----:B0-----:R-:W4:Y:S04]  /*4b660*/  LDL.LU.64 R8, [R1+0x430] ;  /* 0x0004300001087983 */ /* 0x001f280000300a00 */
[----:B-1----:R-:W4:Y:S04]  /*4b670*/  LDL.LU.64 R10, [R1+0x438] ;  /* 0x00043800010a7983 */ /* 0x002f280000300a00 */
[----:B------:R-:W4:Y:S04]  /*4b680*/  LDL.LU.64 R52, [R1+0x420] ;  /* 0x0004200001347983 */ /* 0x000f280000300a00 */
[----:B------:R-:W4:Y:S04]  /*4b690*/  LDL.LU.64 R54, [R1+0x428] ;  /* 0x0004280001367983 */ /* 0x000f280000300a00 */
[----:B------:R-:W4:Y:S04]  /*4b6a0*/  LDL.LU.64 R40, [R1+0x20f0] ;  /* 0x0020f00001287983 */ /* 0x000f280000300a00 */
[----:B------:R-:W4:Y:S04]  /*4b6b0*/  LDL.LU.64 R42, [R1+0x20f8] ;  /* 0x0020f800012a7983 */ /* 0x000f280000300a00 */
[----:B------:R-:W4:Y:S04]  /*4b6c0*/  LDL.64 R58, [R1+0x20] ;  /* 0x00002000013a7983 */ /* 0x000f280000100a00 */
[----:B------:R-:W-:Y:S04]  /*4b6d0*/  STL.64 [R1+0x6e00], R22 ;  /* 0x006e001601007387 */ /* 0x000fe80000100a00 */
[----:B------:R0:W-:Y:S04]  /*4b6e0*/  STL.64 [R1+0x6df8], R20 ;  /* 0x006df81401007387 */ /* 0x0001e80000100a00 */
[----:B0-----:R-:W3:Y:S04]  /*4b6f0*/  LDL.LU.64 R20, [R1+0x460] ;  /* 0x0004600001147983 */ /* 0x001ee80000300a00 */
[----:B------:R-:W3:Y:S01]  /*4b700*/  LDL.LU.64 R22, [R1+0x468] ;  /* 0x0004680001167983 */ /* 0x000ee20000300a00 */
[----:B------:R-:W-:Y:S01]  /*4b710*/  IMAD.MOV.U32 R46, RZ, RZ, R13 ;  /* 0x000000ffff2e7224 */ /* 0x000fe200078e000d */
[----:B---3--:R-:W-:-:S15]  /*4b720*/  HMMA.16816.F32 R20, R4, R18, R20 ;  /* 0x000000120414723c */ /* 0x008fde0000001814 */
[----:B------:R-:W-:-:S08]  /*4b730*/  NOP ;  /* 0x0000000000007918 */ /* 0x000fd00000000000 */
[----:B------:R-:W-:Y:S04]  /*4b740*/  STL.64 [R1+0x460], R20 ;  /* 0x0004601401007387 */ /* 0x000fe80000100a00 */
[----:B------:R0:W-:Y:S04]  /*4b750*/  STL.64 [R1+0x468], R22 ;  /* 0x0004681601007387 */ /* 0x0001e80000100a00 */
[----:B------:R-:W4:Y:S01]  /*4b760*/  LDL.LU R13, [R1+0x6e90] ;  /* 0x006e9000010d7983 */ /* 0x000f220000300800 */
[C---:B--2---:R-:W-:Y:S06]  /*4b770*/  HMMA.16816.F32 R48, R4.reuse, R14, R48 ;  /* 0x0000000e0430723c */ /* 0x044fec0000001830 */
[----:B0-----:R-:W-:-:S15]  /*4b780*/  HMMA.16816.F32 R20, R4, R16, R28 ;  /* 0x000000100414723c */ /* 0x001fde000000181c */
[----:B------:R-:W-:-:S08]  /*4b790*/  NOP ;  /* 0x0000000000007918 */ /* 0x000fd00000000000 */
[----:B------:R0:W-:Y:S04]  /*4b7a0*/  STL.64 [R1+0x450], R20 ;  /* 0x0004501401007387 */ /* 0x0001e80000100a00 */
[----:B------:R1:W-:Y:S04]  /*4b7b0*/  STL.64 [R1+0x458], R22 ;  /* 0x0004581601007387 */ /* 0x0003e80000100a00 */
[----:B------:R-:W2:Y:S04]  /*4b7c0*/  LDL.LU.64 R28, [R1+0x20e0] ;  /* 0x0020e000011c7983 */ /* 0x000ea80000300a00 */
[----:B------:R-:W2:Y:S04]  /*4b7d0*/  LDL.LU.64 R30, [R1+0x20e8] ;  /* 0x0020e800011e7983 */ /* 0x000ea80000300a00 */
[----:B0-----:R-:W3:Y:S04]  /*4b7e0*/  LDL.LU.64 R20, [R1+0x7c0] ;  /* 0x0007c00001147983 */ /* 0x001ee80000300a00 */
[----:B-1----:R-:W3:Y:S04]  /*4b7f0*/  LDL.LU.64 R22, [R1+0x7c8] ;  /* 0x0007c80001167983 */ /* 0x002ee80000300a00 */
[----:B------:R-:W-:Y:S04]  /*4b800*/  STL.64 [R1+0x440], R48 ;  /* 0x0004403001007387 */ /* 0x000fe80000100a00 */
[----:B------:R0:W-:Y:S04]  /*4b810*/  STL.64 [R1+0x448], R50 ;  /* 0x0004483201007387 */ /* 0x0001e80000100a00 */
[----:B0-----:R-:W3:Y:S04]  /*4b820*/  LDL.LU.64 R50, [R1+0x6e88] ;  /* 0x006e880001327983 */ /* 0x001ee80000300a00 */
[----:B------:R-:W3:Y:S01]  /*4b830*/  LDL.LU.64 R48, [R1+0x6e80] ;  /* 0x006e800001307983 */ /* 0x000ee20000300a00 */
[----:B----4-:R-:W-:-:S15]  /*4b840*/  HMMA.16816.F32 R8, R4, R12, R8 ;  /* 0x0000000c0408723c */ /* 0x010fde0000001808 */
[----:B------:R-:W-:-:S08]  /*4b850*/  NOP ;  /* 0x0000000000007918 */ /* 0x000fd00000000000 */
[----:B------:R-:W-:Y:S04]  /*4b860*/  STL.64 [R1+0x430], R8 ;  /* 0x0004300801007387 */ /* 0x000fe80000100a00 */
[----:B------:R0:W-:Y:S04]  /*4b870*/  STL.64 [R1+0x438], R10 ;  /* 0x0004380a01007387 */ /* 0x0001e80000100a00 */
[----:B0-----:R-:W4:Y:S04]  /*4b880*/  LDL.LU.64 R10, [R1+0x6e78] ;  /* 0x006e7800010a7983 */ /* 0x001f280000300a00 */
[----:B------:R-:W2:Y:S04]  /*4b890*/  LDL.LU.64 R8, [R1+0x6e70] ;  /* 0x006e700001087983 */ /* 0x000ea80000300a00 */
[----:B------:R0:W-:Y:S04]  /*4b8a0*/  STL.64 [R1+0x6df0], R14 ;  /* 0x006df00e01007387 */ /* 0x0001e80000100a00 */
[----:B0-----:R-:W3:Y:S04]  /*4b8b0*/  LDL.LU R14, [R1+0x23d4] ;  /* 0x0023d400010e7983 */ /* 0x001ee80000300800 */
[----:B------:R-:W3:Y:S04]  /*4b8c0*/  LDL.LU R15, [R1+0x23d0] ;  /* 0x0023d000010f7983 */ /* 0x000ee80000300800 */
[----:B------:R0:W-:Y:S04]  /*4b8d0*/  STL.64 [R1+0x6de8], R12 ;  /* 0x006de80c01007387 */ /* 0x0001e80000100a00 */
[----:B0-----:R-:W3:Y:S01]  /*4b8e0*/  LDL.LU R13, [R1+0x23c8] ;  /* 0x0023c800010d7983 */ /* 0x001ee20000300800 */
[C---:B----4-:R-:W-:Y:S06]  /*4b8f0*/  HMMA.16816.F32 R52, R4.reuse, R10, R52 ;  /* 0x0000000a0434723c */ /* 0x050fec0000001834 */
[----:B--2---:R-:W-:-:S15]  /*4b900*/  HMMA.16816.F32 R40, R4, R8, R40 ;  /* 0x000000080428723c */ /* 0x004fde0000001828 */
[----:B------:R-:W-:-:S02]  /*4b910*/  NOP ;  /* 0x0000000000007918 */ /* 0x000fc40000000000 */
[----:B------:R-:W-:Y:S04]  /*4b920*/  STL.64 [R1+0x420], R52 ;  /* 0x0004203401007387 */ /* 0x000fe80000100a00 */
[----:B------:R0:W-:Y:S04]  /*4b930*/  STL.64 [R1+0x428], R54 ;  /* 0x0004283601007387 */ /* 0x0001e80000100a00 */
[----:B0-----:R-:W2:Y:S04]  /*4b940*/  LDL.LU.64 R54, [R1+0x6e68] ;  /* 0x006e680001367983 */ /* 0x001ea80000300a00 */
[----:B------:R-:W4:Y:S04]  /*4b950*/  LDL.LU.64 R52, [R1+0x6e60] ;  /* 0x006e600001347983 */ /* 0x000f280000300a00 */
[----:B------:R0:W-:Y:S04]  /*4b960*/  STL.64 [R1+0x20f0], R40 ;  /* 0x0020f02801007387 */ /* 0x0001e80000100a00 */
[----:B------:R1:W-:Y:S04]  /*4b970*/  STL.64 [R1+0x20f8], R42 ;  /* 0x0020f82a01007387 */ /* 0x0003e80000100a00 */
[----:B0-----:R-:W2:Y:S04]  /*4b980*/  LDL.LU.64 R40, [R1+0x20d0] ;  /* 0x0020d00001287983 */ /* 0x001ea80000300a00 */
[----:B-1----:R-:W2:Y:S04]  /*4b990*/  LDL.LU.64 R42, [R1+0x20d8] ;  /* 0x0020d800012a7983 */ /* 0x002ea80000300a00 */
[----:B------:R-:W4:Y:S04]  /*4b9a0*/  LDL.64 R60, [R1] ;  /* 0x00000000013c7983 */ /* 0x000f280000100a00 */
[----:B------:R0:W-:Y:S04]  /*4b9b0*/  STL.64 [R1+0x6dd0], R10 ;  /* 0x006dd00a01007387 */ /* 0x0001e80000100a00 */
[----:B0-----:R-:W2:Y:S01]  /*4b9c0*/  LDL.LU R11, [R1+0x23cc] ;  /* 0x0023cc00010b7983 */ /* 0x001ea20000300800 */
[C---:B------:R-:W-:Y:S06]  /*4b9d0*/  HMMA.16816.F32 R28, R4.reuse, R2, R28 ;  /* 0x00000002041c723c */ /* 0x040fec000000181c */
[----:B---3--:R-:W-:Y:S01]  /*4b9e0*/  HMMA.16816.F32 R4, R4, R38, R20 ;  /* 0x000000260404723c */ /* 0x008fe20000001814 */
[----:B------:R-:W-:-:S15]  /*4b9f0*/  STL.64 [R1+0x6dc8], R8 ;  /* 0x006dc80801007387 */ /* 0x000fde0000100a00 */
[----:B------:R-:W-:-:S01]  /*4ba00*/  NOP ;  /* 0x0000000000007918 */ /* 0x000fc20000000000 */
[----:B------:R-:W-:Y:S04]  /*4ba10*/  STL.64 [R1+0x20e0], R28 ;  /* 0x0020e01c01007387 */ /* 0x000fe80000100a00 */
[----:B------:R0:W-:Y:S04]  /*4ba20*/  STL.64 [R1+0x20e8], R30 ;  /* 0x0020e81e01007387 */ /* 0x0001e80000100a00 */
[----:B0-----:R-:W3:Y:S04]  /*4ba30*/  LDL.LU.64 R30, [R1+0x6e58] ;  /* 0x006e5800011e7983 */ /* 0x001ee80000300a00 */
[----:B------:R-:W4:Y:S04]  /*4ba40*/  LDL.LU.64 R28, [R1+0x6e50] ;  /* 0x006e5000011c7983 */ /* 0x000f280000300a00 */
[----:B------:R0:W-:Y:S04]  /*4ba50*/  STL.64 [R1+0x7c0], R4 ;  /* 0x0007c00401007387 */ /* 0x0001e80000100a00 */
[----:B------:R1:W-:Y:S01]  /*4ba60*/  STL.64 [R1+0x7c8], R6 ;  /* 0x0007c80601007387 */ /* 0x0003e20000100a00 */
[----:B------:R-:W-:-:S02]  /*4ba70*/  IMAD.MOV.U32 R47, RZ, RZ, R0 ;  /* 0x000000ffff2f7224 */ /* 0x000fc400078e0000 */
[----:B0-----:R-:W-:Y:S02]  /*4ba80*/  IMAD R5, R15, 0x100, R14 ;  /* 0x000001000f057824 */ /* 0x001fe400078e020e */
[----:B-1----:R-:W-:Y:S02]  /*4ba90*/  IMAD R6, R45, 0x100, R44 ;  /* 0x000001002d067824 */ /* 0x002fe400078e022c */
[----:B------:R-:W-:Y:S02]  /*4baa0*/  IMAD R7, R57, 0x100, R56 ;  /* 0x0000010039077824 */ /* 0x000fe400078e0238 */
[----:B------:R-:W-:Y:S01]  /*4bab0*/  IMAD.MOV.U32 R12, RZ, RZ, R38 ;  /* 0x000000ffff0c7224 */ /* 0x000fe200078e0026 */
[----:B------:R-:W3:Y:S01]  /*4bac0*/  LDL.LU.64 R36, [R1+0x20c0] ;  /* 0x0020c00001247983 */ /* 0x000ee20000300a00 */
[----:B------:R-:W-:Y:S02]  /*4bad0*/  F2FP.F16.E5M2.UNPACK_B R5, R5 ;  /* 0x00000005ff05723e */ /* 0x000fe400020004ff */
[----:B------:R-:W-:-:S02]  /*4bae0*/  F2FP.F16.E5M2.UNPACK_B R6, R6 ;  /* 0x00000006ff06723e */ /* 0x000fc400020004ff */
[----:B------:R-:W-:Y:S01]  /*4baf0*/  F2FP.F16.E5M2.UNPACK_B R7, R7 ;  /* 0x00000007ff07723e */ /* 0x000fe200020004ff */
[----:B------:R-:W-:Y:S02]  /*4bb00*/  IMAD.MOV.U32 R0, RZ, RZ, R39 ;  /* 0x000000ffff007224 */ /* 0x000fe400078e0027 */
[----:B------:R-:W3:Y:S04]  /*4bb10*/  LDL.LU.64 R38, [R1+0x20c8] ;  /* 0x0020c80001267983 */ /* 0x000ee80000300a00 */
[----:B------:R-:W4:Y:S04]  /*4bb20*/  LDL.LU.64 R20, [R1+0x20b0] ;  /* 0x0020b00001147983 */ /* 0x000f280000300a00 */
[----:B------:R-:W4:Y:S01]  /*4bb30*/  LDL.LU.64 R22, [R1+0x20b8] ;  /* 0x0020b80001167983 */ /* 0x000f220000300a00 */
[----:B------:R-:W-:-:S02]  /*4bb40*/  IMAD.MOV.U32 R14, RZ, RZ, R58 ;  /* 0x000000ffff0e7224 */ /* 0x000fc400078e003a */
[----:B--2---:R-:W-:-:S05]  /*4bb50*/  IMAD R4, R13, 0x100, R11 ;  /* 0x000001000d047824 */ /* 0x004fca00078e020b */
[----:B------:R-:W-:-:S07]  /*4bb60*/  F2FP.F16.E5M2.UNPACK_B R4, R4 ;  /* 0x00000004ff04723e */ /* 0x000fce00020004ff */
[----:B------:R-:W-:Y:S06]  /*4bb70*/  HMMA.16816.F32 R8, R4, R58, R40 ;  /* 0x0000003a0408723c */ /* 0x000fec0000001828 */
[----:B------:R-:W-:-:S15]  /*4bb80*/  IMAD.MOV.U32 R13, RZ, RZ, R59 ;  /* 0x000000ffff0d7224 */ /* 0x000fde00078e003b */
[----:B------:R-:W-:-:S02]  /*4bb90*/  NOP ;  /* 0x0000000000007918 */ /* 0x000fc40000000000 */
[----:B------:R0:W-:Y:S04]  /*4bba0*/  STL.64 [R1+0x20d0], R8 ;  /* 0x0020d00801007387 */ /* 0x0001e80000100a00 */
[----:B------:R1:W-:Y:S04]  /*4bbb0*/  STL.64 [R1+0x20d8], R10 ;  /* 0x0020d80a01007387 */ /* 0x0003e80000100a00 */
[----:B0-----:R-:W2:Y:S04]  /*4bbc0*/  LDL.LU.64 R8, [R1+0x20a0] ;  /* 0x0020a00001087983 */ /* 0x001ea80000300a00 */
[----:B-1----:R-:W2:Y:S04]  /*4bbd0*/  LDL.LU.64 R10, [R1+0x20a8] ;  /* 0x0020a800010a7983 */ /* 0x002ea80000300a00 */
[----:B------:R-:W2:Y:S04]  /*4bbe0*/  LDL.LU.64 R56, [R1+0x2090] ;  /* 0x0020900001387983 */ /* 0x000ea80000300a00 */
[----:B------:R-:W2:Y:S04]  /*4bbf0*/  LDL.LU.64 R58, [R1+0x2098] ;  /* 0x00209800013a7983 */ /* 0x000ea80000300a00 */
[----:B------:R-:W2:Y:S01]  /*4bc00*/  LDL.LU.64 R44, [R1+0x2070] ;  /* 0x00207000012c7983 */ /* 0x000ea20000300a00 */
[C---:B---3--:R-:W-:Y:S06]  /*4bc10*/  HMMA.16816.F32 R36, R4.reuse, R46, R36 ;  /* 0x0000002e0424723c */ /* 0x048fec0000001824 */
[----:B----4-:R-:W-:-:S15]  /*4bc20*/  HMMA.16816.F32 R20, R4, R30, R20 ;  /* 0x0000001e0414723c */ /* 0x010fde0000001814 */
[----:B------:R-:W-:-:S02]  /*4bc30*/  NOP ;  /* 0x0000000000007918 */ /* 0x000fc40000000000 */
[----:B------:R0:W-:Y:S04]  /*4bc40*/  STL.64 [R1+0x20c0], R36 ;  /* 0x0020c02401007387 */ /* 0x0001e80000100a00 */
[----:B------:R1:W-:Y:S04]  /*4bc50*/  STL.64 [R1+0x20c8], R38 ;  /* 0x0020c82601007387 */ /* 0x0003e80000100a00 */
[----:B------:R-:W3:Y:S04]  /*4bc60*/  LDL.LU.64 R46, [R1+0x2078] ;  /* 0x00207800012e7983 */ /* 0x000ee80000300a00 */
[----:B------:R4:W-:Y:S04]  /*4bc70*/  STL.64 [R1+0x20b0], R20 ;  /* 0x0020b01401007387 */ /* 0x0009e80000100a00 */
[----:B------:R4:W-:Y:S04]  /*4bc80*/  STL.64 [R1+0x20b8], R22 ;  /* 0x0020b81601007387 */ /* 0x0009e80000100a00 */
[----:B------:R-:W3:Y:S04]  /*4bc90*/  LDL.LU.64 R40, [R1+0x2060] ;  /* 0x0020600001287983 */ /* 0x000ee80000300a00 */
[----:B------:R-:W3:Y:S04]  /*4bca0*/  LDL.LU.64 R42, [R1+0x2068] ;  /* 0x00206800012a7983 */ /* 0x000ee80000300a00 */
[----:B0-----:R-:W3:Y:S04]  /*4bcb0*/  LDL.LU.64 R36, [R1+0x2050] ;  /* 0x0020500001247983 */ /* 0x001ee80000300a00 */
[----:B-1----:R-:W3:Y:S04]  /*4bcc0*/  LDL.LU.64 R38, [R1+0x2058] ;  /* 0x0020580001267983 */ /* 0x002ee80000300a00 */
[----:B----4-:R-:W4:Y:S04]  /*4bcd0*/  LDL.LU.64 R20, [R1+0x2040] ;  /* 0x0020400001147983 */ /* 0x010f280000300a00 */
[----:B------:R-:W4:Y:S04]  /*4bce0*/  LDL.LU.64 R22, [R1+0x2048] ;  /* 0x0020480001167983 */ /* 0x000f280000300a00 */
[----:B------:R0:W-:Y:S04]  /*4bcf0*/  STL [R1+0x6dc4], R30 ;  /* 0x006dc41e01007387 */ /* 0x0001e80000100800 */
[----:B------:R1:W-:Y:S01]  /*4bd00*/  STL [R1+0x6dc0], R31 ;  /* 0x006dc01f01007387 */ /* 0x0003e20000100800 */
[----:B0-----:R-:W-:-:S02]  /*4bd10*/  IMAD.MOV.U32 R30, RZ, RZ, R60 ;  /* 0x000000ffff1e7224 */ /* 0x001fc400078e003c */
[----:B-1----:R-:W-:Y:S01]  /*4bd20*/  IMAD.MOV.U32 R31, RZ, RZ, R61 ;  /* 0x000000ffff1f7224 */ /* 0x002fe200078e003d */
[C---:B--2---:R-:W-:Y:S06]  /*4bd30*/  HMMA.16816.F32 R8, R4.reuse, R28, R8 ;  /* 0x0000001c0408723c */ /* 0x044fec0000001808 */
[----:B------:R-:W-:-:S15]  /*4bd40*/  HMMA.16816.F32 R56, R4, R60, R56 ;  /* 0x0000003c0438723c */ /* 0x000fde0000001838 */
        /* <DEDUP_REMOVED lines=9> */
[----:B------:R-:W2:Y:S04]  /*4bde0*/  LDL.LU.64 R60, [R1+0x6e38] ;  /* 0x006e3800013c7983 */ /* 0x000ea80000300a00 */
[----:B------:R-:W-:Y:S04]  /*4bdf0*/  STL.64 [R1+0x6de0], R30 ;  /* 0x006de01e01007387 */ /* 0x000fe80000100a00 */
[----:B------:R0:W-:Y:S04]  /*4be00*/  STL.64 [R1+0x6dd8], R28 ;  /* 0x006dd81c01007387 */ /* 0x0001e80000100a00 */
[----:B0-----:R-:W2:Y:S04]  /*4be10*/  LDL.LU.64 R28, [R1+0x2080] ;  /* 0x00208000011c7983 */ /* 0x001ea80000300a00 */
[----:B------:R-:W2:Y:S02]  /*4be20*/  LDL.LU.64 R30, [R1+0x2088] ;  /* 0x00208800011e7983 */ /* 0x000ea40000300a00 */
[C---:B--2---:R-:W-:Y:S06]  /*4be30*/  HMMA.16816.F32 R28, R4.reuse, R60, R28 ;  /* 0x0000003c041c723c */ /* 0x044fec000000181c */
[----:B---3--:R-:W-:-:S15]  /*4be40*/  HMMA.16816.F32 R44, R4, R58, R44 ;  /* 0x0000003a042c723c */ /* 0x008fde000000182c */
[----:B------:R-:W-:-:S02]  /*4be50*/  NOP ;  /* 0x0000000000007918 */ /* 0x000fc40000000000 */
[----:B------:R-:W-:Y:S04]  /*4be60*/  STL.64 [R1+0x2080], R28 ;  /* 0x0020801c01007387 */ /* 0x000fe80000100a00 */
[----:B------:R4:W-:Y:S02]  /*4be70*/  STL.64 [R1+0x2088], R30 ;  /* 0x0020881e01007387 */ /* 0x0009e40000100a00 */
[C---:B----4-:R-:W-:Y:S02]  /*4be80*/  HMMA.16816.F32 R28, R4.reuse, R56, R40 ;  /* 0x00000038041c723c */ /* 0x050fe40000001828 */
[----:B------:R-:W-:Y:S04]  /*4be90*/  STL.64 [R1+0x6d88], R58 ;  /* 0x006d883a01007387 */ /* 0x000fe80000100a00 */
[----:B------:R0:W-:Y:S04]  /*4bea0*/  STL.64 [R1+0x2070], R44 ;  /* 0x0020702c01007387 */ /* 0x0001e80000100a00 */
[----:B------:R-:W-:Y:S04]  /*4beb0*/  STL.64 [R1+0x2078], R46 ;  /* 0x0020782e01007387 */ /* 0x000fe80000100a00 */
[----:B------:R-:W-:Y:S09]  /*4bec0*/  STL.64 [R1+0x6d80], R56 ;  /* 0x006d803801007387 */ /* 0x000ff20000100a00 */
[----:B------:R-:W-:Y:S04]  /*4bed0*/  STL.64 [R1+0x2060], R28 ;  /* 0x0020601c01007387 */ /* 0x000fe80000100a00 */
[----:B------:R1:W-:Y:S04]  /*4bee0*/  STL.64 [R1+0x2068], R30 ;  /* 0x0020681e01007387 */ /* 0x0003e80000100a00 */
[----:B0-----:R-:W2:Y:S01]  /*4bef0*/  LDL.LU.64 R44, [R1+0x2020] ;  /* 0x00202000012c7983 */ /* 0x001ea20000300a00 */
[----:B-1----:R-:W-:-:S15]  /*4bf00*/  HMMA.16816.F32 R28, R4, R54, R36 ;  /* 0x00000036041c723c */ /* 0x002fde0000001824 */
[----:B------:R-:W-:-:S08]  /*4bf10*/  NOP ;  /* 0x0000000000007918 */ /* 0x000fd00000000000 */
[----:B------:R-:W-:Y:S04]  /*4bf20*/  STL.64 [R1+0x2050], R28 ;  /* 0x0020501c01007387 */ /* 0x000fe80000100a00 */
[----:B------:R-:W-:Y:S04]  /*4bf30*/  STL.64 [R1+0x2058], R30 ;  /* 0x0020581e01007387 */ /* 0x000fe80000100a00 */
[----:B------:R-:W2:Y:S01]  /*4bf40*/  LDL.LU.64 R46, [R1+0x2028] ;  /* 0x00202800012e7983 */ /* 0x000ea20000300a00 */
[C---:B------:R-:W-:Y:S06]  /*4bf50*/  HMMA.16816.F32 R20, R4.reuse, R52, R20 ;  /* 0x000000340414723c */ /* 0x040fec0000001814 */
[----:B------:R-:W-:-:S15]  /*4bf60*/  HMMA.16816.F32 R8, R4, R50, R8 ;  /* 0x000000320408723c */ /* 0x000fde0000001808 */
[----:B------:R-:W-:-:S02]  /*4bf70*/  NOP ;  /* 0x0000000000007918 */ /* 0x000fc40000000000 */
[----:B------:R-:W-:Y:S04]  /*4bf80*/  STL.64 [R1+0x2040], R20 ;  /* 0x0020401401007387 */ /* 0x000fe80000100a00 */
[----:B------:R-:W-:Y:S04]  /*4bf90*/  STL.64 [R1+0x2048], R22 ;  /* 0x0020481601007387 */ /* 0x000fe80000100a00 */
[----:B------:R-:W-:Y:S04]  /*4bfa0*/  STL.64 [R1+0x6d98], R54 ;  /* 0x006d983601007387 */ /* 0x000fe80000100a00 */
[----:B------:R0:W-:Y:S04]  /*4bfb0*/  STL.64 [R1+0x6d90], R52 ;  /* 0x006d903401007387 */ /* 0x0001e80000100a00 */
[----:B------:R-:W3:Y:S04]  /*4bfc0*/  LDL.LU.64 R36, [R1+0x2010] ;  /* 0x0020100001247983 */ /* 0x000ee80000300a00 */
[----:B------:R-:W3:Y:S04]  /*4bfd0*/  LDL.LU.64 R38, [R1+0x2018] ;  /* 0x0020180001267983 */ /* 0x000ee80000300a00 */
[----:B------:R1:W-:Y:S04]  /*4bfe0*/  STL.64 [R1+0x2030], R8 ;  /* 0x0020300801007387 */ /* 0x0003e80000100a00 */
[----:B------:R4:W-:Y:S04]  /*4bff0*/  STL.64 [R1+0x2038], R10 ;  /* 0x0020380a01007387 */ /* 0x0009e80000100a00 */
[----:B------:R-:W3:Y:S04]  /*4c000*/  LDL.LU.64 R40, [R1+0x2000] ;  /* 0x0020000001287983 */ /* 0x000ee80000300a00 */
[----:B------:R-:W3:Y:S04]  /*4c010*/  LDL.LU.64 R42, [R1+0x2008] ;  /* 0x00200800012a7983 */ /* 0x000ee80000300a00 */
[----:B------:R-:W3:Y:S04]  /*4c020*/  LDL.LU.64 R56, [R1+0x1fe0] ;  /* 0x001fe00001387983 */ /* 0x000ee80000300a00 */
[----:B------:R-:W3:Y:S04]  /*4c030*/  LDL.LU.64 R58, [R1+0x1fe8] ;  /* 0x001fe800013a7983 */ /* 0x000ee80000300a00 */
[----:B0-----:R-:W3:Y:S04]  /*4c040*/  LDL.LU.64 R52, [R1+0x1fd0] ;  /* 0x001fd00001347983 */ /* 0x001ee80000300a00 */
[----:B------:R-:W3:Y:S04]  /*4c050*/  LDL.LU.64 R54, [R1+0x1fd8] ;  /* 0x001fd80001367983 */ /* 0x000ee80000300a00 */
[----:B------:R-:W3:Y:S04]  /*4c060*/  LDL.LU.64 R28, [R1+0x1fc0] ;  /* 0x001fc000011c7983 */ /* 0x000ee80000300a00 */
[----:B------:R-:W3:Y:S04]  /*4c070*/  LDL.LU.64 R30, [R1+0x1fc8] ;  /* 0x001fc800011e7983 */ /* 0x000ee80000300a00 */
[----:B------:R-:W3:Y:S04]  /*4c080*/  LDL.LU.64 R20, [R1+0x1fb0] ;  /* 0x001fb00001147983 */ /* 0x000ee80000300a00 */
[----:B------:R-:W3:Y:S04]  /*4c090*/  LDL.LU.64 R22, [R1+0x1fb8] ;  /* 0x001fb80001167983 */ /* 0x000ee80000300a00 */
[----:B-1----:R-:W3:Y:S04]  /*4c0a0*/  LDL.LU.64 R8, [R1+0x1fa0] ;  /* 0x001fa00001087983 */ /* 0x002ee80000300a00 */
[----:B----4-:R-:W4:Y:S01]  /*4c0b0*/  LDL.LU.64 R10, [R1+0x1fa8] ;  /* 0x001fa800010a7983 */ /* 0x010f220000300a00 */
[----:B--2---:R-:W-:-:S15]  /*4c0c0*/  HMMA.16816.F32 R44, R4, R48, R44 ;  /* 0x00000030042c723c */ /* 0x004fde000000182c */
[----:B------:R-:W-:-:S08]  /*4c0d0*/  NOP ;  /* 0x0000000000007918 */ /* 0x000fd00000000000 */
[----:B------:R-:W-:Y:S04]  /*4c0e0*/  STL.64 [R1+0x2020], R44 ;  /* 0x0020202c01007387 */ /* 0x000fe80000100a00 */
[----:B------:R0:W-:Y:S04]  /*4c0f0*/  STL.64 [R1+0x2028], R46 ;  /* 0x0020282e01007387 */ /* 0x0001e80000100a00 */
[----:B0-----:R-:W3:Y:S04]  /*4c100*/  LDL.LU.64 R46, [R1+0x6e30] ;  /* 0x006e3000012e7983 */ /* 0x001ee80000300a00 */
[----:B------:R-:W2:Y:S04]  /*4c110*/  LDL.LU.64 R44, [R1+0x6e28] ;  /* 0x006e2800012c7983 */ /* 0x000ea80000300a00 */
[----:B------:R-:W-:Y:S04]  /*4c120*/  STL.64 [R1+0x6da8], R50 ;  /* 0x006da83201007387 */ /* 0x000fe80000100a00 */
[----:B------:R0:W-:Y:S04]  /*4c130*/  STL.64 [R1+0x6da0], R48 ;  /* 0x006da03001007387 */ /* 0x0001e80000100a00 */
[----:B0-----:R-:W4:Y:S04]  /*4c140*/  LDL.LU.64 R48, [R1+0x1ff0] ;  /* 0x001ff00001307983 */ /* 0x001f280000300a00 */
[----:B------:R-:W4:Y:S01]  /*4c150*/  LDL.LU.64 R50, [R1+0x1ff8] ;  /* 0x001ff80001327983 */ /* 0x000f220000300a00 */
[C---:B---3--:R-:W-:Y:S06]  /*4c160*/  HMMA.16816.F32 R36, R4.reuse, R46, R36 ;  /* 0x0000002e0424723c */ /* 0x048fec0000001824 */
[----:B--2---:R-:W-:-:S15]  /*4c170*/  HMMA.16816.F32 R40, R4, R44, R40 ;  /* 0x0000002c0428723c */ /* 0x004fde0000001828 */
[----:B------:R-:W-:-:S02]  /*4c180*/  NOP ;  /* 0x0000000000007918 */ /* 0x000fc40000000000 */
[----:B------:R-:W-:Y:S04]  /*4c190*/  STL.64 [R1+0x2010], R36 ;  /* 0x0020102401007387 */ /* 0x000fe80000100a00 */
[----:B------:R0:W-:Y:S04]  /*4c1a0*/  STL.64 [R1+0x2018], R38 ;  /* 0x0020182601007387 */ /* 0x0001e80000100a00 */
[----:B0-----:R-:W2:Y:S04]  /*4c1b0*/  LDL.LU.64 R38, [R1+0x6e20] ;  /* 0x006e200001267983 */ /* 0x001ea80000300a00 */
[----:B------:R-:W3:Y:S04]  /*4c1c0*/  LDL.LU.64 R36, [R1+0x6e18] ;  /* 0x006e180001247983 */ /* 0x000ee80000300a00 */
[----:B------:R-:W-:Y:S04]  /*4c1d0*/  STL.64 [R1+0x2000], R40 ;  /* 0x0020002801007387 */ /* 0x000fe80000100a00 */
[----:B------:R0:W-:Y:S04]  /*4c1e0*/  STL.64 [R1+0x2008], R42 ;  /* 0x0020082a01007387 */ /* 0x0001e80000100a00 */
[----:B0-----:R-:W4:Y:S04]  /*4c1f0*/  LDL.LU.64 R42, [R1+0x6e10] ;  /* 0x006e1000012a7983 */ /* 0x001f280000300a00 */
[----:B------:R-:W2:Y:S04]  /*4c200*/  LDL.LU.64 R40, [R1+0x6e08] ;  /* 0x006e080001287983 */ /* 0x000ea80000300a00 */
[----:B------:R-:W-:Y:S04]  /*4c210*/  STL.64 [R1+0x6db8], R46 ;  /* 0x006db82e01007387 */ /* 0x000fe80000100a00 */
[----:B------:R2:W-:Y:S01]  /*4c220*/  STL.64 [R1+0x6db0], R44 ;  /* 0x006db02c01007387 */ /* 0x0005e20000100a00 */
[C---:B----4-:R-:W-:Y:S06]  /*4c230*/  HMMA.16816.F32 R48, R4.reuse, R42, R48 ;  /* 0x0000002a0430723c */ /* 0x050fec0000001830 */
[----:B------:R-:W-:Y:S01]  /*4c240*/  STL.64 [R1+0x6d68], R42 ;  /* 0x006d682a01007387 */ /* 0x000fe20000100a00 */
[C---:B--2---:R-:W-:Y:S06]  /*4c250*/  HMMA.16816.F32 R44, R4.reuse, R40, R56 ;  /* 0x00000028042c723c */ /* 0x044fec0000001838 */
[C---:B---3--:R-:W-:Y:S10]  /*4c260*/  HMMA.16816.F32 R28, R4.reuse, R36, R28 ;  /* 0x00000024041c723c */ /* 0x048ff4000000181c */
[----:B------:R-:W-:Y:S04]  /*4c270*/  STL.64 [R1+0x1ff0], R48 ;  /* 0x001ff03001007387 */ /* 0x000fe80000100a00 */
[----:B------:R-:W-:Y:S04]  /*4c280*/  STL.64 [R1+0x1ff8], R50 ;  /* 0x001ff83201007387 */ /* 0x000fe80000100a00 */
[----:B------:R0:W-:Y:S02]  /*4c290*/  STL.64 [R1+0x6d60], R40 ;  /* 0x006d602801007387 */ /* 0x0001e40000100a00 */
[----:B0-----:R-:W-:Y:S02]  /*4c2a0*/  HMMA.16816.F32 R40, R4, R38, R52 ;  /* 0x000000260428723c */ /* 0x001fe40000001834 */
[----:B------:R-:W-:Y:S04]  /*4c2b0*/  STL.64 [R1+0x1fe0], R44 ;  /* 0x001fe02c01007387 */ /* 0x000fe80000100a00 */
[----:B------:R-:W-:Y:S04]  /*4c2c0*/  STL.64 [R1+0x1fe8], R46 ;  /* 0x001fe82e01007387 */ /* 0x000fe80000100a00 */
[----:B------:R-:W-:-:S13]  /*4c2d0*/  STL.64 [R1+0x6d48], R38 ;  /* 0x006d482601007387 */ /* 0x000fda0000100a00 */
[----:B------:R-:W-:Y:S04]  /*4c2e0*/  STL.64 [R1+0x1fd0], R40 ;  /* 0x001fd02801007387 */ /* 0x000fe80000100a00 */
[----:B------:R-:W-:Y:S04]  /*4c2f0*/  STL.64 [R1+0x1fd8], R42 ;  /* 0x001fd82a01007387 */ /* 0x000fe80000100a00 */
[----:B------:R-:W-:Y:S04]  /*4c300*/  STL.64 [R1+0x6d40], R36 ;  /* 0x006d402401007387 */ /* 0x000fe80000100a00 */
[----:B------:R-:W-:Y:S04]  /*4c310*/  STL.64 [R1+0x1fc0], R28 ;  /* 0x001fc01c01007387 */ /* 0x000fe80000100a00 */
[----:B------:R0:W-:Y:S02]  /*4c320*/  STL.64 [R1+0x1fc8], R30 ;  /* 0x001fc81e01007387 */ /* 0x0001e40000100a00 */
[C---:B0-----:R-:W-:Y:S06]  /*4c330*/  HMMA.16816.F32 R28, R4.reuse, R34, R20 ;  /* 0x00000022041c723c */ /* 0x041fec0000001814 */
[----:B------:R-:W-:Y:S01]  /*4c340*/  HMMA.16816.F32 R20, R4, R32, R8 ;  /* 0x000000200414723c */ /* 0x000fe20000001808 */
[----:B------:R-:W2:-:S15]  /*4c350*/  LDL.LU.64 R8, [R1+0x1f90] ;  /* 0x001f900001087983 */ /* 0x000e9e0000300a00 */
[----:B------:R-:W-:-:S01]  /*4c360*/  NOP ;  /* 0x0000000000007918 */ /* 0x000fc20000000000 */
[----:B------:R-:W-:Y:S04]  /*4c370*/  STL.64 [R1+0x1fb0], R28 ;  /* 0x001fb01c01007387 */ /* 0x000fe80000100a00 */
[----:B------:R-:W-:Y:S04]  /*4c380*/  STL.64 [R1+0x1fb8], R30 ;  /* 0x001fb81e01007387 */ /* 0x000fe80000100a00 */
[----:B------:R-:W2:Y:S04]  /*4c390*/  LDL.LU.64 R10, [R1+0x1f98] ;  /* 0x001f9800010a7983 */ /* 0x000ea80000300a00 */
[----:B------:R0:W-:Y:S04]  /*4c3a0*/  STL.64 [R1+0x1fa0], R20 ;  /* 0x001fa01401007387 */ /* 0x0001e80000100a00 */
[----:B------:R1:W-:Y:S04]  /*4c3b0*/  STL.64 [R1+0x1fa8], R22 ;  /* 0x001fa81601007387 */ /* 0x0003e80000100a00 */
[----:B0-----:R-:W3:Y:S04]  /*4c3c0*/  LDL.LU.64 R20, [R1+0x1f80] ;  /* 0x001f800001147983 */ /* 0x001ee80000300a00 */
[----:B-1----:R-:W3:Y:S04]  /*4c3d0*/  LDL.LU.64 R22, [R1+0x1f88] ;  /* 0x001f880001167983 */ /* 0x002ee80000300a00 */
[----:B------:R-:W4:Y:S04]  /*4c3e0*/  LDL.LU.64 R40, [R1+0x1f70] ;  /* 0x001f700001287983 */ /* 0x000f280000300a00 */
[----:B------:R-:W4:Y:S04]  /*4c3f0*/  LDL.LU.64 R42, [R1+0x1f78] ;  /* 0x001f7800012a7983 */ /* 0x000f280000300a00 */
[----:B------:R-:W4:Y:S04]  /*4c400*/  LDL.LU R47, [R1+0x23ec] ;  /* 0x0023ec00012f7983 */ /* 0x000f280000300800 */
[----:B------:R-:W4:Y:S04]  /*4c410*/  LDL.LU R48, [R1+0x23e8] ;  /* 0x0023e80001307983 */ /* 0x000f280000300800 */
[----:B------:R-:W4:Y:S04]  /*4c420*/  LDL.LU R49, [R1+0x23f4] ;  /* 0x0023f40001317983 */ /* 0x000f280000300800 */
[----:B------:R-:W4:Y:S04]  /*4c430*/  LDL.LU R50, [R1+0x23f0] ;  /* 0x0023f00001327983 */ /* 0x000f280000300800 */
[----:B------:R-:W4:Y:S04]  /*4c440*/  LDL.LU R51, [R1+0x23fc] ;  /* 0x0023fc0001337983 */ /* 0x000f280000300800 */
[----:B------:R-:W4:Y:S01]  /*4c450*/  LDL.LU R52, [R1+0x23f8] ;  /* 0x0023f80001347983 */ /* 0x000f220000300800 */
[----:B------:R-:W-:-:S03]  /*4c460*/  IMAD.MOV.U32 R45, RZ, RZ, R0 ;  /* 0x000000ffff2d7224 */ /* 0x000fc600078e0000 */
[----:B------:R-:W4:Y:S04]  /*4c470*/  LDL.LU R53, [R1+0x2404] ;  /* 0x0024040001357983 */ /* 0x000f280000300800 */
[----:B------:R-:W4:Y:S04]  /*4c480*/  LDL.LU R0, [R1+0x2400] ;  /* 0x0024000001007983 */ /* 0x000f280000300800 */
[----:B------:R-:W4:Y:S04]  /*4c490*/  LDL.64 R56, [R1+0x18] ;  /* 0x0000180001387983 */ /* 0x000f280000100a00 */
[----:B------:R-:W-:Y:S04]  /*4c4a0*/  STL.64 [R1+0x6d58], R34 ;  /* 0x006d582201007387 */ /* 0x000fe80000100a00 */
[----:B------:R0:W-:Y:S04]  /*4c4b0*/  STL.64 [R1+0x6d50], R32 ;  /* 0x006d502001007387 */ /* 0x0001e80000100a00 */
[----:B------:R-:W4:Y:S04]  /*4c4c0*/  LDL.LU.64 R36, [R1+0x1f60] ;  /* 0x001f600001247983 */ /* 0x000f280000300a00 */
[----:B------:R-:W4:Y:S01]  /*4c4d0*/  LDL.LU.64 R38, [R1+0x1f68] ;  /* 0x001f680001267983 */ /* 0x000f220000300a00 */
[----:B------:R-:W-:-:S02]  /*4c4e0*/  IMAD.MOV.U32 R55, RZ, RZ, R13 ;  /* 0x000000ffff377224 */ /* 0x000fc400078e000d */
[----:B------:R-:W-:Y:S02]  /*4c4f0*/  IMAD.MOV.U32 R44, RZ, RZ, R12 ;  /* 0x000000ffff2c7224 */ /* 0x000fe400078e000c */
[----:B------:R-:W-:Y:S01]  /*4c500*/  IMAD.MOV.U32 R54, RZ, RZ, R14 ;  /* 0x000000ffff367224 */ /* 0x000fe200078e000e */
[C---:B--2---:R-:W-:Y:S06]  /*4c510*/  HMMA.16816.F32 R8, R4.reuse, R26, R8 ;  /* 0x0000001a0408723c */ /* 0x044fec0000001808 */
[----:B---3--:R-:W-:-:S15]  /*4c520*/  HMMA.16816.F32 R20, R4, R24, R20 ;  /* 0x000000180414723c */ /* 0x008fde0000001814 */
[----:B------:R-:W-:-:S02]  /*4c530*/  NOP ;  /* 0x0000000000007918 */ /* 0x000fc40000000000 */
[----:B------:R1:W-:Y:S04]  /*4c540*/  STL.64 [R1+0x1f90], R8 ;  /* 0x001f900801007387 */ /* 0x0003e80000100a00 */
[----:B------:R2:W-:Y:S04]  /*4c550*/  STL.64 [R1+0x1f98], R10 ;  /* 0x001f980a01007387 */ /* 0x0005e80000100a00 */
[----:B0-----:R-:W3:Y:S04]  /*4c560*/  LDL.LU.64 R32, [R1+0x1f50] ;  /* 0x001f500001207983 */ /* 0x001ee80000300a00 */
[----:B------:R-:W3:Y:S04]  /*4c570*/  LDL.LU.64 R34, [R1+0x1f58] ;  /* 0x001f580001227983 */ /* 0x000ee80000300a00 */
[----:B------:R-:W4:Y:S04]  /*4c580*/  LDL.LU.64 R12, [R1+0x1f40] ;  /* 0x001f4000010c7983 */ /* 0x000f280000300a00 */
[----:B------:R-:W4:Y:S04]  /*4c590*/  LDL.LU.64 R14, [R1+0x1f48] ;  /* 0x001f4800010e7983 */ /* 0x000f280000300a00 */
[----:B------:R-:W4:Y:S04]  /*4c5a0*/  LDL.LU.64 R28, [R1+0x1f30] ;  /* 0x001f3000011c7983 */ /* 0x000f280000300a00 */
[----:B------:R-:W4:Y:S04]  /*4c5b0*/  LDL.LU.64 R30, [R1+0x1f38] ;  /* 0x001f3800011e7983 */ /* 0x000f280000300a00 */
[----:B-1----:R-:W4:Y:S04]  /*4c5c0*/  LDL.LU.64 R8, [R1+0x1f20] ;  /* 0x001f200001087983 */ /* 0x002f280000300a00 */
[----:B--2---:R-:W2:Y:S04]  /*4c5d0*/  LDL.LU.64 R10, [R1+0x1f28] ;  /* 0x001f2800010a7983 */ /* 0x004ea80000300a00 */
[----:B------:R-:W-:Y:S04]  /*4c5e0*/  STL.64 [R1+0x1f80], R20 ;  /* 0x001f801401007387 */ /* 0x000fe80000100a00 */
[----:B------:R0:W-:Y:S04]  /*4c5f0*/  STL.64 [R1+0x1f88], R22 ;  /* 0x001f881601007387 */ /* 0x0001e80000100a00 */
[----:B0-----:R-:W2:Y:S04]  /*4c600*/  LDL.LU.64 R22, [R1+0x6e00] ;  /* 0x006e000001167983 */ /* 0x001ea80000300a00 */
[----:B------:R-:W2:Y:S04]  /*4c610*/  LDL.LU.64 R20, [R1+0x6df8] ;  /* 0x006df80001147983 */ /* 0x000ea80000300a00 */
[----:B------:R-:W-:Y:S04]  /*4c620*/  STL.64 [R1+0x6d78], R26 ;  /* 0x006d781a01007387 */ /* 0x000fe80000100a00 */
[----:B------:R0:W-:Y:S04]  /*4c630*/  STL.64 [R1+0x6d70], R24 ;  /* 0x006d701801007387 */ /* 0x0001e80000100a00 */
[----:B0-----:R-:W2:Y:S04]  /*4c640*/  LDL.LU.64 R24, [R1+0x1f10] ;  /* 0x001f100001187983 */ /* 0x001ea80000300a00 */
[----:B------:R-:W2:Y:S01]  /*4c650*/  LDL.LU.64 R26, [R1+0x1f18] ;  /* 0x001f1800011a7983 */ /* 0x000ea20000300a00 */
[C---:B---3--:R-:W-:Y:S06]  /*4c660*/  HMMA.16816.F32 R32, R4.reuse, R18, R32 ;  /* 0x000000120420723c */ /* 0x048fec0000001820 */
[C---:B----4-:R-:W-:Y:S06]  /*4c670*/  HMMA.16816.F32 R12, R4.reuse, R16, R12 ;  /* 0x00000010040c723c */ /* 0x050fec000000180c */
[C---:B--2---:R-:W-:Y:S06]  /*4c680*/  HMMA.16816.F32 R40, R4.reuse, R22, R40 ;  /* 0x000000160428723c */ /* 0x044fec0000001828 */
[----:B------:R-:W-:-:S15]  /*4c690*/  HMMA.16816.F32 R36, R4, R20, R36 ;  /* 0x000000140424723c */ /* 0x000fde0000001824 */
[----:B------:R-:W-:-:S02]  /*4c6a0*/  NOP ;  /* 0x0000000000007918 */ /* 0x000fc40000000000 */
[----:B------:R0:W-:Y:S04]  /*4c6b0*/  STL.64 [R1+0x1f70], R40 ;  /* 0x001f702801007387 */ /* 0x0001e80000100a00 */
[----:B------:R1:W-:Y:S04]  /*4c6c0*/  STL.64 [R1+0x1f78], R42 ;  /* 0x001f782a01007387 */ /* 0x0003e80000100a00 */
[----:B0-----:R-:W2:Y:S04]  /*4c6d0*/  LDL.LU.64 R40, [R1+0x1f00] ;  /* 0x001f000001287983 */ /* 0x001ea80000300a00 */
[----:B-1----:R-:W2:Y:S04]  /*4c6e0*/  LDL.LU.64 R42, [R1+0x1f08] ;  /* 0x001f0800012a7983 */ /* 0x002ea80000300a00 */
[----:B------:R0:W-:Y:S04]  /*4c6f0*/  STL.64 [R1+0x1f60], R36 ;  /* 0x001f602401007387 */ /* 0x0001e80000100a00 */
[----:B------:R1:W-:Y:S04]  /*4c700*/  STL.64 [R1+0x1f68], R38 ;  /* 0x001f682601007387 */ /* 0x0003e80000100a00 */
[----:B0-----:R-:W3:Y:S04]  /*4c710*/  LDL.LU.64 R36, [R1+0x1ef0] ;  /* 0x001ef00001247983 */ /* 0x001ee80000300a00 */
[----:B-1----:R-:W3:Y:S04]  /*4c720*/  LDL.LU.64 R38, [R1+0x1ef8] ;  /* 0x001ef80001267983 */ /* 0x002ee80000300a00 */
[----:B------:R0:W-:Y:S04]  /*4c730*/  STL.64 [R1+0x1f50], R32 ;  /* 0x001f502001007387 */ /* 0x0001e80000100a00 */
[----:B------:R1:W-:Y:S04]  /*4c740*/  STL.64 [R1+0x1f58], R34 ;  /* 0x001f582201007387 */ /* 0x0003e80000100a00 */
[----:B0-----:R-:W4:Y:S04]  /*4c750*/  LDL.LU.64 R32, [R1+0x7b0] ;  /* 0x0007b00001207983 */ /* 0x001f280000300a00 */
[----:B-1----:R-:W4:Y:S04]  /*4c760*/  LDL.LU.64 R34, [R1+0x7b8] ;  /* 0x0007b80001227983 */ /* 0x002f280000300a00 */
[----:B------:R-:W-:Y:S04]  /*4c770*/  STL.64 [R1+0x1f40], R12 ;  /* 0x001f400c01007387 */ /* 0x000fe80000100a00 */
[----:B------:R0:W-:Y:S04]  /*4c780*/  STL.64 [R1+0x1f48], R14 ;  /* 0x001f480e01007387 */ /* 0x0001e80000100a00 */
[----:B0-----:R-:W2:Y:S04]  /*4c790*/  LDL.LU.64 R14, [R1+0x6df0] ;  /* 0x006df000010e7983 */ /* 0x001ea80000300a00 */
[----:B------:R-:W3:Y:S01]  /*4c7a0*/  LDL.LU.64 R12, [R1+0x6de8] ;  /* 0x006de800010c7983 */ /* 0x000ee20000300a00 */
[C---:B--2---:R-:W-:Y:S06]  /*4c7b0*/  HMMA.16816.F32 R28, R4.reuse, R14, R28 ;  /* 0x0000000e041c723c */ /* 0x044fec000000181c */
[----:B---3--:R-:W-:-:S15]  /*4c7c0*/  HMMA.16816.F32 R8, R4, R12, R8 ;  /* 0x0000000c0408723c */ /* 0x008fde0000001808 */
        /* <DEDUP_REMOVED lines=10> */
[----:B------:R4:W-:Y:S02]  /*4c870*/  STL.64 [R1+0x6d30], R12 ;  /* 0x006d300c01007387 */ /* 0x0009e40000100a00 */
[----:B----4-:R-:W-:Y:S02]  /*4c880*/  HMMA.16816.F32 R12, R4, R10, R24 ;  /* 0x0000000a040c723c */ /* 0x010fe40000001818 */
[----:B------:R-:W4:Y:S04]  /*4c890*/  LDL.LU.64 R24, [R1+0x1ee0] ;  /* 0x001ee00001187983 */ /* 0x000f280000300a00 */
[----:B------:R-:W4:-:S15]  /*4c8a0*/  LDL.LU.64 R26, [R1+0x1ee8] ;  /* 0x001ee800011a7983 */ /* 0x000f1e0000300a00 */
[----:B------:R-:W-:-:S02]  /*4c8b0*/  NOP ;  /* 0x0000000000007918 */ /* 0x000fc40000000000 */
[----:B------:R0:W-:Y:S04]  /*4c8c0*/  STL.64 [R1+0x1f10], R12 ;  /* 0x001f100c01007387 */ /* 0x0001e80000100a00 */
[----:B------:R1:W-:Y:S04]  /*4c8d0*/  STL.64 [R1+0x1f18], R14 ;  /* 0x001f180e01007387 */ /* 0x0003e80000100a00 */
[----:B0-----:R-:W3:Y:S04]  /*4c8e0*/  LDL.LU.64 R12, [R1+0x1ed0] ;  /* 0x001ed000010c7983 */ /* 0x001ee80000300a00 */
[----:B-1----:R-:W3:Y:S01]  /*4c8f0*/  LDL.LU.64 R14, [R1+0x1ed8] ;  /* 0x001ed800010e7983 */ /* 0x002ee20000300a00 */
[C---:B--2---:R-:W-:Y:S03]  /*4c900*/  HMMA.16816.F32 R40, R4.reuse, R8, R40 ;  /* 0x000000080428723c */ /* 0x044fe60000001828 */
[----:B------:R-:W-:Y:S04]  /*4c910*/  STL.64 [R1+0x6d18], R10 ;  /* 0x006d180a01007387 */ /* 0x000fe80000100a00 */
[----:B------:R0:W-:Y:S02]  /*4c920*/  STL.64 [R1+0x6d10], R8 ;  /* 0x006d100801007387 */ /* 0x0001e40000100a00 */
[----:B0-----:R-:W-:Y:S01]  /*4c930*/  HMMA.16816.F32 R8, R4, R2, R36 ;  /* 0x000000020408723c */ /* 0x001fe20000001824 */
[----:B------:R-:W-:-:S13]  /*4c940*/  IMAD.MOV.U32 R58, RZ, RZ, R30 ;  /* 0x000000ffff3a7224 */ /* 0x000fda00078e001e */
[----:B------:R-:W-:Y:S04]  /*4c950*/  STL.64 [R1+0x1f00], R40 ;  /* 0x001f002801007387 */ /* 0x000fe80000100a00 */
[----:B------:R-:W-:Y:S04]  /*4c960*/  STL.64 [R1+0x1f08], R42 ;  /* 0x001f082a01007387 */ /* 0x000fe80000100a00 */
[----:B------:R-:W2:Y:S04]  /*4c970*/  LDL.LU R30, [R1+0x6dc4] ;  /* 0x006dc400011e7983 */ /* 0x000ea80000300800 */
[----:B------:R-:W-:Y:S04]  /*4c980*/  STL.64 [R1+0x1ef0], R8 ;  /* 0x001ef00801007387 */ /* 0x000fe80000100a00 */
[----:B------:R0:W-:Y:S02]  /*4c990*/  STL.64 [R1+0x1ef8], R10 ;  /* 0x001ef80a01007387 */ /* 0x0001e40000100a00 */
[----:B0-----:R-:W-:Y:S07]  /*4c9a0*/  HMMA.16816.F32 R8, R4, R44, R32 ;  /* 0x0000002c0408723c */ /* 0x001fee0000001820 */
[----:B------:R-:W-:-:S02]  /*4c9b0*/  IMAD R4, R48, 0x100, R47 ;  /* 0x0000010030047824 */ /* 0x000fc400078e022f */
[----:B------:R-:W-:Y:S02]  /*4c9c0*/  IMAD R5, R50, 0x100, R49 ;  /* 0x0000010032057824 */ /* 0x000fe400078e0231 */
[----:B------:R-:W-:Y:S02]  /*4c9d0*/  IMAD R6, R52, 0x100, R51 ;  /* 0x0000010034067824 */ /* 0x000fe400078e0233 */
[----:B------:R-:W-:Y:S01]  /*4c9e0*/  IMAD R7, R0, 0x100, R53 ;  /* 0x0000010000077824 */ /* 0x000fe200078e0235 */
[----:B------:R-:W-:Y:S02]  /*4c9f0*/  F2FP.F16.E5M2.UNPACK_B R4, R4 ;  /* 0x00000004ff04723e */ /* 0x000fe400020004ff */
[----:B------:R-:W-:Y:S02]  /*4ca00*/  F2FP.F16.E5M2.UNPACK_B R5, R5 ;  /* 0x00000005ff05723e */ /* 0x000fe400020004ff */
[----:B------:R-:W-:Y:S02]  /*4ca10*/  F2FP.F16.E5M2.UNPACK_B R6, R6 ;  /* 0x00000006ff06723e */ /* 0x000fe400020004ff */
[----:B------:R-:W-:Y:S01]  /*4ca20*/  F2FP.F16.E5M2.UNPACK_B R7, R7 ;  /* 0x00000007ff07723e */ /* 0x000fe200020004ff */
[----:B------:R-:W-:-:S02]  /*4ca30*/  IMAD.MOV.U32 R59, RZ, RZ, R31 ;  /* 0x000000ffff3b7224 */ /* 0x000fc400078e001f */
[----:B------:R-:W2:Y:S04]  /*4ca40*/  LDL.LU R31, [R1+0x6dc0] ;  /* 0x006dc000011f7983 */ /* 0x000ea80000300800 */
[----:B------:R-:W-:Y:S04]  /*4ca50*/  STL.64 [R1+0x7b0], R8 ;  /* 0x0007b00801007387 */ /* 0x000fe80000100a00 */
[----:B------:R3:W-:Y:S01]  /*4ca60*/  STL.64 [R1+0x7b8], R10 ;  /* 0x0007b80a01007387 */ /* 0x0007e20000100a00 */
[C---:B----4-:R-:W-:Y:S06]  /*4ca70*/  HMMA.16816.F32 R24, R4.reuse, R54, R24 ;  /* 0x000000360418723c */ /* 0x050fec0000001818 */
[----:B---3--:R-:W-:-:S15]  /*4ca80*/  HMMA.16816.F32 R8, R4, R56, R12 ;  /* 0x000000380408723c */ /* 0x008fde000000180c */
[----:B------:R-:W-:-:S02]  /*4ca90*/  NOP ;  /* 0x0000000000007918 */ /* 0x000fc40000000000 */
[----:B------:R0:W-:Y:S04]  /*4caa0*/  STL.64 [R1+0x1ee0], R24 ;  /* 0x001ee01801007387 */ /* 0x0001e80000100a00 */
[----:B------:R1:W-:Y:S04]  /*4cab0*/  STL.64 [R1+0x1ee8], R26 ;  /* 0x001ee81a01007387 */ /* 0x0003e80000100a00 */
[----:B------:R-:W2:Y:S04]  /*4cac0*/  LDL.LU.64 R44, [R1+0x1ec0] ;  /* 0x001ec000012c7983 */ /* 0x000ea80000300a00 */
[----:B------:R3:W-:Y:S04]  /*4cad0*/  STL.64 [R1+0x1ed0], R8 ;  /* 0x001ed00801007387 */ /* 0x0007e80000100a00 */
[----:B------:R4:W-:Y:S04]  /*4cae0*/  STL.64 [R1+0x1ed8], R10 ;  /* 0x001ed80a01007387 */ /* 0x0009e80000100a00 */
[----:B------:R-:W2:Y:S04]  /*4caf0*/  LDL.LU.64 R46, [R1+0x1ec8] ;  /* 0x001ec800012e7983 */ /* 0x000ea80000300a00 */
        /* <DEDUP_REMOVED lines=10> */
[----:B0-----:R-:W2:Y:S04]  /*4cba0*/  LDL.LU.64 R24, [R1+0x1e50] ;  /* 0x001e500001187983 */ /* 0x001ea80000300a00 */
[----:B-1----:R-:W2:Y:S04]  /*4cbb0*/  LDL.LU.64 R26, [R1+0x1e58] ;  /* 0x001e5800011a7983 */ /* 0x002ea80000300a00 */
[----:B------:R-:W2:Y:S04]  /*4cbc0*/  LDL.LU.64 R12, [R1+0x1e40] ;  /* 0x001e4000010c7983 */ /* 0x000ea80000300a00 */
[----:B------:R-:W2:Y:S04]  /*4cbd0*/  LDL.LU.64 R14, [R1+0x1e48] ;  /* 0x001e4800010e7983 */ /* 0x000ea80000300a00 */
[----:B---3--:R-:W3:Y:S04]  /*4cbe0*/  LDL.LU.64 R8, [R1+0x1e30] ;  /* 0x001e300001087983 */ /* 0x008ee80000300a00 */
[----:B----4-:R-:W3:Y:S01]  /*4cbf0*/  LDL.LU.64 R10, [R1+0x1e38] ;  /* 0x001e3800010a7983 */ /* 0x010ee20000300a00 */
[----:B------:R-:W-:Y:S01]  /*4cc00*/  IMAD.MOV.U32 R0, RZ, RZ, R57 ;  /* 0x000000ffff007224 */ /* 0x000fe200078e0039 */
[C---:B--2---:R-:W-:Y:S06]  /*4cc10*/  HMMA.16816.F32 R44, R4.reuse, R30, R44 ;  /* 0x0000001e042c723c */ /* 0x044fec000000182c */
[C---:B------:R-:W-:Y:S06]  /*4cc20*/  HMMA.16816.F32 R48, R4.reuse, R28, R48 ;  /* 0x0000001c0430723c */ /* 0x040fec0000001830 */
[C---:B------:R-:W-:Y:S11]  /*4cc30*/  HMMA.16816.F32 R56, R4.reuse, R58, R52 ;  /* 0x0000003a0438723c */ /* 0x040ff60000001834 */
[----:B------:R-:W-:Y:S04]  /*4cc40*/  STL.64 [R1+0x1ec0], R44 ;  /* 0x001ec02c01007387 */ /* 0x000fe80000100a00 */
[----:B------:R0:W-:Y:S04]  /*4cc50*/  STL.64 [R1+0x1ec8], R46 ;  /* 0x001ec82e01007387 */ /* 0x0001e80000100a00 */
[----:B0-----:R-:W2:Y:S04]  /*4cc60*/  LDL.LU.64 R46, [R1+0x6db8] ;  /* 0x006db800012e7983 */ /* 0x001ea80000300a00 */
[----:B------:R-:W4:Y:S04]  /*4cc70*/  LDL.LU.64 R44, [R1+0x6db0] ;  /* 0x006db000012c7983 */ /* 0x000f280000300a00 */
[----:B------:R-:W-:Y:S04]  /*4cc80*/  STL.64 [R1+0x1eb0], R48 ;  /* 0x001eb03001007387 */ /* 0x000fe80000100a00 */
[----:B------:R0:W-:Y:S04]  /*4cc90*/  STL.64 [R1+0x1eb8], R50 ;  /* 0x001eb83201007387 */ /* 0x0001e80000100a00 */
[----:B0-----:R-:W3:Y:S04]  /*4cca0*/  LDL.LU.64 R50, [R1+0x6da8] ;  /* 0x006da80001327983 */ /* 0x001ee80000300a00 */
[----:B------:R-:W2:Y:S04]  /*4ccb0*/  LDL.LU.64 R48, [R1+0x6da0] ;  /* 0x006da00001307983 */ /* 0x000ea80000300a00 */
[----:B------:R-:W-:Y:S04]  /*4ccc0*/  STL.64 [R1+0x6d08], R30 ;  /* 0x006d081e01007387 */ /* 0x000fe80000100a00 */
[----:B------:R0:W-:Y:S04]  /*4ccd0*/  STL.64 [R1+0x6d00], R28 ;  /* 0x006d001c01007387 */ /* 0x0001e80000100a00 */
[----:B0-----:R-:W4:Y:S04]  /*4cce0*/  LDL.LU.64 R28, [R1+0x1e90] ;  /* 0x001e9000011c7983 */ /* 0x001f280000300a00 */
[----:B------:R-:W4:Y:S04]  /*4ccf0*/  LDL.LU.64 R30, [R1+0x1e98] ;  /* 0x001e9800011e7983 */ /* 0x000f280000300a00 */
[----:B------:R-:W2:Y:S04]  /*4cd00*/  LDL.LU.64 R54, [R1+0x6d98] ;  /* 0x006d980001367983 */ /* 0x000ea80000300a00 */
[----:B------:R-:W3:Y:S04]  /*4cd10*/  LDL.LU.64 R52, [R1+0x6d90] ;  /* 0x006d900001347983 */ /* 0x000ee80000300a00 */
[----:B------:R-:W-:Y:S04]  /*4cd20*/  STL.64 [R1+0x1ea0], R56 ;  /* 0x001ea03801007387 */ /* 0x000fe80000100a00 */
[----:B------:R0:W-:Y:S04]  /*4cd30*/  STL.64 [R1+0x1ea8], R58 ;  /* 0x001ea83a01007387 */ /* 0x0001e80000100a00 */
[----:B0-----:R-:W2:Y:S04]  /*4cd40*/  LDL.LU.64 R58, [R1+0x6d88] ;  /* 0x006d8800013a7983 */ /* 0x001ea80000300a00 */
[----:B------:R-:W3:Y:S01]  /*4cd50*/  LDL.LU.64 R56, [R1+0x6d80] ;  /* 0x006d800001387983 */ /* 0x000ee20000300a00 */
[C---:B----4-:R-:W-:Y:S06]  /*4cd60*/  HMMA.16816.F32 R28, R4.reuse, R60, R28 ;  /* 0x0000003c041c723c */ /* 0x050fec000000181c */
[----:B--2---:R-:W-:-:S15]  /*4cd70*/  HMMA.16816.F32 R40, R4, R58, R40 ;  /* 0x0000003a0428723c */ /* 0x004fde0000001828 */
[----:B------:R-:W-:-:S02]  /*4cd80*/  NOP ;  /* 0x0000000000007918 */ /* 0x000fc40000000000 */
[----:B------:R-:W-:Y:S04]  /*4cd90*/  STL.64 [R1+0x1e90], R28 ;  /* 0x001e901c01007387 */ /* 0x000fe80000100a00 */
[----:B------:R3:W-:Y:S02]  /*4cda0*/  STL.64 [R1+0x1e98], R30 ;  /* 0x001e981e01007387 */ /* 0x0007e40000100a00 */
[C---:B---3--:R-:W-:Y:S02]  /*4cdb0*/  HMMA.16816.F32 R28, R4.reuse, R56, R36 ;  /* 0x00000038041c723c */ /* 0x048fe40000001824 */
[----:B------:R-:W-:Y:S04]  /*4cdc0*/  STL.64 [R1+0x6ce8], R58 ;  /* 0x006ce83a01007387 */ /* 0x000fe80000100a00 */
[----:B------:R-:W-:Y:S04]  /*4cdd0*/  STL.64 [R1+0x1e80], R40 ;  /* 0x001e802801007387 */ /* 0x000fe80000100a00 */
[----:B------:R-:W-:Y:S04]  /*4cde0*/  STL.64 [R1+0x1e88], R42 ;  /* 0x001e882a01007387 */ /* 0x000fe80000100a00 */
[----:B------:R-:W-:Y:S01]  /*4cdf0*/  STL.64 [R1+0x6ce0], R56 ;  /* 0x006ce03801007387 */ /* 0x000fe20000100a00 */
[C---:B------:R-:W-:Y:S06]  /*4ce00*/  HMMA.16816.F32 R24, R4.reuse, R52, R24 ;  /* 0x000000340418723c */ /* 0x040fec0000001818 */
[C---:B------:R-:W-:Y:S06]  /*4ce10*/  HMMA.16816.F32 R12, R4.reuse, R50, R12 ;  /* 0x00000032040c723c */ /* 0x040fec000000180c */
[C---:B------:R-:W-:Y:S01]  /*4ce20*/  HMMA.16816.F32 R8, R4.reuse, R48, R8 ;  /* 0x000000300408723c */ /* 0x040fe20000001808 */
[----:B------:R-:W-:Y:S04]  /*4ce30*/  STL.64 [R1+0x1e70], R28 ;  /* 0x001e701c01007387 */ /* 0x000fe80000100a00 */
[----:B------:R0:W-:Y:S02]  /*4ce40*/  STL.64 [R1+0x1e78], R30 ;  /* 0x001e781e01007387 */ /* 0x0001e40000100a00 */
[----:B0-----:R-:W-:Y:S06]  /*4ce50*/  HMMA.16816.F32 R28, R4, R54, R32 ;  /* 0x00000036041c723c */ /* 0x001fec0000001820 */
[----:B------:R-:W-:-:S15]  /*4ce60*/  STL.64 [R1+0x6cf8], R54 ;  /* 0x006cf83601007387 */ /* 0x000fde0000100a00 */
[----:B------:R-:W-:-:S02]  /*4ce70*/  NOP ;  /* 0x0000000000007918 */ /* 0x000fc40000000000 */
[----:B------:R-:W-:Y:S04]  /*4ce80*/  STL.64 [R1+0x1e60], R28 ;  /* 0x001e601c01007387 */ /* 0x000fe80000100a00 */
[----:B------:R-:W-:Y:S04]  /*4ce90*/  STL.64 [R1+0x1e68], R30 ;  /* 0x001e681e01007387 */ /* 0x000fe80000100a00 */
[----:B------:R-:W-:Y:S04]  /*4cea0*/  STL.64 [R1+0x6cf0], R52 ;  /* 0x006cf03401007387 */ /* 0x000fe80000100a00 */
[----:B------:R0:W-:Y:S04]  /*4ceb0*/  STL.64 [R1+0x1e50], R24 ;  /* 0x001e501801007387 */ /* 0x0001e80000100a00 */
[----:B------:R1:W-:Y:S04]  /*4cec0*/  STL.64 [R1+0x1e58], R26 ;  /* 0x001e581a01007387 */ /* 0x0003e80000100a00 */
[----:B0-----:R-:W2:Y:S04]  /*4ced0*/  LDL.LU.64 R24, [R1+0x1e20] ;  /* 0x001e200001187983 */ /* 0x001ea80000300a00 */
[----:B------:R0:W-:Y:S04]  /*4cee0*/  STL.64 [R1+0x1e40], R12 ;  /* 0x001e400c01007387 */ /* 0x0001e80000100a00 */
[----:B------:R3:W-:Y:S04]  /*4cef0*/  STL.64 [R1+0x1e48], R14 ;  /* 0x001e480e01007387 */ /* 0x0007e80000100a00 */
[----:B-1----:R-:W2:Y:S04]  /*4cf00*/  LDL.LU.64 R26, [R1+0x1e28] ;  /* 0x001e2800011a7983 */ /* 0x002ea80000300a00 */
        /* <DEDUP_REMOVED lines=15> */
[----:B---3--:R-:W3:Y:S04]  /*4d000*/  LDL.LU.64 R14, [R1+0x1d98] ;  /* 0x001d9800010e7983 */ /* 0x008ee80000300a00 */
[----:B-1----:R-:W3:Y:S04]  /*4d010*/  LDL.LU.64 R8, [R1+0x1d80] ;  /* 0x001d800001087983 */ /* 0x002ee80000300a00 */
[----:B----4-:R-:W4:Y:S04]  /*4d020*/  LDL.LU.64 R10, [R1+0x1d88] ;  /* 0x001d8800010a7983 */ /* 0x010f280000300a00 */
[----:B------:R-:W-:Y:S04]  /*4d030*/  STL.64 [R1+0x6d28], R50 ;  /* 0x006d283201007387 */ /* 0x000fe80000100a00 */
[----:B------:R0:W-:Y:S04]  /*4d040*/  STL.64 [R1+0x6d20], R48 ;  /* 0x006d203001007387 */ /* 0x0001e80000100a00 */
[----:B0-----:R-:W4:Y:S04]  /*4d050*/  LDL.LU.64 R48, [R1+0x1dd0] ;  /* 0x001dd00001307983 */ /* 0x001f280000300a00 */
[----:B------:R-:W4:Y:S01]  /*4d060*/  LDL.LU.64 R50, [R1+0x1dd8] ;  /* 0x001dd80001327983 */ /* 0x000f220000300a00 */
[C---:B--2---:R-:W-:Y:S06]  /*4d070*/  HMMA.16816.F32 R24, R4.reuse, R46, R24 ;  /* 0x0000002e0418723c */ /* 0x044fec0000001818 */
[----:B------:R-:W-:-:S15]  /*4d080*/  HMMA.16816.F32 R40, R4, R44, R40 ;  /* 0x0000002c0428723c */ /* 0x000fde0000001828 */
        /* <DEDUP_REMOVED lines=10> */
[----:B------:R0:W-:Y:S04]  /*4d130*/  STL.64 [R1+0x6cd0], R44 ;  /* 0x006cd02c01007387 */ /* 0x0001e80000100a00 */
[----:B0-----:R-:W3:Y:S04]  /*4d140*/  LDL.LU.64 R44, [R1+0x1de0] ;  /* 0x001de000012c7983 */ /* 0x001ee80000300a00 */
[----:B------:R-:W3:Y:S01]  /*4d150*/  LDL.LU.64 R46, [R1+0x1de8] ;  /* 0x001de800012e7983 */ /* 0x000ee20000300a00 */
[C---:B----4-:R-:W-:Y:S06]  /*4d160*/  HMMA.16816.F32 R32, R4.reuse, R42, R32 ;  /* 0x0000002a0420723c */ /* 0x050fec0000001820 */
[----:B--2---:R-:W-:-:S15]  /*4d170*/  HMMA.16816.F32 R36, R4, R40, R36 ;  /* 0x000000280424723c */ /* 0x004fde0000001824 */
[----:B------:R-:W-:-:S02]  /*4d180*/  NOP ;  /* 0x0000000000007918 */ /* 0x000fc40000000000 */
[----:B------:R-:W-:Y:S04]  /*4d190*/  STL.64 [R1+0x1e00], R32 ;  /* 0x001e002001007387 */ /* 0x000fe80000100a00 */
[----:B------:R0:W-:Y:S04]  /*4d1a0*/  STL.64 [R1+0x1e08], R34 ;  /* 0x001e082201007387 */ /* 0x0001e80000100a00 */
[----:B0-----:R-:W2:Y:S04]  /*4d1b0*/  LDL.LU.64 R34, [R1+0x6d58] ;  /* 0x006d580001227983 */ /* 0x001ea80000300a00 */
[----:B------:R-:W4:Y:S04]  /*4d1c0*/  LDL.LU.64 R32, [R1+0x6d50] ;  /* 0x006d500001207983 */ /* 0x000f280000300a00 */
[----:B------:R-:W-:Y:S04]  /*4d1d0*/  STL.64 [R1+0x1df0], R36 ;  /* 0x001df02401007387 */ /* 0x000fe80000100a00 */
[----:B------:R0:W-:Y:S04]  /*4d1e0*/  STL.64 [R1+0x1df8], R38 ;  /* 0x001df82601007387 */ /* 0x0001e80000100a00 */
[----:B0-----:R-:W2:Y:S04]  /*4d1f0*/  LDL.LU.64 R38, [R1+0x6d48] ;  /* 0x006d480001267983 */ /* 0x001ea80000300a00 */
[----:B------:R-:W4:Y:S04]  /*4d200*/  LDL.LU.64 R36, [R1+0x6d40] ;  /* 0x006d400001247983 */ /* 0x000f280000300a00 */
[----:B------:R-:W-:Y:S04]  /*4d210*/  STL.64 [R1+0x6cc8], R42 ;  /* 0x006cc82a01007387 */ /* 0x000fe80000100a00 */
[----:B------:R2:W-:Y:S01]  /*4d220*/  STL.64 [R1+0x6cc0], R40 ;  /* 0x006cc02801007387 */ /* 0x0005e20000100a00 */
[C---:B------:R-:W-:Y:S06]  /*4d230*/  HMMA.16816.F32 R28, R4.reuse, R26, R28 ;  /* 0x0000001a041c723c */ /* 0x040fec000000181c */
[C---:B---3--:R-:W-:Y:S06]  /*4d240*/  HMMA.16816.F32 R12, R4.reuse, R24, R12 ;  /* 0x00000018040c723c */ /* 0x048fec000000180c */
[C---:B------:R-:W-:Y:S06]  /*4d250*/  HMMA.16816.F32 R8, R4.reuse, R22, R8 ;  /* 0x000000160408723c */ /* 0x040fec0000001808 */
[C---:B--2---:R-:W-:Y:S06]  /*4d260*/  HMMA.16816.F32 R40, R4.reuse, R38, R44 ;  /* 0x000000260428723c */ /* 0x044fec000000182c */
[C---:B----4-:R-:W-:Y:S06]  /*4d270*/  HMMA.16816.F32 R48, R4.reuse, R36, R48 ;  /* 0x000000240430723c */ /* 0x050fec0000001830 */
[C---:B------:R-:W-:Y:S11]  /*4d280*/  HMMA.16816.F32 R44, R4.reuse, R34, R56 ;  /* 0x00000022042c723c */ /* 0x040ff60000001838 */
[----:B------:R-:W-:Y:S04]  /*4d290*/  STL.64 [R1+0x1de0], R40 ;  /* 0x001de02801007387 */ /* 0x000fe80000100a00 */
[----:B------:R0:W-:Y:S02]  /*4d2a0*/  STL.64 [R1+0x1de8], R42 ;  /* 0x001de82a01007387 */ /* 0x0001e40000100a00 */
[C---:B0-----:R-:W-:Y:S02]  /*4d2b0*/  HMMA.16816.F32 R40, R4.reuse, R32, R52 ;  /* 0x000000200428723c */ /* 0x041fe40000001834 */
[----:B------:R-:W-:Y:S04]  /*4d2c0*/  STL.64 [R1+0x1dd0], R48 ;  /* 0x001dd03001007387 */ /* 0x000fe80000100a00 */
[----:B------:R-:W-:Y:S04]  /*4d2d0*/  STL.64 [R1+0x1dd8], R50 ;  /* 0x001dd83201007387 */ /* 0x000fe80000100a00 */
[----:B------:R-:W-:Y:S04]  /*4d2e0*/  STL.64 [R1+0x1dc0], R44 ;  /* 0x001dc02c01007387 */ /* 0x000fe80000100a00 */
[----:B------:R-:W-:Y:S09]  /*4d2f0*/  STL.64 [R1+0x1dc8], R46 ;  /* 0x001dc82e01007387 */ /* 0x000ff20000100a00 */
[----:B------:R0:W-:Y:S04]  /*4d300*/  STL.64 [R1+0x1db0], R40 ;  /* 0x001db02801007387 */ /* 0x0001e80000100a00 */
[----:B------:R1:W-:Y:S04]  /*4d310*/  STL.64 [R1+0x1db8], R42 ;  /* 0x001db82a01007387 */ /* 0x0003e80000100a00 */
[----:B------:R-:W-:Y:S04]  /*4d320*/  STL.64 [R1+0x1da0], R28 ;  /* 0x001da01c01007387 */ /* 0x000fe80000100a00 */
[----:B------:R-:W-:Y:S04]  /*4d330*/  STL.64 [R1+0x1da8], R30 ;  /* 0x001da81e01007387 */ /* 0x000fe80000100a00 */
[----:B0-----:R-:W2:Y:S04]  /*4d340*/  LDL.LU.64 R40, [R1+0x1d70] ;  /* 0x001d700001287983 */ /* 0x001ea80000300a00 */
[----:B------:R0:W-:Y:S04]  /*4d350*/  STL.64 [R1+0x1d90], R12 ;  /* 0x001d900c01007387 */ /* 0x0001e80000100a00 */
[----:B------:R3:W-:Y:S04]  /*4d360*/  STL.64 [R1+0x1d98], R14 ;  /* 0x001d980e01007387 */ /* 0x0007e80000100a00 */
[----:B-1----:R-:W2:Y:S04]  /*4d370*/  LDL.LU.64 R42, [R1+0x1d78] ;  /* 0x001d7800012a7983 */ /* 0x002ea80000300a00 */
[----:B------:R1:W-:Y:S04]  /*4d380*/  STL.64 [R1+0x1d80], R8 ;  /* 0x001d800801007387 */ /* 0x0003e80000100a00 */
[----:B------:R4:W-:Y:S04]  /*4d390*/  STL.64 [R1+0x1d88], R10 ;  /* 0x001d880a01007387 */ /* 0x0009e80000100a00 */
[----:B0-----:R-:W2:Y:S04]  /*4d3a0*/  LDL.LU.64 R12, [R1+0x1d60] ;  /* 0x001d6000010c7983 */ /* 0x001ea80000300a00 */
[----:B---3--:R-:W3:Y:S04]  /*4d3b0*/  LDL.LU.64 R14, [R1+0x1d68] ;  /* 0x001d6800010e7983 */ /* 0x008ee80000300a00 */
[----:B------:R-:W3:Y:S04]  /*4d3c0*/  LDL.LU.64 R44, [R1+0x1d50] ;  /* 0x001d5000012c7983 */ /* 0x000ee80000300a00 */
[----:B------:R-:W3:Y:S04]  /*4d3d0*/  LDL.LU.64 R46, [R1+0x1d58] ;  /* 0x001d5800012e7983 */ /* 0x000ee80000300a00 */
[----:B------:R-:W3:Y:S04]  /*4d3e0*/  LDL.LU.64 R48, [R1+0x1d40] ;  /* 0x001d400001307983 */ /* 0x000ee80000300a00 */
[----:B------:R-:W3:Y:S04]  /*4d3f0*/  LDL.LU.64 R50, [R1+0x1d48] ;  /* 0x001d480001327983 */ /* 0x000ee80000300a00 */
[----:B-1----:R-:W3:Y:S04]  /*4d400*/  LDL.LU.64 R8, [R1+0x1d30] ;  /* 0x001d300001087983 */ /* 0x002ee80000300a00 */
[----:B----4-:R-:W4:Y:S04]  /*4d410*/  LDL.LU.64 R10, [R1+0x1d38] ;  /* 0x001d3800010a7983 */ /* 0x010f280000300a00 */
[----:B------:R-:W4:Y:S04]  /*4d420*/  LDL.64 R52, [R1+0x28] ;  /* 0x0000280001347983 */ /* 0x000f280000100a00 */
        /* <DEDUP_REMOVED lines=8> */
[C---:B--2---:R-:W-:Y:S06]  /*4d4b0*/  HMMA.16816.F32 R40, R4.reuse, R20, R40 ;  /* 0x000000140428723c */ /* 0x044fec0000001828 */
[----:B---3--:R-:W-:-:S15]  /*4d4c0*/  HMMA.16816.F32 R12, R4, R18, R12 ;  /* 0x00000012040c723c */ /* 0x008fde000000180c */
[----:B------:R-:W-:-:S02]  /*4d4d0*/  NOP ;  /* 0x0000000000007918 */ /* 0x000fc40000000000 */
[----:B------:R0:W-:Y:S04]  /*4d4e0*/  STL.64 [R1+0x1d70], R40 ;  /* 0x001d702801007387 */ /* 0x0001e80000100a00 */
[----:B------:R1:W-:Y:S04]  /*4d4f0*/  STL.64 [R1+0x1d78], R42 ;  /* 0x001d782a01007387 */ /* 0x0003e80000100a00 */
[----:B0-----:R-:W2:Y:S04]  /*4d500*/  LDL.LU.64 R40, [R1+0x1d10] ;  /* 0x001d100001287983 */ /* 0x001ea80000300a00 */
[----:B-1----:R-:W2:Y:S04]  /*4d510*/  LDL.LU.64 R42, [R1+0x1d18] ;  /* 0x001d1800012a7983 */ /* 0x002ea80000300a00 */
[----:B------:R-:W-:Y:S04]  /*4d520*/  STL [R1+0x6cbc], R20 ;  /* 0x006cbc1401007387 */ /* 0x000fe80000100800 */
[----:B------:R-:W-:Y:S04]  /*4d530*/  STL [R1+0x6cb8], R21 ;  /* 0x006cb81501007387 */ /* 0x000fe80000100800 */
[----:B------:R-:W-:Y:S04]  /*4d540*/  STL.64 [R1+0x1d60], R12 ;  /* 0x001d600c01007387 */ /* 0x000fe80000100a00 */
[----:B------:R0:W-:Y:S04]  /*4d550*/  STL.64 [R1+0x1d68], R14 ;  /* 0x001d680e01007387 */ /* 0x0001e80000100a00 */
[----:B0-----:R-:W3:Y:S04]  /*4d560*/  LDL.LU.64 R14, [R1+0x6d38] ;  /* 0x006d3800010e7983 */ /* 0x001ee80000300a00 */
[----:B------:R-:W4:Y:S01]  /*4d570*/  LDL.LU.64 R12, [R1+0x6d30] ;  /* 0x006d3000010c7983 */ /* 0x000f220000300a00 */
[----:B------:R-:W-:-:S15]  /*4d580*/  HMMA.16816.F32 R44, R4, R16, R44 ;  /* 0x00000010042c723c */ /* 0x000fde000000182c */
[----:B------:R-:W-:-:S08]  /*4d590*/  NOP ;  /* 0x0000000000007918 */ /* 0x000fd00000000000 */
[----:B------:R0:W-:Y:S04]  /*4d5a0*/  STL.64 [R1+0x1d50], R44 ;  /* 0x001d502c01007387 */ /* 0x0001e80000100a00 */
[----:B------:R1:W-:Y:S04]  /*4d5b0*/  STL.64 [R1+0x1d58], R46 ;  /* 0x001d582e01007387 */ /* 0x0003e80000100a00 */
[----:B0-----:R-:W2:Y:S04]  /*4d5c0*/  LDL.LU.64 R44, [R1+0x7a0] ;  /* 0x0007a000012c7983 */ /* 0x001ea80000300a00 */
[----:B-1----:R-:W2:Y:S04]  /*4d5d0*/  LDL.LU.64 R46, [R1+0x7a8] ;  /* 0x0007a800012e7983 */ /* 0x002ea80000300a00 */
[----:B------:R-:W-:Y:S04]  /*4d5e0*/  STL.64 [R1+0x6ca0], R18 ;  /* 0x006ca01201007387 */ /* 0x000fe80000100a00 */
[----:B------:R0:W-:Y:S04]  /*4d5f0*/  STL.64 [R1+0x6c98], R16 ;  /* 0x006c981001007387 */ /* 0x0001e80000100a00 */
[----:B0-----:R-:W2:Y:S04]  /*4d600*/  LDL.LU.64 R16, [R1+0x1d00] ;  /* 0x001d000001107983 */ /* 0x001ea80000300a00 */
[----:B------:R-:W2:Y:S01]  /*4d610*/  LDL.LU.64 R18, [R1+0x1d08] ;  /* 0x001d080001127983 */ /* 0x000ea20000300a00 */
[C---:B---3--:R-:W-:Y:S06]  /*4d620*/  HMMA.16816.F32 R48, R4.reuse, R14, R48 ;  /* 0x0000000e0430723c */ /* 0x048fec0000001830 */
[----:B----4-:R-:W-:-:S15]  /*4d630*/  HMMA.16816.F32 R8, R4, R12, R8 ;  /* 0x0000000c0408723c */ /* 0x010fde0000001808 */
[----:B------:R-:W-:-:S02]  /*4d640*/  NOP ;  /* 0x0000000000007918 */ /* 0x000fc40000000000 */
[----:B------:R-:W-:Y:S04]  /*4d650*/  STL.64 [R1+0x1d40], R48 ;  /* 0x001d403001007387 */ /* 0x000fe80000100a00 */
[----:B------:R0:W-:Y:S04]  /*4d660*/  STL.64 [R1+0x1d48], R50 ;  /* 0x001d483201007387 */ /* 0x0001e80000100a00 */
[----:B0-----:R-:W3:Y:S04]  /*4d670*/  LDL.LU.64 R50, [R1+0x6d28] ;  /* 0x006d280001327983 */ /* 0x001ee80000300a00 */
[----:B------:R-:W4:Y:S04]  /*4d680*/  LDL.LU.64 R48, [R1+0x6d20] ;  /* 0x006d200001307983 */ /* 0x000f280000300a00 */
[----:B------:R-:W3:Y:S04]  /*4d690*/  LDL.64 R58, [R1+0x20] ;  /* 0x00002000013a7983 */ /* 0x000ee80000100a00 */
[----:B------:R-:W-:Y:S04]  /*4d6a0*/  STL.64 [R1+0x1d30], R8 ;  /* 0x001d300801007387 */ /* 0x000fe80000100a00 */
[----:B------:R0:W-:Y:S04]  /*4d6b0*/  STL.64 [R1+0x1d38], R10 ;  /* 0x001d380a01007387 */ /* 0x0001e80000100a00 */
[----:B0-----:R-:W2:Y:S04]  /*4d6c0*/  LDL.LU.64 R10, [R1+0x6d18] ;  /* 0x006d1800010a7983 */ /* 0x001ea80000300a00 */
[----:B------:R-:W4:Y:S04]  /*4d6d0*/  LDL.LU.64 R8, [R1+0x6d10] ;  /* 0x006d100001087983 */ /* 0x000f280000300a00 */
[----:B------:R-:W-:Y:S04]  /*4d6e0*/  STL.64 [R1+0x6c88], R14 ;  /* 0x006c880e01007387 */ /* 0x000fe80000100a00 */
[----:B------:R0:W-:Y:S04]  /*4d6f0*/  STL.64 [R1+0x6c80], R12 ;  /* 0x006c800c01007387 */ /* 0x0001e80000100a00 */
[----:B0-----:R-:W2:Y:S04]  /*4d700*/  LDL.LU.64 R12, [R1+0x1d20] ;  /* 0x001d2000010c7983 */ /* 0x001ea80000300a00 */
[----:B------:R-:W2:Y:S02]  /*4d710*/  LDL.LU.64 R14, [R1+0x1d28] ;  /* 0x001d2800010e7983 */ /* 0x000ea40000300a00 */
[----:B--2---:R-:W-:-:S15]  /*4d720*/  HMMA.16816.F32 R12, R4, R10, R12 ;  /* 0x0000000a040c723c */ /* 0x004fde000000180c */
[----:B------:R-:W-:-:S08]  /*4d730*/  NOP ;  /* 0x0000000000007918 */ /* 0x000fd00000000000 */
[----:B------:R-:W-:Y:S04]  /*4d740*/  STL.64 [R1+0x1d20], R12 ;  /* 0x001d200c01007387 */ /* 0x000fe80000100a00 */
[----:B------:R4:W-:Y:S02]  /*4d750*/  STL.64 [R1+0x1d28], R14 ;  /* 0x001d280e01007387 */ /* 0x0009e40000100a00 */
[----:B----4-:R-:W-:Y:S02]  /*4d760*/  HMMA.16816.F32 R12, R4, R8, R40 ;  /* 0x00000008040c723c */ /* 0x010fe40000001828 */
[----:B------:R-:W2:-:S15]  /*4d770*/  LDL R42, [R1+0x18] ;  /* 0x00001800012a7983 */ /* 0x000e9e0000100800 */
[----:B------:R-:W-:-:S06]  /*4d780*/  NOP ;  /* 0x0000000000007918 */ /* 0x000fcc0000000000 */
[----:B------:R-:W-:Y:S04]  /*4d790*/  STL.64 [R1+0x1d10], R12 ;  /* 0x001d100c01007387 */ /* 0x000fe80000100a00 */
[----:B------:R-:W-:Y:S04]  /*4d7a0*/  STL.64 [R1+0x1d18], R14 ;  /* 0x001d180e01007387 */ /* 0x000fe80000100a00 */
[----:B------:R-:W-:Y:S04]  /*4d7b0*/  STL.64 [R1+0x6c60], R10 ;  /* 0x006c600a01007387 */ /* 0x000fe80000100a00 */
[----:B------:R0:W-:Y:S02]  /*4d7c0*/  STL.64 [R1+0x6c58], R8 ;  /* 0x006c580801007387 */ /* 0x0001e40000100a00 */
[C---:B0-----:R-:W-:Y:S06]  /*4d7d0*/  HMMA.16816.F32 R8, R4.reuse, R2, R16 ;  /* 0x000000020408723c */ /* 0x041fec0000001810 */
[----:B------:R-:W-:Y:S01]  /*4d7e0*/  HMMA.16816.F32 R4, R4, R52, R44 ;  /* 0x000000340404723c */ /* 0x000fe2000000182c */
[----:B------:R-:W4:Y:S04]  /*4d7f0*/  LDL.64 R18, [R1] ;  /* 0x0000000001127983 */ /* 0x000f280000100a00 */
[----:B------:R-:W-:-:S12]  /*4d800*/  STL [R1+0x6c6c], R2 ;  /* 0x006c6c0201007387 */ /* 0x000fd80000100800 */
[----:B------:R0:W-:Y:S04]  /*4d810*/  STL.64 [R1+0x1d00], R8 ;  /* 0x001d000801007387 */ /* 0x0001e80000100a00 */
[----:B------:R1:W-:Y:S04]  /*4d820*/  STL.64 [R1+0x1d08], R10 ;  /* 0x001d080a01007387 */ /* 0x0003e80000100a00 */
[----:B------:R-:W-:Y:S04]  /*4d830*/  STL [R1+0x6c68], R3 ;  /* 0x006c680301007387 */ /* 0x000fe80000100800 */
[----:B------:R-:W-:Y:S04]  /*4d840*/  STL.64 [R1+0x7a0], R4 ;  /* 0x0007a00401007387 */ /* 0x000fe80000100a00 */
[----:B------:R3:W-:Y:S04]  /*4d850*/  STL.64 [R1+0x7a8], R6 ;  /* 0x0007a80601007387 */ /* 0x0007e80000100a00 */
[----:B0-----:R-:W2:Y:S04]  /*4d860*/  LDL.LU.64 R8, [R1+0x1cf0] ;  /* 0x001cf00001087983 */ /* 0x001ea80000300a00 */
[----:B-1----:R-:W2:Y:S01]  /*4d870*/  LDL.LU.64 R10, [R1+0x1cf8] ;  /* 0x001cf800010a7983 */ /* 0x002ea20000300a00 */
[----:B---3--:R-:W-:-:S02]  /*4d880*/  IMAD R6, R29, 0x100, R28 ;  /* 0x000001001d067824 */ /* 0x008fc400078e021c */
[----:B------:R-:W-:Y:S01]  /*4d890*/  IMAD R7, R31, 0x100, R30 ;  /* 0x000001001f077824 */ /* 0x000fe200078e021e */
[----:B------:R-:W3:Y:S04]  /*4d8a0*/  LDL.LU.64 R28, [R1+0x1ce0] ;  /* 0x001ce000011c7983 */ /* 0x000ee80000300a00 */
[----:B------:R-:W3:Y:S01]  /*4d8b0*/  LDL.LU.64 R30, [R1+0x1ce8] ;  /* 0x001ce800011e7983 */ /* 0x000ee20000300a00 */
[----:B------:R-:W-:Y:S02]  /*4d8c0*/  IMAD R4, R55, 0x100, R54 ;  /* 0x0000010037047824 */ /* 0x000fe400078e0236 */
[----:B------:R-:W-:Y:S01]  /*4d8d0*/  IMAD R5, R57, 0x100, R56 ;  /* 0x0000010039057824 */ /* 0x000fe200078e0238 */
[----:B------:R-:W-:Y:S02]  /*4d8e0*/  F2FP.F16.E5M2.UNPACK_B R6, R6 ;  /* 0x00000006ff06723e */ /* 0x000fe400020004ff */
[----:B------:R-:W-:Y:S01]  /*4d8f0*/  F2FP.F16.E5M2.UNPACK_B R7, R7 ;  /* 0x00000007ff07723e */ /* 0x000fe200020004ff */
[----:B------:R-:W-:Y:S01]  /*4d900*/  IMAD.MOV.U32 R43, RZ, RZ, R0 ;  /* 0x000000ffff2b7224 */ /* 0x000fe200078e0000 */
[----:B------:R-:W-:-:S02]  /*4d910*/  F2FP.F16.E5M2.UNPACK_B R4, R4 ;  /* 0x00000004ff04723e */ /* 0x000fc400020004ff */
[----:B------:R-:W-:Y:S01]  /*4d920*/  F2FP.F16.E5M2.UNPACK_B R5, R5 ;  /* 0x00000005ff05723e */ /* 0x000fe200020004ff */
[----:B------:R-:W4:Y:S01]  /*4d930*/  LDL.LU.64 R12, [R1+0x1cd0] ;  /* 0x001cd000010c7983 */ /* 0x000f220000300a00 */
[----:B------:R-:W-:Y:S02]  /*4d940*/  IMAD.MOV.U32 R16, RZ, RZ, R52 ;  /* 0x000000ffff107224 */ /* 0x000fe400078e0034 */
[----:B------:R-:W-:Y:S01]  /*4d950*/  IMAD.MOV.U32 R0, RZ, RZ, R53 ;  /* 0x000000ffff007224 */ /* 0x000fe200078e0035 */
[----:B------:R-:W4:Y:S04]  /*4d960*/  LDL.LU.64 R14, [R1+0x1cd8] ;  /* 0x001cd800010e7983 */ /* 0x000f280000300a00 */
[----:B------:R-:W4:Y:S04]  /*4d970*/  LDL.LU.64 R52, [R1+0x1cc0] ;  /* 0x001cc00001347983 */ /* 0x000f280000300a00 */
[----:B------:R-:W4:Y:S01]  /*4d980*/  LDL.LU.64 R54, [R1+0x1cc8] ;  /* 0x001cc80001367983 */ /* 0x000f220000300a00 */
[----:B------:R-:W-:-:S02]  /*4d990*/  IMAD.MOV.U32 R20, RZ, RZ, R58 ;  /* 0x000000ffff147224 */ /* 0x000fc400078e003a */
[----:B------:R-:W-:Y:S01]  /*4d9a0*/  IMAD.MOV.U32 R21, RZ, RZ, R59 ;  /* 0x000000ffff157224 */ /* 0x000fe200078e003b */
[C---:B--2---:R-:W-:Y:S06]  /*4d9b0*/  HMMA.16816.F32 R8, R4.reuse, R58, R8 ;  /* 0x0000003a0408723c */ /* 0x044fec0000001808 */
[----:B---3--:R-:W-:-:S15]  /*4d9c0*/  HMMA.16816.F32 R40, R4, R42, R28 ;  /* 0x0000002a0428723c */ /* 0x008fde000000181c */
[----:B------:R-:W-:-:S02]  /*4d9d0*/  NOP ;  /* 0x0000000000007918 */ /* 0x000fc40000000000 */
[----:B------:R0:W-:Y:S04]  /*4d9e0*/  STL.64 [R1+0x1cf0], R8 ;  /* 0x001cf00801007387 */ /* 0x0001e80000100a00 */
[----:B------:R1:W-:Y:S04]  /*4d9f0*/  STL.64 [R1+0x1cf8], R10 ;  /* 0x001cf80a01007387 */ /* 0x0003e80000100a00 */
[----:B------:R-:W2:Y:S04]  /*4da00*/  LDL.LU.64 R56, [R1+0x1cb0] ;  /* 0x001cb00001387983 */ /* 0x000ea80000300a00 */
[----:B------:R-:W2:Y:S04]  /*4da10*/  LDL.LU.64 R58, [R1+0x1cb8] ;  /* 0x001cb800013a7983 */ /* 0x000ea80000300a00 */
[----:B------:R-:W3:Y:S04]  /*4da20*/  LDL.LU.64 R44, [R1+0x1c90] ;  /* 0x001c9000012c7983 */ /* 0x000ee80000300a00 */
[----:B------:R-:W3:Y:S04]  /*4da30*/  LDL.LU.64 R46, [R1+0x1c98] ;  /* 0x001c9800012e7983 */ /* 0x000ee80000300a00 */
[----:B0-----:R-:W3:Y:S04]  /*4da40*/  LDL.LU.64 R8, [R1+0x1c80] ;  /* 0x001c800001087983 */ /* 0x001ee80000300a00 */
[----:B-1----:R-:W3:Y:S04]  /*4da50*/  LDL.LU.64 R10, [R1+0x1c88] ;  /* 0x001c8800010a7983 */ /* 0x002ee80000300a00 */
[----:B------:R-:W4:Y:S04]  /*4da60*/  LDL.LU.64 R30, [R1+0x6d08] ;  /* 0x006d0800011e7983 */ /* 0x000f280000300a00 */
[----:B------:R-:W2:Y:S04]  /*4da70*/  LDL.LU.64 R28, [R1+0x6d00] ;  /* 0x006d0000011c7983 */ /* 0x000ea80000300a00 */
[----:B------:R0:W-:Y:S04]  /*4da80*/  STL.64 [R1+0x1ce0], R40 ;  /* 0x001ce02801007387 */ /* 0x0001e80000100a00 */
[----:B------:R1:W-:Y:S04]  /*4da90*/  STL.64 [R1+0x1ce8], R42 ;  /* 0x001ce82a01007387 */ /* 0x0003e80000100a00 */
[----:B0-----:R-:W3:Y:S04]  /*4daa0*/  LDL.LU.64 R40, [R1+0x1c70] ;  /* 0x001c700001287983 */ /* 0x001ee80000300a00 */
[----:B-1----:R-:W3:Y:S01]  /*4dab0*/  LDL.LU.64 R42, [R1+0x1c78] ;  /* 0x001c7800012a7983 */ /* 0x002ee20000300a00 */
[C---:B----4-:R-:W-:Y:S06]  /*4dac0*/  HMMA.16816.F32 R12, R4.reuse, R30, R12 ;  /* 0x0000001e040c723c */ /* 0x050fec000000180c */
[C---:B--2---:R-:W-:Y:S06]  /*4dad0*/  HMMA.16816.F32 R52, R4.reuse, R28, R52 ;  /* 0x0000001c0434723c */ /* 0x044fec0000001834 */
[C---:B------:R-:W-:Y:S11]  /*4dae0*/  HMMA.16816.F32 R56, R4.reuse, R18, R56 ;  /* 0x000000120438723c */ /* 0x040ff60000001838 */
[----:B------:R0:W-:Y:S04]  /*4daf0*/  STL.64 [R1+0x1cd0], R12 ;  /* 0x001cd00c01007387 */ /* 0x0001e80000100a00 */
[----:B------:R1:W-:Y:S04]  /*4db00*/  STL.64 [R1+0x1cd8], R14 ;  /* 0x001cd80e01007387 */ /* 0x0003e80000100a00 */
[----:B0-----:R-:W2:Y:S04]  /*4db10*/  LDL.LU.64 R12, [R1+0x1c60] ;  /* 0x001c6000010c7983 */ /* 0x001ea80000300a00 */
[----:B-1----:R-:W2:Y:S04]  /*4db20*/  LDL.LU.64 R14, [R1+0x1c68] ;  /* 0x001c6800010e7983 */ /* 0x002ea80000300a00 */
[----:B------:R-:W-:Y:S04]  /*4db30*/  STL.64 [R1+0x1cc0], R52 ;  /* 0x001cc03401007387 */ /* 0x000fe80000100a00 */
[----:B------:R0:W-:Y:S04]  /*4db40*/  STL.64 [R1+0x1cc8], R54 ;  /* 0x001cc83601007387 */ /* 0x0001e80000100a00 */
[----:B0-----:R-:W4:Y:S04]  /*4db50*/  LDL.LU.64 R54, [R1+0x6cf8] ;  /* 0x006cf80001367983 */ /* 0x001f280000300a00 */
[----:B------:R-:W2:Y:S04]  /*4db60*/  LDL.LU.64 R52, [R1+0x6cf0] ;  /* 0x006cf00001347983 */ /* 0x000ea80000300a00 */
[----:B------:R-:W-:Y:S04]  /*4db70*/  STL.64 [R1+0x6c40], R30 ;  /* 0x006c401e01007387 */ /* 0x000fe80000100a00 */
[----:B------:R0:W-:Y:S04]  /*4db80*/  STL.64 [R1+0x6c38], R28 ;  /* 0x006c381c01007387 */ /* 0x0001e80000100a00 */
[----:B0-----:R-:W3:Y:S04]  /*4db90*/  LDL.LU.64 R28, [R1+0x1ca0] ;  /* 0x001ca000011c7983 */ /* 0x001ee80000300a00 */
[----:B------:R-:W3:Y:S04]  /*4dba0*/  LDL.LU.64 R30, [R1+0x1ca8] ;  /* 0x001ca800011e7983 */ /* 0x000ee80000300a00 */
[----:B------:R-:W-:Y:S04]  /*4dbb0*/  STL.64 [R1+0x1cb0], R56 ;  /* 0x001cb03801007387 */ /* 0x000fe80000100a00 */
[----:B------:R0:W-:Y:S04]  /*4dbc0*/  STL.64 [R1+0x1cb8], R58 ;  /* 0x001cb83a01007387 */ /* 0x0001e80000100a00 */
[----:B0-----:R-:W4:Y:S04]  /*4dbd0*/  LDL.LU.64 R58, [R1+0x6ce8] ;  /* 0x006ce800013a7983 */ /* 0x001f280000300a00 */
[----:B------:R-:W2:Y:S01]  /*4dbe0*/  LDL.LU.64 R56, [R1+0x6ce0] ;  /* 0x006ce00001387983 */ /* 0x000ea20000300a00 */
[----:B---3--:R-:W-:-:S15]  /*4dbf0*/  HMMA.16816.F32 R28, R4, R60, R28 ;  /* 0x0000003c041c723c */ /* 0x008fde000000181c */
[----:B------:R-:W-:-:S08]  /*4dc00*/  NOP ;  /* 0x0000000000007918 */ /* 0x000fd00000000000 */
[----:B------:R-:W-:Y:S04]  /*4dc10*/  STL.64 [R1+0x1ca0], R28 ;  /* 0x001ca01c01007387 */ /* 0x000fe80000100a00 */
[----:B------:R4:W-:Y:S02]  /*4dc20*/  STL.64 [R1+0x1ca8], R30 ;  /* 0x001ca81e01007387 */ /* 0x0009e40000100a00 */
[----:B----4-:R-:W-:Y:S02]  /*4dc30*/  HMMA.16816.F32 R28, R4, R58, R44 ;  /* 0x0000003a041c723c */ /* 0x010fe4000000182c */
[----:B------:R-:W3:-:S15]  /*4dc40*/  LDL.LU.64 R44, [R1+0x1c50] ;  /* 0x001c5000012c7983 */ /* 0x000ede0000300a00 */
[----:B------:R-:W-:-:S06]  /*4dc50*/  NOP ;  /* 0x0000000000007918 */ /* 0x000fcc0000000000 */
[----:B------:R-:W-:Y:S04]  /*4dc60*/  STL.64 [R1+0x1c90], R28 ;  /* 0x001c901c01007387 */ /* 0x000fe80000100a00 */
[----:B------:R0:W-:Y:S04]  /*4dc70*/  STL.64 [R1+0x1c98], R30 ;  /* 0x001c981e01007387 */ /* 0x0001e80000100a00 */
[----:B------:R-:W3:Y:S01]  /*4dc80*/  LDL.LU.64 R46, [R1+0x1c58] ;  /* 0x001c5800012e7983 */ /* 0x000ee20000300a00 */
[C---:B--2---:R-:W-:Y:S06]  /*4dc90*/  HMMA.16816.F32 R8, R4.reuse, R56, R8 ;  /* 0x000000380408723c */ /* 0x044fec0000001808 */
[C---:B------:R-:W-:Y:S06]  /*4dca0*/  HMMA.16816.F32 R12, R4.reuse, R52, R12 ;  /* 0x00000034040c723c */ /* 0x040fec000000180c */
[C---:B0-----:R-:W-:Y:S11]  /*4dcb0*/  HMMA.16816.F32 R28, R4.reuse, R54, R40 ;  /* 0x00000036041c723c */ /* 0x041ff60000001828 */
[----:B------:R0:W-:Y:S04]  /*4dcc0*/  STL.64 [R1+0x1c80], R8 ;  /* 0x001c800801007387 */ /* 0x0001e80000100a00 */
[----:B------:R1:W-:Y:S04]  /*4dcd0*/  STL.64 [R1+0x1c88], R10 ;  /* 0x001c880a01007387 */ /* 0x0003e80000100a00 */
[----:B0-----:R-:W2:Y:S04]  /*4dce0*/  LDL.LU.64 R8, [R1+0x1c40] ;  /* 0x001c400001087983 */ /* 0x001ea80000300a00 */
[----:B-1----:R-:W2:Y:S04]  /*4dcf0*/  LDL.LU.64 R10, [R1+0x1c48] ;  /* 0x001c4800010a7983 */ /* 0x002ea80000300a00 */
[----:B------:R-:W-:Y:S04]  /*4dd00*/  STL.64 [R1+0x6c30], R58 ;  /* 0x006c303a01007387 */ /* 0x000fe80000100a00 */
[----:B------:R0:W-:Y:S04]  /*4dd10*/  STL.64 [R1+0x6c28], R56 ;  /* 0x006c283801007387 */ /* 0x0001e80000100a00 */
[----:B------:R-:W4:Y:S04]  /*4dd20*/  LDL.LU.64 R40, [R1+0x1c30] ;  /* 0x001c300001287983 */ /* 0x000f280000300a00 */
[----:B------:R1:W-:Y:S04]  /*4dd30*/  STL.64 [R1+0x1c70], R28 ;  /* 0x001c701c01007387 */ /* 0x0003e80000100a00 */
[----:B------:R1:W-:Y:S04]  /*4dd40*/  STL.64 [R1+0x1c78], R30 ;  /* 0x001c781e01007387 */ /* 0x0003e80000100a00 */
[----:B------:R-:W4:Y:S04]  /*4dd50*/  LDL.LU.64 R42, [R1+0x1c38] ;  /* 0x001c3800012a7983 */ /* 0x000f280000300a00 */
[----:B------:R1:W-:Y:S04]  /*4dd60*/  STL.64 [R1+0x1c60], R12 ;  /* 0x001c600c01007387 */ /* 0x0003e80000100a00 */
[----:B------:R1:W-:Y:S04]  /*4dd70*/  STL.64 [R1+0x1c68], R14 ;  /* 0x001c680e01007387 */ /* 0x0003e80000100a00 */
[----:B0-----:R-:W4:Y:S04]  /*4dd80*/  LDL.LU.64 R56, [R1+0x1c00] ;  /* 0x001c000001387983 */ /* 0x001f280000300a00 */
[----:B------:R-:W4:Y:S04]  /*4dd90*/  LDL.LU.64 R58, [R1+0x1c08] ;  /* 0x001c0800013a7983 */ /* 0x000f280000300a00 */
[----:B-1----:R-:W4:Y:S04]  /*4dda0*/  LDL.LU.64 R28, [R1+0x1bf0] ;  /* 0x001bf000011c7983 */ /* 0x002f280000300a00 */
[----:B------:R-:W4:Y:S04]  /*4ddb0*/  LDL.LU.64 R30, [R1+0x1bf8] ;  /* 0x001bf800011e7983 */ /* 0x000f280000300a00 */
[----:B------:R-:W4:Y:S04]  /*4ddc0*/  LDL.LU.64 R12, [R1+0x1be0] ;  /* 0x001be000010c7983 */ /* 0x000f280000300a00 */
        /* <DEDUP_REMOVED lines=9> */
[----:B0-----:R-:W4:Y:S01]  /*4de60*/  LDL.LU.64 R46, [R1+0x6cd8] ;  /* 0x006cd800012e7983 */ /* 0x001f220000300a00 */
[----:B--2---:R-:W-:Y:S03]  /*4de70*/  HMMA.16816.F32 R8, R4, R48, R8 ;  /* 0x000000300408723c */ /* 0x004fe60000001808 */
        /* <DEDUP_REMOVED lines=15> */
[----:B------:R-:W3:Y:S01]  /*4df70*/  LDL.LU.64 R40, [R1+0x6cc0] ;  /* 0x006cc00001287983 */ /* 0x000ee20000300a00 */
[----:B--2---:R-:W-:Y:S03]  /*4df80*/  HMMA.16816.F32 R48, R4, R44, R48 ;  /* 0x0000002c0430723c */ /* 0x004fe60000001830 */
[----:B------:R-:W-:Y:S04]  /*4df90*/  STL.64 [R1+0x6c10], R46 ;  /* 0x006c102e01007387 */ /* 0x000fe80000100a00 */
[----:B------:R-:W-:-:S15]  /*4dfa0*/  STL.64 [R1+0x6c08], R44 ;  /* 0x006c082c01007387 */ /* 0x000fde0000100a00 */
[----:B------:R-:W-:-:S01]  /*4dfb0*/  NOP ;  /* 0x0000000000007918 */ /* 0x000fc20000000000 */
[----:B------:R-:W-:Y:S04]  /*4dfc0*/  STL.64 [R1+0x1c20], R48 ;  /* 0x001c203001007387 */ /* 0x000fe80000100a00 */
[----:B------:R4:W-:Y:S02]  /*4dfd0*/  STL.64 [R1+0x1c28], R50 ;  /* 0x001c283201007387 */ /* 0x0009e40000100a00 */
[C---:B----4-:R-:W-:Y:S06]  /*4dfe0*/  HMMA.16816.F32 R48, R4.reuse, R42, R52 ;  /* 0x0000002a0430723c */ /* 0x050fec0000001834 */
[----:B------:R-:W-:Y:S01]  /*4dff0*/  STL.64 [R1+0x6c50], R42 ;  /* 0x006c502a01007387 */ /* 0x000fe20000100a00 */
[----:B---3--:R-:W-:-:S15]  /*4e000*/  HMMA.16816.F32 R44, R4, R40, R56 ;  /* 0x00000028042c723c */ /* 0x008fde0000001838 */
[----:B------:R-:W-:-:S01]  /*4e010*/  NOP ;  /* 0x0000000000007918 */ /* 0x000fc20000000000 */
[----:B------:R-:W-:Y:S04]  /*4e020*/  STL.64 [R1+0x1c10], R48 ;  /* 0x001c103001007387 */ /* 0x000fe80000100a00 */
[----:B------:R-:W-:Y:S04]  /*4e030*/  STL.64 [R1+0x1c18], R50 ;  /* 0x001c183201007387 */ /* 0x000fe80000100a00 */
[----:B------:R0:W-:Y:S02]  /*4e040*/  STL.64 [R1+0x6c48], R40 ;  /* 0x006c482801007387 */ /* 0x0001e40000100a00 */
[C---:B0-----:R-:W-:Y:S06]  /*4e050*/  HMMA.16816.F32 R40, R4.reuse, R38, R28 ;  /* 0x000000260428723c */ /* 0x041fec000000181c */
[C---:B------:R-:W-:Y:S01]  /*4e060*/  HMMA.16816.F32 R28, R4.reuse, R36, R12 ;  /* 0x00000024041c723c */ /* 0x040fe2000000180c */
[----:B------:R-:W-:Y:S04]  /*4e070*/  STL.64 [R1+0x1c00], R44 ;  /* 0x001c002c01007387 */ /* 0x000fe80000100a00 */
[----:B------:R-:W-:Y:S04]  /*4e080*/  STL.64 [R1+0x1c08], R46 ;  /* 0x001c082e01007387 */ /* 0x000fe80000100a00 */
[----:B------:R-:W2:Y:S08]  /*4e090*/  LDL.LU.64 R12, [R1+0x1bc0] ;  /* 0x001bc000010c7983 */ /* 0x000eb00000300a00 */
[----:B------:R-:W-:Y:S04]  /*4e0a0*/  STL.64 [R1+0x1bf0], R40 ;  /* 0x001bf02801007387 */ /* 0x000fe80000100a00 */
[----:B------:R-:W-:Y:S04]  /*4e0b0*/  STL.64 [R1+0x1bf8], R42 ;  /* 0x001bf82a01007387 */ /* 0x000fe80000100a00 */
[----:B------:R-:W2:Y:S04]  /*4e0c0*/  LDL.LU.64 R14, [R1+0x1bc8] ;  /* 0x001bc800010e7983 */ /* 0x000ea80000300a00 */
[----:B------:R-:W-:Y:S04]  /*4e0d0*/  STL.64 [R1+0x1be0], R28 ;  /* 0x001be01c01007387 */ /* 0x000fe80000100a00 */
[----:B------:R0:W-:Y:S02]  /*4e0e0*/  STL.64 [R1+0x1be8], R30 ;  /* 0x001be81e01007387 */ /* 0x0001e40000100a00 */
[----:B0-----:R-:W-:Y:S02]  /*4e0f0*/  HMMA.16816.F32 R28, R4, R34, R8 ;  /* 0x00000022041c723c */ /* 0x001fe40000001808 */
[----:B------:R-:W-:Y:S04]  /*4e100*/  STL.64 [R1+0x6bf0], R38 ;  /* 0x006bf02601007387 */ /* 0x000fe80000100a00 */
[----:B------:R-:W-:Y:S04]  /*4e110*/  STL.64 [R1+0x6be8], R36 ;  /* 0x006be82401007387 */ /* 0x000fe80000100a00 */
[----:B------:R-:W3:Y:S04]  /*4e120*/  LDL.LU.64 R8, [R1+0x1bb0] ;  /* 0x001bb00001087983 */ /* 0x000ee80000300a00 */
[----:B------:R-:W3:Y:S09]  /*4e130*/  LDL.LU.64 R10, [R1+0x1bb8] ;  /* 0x001bb800010a7983 */ /* 0x000ef20000300a00 */
[----:B------:R0:W-:Y:S04]  /*4e140*/  STL.64 [R1+0x1bd0], R28 ;  /* 0x001bd01c01007387 */ /* 0x0001e80000100a00 */
[----:B------:R1:W-:Y:S04]  /*4e150*/  STL.64 [R1+0x1bd8], R30 ;  /* 0x001bd81e01007387 */ /* 0x0003e80000100a00 */
[----:B------:R-:W4:Y:S01]  /*4e160*/  LDL.LU R47, [R1+0x2430] ;  /* 0x00243000012f7983 */ /* 0x000f220000300800 */
[----:B------:R-:W-:-:S02]  /*4e170*/  IMAD.MOV.U32 R44, RZ, RZ, R16 ;  /* 0x000000ffff2c7224 */ /* 0x000fc400078e0010 */
[----:B------:R-:W-:Y:S01]  /*4e180*/  IMAD.MOV.U32 R45, RZ, RZ, R0 ;  /* 0x000000ffff2d7224 */ /* 0x000fe200078e0000 */
[----:B----4-:R-:W-:Y:S04]  /*4e190*/  STL [R1+0x6c78], R47 ;  /* 0x006c782f01007387 */ /* 0x010fe80000100800 */
[----:B------:R-:W-:Y:S04]  /*4e1a0*/  STL.64 [R1+0x6c70], R44 ;  /* 0x006c702c01007387 */ /* 0x000fe80000100a00 */
[----:B------:R-:W4:Y:S04]  /*4e1b0*/  LDL.LU R48, [R1+0x242c] ;  /* 0x00242c0001307983 */ /* 0x000f280000300800 */
[----:B------:R-:W4:Y:S01]  /*4e1c0*/  LDL.LU R49, [R1+0x2438] ;  /* 0x0024380001317983 */ /* 0x000f220000300800 */
[C---:B--2---:R-:W-:Y:S06]  /*4e1d0*/  HMMA.16816.F32 R12, R4.reuse, R32, R12 ;  /* 0x00000020040c723c */ /* 0x044fec000000180c */
[----:B---3--:R-:W-:Y:S01]  /*4e1e0*/  HMMA.16816.F32 R8, R4, R26, R8 ;  /* 0x0000001a0408723c */ /* 0x008fe20000001808 */
[----:B----4-:R-:W-:Y:S04]  /*4e1f0*/  STL.64 [R1+0x6c90], R48 ;  /* 0x006c903001007387 */ /* 0x010fe80000100a00 */
[----:B------:R-:W2:Y:S04]  /*4e200*/  LDL.LU R56, [R1+0x2434] ;  /* 0x0024340001387983 */ /* 0x000ea80000300800 */
[----:B------:R-:W2:Y:S04]  /*4e210*/  LDL.LU R57, [R1+0x2440] ;  /* 0x0024400001397983 */ /* 0x000ea80000300800 */
[----:B0-----:R-:W3:Y:S04]  /*4e220*/  LDL.LU R28, [R1+0x243c] ;  /* 0x00243c00011c7983 */ /* 0x001ee80000300800 */
[----:B------:R-:W4:Y:S04]  /*4e230*/  LDL.LU R29, [R1+0x2448] ;  /* 0x00244800011d7983 */ /* 0x000f280000300800 */
[----:B------:R-:W4:Y:S04]  /*4e240*/  LDL.LU R0, [R1+0x2444] ;  /* 0x0024440001007983 */ /* 0x000f280000300800 */
[----:B------:R-:W2:Y:S01]  /*4e250*/  LDL.64 R58, [R1+0x18] ;  /* 0x00001800013a7983 */ /* 0x000ea20000100a00 */
[----:B------:R-:W-:-:S02]  /*4e260*/  IMAD.MOV.U32 R2, RZ, RZ, R18 ;  /* 0x000000ffff027224 */ /* 0x000fc400078e0012 */
[----:B------:R-:W-:Y:S02]  /*4e270*/  IMAD.MOV.U32 R3, RZ, RZ, R19 ;  /* 0x000000ffff037224 */ /* 0x000fe400078e0013 */
[----:B-1----:R-:W-:Y:S02]  /*4e280*/  IMAD.MOV.U32 R30, RZ, RZ, R20 ;  /* 0x000000ffff1e7224 */ /* 0x002fe400078e0014 */
[----:B------:R-:W-:Y:S01]  /*4e290*/  IMAD.MOV.U32 R31, RZ, RZ, R21 ;  /* 0x000000ffff1f7224 */ /* 0x000fe200078e0015 */
[----:B--2---:R-:W-:Y:S04]  /*4e2a0*/  STL.64 [R1+0x6cb0], R58 ;  /* 0x006cb03a01007387 */ /* 0x004fe80000100a00 */
[----:B------:R-:W-:Y:S04]  /*4e2b0*/  STL.64 [R1+0x1bc0], R12 ;  /* 0x001bc00c01007387 */ /* 0x000fe80000100a00 */
[----:B------:R-:W-:Y:S04]  /*4e2c0*/  STL.64 [R1+0x1bc8], R14 ;  /* 0x001bc80e01007387 */ /* 0x000fe80000100a00 */
[----:B------:R-:W-:Y:S04]  /*4e2d0*/  STL.64 [R1+0x6ca8], R56 ;  /* 0x006ca83801007387 */ /* 0x000fe80000100a00 */
[----:B------:R-:W-:Y:S04]  /*4e2e0*/  STL.64 [R1+0x6be0], R34 ;  /* 0x006be02201007387 */ /* 0x000fe80000100a00 */
[----:B------:R0:W-:Y:S04]  /*4e2f0*/  STL.64 [R1+0x6bd8], R32 ;  /* 0x006bd82001007387 */ /* 0x0001e80000100a00 */
[----:B0-----:R-:W2:Y:S04]  /*4e300*/  LDL.LU.64 R32, [R1+0x1ba0] ;  /* 0x001ba00001207983 */ /* 0x001ea80000300a00 */
[----:B------:R-:W2:Y:S04]  /*4e310*/  LDL.LU.64 R34, [R1+0x1ba8] ;  /* 0x001ba80001227983 */ /* 0x000ea80000300a00 */
[----:B------:R0:W-:Y:S04]  /*4e320*/  STL.64 [R1+0x1bb0], R8 ;  /* 0x001bb00801007387 */ /* 0x0001e80000100a00 */
[----:B------:R1:W-:Y:S04]  /*4e330*/  STL.64 [R1+0x1bb8], R10 ;  /* 0x001bb80a01007387 */ /* 0x0003e80000100a00 */
[----:B------:R-:W3:Y:S04]  /*4e340*/  LDL.LU.64 R56, [R1+0x1b90] ;  /* 0x001b900001387983 */ /* 0x000ee80000300a00 */
[----:B------:R-:W3:Y:S04]  /*4e350*/  LDL.LU.64 R58, [R1+0x1b98] ;  /* 0x001b9800013a7983 */ /* 0x000ee80000300a00 */
[----:B------:R-:W4:Y:S04]  /*4e360*/  LDL.LU.64 R16, [R1+0x1b80] ;  /* 0x001b800001107983 */ /* 0x000f280000300a00 */
[----:B------:R-:W4:Y:S04]  /*4e370*/  LDL.LU.64 R18, [R1+0x1b88] ;  /* 0x001b880001127983 */ /* 0x000f280000300a00 */
        /* <DEDUP_REMOVED lines=8> */
[----:B------:R-:W4:Y:S04]  /*4e400*/  LDL.LU.64 R52, [R1+0x1b30] ;  /* 0x001b300001347983 */ /* 0x000f280000300a00 */
[----:B------:R-:W4:Y:S04]  /*4e410*/  LDL.LU.64 R54, [R1+0x1b38] ;  /* 0x001b380001367983 */ /* 0x000f280000300a00 */
[----:B------:R-:W4:Y:S04]  /*4e420*/  LDL.LU.64 R40, [R1+0x1b20] ;  /* 0x001b200001287983 */ /* 0x000f280000300a00 */
[----:B------:R-:W4:Y:S04]  /*4e430*/  LDL.LU.64 R42, [R1+0x1b28] ;  /* 0x001b2800012a7983 */ /* 0x000f280000300a00 */
[----:B------:R-:W4:Y:S04]  /*4e440*/  LDL.LU.64 R36, [R1+0x1b10] ;  /* 0x001b100001247983 */ /* 0x000f280000300a00 */
[----:B------:R-:W4:Y:S04]  /*4e450*/  LDL.LU.64 R38, [R1+0x1b18] ;  /* 0x001b180001267983 */ /* 0x000f280000300a00 */
[----:B------:R-:W4:Y:S04]  /*4e460*/  LDL.LU R20, [R1+0x6cbc] ;  /* 0x006cbc0001147983 */ /* 0x000f280000300800 */
[----:B------:R-:W4:Y:S01]  /*4e470*/  LDL.LU R21, [R1+0x6cb8] ;  /* 0x006cb80001157983 */ /* 0x000f220000300800 */
[C---:B--2---:R-:W-:Y:S06]  /*4e480*/  HMMA.16816.F32 R32, R4.reuse, R24, R32 ;  /* 0x000000180420723c */ /* 0x044fec0000001820 */
[C---:B---3--:R-:W-:Y:S06]  /*4e490*/  HMMA.16816.F32 R56, R4.reuse, R22, R56 ;  /* 0x000000160438723c */ /* 0x048fec0000001838 */
[C---:B----4-:R-:W-:Y:S11]  /*4e4a0*/  HMMA.16816.F32 R16, R4.reuse, R20, R16 ;  /* 0x000000140410723c */ /* 0x050ff60000001810 */
        /* <DEDUP_REMOVED lines=10> */
[----:B0-----:R-:W2:Y:S04]  /*4e550*/  LDL.LU.64 R18, [R1+0x6ca0] ;  /* 0x006ca00001127983 */ /* 0x001ea80000300a00 */
[----:B------:R-:W3:Y:S01]  /*4e560*/  LDL.LU.64 R16, [R1+0x6c98] ;  /* 0x006c980001107983 */ /* 0x000ee20000300a00 */
[C---:B--2---:R-:W-:Y:S06]  /*4e570*/  HMMA.16816.F32 R48, R4.reuse, R18, R48 ;  /* 0x000000120430723c */ /* 0x044fec0000001830 */
[----:B---3--:R-:W-:-:S15]  /*4e580*/  HMMA.16816.F32 R12, R4, R16, R12 ;  /* 0x00000010040c723c */ /* 0x008fde000000180c */
[----:B------:R-:W-:-:S02]  /*4e590*/  NOP ;  /* 0x0000000000007918 */ /* 0x000fc40000000000 */
[----:B------:R0:W-:Y:S04]  /*4e5a0*/  STL.64 [R1+0x1b70], R48 ;  /* 0x001b703001007387 */ /* 0x0001e80000100a00 */
[----:B------:R-:W-:Y:S04]  /*4e5b0*/  STL.64 [R1+0x1b78], R50 ;  /* 0x001b783201007387 */ /* 0x000fe80000100a00 */
[----:B0-----:R-:W2:Y:S04]  /*4e5c0*/  LDL.LU.64 R48, [R1+0x6c90] ;  /* 0x006c900001307983 */ /* 0x001ea80000300a00 */
[----:B------:R-:W-:Y:S04]  /*4e5d0*/  STL.64 [R1+0x1b60], R12 ;  /* 0x001b600c01007387 */ /* 0x000fe80000100a00 */
[----:B------:R0:W-:Y:S04]  /*4e5e0*/  STL.64 [R1+0x1b68], R14 ;  /* 0x001b680e01007387 */ /* 0x0001e80000100a00 */
[----:B0-----:R-:W3:Y:S04]  /*4e5f0*/  LDL.LU.64 R14, [R1+0x6c88] ;  /* 0x006c8800010e7983 */ /* 0x001ee80000300a00 */
[----:B------:R-:W4:Y:S01]  /*4e600*/  LDL.LU.64 R12, [R1+0x6c80] ;  /* 0x006c8000010c7983 */ /* 0x000f220000300a00 */
[----:B------:R-:W-:-:S02]  /*4e610*/  IMAD.MOV.U32 R50, RZ, RZ, R2 ;  /* 0x000000ffff327224 */ /* 0x000fc400078e0002 */
[----:B------:R-:W-:Y:S01]  /*4e620*/  IMAD.MOV.U32 R51, RZ, RZ, R3 ;  /* 0x000000ffff337224 */ /* 0x000fe200078e0003 */
[C---:B---3--:R-:W-:Y:S06]  /*4e630*/  HMMA.16816.F32 R44, R4.reuse, R14, R44 ;  /* 0x0000000e042c723c */ /* 0x048fec000000182c */
[----:B----4-:R-:W-:-:S15]  /*4e640*/  HMMA.16816.F32 R8, R4, R12, R8 ;  /* 0x0000000c0408723c */ /* 0x010fde0000001808 */
[----:B------:R-:W-:-:S02]  /*4e650*/  NOP ;  /* 0x0000000000007918 */ /* 0x000fc40000000000 */
[----:B------:R-:W-:Y:S04]  /*4e660*/  STL.64 [R1+0x1b50], R44 ;  /* 0x001b502c01007387 */ /* 0x000fe80000100a00 */
[----:B------:R0:W-:Y:S04]  /*4e670*/  STL.64 [R1+0x1b58], R46 ;  /* 0x001b582e01007387 */ /* 0x0001e80000100a00 */
[----:B0-----:R-:W2:Y:S04]  /*4e680*/  LDL.LU R47, [R1+0x6c78] ;  /* 0x006c7800012f7983 */ /* 0x001ea80000300800 */
[----:B------:R-:W3:Y:S04]  /*4e690*/  LDL.LU.64 R44, [R1+0x6c70] ;  /* 0x006c7000012c7983 */ /* 0x000ee80000300a00 */
[----:B------:R-:W4:Y:S04]  /*4e6a0*/  LDL.LU R2, [R1+0x6c6c] ;  /* 0x006c6c0001027983 */ /* 0x000f280000300800 */
[----:B------:R-:W4:Y:S04]  /*4e6b0*/  LDL.LU R3, [R1+0x6c68] ;  /* 0x006c680001037983 */ /* 0x000f280000300800 */
[----:B------:R-:W-:Y:S04]  /*4e6c0*/  STL.64 [R1+0x1b40], R8 ;  /* 0x001b400801007387 */ /* 0x000fe80000100a00 */
[----:B------:R0:W-:Y:S04]  /*4e6d0*/  STL.64 [R1+0x1b48], R10 ;  /* 0x001b480a01007387 */ /* 0x0001e80000100a00 */
[----:B0-----:R-:W2:Y:S04]  /*4e6e0*/  LDL.LU.64 R10, [R1+0x6c60] ;  /* 0x006c6000010a7983 */ /* 0x001ea80000300a00 */
[----:B------:R-:W3:Y:S01]  /*4e6f0*/  LDL.LU.64 R8, [R1+0x6c58] ;  /* 0x006c580001087983 */ /* 0x000ee20000300a00 */
[C---:B--2---:R-:W-:Y:S06]  /*4e700*/  HMMA.16816.F32 R52, R4.reuse, R10, R52 ;  /* 0x0000000a0434723c */ /* 0x044fec0000001834 */
[C---:B---3--:R-:W-:Y:S06]  /*4e710*/  HMMA.16816.F32 R40, R4.reuse, R8, R40 ;  /* 0x000000080428723c */ /* 0x048fec0000001828 */
[----:B------:R-:W-:Y:S01]  /*4e720*/  STL [R1+0x6bb0], R9 ;  /* 0x006bb00901007387 */ /* 0x000fe20000100800 */
[C---:B----4-:R-:W-:Y:S10]  /*4e730*/  HMMA.16816.F32 R36, R4.reuse, R2, R36 ;  /* 0x000000020424723c */ /* 0x050ff40000001824 */
[----:B------:R-:W-:Y:S04]  /*4e740*/  STL.64 [R1+0x1b30], R52 ;  /* 0x001b303401007387 */ /* 0x000fe80000100a00 */
[----:B------:R-:W-:Y:S04]  /*4e750*/  STL.64 [R1+0x1b38], R54 ;  /* 0x001b383601007387 */ /* 0x000fe80000100a00 */
[----:B------:R0:W-:Y:S04]  /*4e760*/  STL.64 [R1+0x1b20], R40 ;  /* 0x001b202801007387 */ /* 0x0001e80000100a00 */
[----:B------:R1:W-:Y:S04]  /*4e770*/  STL.64 [R1+0x1b28], R42 ;  /* 0x001b282a01007387 */ /* 0x0003e80000100a00 */
[----:B0-----:R-:W2:Y:S04]  /*4e780*/  LDL.LU.64 R40, [R1+0x1b00] ;  /* 0x001b000001287983 */ /* 0x001ea80000300a00 */
[----:B-1----:R-:W2:Y:S04]  /*4e790*/  LDL.LU.64 R42, [R1+0x1b08] ;  /* 0x001b0800012a7983 */ /* 0x002ea80000300a00 */
[----:B------:R0:W-:Y:S04]  /*4e7a0*/  STL.64 [R1+0x1b10], R36 ;  /* 0x001b102401007387 */ /* 0x0001e80000100a00 */
[----:B------:R1:W-:Y:S04]  /*4e7b0*/  STL.64 [R1+0x1b18], R38 ;  /* 0x001b182601007387 */ /* 0x0003e80000100a00 */
[----:B------:R-:W3:Y:S04]  /*4e7c0*/  LDL.LU.64 R52, [R1+0x1af0] ;  /* 0x001af00001347983 */ /* 0x000ee80000300a00 */
[----:B------:R-:W3:Y:S01]  /*4e7d0*/  LDL.LU.64 R54, [R1+0x1af8] ;  /* 0x001af80001367983 */ /* 0x000ee20000300a00 */
[----:B------:R-:W-:Y:S07]  /*4e7e0*/  HMMA.16816.F32 R32, R4, R44, R32 ;  /* 0x0000002c0420723c */ /* 0x000fee0000001820 */
[----:B------:R-:W-:-:S02]  /*4e7f0*/  IMAD R4, R48, 0x100, R47 ;  /* 0x0000010030047824 */ /* 0x000fc400078e022f */
[----:B------:R-:W-:Y:S02]  /*4e800*/  IMAD R5, R56, 0x100, R49 ;  /* 0x0000010038057824 */ /* 0x000fe400078e0231 */
[----:B------:R-:W-:Y:S02]  /*4e810*/  IMAD R6, R28, 0x100, R57 ;  /* 0x000001001c067824 */ /* 0x000fe400078e0239 */
[----:B------:R-:W-:Y:S01]  /*4e820*/  IMAD R7, R0, 0x100, R29 ;  /* 0x0000010000077824 */ /* 0x000fe200078e021d */
[----:B------:R-:W-:Y:S02]  /*4e830*/  F2FP.F16.E5M2.UNPACK_B R4, R4 ;  /* 0x00000004ff04723e */ /* 0x000fe400020004ff */
[----:B------:R-:W-:Y:S02]  /*4e840*/  F2FP.F16.E5M2.UNPACK_B R5, R5 ;  /* 0x00000005ff05723e */ /* 0x000fe400020004ff */
[----:B------:R-:W-:Y:S02]  /*4e850*/  F2FP.F16.E5M2.UNPACK_B R6, R6 ;  /* 0x00000006ff06723e */ /* 0x000fe400020004ff */
[----:B------:R-:W-:-:S03]  /*4e860*/  F2FP.F16.E5M2.UNPACK_B R7, R7 ;  /* 0x00000007ff07723e */ /* 0x000fc600020004ff */
[----:B------:R4:W-:Y:S04]  /*4e870*/  STL.64 [R1+0x790], R32 ;  /* 0x0007902001007387 */ /* 0x0009e80000100a00 */
[----:B------:R4:W-:Y:S04]  /*4e880*/  STL.64 [R1+0x798], R34 ;  /* 0x0007982201007387 */ /* 0x0009e80000100a00 */
[----:B------:R-:W3:Y:S04]  /*4e890*/  LDL.LU.64 R44, [R1+0x1ae0] ;  /* 0x001ae000012c7983 */ /* 0x000ee80000300a00 */
[----:B------:R-:W3:Y:S04]  /*4e8a0*/  LDL.LU.64 R46, [R1+0x1ae8] ;  /* 0x001ae800012e7983 */ /* 0x000ee80000300a00 */
[----:B0-----:R-:W3:Y:S04]  /*4e8b0*/  LDL.LU.64 R36, [R1+0x1ad0] ;  /* 0x001ad00001247983 */ /* 0x001ee80000300a00 */
[----:B-1----:R-:W3:Y:S04]  /*4e8c0*/  LDL.LU.64 R38, [R1+0x1ad8] ;  /* 0x001ad80001267983 */ /* 0x002ee80000300a00 */
[----:B----4-:R-:W4:Y:S04]  /*4e8d0*/  LDL.LU.64 R32, [R1+0x1ac0] ;  /* 0x001ac00001207983 */ /* 0x010f280000300a00 */
[----:B------:R-:W4:Y:S01]  /*4e8e0*/  LDL.LU.64 R34, [R1+0x1ac8] ;  /* 0x001ac80001227983 */ /* 0x000f220000300a00 */
[----:B------:R-:W-:-:S02]  /*4e8f0*/  IMAD.MOV.U32 R9, RZ, RZ, R58 ;  /* 0x000000ffff097224 */ /* 0x000fc400078e003a */
[----:B------:R-:W-:Y:S01]  /*4e900*/  IMAD.MOV.U32 R0, RZ, RZ, R59 ;  /* 0x000000ffff007224 */ /* 0x000fe200078e003b */
[C---:B--2---:R-:W-:Y:S01]  /*4e910*/  HMMA.16816.F32 R28, R4.reuse, R30, R40 ;  /* 0x0000001e041c723c */ /* 0x044fe20000001828 */
[----:B------:R-:W2:Y:S04]  /*4e920*/  LDL.LU.64 R42, [R1+0x6c50] ;  /* 0x006c5000012a7983 */ /* 0x000ea80000300a00 */
[----:B------:R-:W2:Y:S01]  /*4e930*/  LDL.LU.64 R40, [R1+0x6c48] ;  /* 0x006c480001287983 */ /* 0x000ea20000300a00 */
[----:B---3--:R-:W-:-:S15]  /*4e940*/  HMMA.16816.F32 R52, R4, R58, R52 ;  /* 0x0000003a0434723c */ /* 0x008fde0000001834 */
[----:B------:R-:W-:-:S02]  /*4e950*/  NOP ;  /* 0x0000000000007918 */ /* 0x000fc40000000000 */
[----:B------:R-:W-:Y:S04]  /*4e960*/  STL.64 [R1+0x1b00], R28 ;  /* 0x001b001c01007387 */ /* 0x000fe80000100a00 */
[----:B------:R0:W-:Y:S04]  /*4e970*/  STL.64 [R1+0x1b08], R30 ;  /* 0x001b081e01007387 */ /* 0x0001e80000100a00 */
[----:B0-----:R-:W3:Y:S04]  /*4e980*/  LDL.LU.64 R30, [R1+0x6c40] ;  /* 0x006c4000011e7983 */ /* 0x001ee80000300a00 */
[----:B------:R-:W4:Y:S04]  /*4e990*/  LDL.LU.64 R28, [R1+0x6c38] ;  /* 0x006c3800011c7983 */ /* 0x000f280000300a00 */
[----:B------:R-:W-:Y:S04]  /*4e9a0*/  STL.64 [R1+0x1af0], R52 ;  /* 0x001af03401007387 */ /* 0x000fe80000100a00 */
[----:B------:R-:W-:Y:S04]  /*4e9b0*/  STL.64 [R1+0x1af8], R54 ;  /* 0x001af83601007387 */ /* 0x000fe80000100a00 */
[----:B------:R-:W-:Y:S04]  /*4e9c0*/  STL.64 [R1+0x6bc0], R10 ;  /* 0x006bc00a01007387 */ /* 0x000fe80000100a00 */
[----:B------:R3:W-:Y:S04]  /*4e9d0*/  STL.64 [R1+0x6bb8], R8 ;  /* 0x006bb80801007387 */ /* 0x0007e80000100a00 */
        /* <DEDUP_REMOVED lines=8> */
[----:B------:R-:W3:Y:S04]  /*4ea60*/  LDL.LU.64 R54, [R1+0x1aa8] ;  /* 0x001aa80001367983 */ /* 0x000ee80000300a00 */
[----:B0-----:R-:W4:Y:S04]  /*4ea70*/  LDL.LU.64 R8, [R1+0x1a90] ;  /* 0x001a900001087983 */ /* 0x001f280000300a00 */
[----:B-1----:R-:W4:Y:S04]  /*4ea80*/  LDL.LU.64 R10, [R1+0x1a98] ;  /* 0x001a9800010a7983 */ /* 0x002f280000300a00 */
[----:B------:R-:W-:Y:S04]  /*4ea90*/  STL.64 [R1+0x6b98], R30 ;  /* 0x006b981e01007387 */ /* 0x000fe80000100a00 */
[----:B------:R0:W-:Y:S01]  /*4eaa0*/  STL.64 [R1+0x6b90], R28 ;  /* 0x006b901c01007387 */ /* 0x0001e20000100a00 */
[C---:B--2---:R-:W-:Y:S06]  /*4eab0*/  HMMA.16816.F32 R56, R4.reuse, R60, R56 ;  /* 0x0000003c0438723c */ /* 0x044fec0000001838 */
[C---:B0-----:R-:W-:Y:S01]  /*4eac0*/  HMMA.16816.F32 R28, R4.reuse, R50, R32 ;  /* 0x00000032041c723c */ /* 0x041fe20000001820 */
[----:B------:R0:W-:Y:S04]  /*4ead0*/  STL.64 [R1+0x1ad0], R36 ;  /* 0x001ad02401007387 */ /* 0x0001e80000100a00 */
[----:B------:R1:W-:Y:S04]  /*4eae0*/  STL.64 [R1+0x1ad8], R38 ;  /* 0x001ad82601007387 */ /* 0x0003e80000100a00 */
[----:B------:R-:W2:Y:S04]  /*4eaf0*/  LDL.LU.64 R44, [R1+0x1a80] ;  /* 0x001a8000012c7983 */ /* 0x000ea80000300a00 */
[----:B------:R-:W2:Y:S10]  /*4eb00*/  LDL.LU.64 R46, [R1+0x1a88] ;  /* 0x001a8800012e7983 */ /* 0x000eb40000300a00 */
[----:B------:R1:W-:Y:S04]  /*4eb10*/  STL.64 [R1+0x1ac0], R28 ;  /* 0x001ac01c01007387 */ /* 0x0003e80000100a00 */
[----:B------:R1:W-:Y:S04]  /*4eb20*/  STL.64 [R1+0x1ac8], R30 ;  /* 0x001ac81e01007387 */ /* 0x0003e80000100a00 */
[----:B------:R-:W2:Y:S04]  /*4eb30*/  LDL.LU.64 R48, [R1+0x1a70] ;  /* 0x001a700001307983 */ /* 0x000ea80000300a00 */
[----:B------:R-:W2:Y:S04]  /*4eb40*/  LDL.LU.64 R50, [R1+0x1a78] ;  /* 0x001a780001327983 */ /* 0x000ea80000300a00 */
[----:B0-----:R-:W2:Y:S04]  /*4eb50*/  LDL.LU.64 R36, [R1+0x1a50] ;  /* 0x001a500001247983 */ /* 0x001ea80000300a00 */
[----:B-1----:R-:W2:Y:S04]  /*4eb60*/  LDL.LU.64 R38, [R1+0x1a58] ;  /* 0x001a580001267983 */ /* 0x002ea80000300a00 */
[----:B------:R-:W2:Y:S04]  /*4eb70*/  LDL.LU.64 R32, [R1+0x1a40] ;  /* 0x001a400001207983 */ /* 0x000ea80000300a00 */
[----:B------:R-:W2:Y:S04]  /*4eb80*/  LDL.LU.64 R34, [R1+0x1a48] ;  /* 0x001a480001227983 */ /* 0x000ea80000300a00 */
[----:B------:R-:W2:Y:S04]  /*4eb90*/  LDL.LU.64 R28, [R1+0x1a30] ;  /* 0x001a3000011c7983 */ /* 0x000ea80000300a00 */
[----:B------:R-:W2:Y:S04]  /*4eba0*/  LDL.LU.64 R30, [R1+0x1a38] ;  /* 0x001a3800011e7983 */ /* 0x000ea80000300a00 */
[----:B------:R-:W-:Y:S04]  /*4ebb0*/  STL.64 [R1+0x1ab0], R56 ;  /* 0x001ab03801007387 */ /* 0x000fe80000100a00 */
[----:B------:R0:W-:Y:S04]  /*4ebc0*/  STL.64 [R1+0x1ab8], R58 ;  /* 0x001ab83a01007387 */ /* 0x0001e80000100a00 */
[----:B0-----:R-:W3:Y:S04]  /*4ebd0*/  LDL.LU.64 R58, [R1+0x6c30] ;  /* 0x006c3000013a7983 */ /* 0x001ee80000300a00 */
[----:B------:R-:W4:Y:S01]  /*4ebe0*/  LDL.LU.64 R56, [R1+0x6c28] ;  /* 0x006c280001387983 */ /* 0x000f220000300a00 */
[----:B---3--:R-:W-:-:S15]  /*4ebf0*/  HMMA.16816.F32 R52, R4, R58, R52 ;  /* 0x0000003a0434723c */ /* 0x008fde0000001834 */
[----:B------:R-:W-:-:S08]  /*4ec00*/  NOP ;  /* 0x0000000000007918 */ /* 0x000fd00000000000 */
[----:B------:R-:W-:Y:S04]  /*4ec10*/  STL.64 [R1+0x1aa0], R52 ;  /* 0x001aa03401007387 */ /* 0x000fe80000100a00 */
[----:B------:R0:W-:Y:S04]  /*4ec20*/  STL.64 [R1+0x1aa8], R54 ;  /* 0x001aa83601007387 */ /* 0x0001e80000100a00 */
[----:B0-----:R-:W2:Y:S04]  /*4ec30*/  LDL.LU.64 R54, [R1+0x6c20] ;  /* 0x006c200001367983 */ /* 0x001ea80000300a00 */
[----:B------:R-:W3:Y:S01]  /*4ec40*/  LDL.LU.64 R52, [R1+0x6c18] ;  /* 0x006c180001347983 */ /* 0x000ee20000300a00 */
[----:B----4-:R-:W-:-:S15]  /*4ec50*/  HMMA.16816.F32 R8, R4, R56, R8 ;  /* 0x000000380408723c */ /* 0x010fde0000001808 */
[----:B------:R-:W-:-:S08]  /*4ec60*/  NOP ;  /* 0x0000000000007918 */ /* 0x000fd00000000000 */
[----:B------:R0:W-:Y:S04]  /*4ec70*/  STL.64 [R1+0x1a90], R8 ;  /* 0x001a900801007387 */ /* 0x0001e80000100a00 */
[----:B------:R1:W-:Y:S04]  /*4ec80*/  STL.64 [R1+0x1a98], R10 ;  /* 0x001a980a01007387 */ /* 0x0003e80000100a00 */
[----:B0-----:R-:W4:Y:S04]  /*4ec90*/  LDL.LU.64 R8, [R1+0x1a20] ;  /* 0x001a200001087983 */ /* 0x001f280000300a00 */
[----:B-1----:R-:W4:Y:S04]  /*4eca0*/  LDL.LU.64 R10, [R1+0x1a28] ;  /* 0x001a2800010a7983 */ /* 0x002f280000300a00 */
[----:B------:R-:W-:Y:S04]  /*4ecb0*/  STL.64 [R1+0x6b88], R58 ;  /* 0x006b883a01007387 */ /* 0x000fe80000100a00 */
[----:B------:R0:W-:Y:S04]  /*4ecc0*/  STL.64 [R1+0x6b80], R56 ;  /* 0x006b803801007387 */ /* 0x0001e80000100a00 */
[----:B0-----:R-:W4:Y:S04]  /*4ecd0*/  LDL.LU.64 R56, [R1+0x1a60] ;  /* 0x001a600001387983 */ /* 0x001f280000300a00 */
[----:B------:R-:W4:Y:S01]  /*4ece0*/  LDL.LU.64 R58, [R1+0x1a68] ;  /* 0x001a6800013a7983 */ /* 0x000f220000300a00 */
        /* <DEDUP_REMOVED lines=10> */
[----:B------:R-:W3:Y:S04]  /*4ed90*/  LDL.LU.64 R48, [R1+0x6bf8] ;  /* 0x006bf80001307983 */ /* 0x000ee80000300a00 */
[----:B------:R-:W-:Y:S04]  /*4eda0*/  STL.64 [R1+0x6b78], R54 ;  /* 0x006b783601007387 */ /* 0x000fe80000100a00 */
[----:B------:R4:W-:Y:S01]  /*4edb0*/  STL.64 [R1+0x6b70], R52 ;  /* 0x006b703401007387 */ /* 0x0009e20000100a00 */
[C---:B--2---:R-:W-:Y:S06]  /*4edc0*/  HMMA.16816.F32 R32, R4.reuse, R46, R32 ;  /* 0x0000002e0420723c */ /* 0x044fec0000001820 */
[C---:B----4-:R-:W-:Y:S06]  /*4edd0*/  HMMA.16816.F32 R52, R4.reuse, R50, R56 ;  /* 0x000000320434723c */ /* 0x050fec0000001838 */
[----:B---3--:R-:W-:Y:S01]  /*4ede0*/  HMMA.16816.F32 R36, R4, R48, R36 ;  /* 0x000000300424723c */ /* 0x008fe20000001824 */
[----:B------:R-:W-:-:S15]  /*4edf0*/  STL.64 [R1+0x6ba8], R50 ;  /* 0x006ba83201007387 */ /* 0x000fde0000100a00 */
[----:B------:R-:W-:-:S01]  /*4ee00*/  NOP ;  /* 0x0000000000007918 */ /* 0x000fc20000000000 */
        /* <DEDUP_REMOVED lines=8> */
[----:B-1----:R-:W2:Y:S01]  /*4ee90*/  LDL.LU.64 R38, [R1+0x1a18] ;  /* 0x001a180001267983 */ /* 0x002ea20000300a00 */
[C---:B------:R-:W-:Y:S06]  /*4eea0*/  HMMA.16816.F32 R28, R4.reuse, R44, R28 ;  /* 0x0000002c041c723c */ /* 0x040fec000000181c */
[----:B------:R-:W-:-:S15]  /*4eeb0*/  HMMA.16816.F32 R8, R4, R42, R8 ;  /* 0x0000002a0408723c */ /* 0x000fde0000001808 */
[----:B------:R-:W-:-:S02]  /*4eec0*/  NOP ;  /* 0x0000000000007918 */ /* 0x000fc40000000000 */
[----:B------:R1:W-:Y:S04]  /*4eed0*/  STL.64 [R1+0x1a30], R28 ;  /* 0x001a301c01007387 */ /* 0x0003e80000100a00 */
[----:B------:R4:W-:Y:S04]  /*4eee0*/  STL.64 [R1+0x1a38], R30 ;  /* 0x001a381e01007387 */ /* 0x0009e80000100a00 */
[----:B------:R-:W-:Y:S04]  /*4eef0*/  STL.64 [R1+0x6bd0], R46 ;  /* 0x006bd02e01007387 */ /* 0x000fe80000100a00 */
[----:B------:R4:W-:Y:S04]  /*4ef00*/  STL.64 [R1+0x6bc8], R44 ;  /* 0x006bc82c01007387 */ /* 0x0009e80000100a00 */
[----:B0-----:R-:W2:Y:S04]  /*4ef10*/  LDL.LU.64 R32, [R1+0x1a00] ;  /* 0x001a000001207983 */ /* 0x001ea80000300a00 */
[----:B---3--:R-:W3:Y:S04]  /*4ef20*/  LDL.LU.64 R34, [R1+0x1a08] ;  /* 0x001a080001227983 */ /* 0x008ee80000300a00 */
[----:B------:R0:W-:Y:S04]  /*4ef30*/  STL.64 [R1+0x1a20], R8 ;  /* 0x001a200801007387 */ /* 0x0001e80000100a00 */
[----:B------:R0:W-:Y:S04]  /*4ef40*/  STL.64 [R1+0x1a28], R10 ;  /* 0x001a280a01007387 */ /* 0x0001e80000100a00 */
[----:B-1----:R-:W3:Y:S04]  /*4ef50*/  LDL.LU.64 R28, [R1+0x19f0] ;  /* 0x0019f000011c7983 */ /* 0x002ee80000300a00 */
[----:B----4-:R-:W4:Y:S04]  /*4ef60*/  LDL.LU.64 R30, [R1+0x19f8] ;  /* 0x0019f800011e7983 */ /* 0x010f280000300a00 */
        /* <DEDUP_REMOVED lines=9> */
[----:B------:R-:W4:Y:S01]  /*4f000*/  LDL.LU.64 R10, [R1+0x1988] ;  /* 0x00198800010a7983 */ /* 0x000f220000300a00 */
[----:B--2---:R-:W-:-:S15]  /*4f010*/  HMMA.16816.F32 R36, R4, R40, R36 ;  /* 0x000000280424723c */ /* 0x004fde0000001824 */
[----:B------:R-:W-:-:S08]  /*4f020*/  NOP ;  /* 0x0000000000007918 */ /* 0x000fd00000000000 */
[----:B------:R-:W-:Y:S04]  /*4f030*/  STL.64 [R1+0x1a10], R36 ;  /* 0x001a102401007387 */ /* 0x000fe80000100a00 */
[----:B------:R0:W-:Y:S04]  /*4f040*/  STL.64 [R1+0x1a18], R38 ;  /* 0x001a182601007387 */ /* 0x0001e80000100a00 */
[----:B0-----:R-:W3:Y:S04]  /*4f050*/  LDL.LU.64 R38, [R1+0x6bf0] ;  /* 0x006bf00001267983 */ /* 0x001ee80000300a00 */
[----:B------:R-:W4:Y:S04]  /*4f060*/  LDL.LU.64 R36, [R1+0x6be8] ;  /* 0x006be80001247983 */ /* 0x000f280000300a00 */
        /* <DEDUP_REMOVED lines=10> */
[----:B------:R-:W2:Y:S04]  /*4f110*/  LDL.LU.64 R32, [R1+0x6bd8] ;  /* 0x006bd80001207983 */ /* 0x000ea80000300a00 */
[----:B------:R0:W-:Y:S04]  /*4f120*/  STL.64 [R1+0x19f0], R28 ;  /* 0x0019f01c01007387 */ /* 0x0001e80000100a00 */
[----:B------:R1:W-:Y:S04]  /*4f130*/  STL.64 [R1+0x19f8], R30 ;  /* 0x0019f81e01007387 */ /* 0x0003e80000100a00 */
[----:B0-----:R-:W4:Y:S04]  /*4f140*/  LDL.LU.64 R28, [R1+0x1970] ;  /* 0x00197000011c7983 */ /* 0x001f280000300a00 */
[----:B-1----:R-:W4:Y:S04]  /*4f150*/  LDL.LU.64 R30, [R1+0x1978] ;  /* 0x00197800011e7983 */ /* 0x002f280000300a00 */
[----:B------:R-:W-:Y:S04]  /*4f160*/  STL.64 [R1+0x6b68], R38 ;  /* 0x006b682601007387 */ /* 0x000fe80000100a00 */
[----:B------:R0:W-:Y:S04]  /*4f170*/  STL.64 [R1+0x6b60], R36 ;  /* 0x006b602401007387 */ /* 0x0001e80000100a00 */
[----:B0-----:R-:W3:Y:S04]  /*4f180*/  LDL.LU.64 R36, [R1+0x19e0] ;  /* 0x0019e00001247983 */ /* 0x001ee80000300a00 */
[----:B------:R-:W3:Y:S01]  /*4f190*/  LDL.LU.64 R38, [R1+0x19e8] ;  /* 0x0019e80001267983 */ /* 0x000ee20000300a00 */
[C---:B------:R-:W-:Y:S06]  /*4f1a0*/  HMMA.16816.F32 R48, R4.reuse, R22, R48 ;  /* 0x000000160430723c */ /* 0x040fec0000001830 */
[C---:B------:R-:W-:Y:S06]  /*4f1b0*/  HMMA.16816.F32 R8, R4.reuse, R18, R8 ;  /* 0x000000120408723c */ /* 0x040fec0000001808 */
[----:B---3--:R-:W-:-:S15]  /*4f1c0*/  HMMA.16816.F32 R36, R4, R34, R36 ;  /* 0x000000220424723c */ /* 0x008fde0000001824 */
[----:B------:R-:W-:-:S08]  /*4f1d0*/  NOP ;  /* 0x0000000000007918 */ /* 0x000fd00000000000 */
[----:B------:R-:W-:Y:S04]  /*4f1e0*/  STL.64 [R1+0x19e0], R36 ;  /* 0x0019e02401007387 */ /* 0x000fe80000100a00 */
[----:B------:R2:W-:Y:S02]  /*4f1f0*/  STL.64 [R1+0x19e8], R38 ;  /* 0x0019e82601007387 */ /* 0x0005e40000100a00 */
[C---:B--2---:R-:W-:Y:S06]  /*4f200*/  HMMA.16816.F32 R36, R4.reuse, R32, R40 ;  /* 0x000000200424723c */ /* 0x044fec0000001828 */
[----:B------:R-:W-:-:S15]  /*4f210*/  HMMA.16816.F32 R40, R4, R26, R56 ;  /* 0x0000001a0428723c */ /* 0x000fde0000001838 */
[----:B------:R-:W-:-:S02]  /*4f220*/  NOP ;  /* 0x0000000000007918 */ /* 0x000fc40000000000 */
[----:B------:R-:W-:Y:S04]  /*4f230*/  STL.64 [R1+0x19d0], R36 ;  /* 0x0019d02401007387 */ /* 0x000fe80000100a00 */
[----:B------:R0:W-:Y:S02]  /*4f240*/  STL.64 [R1+0x19d8], R38 ;  /* 0x0019d82601007387 */ /* 0x0001e40000100a00 */
[----:B0-----:R-:W-:Y:S02]  /*4f250*/  HMMA.16816.F32 R36, R4, R24, R52 ;  /* 0x000000180424723c */ /* 0x001fe40000001834 */
[----:B------:R-:W-:Y:S04]  /*4f260*/  STL.64 [R1+0x19c0], R40 ;  /* 0x0019c02801007387 */ /* 0x000fe80000100a00 */
[----:B------:R0:W-:Y:S04]  /*4f270*/  STL.64 [R1+0x19c8], R42 ;  /* 0x0019c82a01007387 */ /* 0x0001e80000100a00 */
[----:B0-----:R-:W2:-:S13]  /*4f280*/  LDL.64 R42, [R1+0x28] ;  /* 0x00002800012a7983 */ /* 0x001e9a0000100a00 */
[----:B------:R-:W-:Y:S04]  /*4f290*/  STL.64 [R1+0x19b0], R36 ;  /* 0x0019b02401007387 */ /* 0x000fe80000100a00 */
[----:B------:R0:W-:Y:S02]  /*4f2a0*/  STL.64 [R1+0x19b8], R38 ;  /* 0x0019b82601007387 */ /* 0x0001e40000100a00 */
[----:B0-----:R-:W-:Y:S02]  /*4f2b0*/  HMMA.16816.F32 R36, R4, R20, R44 ;  /* 0x000000140424723c */ /* 0x001fe4000000182c */
[----:B------:R-:W-:Y:S04]  /*4f2c0*/  STL.64 [R1+0x19a0], R48 ;  /* 0x0019a03001007387 */ /* 0x000fe80000100a00 */
[----:B------:R-:W-:Y:S04]  /*4f2d0*/  STL.64 [R1+0x19a8], R50 ;  /* 0x0019a83201007387 */ /* 0x000fe80000100a00 */
[----:B------:R-:W3:-:S13]  /*4f2e0*/  LDL.LU.64 R44, [R1+0x1960] ;  /* 0x00196000012c7983 */ /* 0x000eda0000300a00 */
[----:B------:R-:W-:Y:S04]  /*4f2f0*/  STL.64 [R1+0x1990], R36 ;  /* 0x0019902401007387 */ /* 0x000fe80000100a00 */
[----:B------:R-:W-:Y:S04]  /*4f300*/  STL.64 [R1+0x1998], R38 ;  /* 0x0019982601007387 */ /* 0x000fe80000100a00 */
[----:B------:R-:W3:Y:S04]  /*4f310*/  LDL.LU.64 R46, [R1+0x1968] ;  /* 0x00196800012e7983 */ /* 0x000ee80000300a00 */
[----:B------:R0:W-:Y:S04]  /*4f320*/  STL.64 [R1+0x1980], R8 ;  /* 0x0019800801007387 */ /* 0x0001e80000100a00 */
[----:B------:R1:W-:Y:S04]  /*4f330*/  STL.64 [R1+0x1988], R10 ;  /* 0x0019880a01007387 */ /* 0x0003e80000100a00 */
[----:B0-----:R-:W2:Y:S04]  /*4f340*/  LDL.LU.64 R8, [R1+0x1950] ;  /* 0x0019500001087983 */ /* 0x001ea80000300a00 */
[----:B-1----:R-:W2:Y:S01]  /*4f350*/  LDL.LU.64 R10, [R1+0x1958] ;  /* 0x00195800010a7983 */ /* 0x002ea20000300a00 */
[C---:B----4-:R-:W-:Y:S03]  /*4f360*/  HMMA.16816.F32 R28, R4.reuse, R16, R28 ;  /* 0x00000010041c723c */ /* 0x050fe6000000181c */
[----:B------:R-:W4:Y:S04]  /*4f370*/  LDL.LU R52, [R1+0x2460] ;  /* 0x0024600001347983 */ /* 0x000f280000300800 */
[----:B------:R-:W4:Y:S04]  /*4f380*/  LDL.LU R53, [R1+0x245c] ;  /* 0x00245c0001357983 */ /* 0x000f280000300800 */
[----:B------:R-:W4:Y:S04]  /*4f390*/  LDL.LU R54, [R1+0x2468] ;  /* 0x0024680001367983 */ /* 0x000f280000300800 */
[----:B------:R-:W4:Y:S04]  /*4f3a0*/  LDL.LU R55, [R1+0x2464] ;  /* 0x0024640001377983 */ /* 0x000f280000300800 */
[----:B------:R-:W4:Y:S04]  /*4f3b0*/  LDL.LU.64 R48, [R1+0x1940] ;  /* 0x0019400001307983 */ /* 0x000f280000300a00 */
[----:B------:R-:W4:Y:S04]  /*4f3c0*/  LDL.LU.64 R50, [R1+0x1948] ;  /* 0x0019480001327983 */ /* 0x000f280000300a00 */
[----:B------:R0:W-:Y:S04]  /*4f3d0*/  STL.64 [R1+0x1970], R28 ;  /* 0x0019701c01007387 */ /* 0x0001e80000100a00 */
[----:B------:R1:W-:Y:S04]  /*4f3e0*/  STL.64 [R1+0x1978], R30 ;  /* 0x0019781e01007387 */ /* 0x0003e80000100a00 */
[----:B0-----:R-:W4:Y:S04]  /*4f3f0*/  LDL.LU.64 R28, [R1+0x1930] ;  /* 0x00193000011c7983 */ /* 0x001f280000300a00 */
[----:B-1----:R-:W4:Y:S04]  /*4f400*/  LDL.LU.64 R30, [R1+0x1938] ;  /* 0x00193800011e7983 */ /* 0x002f280000300a00 */
[----:B------:R-:W4:Y:S04]  /*4f410*/  LDL.LU.64 R36, [R1+0x780] ;  /* 0x0007800001247983 */ /* 0x000f280000300a00 */
[----:B------:R-:W4:Y:S04]  /*4f420*/  LDL.LU.64 R38, [R1+0x788] ;  /* 0x0007880001267983 */ /* 0x000f280000300a00 */
[----:B------:R-:W4:Y:S04]  /*4f430*/  LDL.64 R56, [R1+0x20] ;  /* 0x0000200001387983 */ /* 0x000f280000100a00 */
[----:B------:R0:W-:Y:S04]  /*4f440*/  STL.64 [R1+0x6b30], R18 ;  /* 0x006b301201007387 */ /* 0x0001e80000100a00 */
[----:B0-----:R-:W4:Y:S04]  /*4f450*/  LDL.LU R18, [R1+0x2458] ;  /* 0x0024580001127983 */ /* 0x001f280000300800 */
[----:B------:R-:W4:Y:S04]  /*4f460*/  LDL.LU R19, [R1+0x2454] ;  /* 0x0024540001137983 */ /* 0x000f280000300800 */
[----:B------:R0:W-:Y:S04]  /*4f470*/  STL.64 [R1+0x6b28], R16 ;  /* 0x006b281001007387 */ /* 0x0001e80000100a00 */
[----:B0-----:R-:W4:Y:S04]  /*4f480*/  LDL.LU R16, [R1+0x2450] ;  /* 0x0024500001107983 */ /* 0x001f280000300800 */
[----:B------:R-:W4:Y:S01]  /*4f490*/  LDL.LU R17, [R1+0x244c] ;  /* 0x00244c0001117983 */ /* 0x000f220000300800 */
        /* <DEDUP_REMOVED lines=10> */
[----:B------:R-:W2:Y:S02]  /*4f540*/  LDL.LU.64 R8, [R1+0x6bb8] ;  /* 0x006bb80001087983 */ /* 0x000ea40000300a00 */
[----:B--2---:R-:W-:-:S02]  /*4f550*/  IMAD.MOV.U32 R58, RZ, RZ, R9 ;  /* 0x000000ffff3a7224 */ /* 0x004fc400078e0009 */
[----:B------:R-:W2:Y:S04]  /*4f560*/  LDL.LU R9, [R1+0x6bb0] ;  /* 0x006bb00001097983 */ /* 0x000ea80000300800 */
[----:B------:R-:W-:Y:S04]  /*4f570*/  STL.64 [R1+0x6b40], R14 ;  /* 0x006b400e01007387 */ /* 0x000fe80000100a00 */
[----:B------:R0:W-:Y:S04]  /*4f580*/  STL.64 [R1+0x6b38], R12 ;  /* 0x006b380c01007387 */ /* 0x0001e80000100a00 */
[----:B0-----:R-:W3:Y:S04]  /*4f590*/  LDL.LU.64 R12, [R1+0x1920] ;  /* 0x00192000010c7983 */ /* 0x001ee80000300a00 */
[----:B------:R-:W3:Y:S01]  /*4f5a0*/  LDL.LU.64 R14, [R1+0x1928] ;  /* 0x00192800010e7983 */ /* 0x000ee20000300a00 */
[----:B----4-:R-:W-:Y:S01]  /*4f5b0*/  HMMA.16816.F32 R48, R4, R10, R48 ;  /* 0x0000000a0430723c */ /* 0x010fe20000001830 */
[----:B------:R-:W-:-:S15]  /*4f5c0*/  IMAD.MOV.U32 R59, RZ, RZ, R0 ;  /* 0x000000ffff3b7224 */ /* 0x000fde00078e0000 */
[----:B------:R-:W-:-:S07]  /*4f5d0*/  NOP ;  /* 0x0000000000007918 */ /* 0x000fce0000000000 */
[----:B------:R-:W-:Y:S04]  /*4f5e0*/  STL.64 [R1+0x1940], R48 ;  /* 0x0019403001007387 */ /* 0x000fe80000100a00 */
[----:B------:R0:W-:Y:S04]  /*4f5f0*/  STL.64 [R1+0x1948], R50 ;  /* 0x0019483201007387 */ /* 0x0001e80000100a00 */
[----:B0-----:R-:W4:Y:S04]  /*4f600*/  LDL.LU.64 R50, [R1+0x6ba8] ;  /* 0x006ba80001327983 */ /* 0x001f280000300a00 */
[----:B------:R-:W4:Y:S01]  /*4f610*/  LDL.LU.64 R48, [R1+0x6ba0] ;  /* 0x006ba00001307983 */ /* 0x000f220000300a00 */
[----:B------:R-:W-:Y:S01]  /*4f620*/  IMAD.MOV.U32 R0, RZ, RZ, R43 ;  /* 0x000000ffff007224 */ /* 0x000fe200078e002b */
[C---:B--2---:R-:W-:Y:S06]  /*4f630*/  HMMA.16816.F32 R28, R4.reuse, R8, R28 ;  /* 0x00000008041c723c */ /* 0x044fec000000181c */
[C---:B---3--:R-:W-:Y:S06]  /*4f640*/  HMMA.16816.F32 R12, R4.reuse, R2, R12 ;  /* 0x00000002040c723c */ /* 0x048fec000000180c */
[----:B------:R-:W-:Y:S11]  /*4f650*/  HMMA.16816.F32 R4, R4, R42, R36 ;  /* 0x0000002a0404723c */ /* 0x000ff60000001824 */
[----:B------:R-:W-:Y:S04]  /*4f660*/  STL.64 [R1+0x1930], R28 ;  /* 0x0019301c01007387 */ /* 0x000fe80000100a00 */
[----:B------:R0:W-:Y:S04]  /*4f670*/  STL.64 [R1+0x1938], R30 ;  /* 0x0019381e01007387 */ /* 0x0001e80000100a00 */
[----:B0-----:R-:W2:Y:S04]  /*4f680*/  LDL.LU.64 R30, [R1+0x6b98] ;  /* 0x006b9800011e7983 */ /* 0x001ea80000300a00 */
[----:B------:R-:W3:Y:S04]  /*4f690*/  LDL.LU.64 R28, [R1+0x6b90] ;  /* 0x006b9000011c7983 */ /* 0x000ee80000300a00 */
[----:B------:R-:W-:Y:S04]  /*4f6a0*/  STL.64 [R1+0x6b10], R10 ;  /* 0x006b100a01007387 */ /* 0x000fe80000100a00 */
[----:B------:R0:W-:Y:S04]  /*4f6b0*/  STL.64 [R1+0x6b08], R8 ;  /* 0x006b080801007387 */ /* 0x0001e80000100a00 */
[----:B0-----:R-:W4:Y:S04]  /*4f6c0*/  LDL.LU.64 R8, [R1+0x1910] ;  /* 0x0019100001087983 */ /* 0x001f280000300a00 */
[----:B------:R-:W4:Y:S04]  /*4f6d0*/  LDL.LU.64 R10, [R1+0x1918] ;  /* 0x00191800010a7983 */ /* 0x000f280000300a00 */
[----:B------:R-:W-:Y:S04]  /*4f6e0*/  STL.64 [R1+0x1920], R12 ;  /* 0x0019200c01007387 */ /* 0x000fe80000100a00 */
[----:B------:R0:W-:Y:S04]  /*4f6f0*/  STL.64 [R1+0x1928], R14 ;  /* 0x0019280e01007387 */ /* 0x0001e80000100a00 */
[----:B0-----:R-:W3:Y:S04]  /*4f700*/  LDL.64 R14, [R1] ;  /* 0x00000000010e7983 */ /* 0x001ee80000100a00 */
[----:B------:R-:W-:Y:S04]  /*4f710*/  STL [R1+0x6b4c], R2 ;  /* 0x006b4c0201007387 */ /* 0x000fe80000100800 */
[----:B------:R-:W-:Y:S04]  /*4f720*/  STL [R1+0x6b48], R3 ;  /* 0x006b480301007387 */ /* 0x000fe80000100800 */
[----:B------:R0:W-:Y:S04]  /*4f730*/  STL.64 [R1+0x780], R4 ;  /* 0x0007800401007387 */ /* 0x0001e80000100a00 */
[----:B------:R1:W-:Y:S01]  /*4f740*/  STL.64 [R1+0x788], R6 ;  /* 0x0007880601007387 */ /* 0x0003e20000100a00 */
[----:B------:R-:W-:-:S03]  /*4f750*/  IMAD.MOV.U32 R12, RZ, RZ, R42 ;  /* 0x000000ffff0c7224 */ /* 0x000fc600078e002a */
[----:B------:R-:W2:Y:S04]  /*4f760*/  LDL.LU.64 R40, [R1+0x1900] ;  /* 0x0019000001287983 */ /* 0x000ea80000300a00 */
[----:B------:R-:W2:Y:S04]  /*4f770*/  LDL.LU.64 R42, [R1+0x1908] ;  /* 0x00190800012a7983 */ /* 0x000ea80000300a00 */
[----:B------:R-:W3:Y:S04]  /*4f780*/  LDL.LU.64 R36, [R1+0x18f0] ;  /* 0x0018f00001247983 */ /* 0x000ee80000300a00 */
[----:B------:R-:W3:Y:S01]  /*4f790*/  LDL.LU.64 R38, [R1+0x18f8] ;  /* 0x0018f80001267983 */ /* 0x000ee20000300a00 */
[----:B0-----:R-:W-:-:S02]  /*4f7a0*/  IMAD R4, R17, 0x100, R16 ;  /* 0x0000010011047824 */ /* 0x001fc400078e0210 */
[----:B------:R-:W-:Y:S02]  /*4f7b0*/  IMAD R5, R19, 0x100, R18 ;  /* 0x0000010013057824 */ /* 0x000fe400078e0212 */
[----:B-1----:R-:W-:Y:S02]  /*4f7c0*/  IMAD R6, R53, 0x100, R52 ;  /* 0x0000010035067824 */ /* 0x002fe400078e0234 */
[----:B------:R-:W-:Y:S01]  /*4f7d0*/  IMAD R7, R55, 0x100, R54 ;  /* 0x0000010037077824 */ /* 0x000fe200078e0236 */
[----:B------:R-:W-:Y:S02]  /*4f7e0*/  F2FP.F16.E5M2.UNPACK_B R4, R4 ;  /* 0x00000004ff04723e */ /* 0x000fe400020004ff */
[----:B------:R-:W-:Y:S02]  /*4f7f0*/  F2FP.F16.E5M2.UNPACK_B R5, R5 ;  /* 0x00000005ff05723e */ /* 0x000fe400020004ff */
[----:B------:R-:W-:Y:S02]  /*4f800*/  F2FP.F16.E5M2.UNPACK_B R6, R6 ;  /* 0x00000006ff06723e */ /* 0x000fe400020004ff */
[----:B------:R-:W-:Y:S01]  /*4f810*/  F2FP.F16.E5M2.UNPACK_B R7, R7 ;  /* 0x00000007ff07723e */ /* 0x000fe200020004ff */
[----:B------:R-:W-:-:S02]  /*4f820*/  IMAD.MOV.U32 R2, RZ, RZ, R56 ;  /* 0x000000ffff027224 */ /* 0x000fc400078e0038 */
[----:B------:R-:W-:-:S04]  /*4f830*/  IMAD.MOV.U32 R3, RZ, RZ, R57 ;  /* 0x000000ffff037224 */ /* 0x000fc800078e0039 */
[C---:B----4-:R-:W-:Y:S06]  /*4f840*/  HMMA.16816.F32 R8, R4.reuse, R56, R8 ;  /* 0x000000380408723c */ /* 0x050fec0000001808 */
[----:B--2---:R-:W-:-:S15]  /*4f850*/  HMMA.16816.F32 R40, R4, R58, R40 ;  /* 0x0000003a0428723c */ /* 0x004fde0000001828 */
[----:B------:R-:W-:-:S02]  /*4f860*/  NOP ;  /* 0x0000000000007918 */ /* 0x000fc40000000000 */
[----:B------:R0:W-:Y:S04]  /*4f870*/  STL.64 [R1+0x1910], R8 ;  /* 0x0019100801007387 */ /* 0x0001e80000100a00 */
[----:B------:R1:W-:Y:S04]  /*4f880*/  STL.64 [R1+0x1918], R10 ;  /* 0x0019180a01007387 */ /* 0x0003e80000100a00 */
[----:B------:R-:W2:Y:S04]  /*4f890*/  LDL.LU.64 R16, [R1+0x18e0] ;  /* 0x0018e00001107983 */ /* 0x000ea80000300a00 */
[----:B------:R-:W2:Y:S04]  /*4f8a0*/  LDL.LU.64 R18, [R1+0x18e8] ;  /* 0x0018e80001127983 */ /* 0x000ea80000300a00 */
[----:B0-----:R-:W4:Y:S04]  /*4f8b0*/  LDL.LU.64 R8, [R1+0x18d0] ;  /* 0x0018d00001087983 */ /* 0x001f280000300a00 */
[----:B-1----:R-:W4:Y:S04]  /*4f8c0*/  LDL.LU.64 R10, [R1+0x18d8] ;  /* 0x0018d800010a7983 */ /* 0x002f280000300a00 */
[----:B------:R-:W4:Y:S04]  /*4f8d0*/  LDL.LU.64 R56, [R1+0x18c0] ;  /* 0x0018c00001387983 */ /* 0x000f280000300a00 */
[----:B------:R0:W-:Y:S04]  /*4f8e0*/  STL.64 [R1+0x1900], R40 ;  /* 0x0019002801007387 */ /* 0x0001e80000100a00 */
[----:B------:R1:W-:Y:S04]  /*4f8f0*/  STL.64 [R1+0x1908], R42 ;  /* 0x0019082a01007387 */ /* 0x0003e80000100a00 */
[----:B------:R-:W4:Y:S01]  /*4f900*/  LDL.LU.64 R58, [R1+0x18c8] ;  /* 0x0018c800013a7983 */ /* 0x000f220000300a00 */
[----:B---3--:R-:W-:-:S15]  /*4f910*/  HMMA.16816.F32 R36, R4, R30, R36 ;  /* 0x0000001e0424723c */ /* 0x008fde0000001824 */
[----:B------:R-:W-:-:S08]  /*4f920*/  NOP ;  /* 0x0000000000007918 */ /* 0x000fd00000000000 */
[----:B------:R3:W-:Y:S04]  /*4f930*/  STL.64 [R1+0x18f0], R36 ;  /* 0x0018f02401007387 */ /* 0x0007e80000100a00 */
[----:B------:R3:W-:Y:S04]  /*4f940*/  STL.64 [R1+0x18f8], R38 ;  /* 0x0018f82601007387 */ /* 0x0007e80000100a00 */
[----:B------:R-:W4:Y:S04]  /*4f950*/  LDL.LU.64 R52, [R1+0x18b0] ;  /* 0x0018b00001347983 */ /* 0x000f280000300a00 */
[----:B------:R-:W4:Y:S04]  /*4f960*/  LDL.LU.64 R54, [R1+0x18b8] ;  /* 0x0018b80001367983 */ /* 0x000f280000300a00 */
[----:B0-----:R-:W4:Y:S04]  /*4f970*/  LDL.LU.64 R40, [R1+0x1890] ;  /* 0x0018900001287983 */ /* 0x001f280000300a00 */
[----:B-1----:R-:W4:Y:S04]  /*4f980*/  LDL.LU.64 R42, [R1+0x1898] ;  /* 0x00189800012a7983 */ /* 0x002f280000300a00 */
[----:B---3--:R-:W3:Y:S04]  /*4f990*/  LDL.LU.64 R36, [R1+0x1880] ;  /* 0x0018800001247983 */ /* 0x008ee80000300a00 */
[----:B------:R-:W3:Y:S04]  /*4f9a0*/  LDL.LU.64 R38, [R1+0x1888] ;  /* 0x0018880001267983 */ /* 0x000ee80000300a00 */
[----:B------:R0:W-:Y:S04]  /*4f9b0*/  STL [R1+0x6b04], R30 ;  /* 0x006b041e01007387 */ /* 0x0001e80000100800 */
[----:B------:R1:W-:Y:S01]  /*4f9c0*/  STL [R1+0x6b00], R31 ;  /* 0x006b001f01007387 */ /* 0x0003e20000100800 */
[----:B0-----:R-:W-:-:S02]  /*4f9d0*/  IMAD.MOV.U32 R30, RZ, RZ, R14 ;  /* 0x000000ffff1e7224 */ /* 0x001fc400078e000e */
[----:B-1----:R-:W-:Y:S01]  /*4f9e0*/  IMAD.MOV.U32 R31, RZ, RZ, R15 ;  /* 0x000000ffff1f7224 */ /* 0x002fe200078e000f */
[C---:B--2---:R-:W-:Y:S06]  /*4f9f0*/  HMMA.16816.F32 R16, R4.reuse, R28, R16 ;  /* 0x0000001c0410723c */ /* 0x044fec0000001810 */
[C---:B----4-:R-:W-:Y:S06]  /*4fa00*/  HMMA.16816.F32 R8, R4.reuse, R14, R8 ;  /* 0x0000000e0408723c */ /* 0x050fec0000001808 */
[C---:B------:R-:W-:Y:S11]  /*4fa10*/  HMMA.16816.F32 R56, R4.reuse, R60, R56 ;  /* 0x0000003c0438723c */ /* 0x040ff60000001838 */
[----:B------:R0:W-:Y:S04]  /*4fa20*/  STL.64 [R1+0x18e0], R16 ;  /* 0x0018e01001007387 */ /* 0x0001e80000100a00 */
[----:B------:R1:W-:Y:S04]  /*4fa30*/  STL.64 [R1+0x18e8], R18 ;  /* 0x0018e81201007387 */ /* 0x0003e80000100a00 */
[----:B0-----:R-:W2:Y:S04]  /*4fa40*/  LDL.LU.64 R16, [R1+0x1870] ;  /* 0x0018700001107983 */ /* 0x001ea80000300a00 */
[----:B-1----:R-:W2:Y:S04]  /*4fa50*/  LDL.LU.64 R18, [R1+0x1878] ;  /* 0x0018780001127983 */ /* 0x002ea80000300a00 */
[----:B------:R0:W-:Y:S04]  /*4fa60*/  STL.64 [R1+0x18d0], R8 ;  /* 0x0018d00801007387 */ /* 0x0001e80000100a00 */
[----:B------:R1:W-:Y:S04]  /*4fa70*/  STL.64 [R1+0x18d8], R10 ;  /* 0x0018d80a01007387 */ /* 0x0003e80000100a00 */
[----:B0-----:R-:W4:Y:S04]  /*4fa80*/  LDL.LU.64 R8, [R1+0x1860] ;  /* 0x0018600001087983 */ /* 0x001f280000300a00 */
[----:B-1----:R-:W4:Y:S04]  /*4fa90*/  LDL.LU.64 R10, [R1+0x1868] ;  /* 0x00186800010a7983 */ /* 0x002f280000300a00 */
[----:B------:R-:W-:Y:S04]  /*4faa0*/  STL.64 [R1+0x6b20], R30 ;  /* 0x006b201e01007387 */ /* 0x000fe80000100a00 */
[----:B------:R0:W-:Y:S04]  /*4fab0*/  STL.64 [R1+0x6b18], R28 ;  /* 0x006b181c01007387 */ /* 0x0001e80000100a00 */
[----:B0-----:R-:W3:Y:S04]  /*4fac0*/  LDL.LU.64 R28, [R1+0x18a0] ;  /* 0x0018a000011c7983 */ /* 0x001ee80000300a00 */
[----:B------:R-:W3:Y:S04]  /*4fad0*/  LDL.LU.64 R30, [R1+0x18a8] ;  /* 0x0018a800011e7983 */ /* 0x000ee80000300a00 */
[----:B------:R-:W-:Y:S04]  /*4fae0*/  STL.64 [R1+0x18c0], R56 ;  /* 0x0018c03801007387 */ /* 0x000fe80000100a00 */
[----:B------:R0:W-:Y:S04]  /*4faf0*/  STL.64 [R1+0x18c8], R58 ;  /* 0x0018c83a01007387 */ /* 0x0001e80000100a00 */
[----:B0-----:R-:W2:Y:S04]  /*4fb00*/  LDL.LU.64 R58, [R1+0x6b88] ;  /* 0x006b8800013a7983 */ /* 0x001ea80000300a00 */
[----:B------:R-:W3:Y:S01]  /*4fb10*/  LDL.LU.64 R56, [R1+0x6b80] ;  /* 0x006b800001387983 */ /* 0x000ee20000300a00 */
[----:B--2---:R-:W-:-:S15]  /*4fb20*/  HMMA.16816.F32 R52, R4, R58, R52 ;  /* 0x0000003a0434723c */ /* 0x004fde0000001834 */
[----:B------:R-:W-:-:S08]  /*4fb30*/  NOP ;  /* 0x0000000000007918 */ /* 0x000fd00000000000 */
[----:B------:R-:W-:Y:S04]  /*4fb40*/  STL.64 [R1+0x18b0], R52 ;  /* 0x0018b03401007387 */ /* 0x000fe80000100a00 */
[----:B------:R0:W-:Y:S04]  /*4fb50*/  STL.64 [R1+0x18b8], R54 ;  /* 0x0018b83601007387 */ /* 0x0001e80000100a00 */
[----:B0-----:R-:W2:Y:S04]  /*4fb60*/  LDL.LU.64 R54, [R1+0x6b78] ;  /* 0x006b780001367983 */ /* 0x001ea80000300a00 */
[----:B------:R-:W4:Y:S01]  /*4fb70*/  LDL.LU.64 R52, [R1+0x6b70] ;  /* 0x006b700001347983 */ /* 0x000f220000300a00 */
[C---:B---3--:R-:W-:Y:S03]  /*4fb80*/  HMMA.16816.F32 R28, R4.reuse, R56, R28 ;  /* 0x00000038041c723c */ /* 0x048fe6000000181c */
[----:B------:R-:W-:Y:S04]  /*4fb90*/  STL.64 [R1+0x6ab8], R58 ;  /* 0x006ab83a01007387 */ /* 0x000fe80000100a00 */
[----:B------:R-:W-:Y:S01]  /*4fba0*/  STL.64 [R1+0x6ab0], R56 ;  /* 0x006ab03801007387 */ /* 0x000fe20000100a00 */
[----:B------:R-:W-:-:S15]  /*4fbb0*/  HMMA.16816.F32 R16, R4, R50, R16 ;  /* 0x000000320410723c */ /* 0x000fde0000001810 */
[----:B------:R-:W-:Y:S04]  /*4fbc0*/  STL.64 [R1+0x18a0], R28 ;  /* 0x0018a01c01007387 */ /* 0x000fe80000100a00 */
[----:B------:R4:W-:Y:S01]  /*4fbd0*/  STL.64 [R1+0x18a8], R30 ;  /* 0x0018a81e01007387 */ /* 0x0009e20000100a00 */
[C---:B--2---:R-:W-:Y:S06]  /*4fbe0*/  HMMA.16816.F32 R40, R4.reuse, R54, R40 ;  /* 0x000000360428723c */ /* 0x044fec0000001828 */
[----:B----4-:R-:W-:Y:S01]  /*4fbf0*/  HMMA.16816.F32 R28, R4, R52, R36 ;  /* 0x00000034041c723c */ /* 0x010fe20000001824 */
[----:B------:R-:W-:-:S15]  /*4fc00*/  STL.64 [R1+0x6ac8], R54 ;  /* 0x006ac83601007387 */ /* 0x000fde0000100a00 */
[----:B------:R-:W-:-:S01]  /*4fc10*/  NOP ;  /* 0x0000000000007918 */ /* 0x000fc20000000000 */
[----:B------:R0:W-:Y:S04]  /*4fc20*/  STL.64 [R1+0x1890], R40 ;  /* 0x0018902801007387 */ /* 0x0001e80000100a00 */
[----:B------:R1:W-:Y:S04]  /*4fc30*/  STL.64 [R1+0x1898], R42 ;  /* 0x0018982a01007387 */ /* 0x0003e80000100a00 */
[----:B------:R2:W-:Y:S04]  /*4fc40*/  STL.64 [R1+0x6ac0], R52 ;  /* 0x006ac03401007387 */ /* 0x0005e80000100a00 */
[----:B------:R3:W-:Y:S04]  /*4fc50*/  STL.64 [R1+0x1880], R28 ;  /* 0x0018801c01007387 */ /* 0x0007e80000100a00 */
[----:B------:R4:W-:Y:S04]  /*4fc60*/  STL.64 [R1+0x1888], R30 ;  /* 0x0018881e01007387 */ /* 0x0009e80000100a00 */
[----:B------:R-:W4:Y:S04]  /*4fc70*/  LDL.LU.64 R36, [R1+0x1850] ;  /* 0x0018500001247983 */ /* 0x000f280000300a00 */
[----:B------:R-:W4:Y:S04]  /*4fc80*/  LDL.LU.64 R38, [R1+0x1858] ;  /* 0x0018580001267983 */ /* 0x000f280000300a00 */
[----:B------:R4:W-:Y:S04]  /*4fc90*/  STL.64 [R1+0x1870], R16 ;  /* 0x0018701001007387 */ /* 0x0009e80000100a00 */
[----:B------:R4:W-:Y:S04]  /*4fca0*/  STL.64 [R1+0x1878], R18 ;  /* 0x0018781201007387 */ /* 0x0009e80000100a00 */
[----:B0-----:R-:W4:Y:S04]  /*4fcb0*/  LDL.LU.64 R40, [R1+0x1840] ;  /* 0x0018400001287983 */ /* 0x001f280000300a00 */
[----:B-1----:R-:W4:Y:S01]  /*4fcc0*/  LDL.LU.64 R42, [R1+0x1848] ;  /* 0x00184800012a7983 */ /* 0x002f220000300a00 */
[----:B------:R-:W-:Y:S03]  /*4fcd0*/  HMMA.16816.F32 R8, R4, R48, R8 ;  /* 0x000000300408723c */ /* 0x000fe60000001808 */
[----:B------:R-:W4:Y:S04]  /*4fce0*/  LDL.LU.64 R56, [R1+0x1810] ;  /* 0x0018100001387983 */ /* 0x000f280000300a00 */
[----:B------:R-:W4:-:S15]  /*4fcf0*/  LDL.LU.64 R58, [R1+0x1818] ;  /* 0x00181800013a7983 */ /* 0x000f1e0000300a00 */
[----:B------:R-:W-:-:S01]  /*4fd00*/  NOP ;  /* 0x0000000000007918 */ /* 0x000fc20000000000 */
[----:B------:R0:W-:Y:S04]  /*4fd10*/  STL.64 [R1+0x1860], R8 ;  /* 0x0018600801007387 */ /* 0x0001e80000100a00 */
[----:B------:R1:W-:Y:S04]  /*4fd20*/  STL.64 [R1+0x1868], R10 ;  /* 0x0018680a01007387 */ /* 0x0003e80000100a00 */
[----:B--2---:R-:W2:Y:S04]  /*4fd30*/  LDL.LU.64 R52, [R1+0x1800] ;  /* 0x0018000001347983 */ /* 0x004ea80000300a00 */
[----:B------:R-:W2:Y:S04]  /*4fd40*/  LDL.LU.64 R54, [R1+0x1808] ;  /* 0x0018080001367983 */ /* 0x000ea80000300a00 */
[----:B---3--:R-:W3:Y:S04]  /*4fd50*/  LDL.LU.64 R28, [R1+0x17f0] ;  /* 0x0017f000011c7983 */ /* 0x008ee80000300a00 */
[----:B----4-:R-:W3:Y:S04]  /*4fd60*/  LDL.LU.64 R30, [R1+0x17f8] ;  /* 0x0017f800011e7983 */ /* 0x010ee80000300a00 */
[----:B------:R-:W4:Y:S04]  /*4fd70*/  LDL.LU.64 R16, [R1+0x17e0] ;  /* 0x0017e00001107983 */ /* 0x000f280000300a00 */
[----:B------:R-:W4:Y:S04]  /*4fd80*/  LDL.LU.64 R18, [R1+0x17e8] ;  /* 0x0017e80001127983 */ /* 0x000f280000300a00 */
[----:B0-----:R-:W2:Y:S04]  /*4fd90*/  LDL.LU.64 R8, [R1+0x17d0] ;  /* 0x0017d00001087983 */ /* 0x001ea80000300a00 */
[----:B-1----:R-:W2:Y:S04]  /*4fda0*/  LDL.LU.64 R10, [R1+0x17d8] ;  /* 0x0017d800010a7983 */ /* 0x002ea80000300a00 */
[----:B------:R-:W-:Y:S04]  /*4fdb0*/  STL.64 [R1+0x6ad8], R50 ;  /* 0x006ad83201007387 */ /* 0x000fe80000100a00 */
[----:B------:R0:W-:Y:S04]  /*4fdc0*/  STL.64 [R1+0x6ad0], R48 ;  /* 0x006ad03001007387 */ /* 0x0001e80000100a00 */
[----:B0-----:R-:W2:Y:S04]  /*4fdd0*/  LDL.LU.64 R48, [R1+0x1820] ;  /* 0x0018200001307983 */ /* 0x001ea80000300a00 */
[----:B------:R-:W2:Y:S01]  /*4fde0*/  LDL.LU.64 R50, [R1+0x1828] ;  /* 0x0018280001327983 */ /* 0x000ea20000300a00 */
[C---:B------:R-:W-:Y:S06]  /*4fdf0*/  HMMA.16816.F32 R36, R4.reuse, R46, R36 ;  /* 0x0000002e0424723c */ /* 0x040fec0000001824 */
[----:B------:R-:W-:-:S15]  /*4fe00*/  HMMA.16816.F32 R40, R4, R44, R40 ;  /* 0x0000002c0428723c */ /* 0x000fde0000001828 */
[----:B------:R-:W-:-:S02]  /*4fe10*/  NOP ;  /* 0x0000000000007918 */ /* 0x000fc40000000000 */
[----:B------:R-:W-:Y:S04]  /*4fe20*/  STL.64 [R1+0x1850], R36 ;  /* 0x0018502401007387 */ /* 0x000fe80000100a00 */
[----:B------:R0:W-:Y:S04]  /*4fe30*/  STL.64 [R1+0x1858], R38 ;  /* 0x0018582601007387 */ /* 0x0001e80000100a00 */
[----:B0-----:R-:W2:Y:S04]  /*4fe40*/  LDL.LU.64 R38, [R1+0x6b68] ;  /* 0x006b680001267983 */ /* 0x001ea80000300a00 */
[----:B------:R-:W2:Y:S04]  /*4fe50*/  LDL.LU.64 R36, [R1+0x6b60] ;  /* 0x006b600001247983 */ /* 0x000ea80000300a00 */
        /* <DEDUP_REMOVED lines=10> */
[----:B--2---:R-:W-:-:S15]  /*4ff00*/  HMMA.16816.F32 R44, R4, R42, R44 ;  /* 0x0000002a042c723c */ /* 0x004fde000000182c */
[----:B------:R-:W-:-:S08]  /*4ff10*/  NOP ;  /* 0x0000000000007918 */ /* 0x000fd00000000000 */
[----:B------:R-:W-:Y:S04]  /*4ff20*/  STL.64 [R1+0x1830], R44 ;  /* 0x0018302c01007387 */ /* 0x000fe80000100a00 */
[----:B------:R0:W-:Y:S02]  /*4ff30*/  STL.64 [R1+0x1838], R46 ;  /* 0x0018382e01007387 */ /* 0x0001e40000100a00 */
[C---:B0-----:R-:W-:Y:S02]  /*4ff40*/  HMMA.16816.F32 R44, R4.reuse, R40, R48 ;  /* 0x00000028042c723c */ /* 0x041fe40000001830 */
[----:B------:R-:W-:Y:S04]  /*4ff50*/  STL.64 [R1+0x6a98], R42 ;  /* 0x006a982a01007387 */ /* 0x000fe80000100a00 */
[----:B------:R0:W-:Y:S02]  /*4ff60*/  STL.64 [R1+0x6a90], R40 ;  /* 0x006a902801007387 */ /* 0x0001e40000100a00 */
[----:B0-----:R-:W-:-:S15]  /*4ff70*/  HMMA.16816.F32 R40, R4, R36, R52 ;  /* 0x000000240428723c */ /* 0x001fde0000001834 */
        /* <DEDUP_REMOVED lines=15> */
[----:B------:R0:W-:Y:S02]  /*50070*/  STL.64 [R1+0x17e8], R18 ;  /* 0x0017e81201007387 */ /* 0x0001e40000100a00 */
[----:B0-----:R-:W-:Y:S02]  /*50080*/  HMMA.16816.F32 R16, R4, R26, R8 ;  /* 0x0000001a0410723c */ /* 0x001fe40000001808 */
[----:B------:R-:W2:Y:S04]  /*50090*/  LDL.LU.64 R8, [R1+0x17c0] ;  /* 0x0017c00001087983 */ /* 0x000ea80000300a00 */
[----:B------:R-:W2:Y:S01]  /*500a0*/  LDL.LU.64 R10, [R1+0x17c8] ;  /* 0x0017c800010a7983 */ /* 0x000ea20000300a00 */
[----:B------:R-:W-:-:S15]  /*500b0*/  IMAD.MOV.U32 R54, RZ, RZ, R12 ;  /* 0x000000ffff367224 */ /* 0x000fde00078e000c */
[----:B------:R-:W-:-:S01]  /*500c0*/  NOP ;  /* 0x0000000000007918 */ /* 0x000fc20000000000 */
[----:B------:R0:W-:Y:S04]  /*500d0*/  STL.64 [R1+0x17d0], R16 ;  /* 0x0017d01001007387 */ /* 0x0001e80000100a00 */
[----:B------:R1:W-:Y:S04]  /*500e0*/  STL.64 [R1+0x17d8], R18 ;  /* 0x0017d81201007387 */ /* 0x0003e80000100a00 */
[----:B------:R-:W3:Y:S04]  /*500f0*/  LDL.LU.64 R12, [R1+0x17b0] ;  /* 0x0017b000010c7983 */ /* 0x000ee80000300a00 */
[----:B------:R-:W3:Y:S04]  /*50100*/  LDL.LU.64 R14, [R1+0x17b8] ;  /* 0x0017b800010e7983 */ /* 0x000ee80000300a00 */
[----:B0-----:R-:W4:Y:S04]  /*50110*/  LDL.LU.64 R16, [R1+0x17a0] ;  /* 0x0017a00001107983 */ /* 0x001f280000300a00 */
[----:B-1----:R-:W4:Y:S04]  /*50120*/  LDL.LU.64 R18, [R1+0x17a8] ;  /* 0x0017a80001127983 */ /* 0x002f280000300a00 */
[----:B------:R-:W4:Y:S04]  /*50130*/  LDL.LU.64 R36, [R1+0x1790] ;  /* 0x0017900001247983 */ /* 0x000f280000300a00 */
[----:B------:R-:W4:Y:S04]  /*50140*/  LDL.LU.64 R38, [R1+0x1798] ;  /* 0x0017980001267983 */ /* 0x000f280000300a00 */
        /* <DEDUP_REMOVED lines=12> */
[----:B------:R-:W4:Y:S04]  /*50210*/  LDL.LU.64 R28, [R1+0x1770] ;  /* 0x00177000011c7983 */ /* 0x000f280000300a00 */
[----:B------:R-:W4:Y:S01]  /*50220*/  LDL.LU.64 R30, [R1+0x1778] ;  /* 0x00177800011e7983 */ /* 0x000f220000300a00 */
[----:B------:R-:W-:-:S02]  /*50230*/  IMAD.MOV.U32 R56, RZ, RZ, R2 ;  /* 0x000000ffff387224 */ /* 0x000fc400078e0002 */
[----:B------:R-:W-:Y:S01]  /*50240*/  IMAD.MOV.U32 R57, RZ, RZ, R3 ;  /* 0x000000ffff397224 */ /* 0x000fe200078e0003 */
[C---:B--2---:R-:W-:Y:S06]  /*50250*/  HMMA.16816.F32 R8, R4.reuse, R24, R8 ;  /* 0x000000180408723c */ /* 0x044fec0000001808 */
[C---:B---3--:R-:W-:Y:S06]  /*50260*/  HMMA.16816.F32 R12, R4.reuse, R22, R12 ;  /* 0x00000016040c723c */ /* 0x048fec000000180c */
[C---:B----4-:R-:W-:Y:S11]  /*50270*/  HMMA.16816.F32 R16, R4.reuse, R20, R16 ;  /* 0x000000140410723c */ /* 0x050ff60000001810 */
[----:B------:R0:W-:Y:S04]  /*50280*/  STL.64 [R1+0x17c0], R8 ;  /* 0x0017c00801007387 */ /* 0x0001e80000100a00 */
[----:B------:R1:W-:Y:S04]  /*50290*/  STL.64 [R1+0x17c8], R10 ;  /* 0x0017c80a01007387 */ /* 0x0003e80000100a00 */
[----:B0-----:R-:W2:Y:S04]  /*502a0*/  LDL.LU.64 R8, [R1+0x1760] ;  /* 0x0017600001087983 */ /* 0x001ea80000300a00 */
[----:B-1----:R-:W2:Y:S04]  /*502b0*/  LDL.LU.64 R10, [R1+0x1768] ;  /* 0x00176800010a7983 */ /* 0x002ea80000300a00 */
[----:B------:R-:W3:Y:S04]  /*502c0*/  LDL.LU.64 R40, [R1+0x1740] ;  /* 0x0017400001287983 */ /* 0x000ee80000300a00 */
[----:B------:R-:W3:Y:S04]  /*502d0*/  LDL.LU.64 R42, [R1+0x1748] ;  /* 0x00174800012a7983 */ /* 0x000ee80000300a00 */
[----:B------:R-:W4:Y:S04]  /*502e0*/  LDL.LU R2, [R1+0x6b4c] ;  /* 0x006b4c0001027983 */ /* 0x000f280000300800 */
[----:B------:R-:W4:Y:S04]  /*502f0*/  LDL.LU R3, [R1+0x6b48] ;  /* 0x006b480001037983 */ /* 0x000f280000300800 */
[----:B------:R-:W-:Y:S04]  /*50300*/  STL.64 [R1+0x17b0], R12 ;  /* 0x0017b00c01007387 */ /* 0x000fe80000100a00 */
[----:B------:R0:W-:Y:S04]  /*50310*/  STL.64 [R1+0x17b8], R14 ;  /* 0x0017b80e01007387 */ /* 0x0001e80000100a00 */
[----:B0-----:R-:W2:Y:S04]  /*50320*/  LDL.LU.64 R14, [R1+0x6b40] ;  /* 0x006b4000010e7983 */ /* 0x001ea80000300a00 */
[----:B------:R-:W3:Y:S04]  /*50330*/  LDL.LU.64 R12, [R1+0x6b38] ;  /* 0x006b3800010c7983 */ /* 0x000ee80000300a00 */
[----:B------:R-:W-:Y:S04]  /*50340*/  STL.64 [R1+0x17a0], R16 ;  /* 0x0017a01001007387 */ /* 0x000fe80000100a00 */
[----:B------:R0:W-:Y:S04]  /*50350*/  STL.64 [R1+0x17a8], R18 ;  /* 0x0017a81201007387 */ /* 0x0001e80000100a00 */
[----:B0-----:R-:W4:Y:S04]  /*50360*/  LDL.LU.64 R18, [R1+0x6b30] ;  /* 0x006b300001127983 */ /* 0x001f280000300a00 */
[----:B------:R-:W3:Y:S01]  /*50370*/  LDL.LU.64 R16, [R1+0x6b28] ;  /* 0x006b280001107983 */ /* 0x000ee20000300a00 */
[C---:B--2---:R-:W-:Y:S06]  /*50380*/  HMMA.16816.F32 R28, R4.reuse, R14, R28 ;  /* 0x0000000e041c723c */ /* 0x044fec000000181c */
[C---:B----4-:R-:W-:Y:S06]  /*50390*/  HMMA.16816.F32 R36, R4.reuse, R18, R36 ;  /* 0x000000120424723c */ /* 0x050fec0000001824 */
[C---:B---3--:R-:W-:Y:S06]  /*503a0*/  HMMA.16816.F32 R32, R4.reuse, R16, R32 ;  /* 0x000000100420723c */ /* 0x048fec0000001820 */
[C---:B------:R-:W-:Y:S11]  /*503b0*/  HMMA.16816.F32 R8, R4.reuse, R12, R8 ;  /* 0x0000000c0408723c */ /* 0x040ff60000001808 */
        /* <DEDUP_REMOVED lines=8> */
[----:B------:R-:W-:Y:S04]  /*50440*/  STL.64 [R1+0x6a70], R18 ;  /* 0x006a701201007387 */ /* 0x000fe80000100a00 */
[----:B------:R0:W-:Y:S04]  /*50450*/  STL.64 [R1+0x6a68], R16 ;  /* 0x006a681001007387 */ /* 0x0001e80000100a00 */
[----:B0-----:R-:W4:Y:S04]  /*50460*/  LDL.LU.64 R16, [R1+0x1750] ;  /* 0x0017500001107983 */ /* 0x001f280000300a00 */
[----:B------:R-:W4:Y:S04]  /*50470*/  LDL.LU.64 R18, [R1+0x1758] ;  /* 0x0017580001127983 */ /* 0x000f280000300a00 */
[----:B------:R-:W-:Y:S04]  /*50480*/  STL.64 [R1+0x1770], R28 ;  /* 0x0017701c01007387 */ /* 0x000fe80000100a00 */
[----:B------:R0:W-:Y:S04]  /*50490*/  STL.64 [R1+0x1778], R30 ;  /* 0x0017781e01007387 */ /* 0x0001e80000100a00 */
[----:B0-----:R-:W3:Y:S04]  /*504a0*/  LDL.LU.64 R30, [R1+0x6b20] ;  /* 0x006b2000011e7983 */ /* 0x001ee80000300a00 */
        /* <DEDUP_REMOVED lines=8> */
[----:B--2---:R-:W-:-:S15]  /*50530*/  HMMA.16816.F32 R12, R4, R8, R40 ;  /* 0x00000008040c723c */ /* 0x004fde0000001828 */
[----:B------:R-:W-:-:S02]  /*50540*/  NOP ;  /* 0x0000000000007918 */ /* 0x000fc40000000000 */
        /* <DEDUP_REMOVED lines=9> */
[----:B------:R0:W-:Y:S02]  /*505e0*/  STL.64 [R1+0x6a58], R8 ;  /* 0x006a580801007387 */ /* 0x0001e40000100a00 */
[C---:B0-----:R-:W-:Y:S06]  /*505f0*/  HMMA.16816.F32 R8, R4.reuse, R2, R36 ;  /* 0x000000020408723c */ /* 0x041fec0000001824 */
[----:B---3--:R-:W-:Y:S01]  /*50600*/  HMMA.16816.F32 R4, R4, R54, R32 ;  /* 0x000000360404723c */ /* 0x008fe20000001820 */
[----:B------:R-:W-:Y:S04]  /*50610*/  STL [R1+0x6a8c], R2 ;  /* 0x006a8c0201007387 */ /* 0x000fe80000100800 */
[----:B------:R-:W-:Y:S02]  /*50620*/  STL [R1+0x6a88], R3 ;  /* 0x006a880301007387 */ /* 0x000fe40000100800 */
[----:B------:R-:W-:-:S10]  /*50630*/  IMAD.MOV.U32 R54, RZ, RZ, R30 ;  /* 0x000000ffff367224 */ /* 0x000fd400078e001e */
[----:B------:R-:W-:Y:S04]  /*50640*/  STL.64 [R1+0x1730], R8 ;  /* 0x0017300801007387 */ /* 0x000fe80000100a00 */
[----:B------:R-:W-:Y:S04]  /*50650*/  STL.64 [R1+0x1738], R10 ;  /* 0x0017380a01007387 */ /* 0x000fe80000100a00 */
[----:B------:R-:W3:Y:S04]  /*50660*/  LDL.LU R30, [R1+0x6b04] ;  /* 0x006b0400011e7983 */ /* 0x000ee80000300800 */
[----:B------:R0:W-:Y:S04]  /*50670*/  STL.64 [R1+0x770], R4 ;  /* 0x0007700401007387 */ /* 0x0001e80000100a00 */
[----:B------:R1:W-:Y:S01]  /*50680*/  STL.64 [R1+0x778], R6 ;  /* 0x0007780601007387 */ /* 0x0003e20000100a00 */
        /* <DEDUP_REMOVED lines=9> */
[----:B------:R-:W3:Y:S01]  /*50720*/  LDL.LU R31, [R1+0x6b00] ;  /* 0x006b0000011f7983 */ /* 0x000ee20000300800 */
[----:B------:R-:W-:Y:S02]  /*50730*/  IMAD.MOV.U32 R2, RZ, RZ, R58 ;  /* 0x000000ffff027224 */ /* 0x000fe400078e003a */
[----:B------:R-:W-:Y:S01]  /*50740*/  IMAD.MOV.U32 R3, RZ, RZ, R59 ;  /* 0x000000ffff037224 */ /* 0x000fe200078e003b */
[C---:B--2---:R-:W-:Y:S06]  /*50750*/  HMMA.16816.F32 R16, R4.reuse, R56, R16 ;  /* 0x000000380410723c */ /* 0x044fec0000001810 */
[----:B----4-:R-:W-:-:S15]  /*50760*/  HMMA.16816.F32 R8, R4, R58, R12 ;  /* 0x0000003a0408723c */ /* 0x010fde000000180c */
[----:B------:R-:W-:-:S02]  /*50770*/  NOP ;  /* 0x0000000000007918 */ /* 0x000fc40000000000 */
[----:B------:R0:W-:Y:S04]  /*50780*/  STL.64 [R1+0x1720], R16 ;  /* 0x0017201001007387 */ /* 0x0001e80000100a00 */
[----:B------:R1:W-:Y:S04]  /*50790*/  STL.64 [R1+0x1728], R18 ;  /* 0x0017281201007387 */ /* 0x0003e80000100a00 */
[----:B------:R2:W-:Y:S04]  /*507a0*/  STL.64 [R1+0x1710], R8 ;  /* 0x0017100801007387 */ /* 0x0005e80000100a00 */
[----:B------:R4:W-:Y:S04]  /*507b0*/  STL.64 [R1+0x1718], R10 ;  /* 0x0017180a01007387 */ /* 0x0009e80000100a00 */
[----:B------:R-:W3:Y:S04]  /*507c0*/  LDL.LU.64 R32, [R1+0x1700] ;  /* 0x0017000001207983 */ /* 0x000ee80000300a00 */
        /* <DEDUP_REMOVED lines=11> */
[----:B0-----:R-:W3:Y:S04]  /*50880*/  LDL.LU.64 R16, [R1+0x1690] ;  /* 0x0016900001107983 */ /* 0x001ee80000300a00 */
[----:B-1----:R-:W3:Y:S04]  /*50890*/  LDL.LU.64 R18, [R1+0x1698] ;  /* 0x0016980001127983 */ /* 0x002ee80000300a00 */
[----:B------:R-:W3:Y:S04]  /*508a0*/  LDL.LU.64 R12, [R1+0x1680] ;  /* 0x00168000010c7983 */ /* 0x000ee80000300a00 */
[----:B------:R-:W3:Y:S04]  /*508b0*/  LDL.LU.64 R14, [R1+0x1688] ;  /* 0x00168800010e7983 */ /* 0x000ee80000300a00 */
[----:B--2---:R-:W2:Y:S04]  /*508c0*/  LDL.LU.64 R8, [R1+0x1670] ;  /* 0x0016700001087983 */ /* 0x004ea80000300a00 */
[----:B----4-:R-:W2:Y:S01]  /*508d0*/  LDL.LU.64 R10, [R1+0x1678] ;  /* 0x00167800010a7983 */ /* 0x010ea20000300a00 */
[C---:B---3--:R-:W-:Y:S06]  /*508e0*/  HMMA.16816.F32 R32, R4.reuse, R30, R32 ;  /* 0x0000001e0420723c */ /* 0x048fec0000001820 */
[C---:B------:R-:W-:Y:S06]  /*508f0*/  HMMA.16816.F32 R44, R4.reuse, R28, R44 ;  /* 0x0000001c042c723c */ /* 0x040fec000000182c */
[C---:B------:R-:W-:Y:S06]  /*50900*/  HMMA.16816.F32 R52, R4.reuse, R54, R48 ;  /* 0x000000360434723c */ /* 0x040fec0000001830 */
[C---:B------:R-:W-:Y:S05]  /*50910*/  HMMA.16816.F32 R56, R4.reuse, R60, R56 ;  /* 0x0000003c0438723c */ /* 0x040fea0000001838 */
[----:B------:R-:W-:Y:S04]  /*50920*/  STL.64 [R1+0x1700], R32 ;  /* 0x0017002001007387 */ /* 0x000fe80000100a00 */
[----:B------:R0:W-:Y:S04]  /*50930*/  STL.64 [R1+0x1708], R34 ;  /* 0x0017082201007387 */ /* 0x0001e80000100a00 */
[----:B0-----:R-:W3:Y:S04]  /*50940*/  LDL.LU.64 R34, [R1+0x6af8] ;  /* 0x006af80001227983 */ /* 0x001ee80000300a00 */
[----:B------:R-:W4:Y:S04]  /*50950*/  LDL.LU.64 R32, [R1+0x6af0] ;  /* 0x006af00001207983 */ /* 0x000f280000300a00 */
[----:B------:R-:W-:Y:S04]  /*50960*/  STL.64 [R1+0x16f0], R44 ;  /* 0x0016f02c01007387 */ /* 0x000fe80000100a00 */
[----:B------:R0:W-:Y:S04]  /*50970*/  STL.64 [R1+0x16f8], R46 ;  /* 0x0016f82e01007387 */ /* 0x0001e80000100a00 */
[----:B0-----:R-:W3:Y:S04]  /*50980*/  LDL.LU.64 R46, [R1+0x6ae8] ;  /* 0x006ae800012e7983 */ /* 0x001ee80000300a00 */
[----:B------:R-:W4:Y:S04]  /*50990*/  LDL.LU.64 R44, [R1+0x6ae0] ;  /* 0x006ae000012c7983 */ /* 0x000f280000300a00 */
[----:B------:R-:W-:Y:S04]  /*509a0*/  STL.64 [R1+0x6a40], R30 ;  /* 0x006a401e01007387 */ /* 0x000fe80000100a00 */
[----:B------:R0:W-:Y:S04]  /*509b0*/  STL.64 [R1+0x6a38], R28 ;  /* 0x006a381c01007387 */ /* 0x0001e80000100a00 */
[----:B0-----:R-:W2:Y:S04]  /*509c0*/  LDL.LU.64 R28, [R1+0x16c0] ;  /* 0x0016c000011c7983 */ /* 0x001ea80000300a00 */
[----:B------:R-:W2:Y:S04]  /*509d0*/  LDL.LU.64 R30, [R1+0x16c8] ;  /* 0x0016c800011e7983 */ /* 0x000ea80000300a00 */
[----:B------:R-:W3:Y:S04]  /*509e0*/  LDL.LU.64 R50, [R1+0x6ad8] ;  /* 0x006ad80001327983 */ /* 0x000ee80000300a00 */
[----:B------:R-:W4:Y:S04]  /*509f0*/  LDL.LU.64 R48, [R1+0x6ad0] ;  /* 0x006ad00001307983 */ /* 0x000f280000300a00 */
[----:B------:R-:W-:Y:S04]  /*50a00*/  STL.64 [R1+0x16e0], R52 ;  /* 0x0016e03401007387 */ /* 0x000fe80000100a00 */
[----:B------:R0:W-:Y:S04]  /*50a10*/  STL.64 [R1+0x16e8], R54 ;  /* 0x0016e83601007387 */ /* 0x0001e80000100a00 */
[----:B0-----:R-:W4:Y:S04]  /*50a20*/  LDL.LU.64 R54, [R1+0x6ac8] ;  /* 0x006ac80001367983 */ /* 0x001f280000300a00 */
[----:B------:R-:W3:Y:S04]  /*50a30*/  LDL.LU.64 R52, [R1+0x6ac0] ;  /* 0x006ac00001347983 */ /* 0x000ee80000300a00 */
[----:B------:R-:W-:Y:S04]  /*50a40*/  STL.64 [R1+0x16d0], R56 ;  /* 0x0016d03801007387 */ /* 0x000fe80000100a00 */
[----:B------:R0:W-:Y:S04]  /*50a50*/  STL.64 [R1+0x16d8], R58 ;  /* 0x0016d83a01007387 */ /* 0x0001e80000100a00 */
[----:B0-----:R-:W2:Y:S04]  /*50a60*/  LDL.LU.64 R58, [R1+0x6ab8] ;  /* 0x006ab800013a7983 */ /* 0x001ea80000300a00 */
[----:B------:R-:W4:Y:S01]  /*50a70*/  LDL.LU.64 R56, [R1+0x6ab0] ;  /* 0x006ab00001387983 */ /* 0x000f220000300a00 */
[----:B--2---:R-:W-:-:S15]  /*50a80*/  HMMA.16816.F32 R28, R4, R58, R28 ;  /* 0x0000003a041c723c */ /* 0x004fde000000181c */
[----:B------:R-:W-:-:S08]  /*50a90*/  NOP ;  /* 0x0000000000007918 */ /* 0x000fd00000000000 */
[----:B------:R-:W-:Y:S04]  /*50aa0*/  STL.64 [R1+0x16c0], R28 ;  /* 0x0016c01c01007387 */ /* 0x000fe80000100a00 */
[----:B------:R4:W-:Y:S02]  /*50ab0*/  STL.64 [R1+0x16c8], R30 ;  /* 0x0016c81e01007387 */ /* 0x0009e40000100a00 */
[C---:B----4-:R-:W-:Y:S02]  /*50ac0*/  HMMA.16816.F32 R28, R4.reuse, R56, R40 ;  /* 0x00000038041c723c */ /* 0x050fe40000001828 */
[----:B------:R-:W-:Y:S04]  /*50ad0*/  STL.64 [R1+0x6a20], R58 ;  /* 0x006a203a01007387 */ /* 0x000fe80000100a00 */
[----:B------:R-:W-:Y:S01]  /*50ae0*/  STL.64 [R1+0x6a18], R56 ;  /* 0x006a183801007387 */ /* 0x000fe20000100a00 */
[C---:B---3--:R-:W-:Y:S06]  /*50af0*/  HMMA.16816.F32 R16, R4.reuse, R52, R16 ;  /* 0x000000340410723c */ /* 0x048fec0000001810 */
[C---:B------:R-:W-:Y:S06]  /*50b00*/  HMMA.16816.F32 R12, R4.reuse, R50, R12 ;  /* 0x00000032040c723c */ /* 0x040fec000000180c */
[C---:B------:R-:W-:Y:S04]  /*50b10*/  HMMA.16816.F32 R8, R4.reuse, R48, R8 ;  /* 0x000000300408723c */ /* 0x040fe80000001808 */
[----:B------:R-:W-:Y:S04]  /*50b20*/  STL.64 [R1+0x16b0], R28 ;  /* 0x0016b01c01007387 */ /* 0x000fe80000100a00 */
[----:B------:R0:W-:Y:S02]  /*50b30*/  STL.64 [R1+0x16b8], R30 ;  /* 0x0016b81e01007387 */ /* 0x0001e40000100a00 */
[----:B0-----:R-:W-:Y:S06]  /*50b40*/  HMMA.16816.F32 R28, R4, R54, R36 ;  /* 0x00000036041c723c */ /* 0x001fec0000001824 */
[----:B------:R-:W-:-:S15]  /*50b50*/  STL.64 [R1+0x6a00], R54 ;  /* 0x006a003601007387 */ /* 0x000fde0000100a00 */
[----:B------:R-:W-:-:S02]  /*50b60*/  NOP ;  /* 0x0000000000007918 */ /* 0x000fc40000000000 */
[----:B------:R-:W-:Y:S04]  /*50b70*/  STL.64 [R1+0x16a0], R28 ;  /* 0x0016a01c01007387 */ /* 0x000fe80000100a00 */
[----:B------:R-:W-:Y:S04]  /*50b80*/  STL.64 [R1+0x16a8], R30 ;  /* 0x0016a81e01007387 */ /* 0x000fe80000100a00 */
[----:B------:R0:W-:Y:S04]  /*50b90*/  STL.64 [R1+0x69f8], R52 ;  /* 0x0069f83401007387 */ /* 0x0001e80000100a00 */
[----:B------:R1:W-:Y:S04]  /*50ba0*/  STL.64 [R1+0x1690], R16 ;  /* 0x0016901001007387 */ /* 0x0003e80000100a00 */
[----:B------:R2:W-:Y:S04]  /*50bb0*/  STL.64 [R1+0x1698], R18 ;  /* 0x0016981201007387 */ /* 0x0005e80000100a00 */
[----:B------:R-:W3:Y:S04]  /*50bc0*/  LDL.LU.64 R36, [R1+0x1660] ;  /* 0x0016600001247983 */ /* 0x000ee80000300a00 */
[----:B------:R4:W-:Y:S04]  /*50bd0*/  STL.64 [R1+0x1680], R12 ;  /* 0x0016800c01007387 */ /* 0x0009e80000100a00 */
[----:B------:R4:W-:Y:S04]  /*50be0*/  STL.64 [R1+0x1688], R14 ;  /* 0x0016880e01007387 */ /* 0x0009e80000100a00 */
        /* <DEDUP_REMOVED lines=11> */
[----:B-1----:R-:W3:Y:S04]  /*50ca0*/  LDL.LU.64 R16, [R1+0x1600] ;  /* 0x0016000001107983 */ /* 0x002ee80000300a00 */
[----:B--2---:R-:W2:Y:S04]  /*50cb0*/  LDL.LU.64 R18, [R1+0x1608] ;  /* 0x0016080001127983 */ /* 0x004ea80000300a00 */
[----:B----4-:R-:W4:Y:S04]  /*50cc0*/  LDL.LU.64 R12, [R1+0x15f0] ;  /* 0x0015f000010c7983 */ /* 0x010f280000300a00 */
[----:B------:R-:W4:Y:S04]  /*50cd0*/  LDL.LU.64 R14, [R1+0x15f8] ;  /* 0x0015f800010e7983 */ /* 0x000f280000300a00 */
[----:B------:R-:W4:Y:S04]  /*50ce0*/  LDL.LU.64 R8, [R1+0x15e0] ;  /* 0x0015e00001087983 */ /* 0x000f280000300a00 */
[----:B------:R-:W4:Y:S04]  /*50cf0*/  LDL.LU.64 R10, [R1+0x15e8] ;  /* 0x0015e800010a7983 */ /* 0x000f280000300a00 */
[----:B------:R-:W-:Y:S04]  /*50d00*/  STL.64 [R1+0x6a10], R50 ;  /* 0x006a103201007387 */ /* 0x000fe80000100a00 */
[----:B------:R0:W-:Y:S04]  /*50d10*/  STL.64 [R1+0x6a08], R48 ;  /* 0x006a083001007387 */ /* 0x0001e80000100a00 */
[----:B0-----:R-:W4:Y:S04]  /*50d20*/  LDL.LU.64 R48, [R1+0x1640] ;  /* 0x0016400001307983 */ /* 0x001f280000300a00 */
[----:B------:R-:W4:Y:S01]  /*50d30*/  LDL.LU.64 R50, [R1+0x1648] ;  /* 0x0016480001327983 */ /* 0x000f220000300a00 */
[C---:B---3--:R-:W-:Y:S06]  /*50d40*/  HMMA.16816.F32 R36, R4.reuse, R46, R36 ;  /* 0x0000002e0424723c */ /* 0x048fec0000001824 */
[----:B------:R-:W-:-:S15]  /*50d50*/  HMMA.16816.F32 R40, R4, R44, R40 ;  /* 0x0000002c0428723c */ /* 0x000fde0000001828 */
[----:B------:R-:W-:-:S02]  /*50d60*/  NOP ;  /* 0x0000000000007918 */ /* 0x000fc40000000000 */
[----:B------:R-:W-:Y:S04]  /*50d70*/  STL.64 [R1+0x1660], R36 ;  /* 0x0016602401007387 */ /* 0x000fe80000100a00 */
[----:B------:R0:W-:Y:S04]  /*50d80*/  STL.64 [R1+0x1668], R38 ;  /* 0x0016682601007387 */ /* 0x0001e80000100a00 */
[----:B0-----:R-:W3:Y:S04]  /*50d90*/  LDL.LU.64 R38, [R1+0x6aa8] ;  /* 0x006aa80001267983 */ /* 0x001ee80000300a00 */
[----:B------:R-:W3:Y:S04]  /*50da0*/  LDL.LU.64 R36, [R1+0x6aa0] ;  /* 0x006aa00001247983 */ /* 0x000ee80000300a00 */
[----:B------:R-:W-:Y:S04]  /*50db0*/  STL.64 [R1+0x1650], R40 ;  /* 0x0016502801007387 */ /* 0x000fe80000100a00 */
[----:B------:R0:W-:Y:S04]  /*50dc0*/  STL.64 [R1+0x1658], R42 ;  /* 0x0016582a01007387 */ /* 0x0001e80000100a00 */
[----:B0-----:R-:W3:Y:S04]  /*50dd0*/  LDL.LU.64 R42, [R1+0x6a98] ;  /* 0x006a9800012a7983 */ /* 0x001ee80000300a00 */
[----:B------:R-:W3:Y:S04]  /*50de0*/  LDL.LU.64 R40, [R1+0x6a90] ;  /* 0x006a900001287983 */ /* 0x000ee80000300a00 */
[----:B------:R-:W-:Y:S04]  /*50df0*/  STL.64 [R1+0x6a30], R46 ;  /* 0x006a302e01007387 */ /* 0x000fe80000100a00 */
[----:B------:R0:W-:Y:S01]  /*50e00*/  STL.64 [R1+0x6a28], R44 ;  /* 0x006a282c01007387 */ /* 0x0001e20000100a00 */
[C---:B--2---:R-:W-:Y:S06]  /*50e10*/  HMMA.16816.F32 R16, R4.reuse, R34, R16 ;  /* 0x000000220410723c */ /* 0x044fec0000001810 */
[C---:B----4-:R-:W-:Y:S06]  /*50e20*/  HMMA.16816.F32 R12, R4.reuse, R32, R12 ;  /* 0x00000020040c723c */ /* 0x050fec000000180c */
[C---:B------:R-:W-:Y:S06]  /*50e30*/  HMMA.16816.F32 R8, R4.reuse, R26, R8 ;  /* 0x0000001a0408723c */ /* 0x040fec0000001808 */
[C---:B---3--:R-:W-:Y:S06]  /*50e40*/  HMMA.16816.F32 R48, R4.reuse, R42, R48 ;  /* 0x0000002a0430723c */ /* 0x048fec0000001830 */
[----:B------:R-:W-:Y:S01]  /*50e50*/  STL.64 [R1+0x69f0], R42 ;  /* 0x0069f02a01007387 */ /* 0x000fe20000100a00 */
[C---:B0-----:R-:W-:Y:S06]  /*50e60*/  HMMA.16816.F32 R44, R4.reuse, R40, R56 ;  /* 0x00000028042c723c */ /* 0x041fec0000001838 */
[C---:B------:R-:W-:Y:S10]  /*50e70*/  HMMA.16816.F32 R28, R4.reuse, R36, R28 ;  /* 0x00000024041c723c */ /* 0x040ff4000000181c */
        /* <DEDUP_REMOVED lines=15> */
[----:B------:R0:W-:Y:S04]  /*50f70*/  STL.64 [R1+0x69d8], R32 ;  /* 0x0069d82001007387 */ /* 0x0001e80000100a00 */
[----:B------:R-:W-:Y:S04]  /*50f80*/  STL.64 [R1+0x15f0], R12 ;  /* 0x0015f00c01007387 */ /* 0x000fe80000100a00 */
[----:B------:R-:W-:Y:S04]  /*50f90*/  STL.64 [R1+0x15f8], R14 ;  /* 0x0015f80e01007387 */ /* 0x000fe80000100a00 */
[----:B0-----:R-:W2:Y:S04]  /*50fa0*/  LDL.LU.64 R32, [R1+0x15d0] ;  /* 0x0015d00001207983 */ /* 0x001ea80000300a00 */
[----:B------:R-:W2:Y:S04]  /*50fb0*/  LDL.LU.64 R34, [R1+0x15d8] ;  /* 0x0015d80001227983 */ /* 0x000ea80000300a00 */
[----:B------:R-:W-:Y:S04]  /*50fc0*/  STL.64 [R1+0x15e0], R8 ;  /* 0x0015e00801007387 */ /* 0x000fe80000100a00 */
[----:B------:R-:W-:Y:S04]  /*50fd0*/  STL.64 [R1+0x15e8], R10 ;  /* 0x0015e80a01007387 */ /* 0x000fe80000100a00 */
[----:B------:R-:W3:Y:S04]  /*50fe0*/  LDL.LU.64 R16, [R1+0x15b0] ;  /* 0x0015b00001107983 */ /* 0x000ee80000300a00 */
[----:B------:R-:W4:Y:S04]  /*50ff0*/  LDL.LU.64 R18, [R1+0x15b8] ;  /* 0x0015b80001127983 */ /* 0x000f280000300a00 */
[----:B----4-:R-:W-:Y:S04]  /*51000*/  STL.64 [R1+0x6a80], R18 ;  /* 0x006a801201007387 */ /* 0x010fe80000100a00 */
[----:B---3--:R0:W-:Y:S04]  /*51010*/  STL.64 [R1+0x6a78], R16 ;  /* 0x006a781001007387 */ /* 0x0081e80000100a00 */
[----:B0-----:R-:W3:Y:S04]  /*51020*/  LDL.LU.64 R16, [R1+0x15c0] ;  /* 0x0015c00001107983 */ /* 0x001ee80000300a00 */
[----:B------:R-:W3:Y:S01]  /*51030*/  LDL.LU.64 R18, [R1+0x15c8] ;  /* 0x0015c80001127983 */ /* 0x000ee20000300a00 */
[----:B--2---:R-:W-:Y:S03]  /*51040*/  HMMA.16816.F32 R56, R4, R24, R32 ;  /* 0x000000180438723c */ /* 0x004fe60000001820 */
[----:B------:R-:W2:Y:S04]  /*51050*/  LDL.LU.64 R8, [R1+0x15a0] ;  /* 0x0015a00001087983 */ /* 0x000ea80000300a00 */
[----:B------:R-:W2:Y:S04]  /*51060*/  LDL.LU.64 R10, [R1+0x15a8] ;  /* 0x0015a800010a7983 */ /* 0x000ea80000300a00 */
        /* <DEDUP_REMOVED lines=22> */
[----:B0-----:R-:W4:Y:S01]  /*511d0*/  LDL.64 R56, [R1+0x20] ;  /* 0x0000200001387983 */ /* 0x001f220000100a00 */
[----:B-1----:R-:W-:-:S03]  /*511e0*/  IMAD.MOV.U32 R58, RZ, RZ, R2 ;  /* 0x000000ffff3a7224 */ /* 0x002fc600078e0002 */
[----:B------:R-:W4:Y:S01]  /*511f0*/  LDL.LU R2, [R1+0x6a8c] ;  /* 0x006a8c0001027983 */ /* 0x000f220000300800 */
[----:B------:R-:W-:-:S03]  /*51200*/  IMAD.MOV.U32 R59, RZ, RZ, R3 ;  /* 0x000000ffff3b7224 */ /* 0x000fc600078e0003 */
[----:B------:R-:W4:Y:S01]  /*51210*/  LDL.LU R3, [R1+0x6a88] ;  /* 0x006a880001037983 */ /* 0x000f220000300800 */
[----:B---3--:R-:W-:-:S15]  /*51220*/  HMMA.16816.F32 R16, R4, R22, R16 ;  /* 0x000000160410723c */ /* 0x008fde0000001810 */
[----:B------:R-:W-:-:S08]  /*51230*/  NOP ;  /* 0x0000000000007918 */ /* 0x000fd00000000000 */
[----:B------:R-:W-:Y:S04]  /*51240*/  STL.64 [R1+0x15c0], R16 ;  /* 0x0015c01001007387 */ /* 0x000fe80000100a00 */
[----:B------:R0:W-:Y:S04]  /*51250*/  STL.64 [R1+0x15c8], R18 ;  /* 0x0015c81201007387 */ /* 0x0001e80000100a00 */
[----:B0-----:R-:W3:Y:S04]  /*51260*/  LDL.LU.64 R18, [R1+0x6a80] ;  /* 0x006a800001127983 */ /* 0x001ee80000300a00 */
[----:B------:R-:W3:Y:S02]  /*51270*/  LDL.LU.64 R16, [R1+0x6a78] ;  /* 0x006a780001107983 */ /* 0x000ee40000300a00 */
[----:B---3--:R-:W-:-:S15]  /*51280*/  HMMA.16816.F32 R16, R4, R20, R16 ;  /* 0x000000140410723c */ /* 0x008fde0000001810 */
[----:B------:R-:W-:-:S08]  /*51290*/  NOP ;  /* 0x0000000000007918 */ /* 0x000fd00000000000 */
[----:B------:R-:W-:Y:S04]  /*512a0*/  STL.64 [R1+0x15b0], R16 ;  /* 0x0015b01001007387 */ /* 0x000fe80000100a00 */
[----:B------:R0:W-:Y:S04]  /*512b0*/  STL.64 [R1+0x15b8], R18 ;  /* 0x0015b81201007387 */ /* 0x0001e80000100a00 */
[----:B0-----:R-:W2:Y:S04]  /*512c0*/  LDL.LU.64 R18, [R1+0x6a70] ;  /* 0x006a700001127983 */ /* 0x001ea80000300a00 */
[----:B------:R-:W4:Y:S01]  /*512d0*/  LDL.LU.64 R16, [R1+0x6a68] ;  /* 0x006a680001107983 */ /* 0x000f220000300a00 */
[C---:B--2---:R-:W-:Y:S06]  /*512e0*/  HMMA.16816.F32 R8, R4.reuse, R18, R8 ;  /* 0x000000120408723c */ /* 0x044fec0000001808 */
[----:B----4-:R-:W-:-:S15]  /*512f0*/  HMMA.16816.F32 R12, R4, R16, R12 ;  /* 0x00000010040c723c */ /* 0x010fde000000180c */
        /* <DEDUP_REMOVED lines=9> */
[C---:B----4-:R-:W-:Y:S06]  /*51390*/  HMMA.16816.F32 R44, R4.reuse, R14, R44 ;  /* 0x0000000e042c723c */ /* 0x050fec000000182c */
[C---:B--2---:R-:W-:Y:S06]  /*513a0*/  HMMA.16816.F32 R40, R4.reuse, R10, R40 ;  /* 0x0000000a0428723c */ /* 0x044fec0000001828 */
[C---:B---3--:R-:W-:Y:S11]  /*513b0*/  HMMA.16816.F32 R36, R4.reuse, R8, R36 ;  /* 0x000000080424723c */ /* 0x048ff60000001824 */
[----:B------:R-:W-:Y:S04]  /*513c0*/  STL.64 [R1+0x1580], R44 ;  /* 0x0015802c01007387 */ /* 0x000fe80000100a00 */
[----:B------:R0:W-:Y:S02]  /*513d0*/  STL.64 [R1+0x1588], R46 ;  /* 0x0015882e01007387 */ /* 0x0001e40000100a00 */
[----:B0-----:R-:W-:Y:S02]  /*513e0*/  HMMA.16816.F32 R44, R4, R12, R28 ;  /* 0x0000000c042c723c */ /* 0x001fe4000000181c */
[----:B------:R-:W2:Y:S04]  /*513f0*/  LDL.LU.64 R28, [R1+0x760] ;  /* 0x00076000011c7983 */ /* 0x000ea80000300a00 */
[----:B------:R-:W2:-:S15]  /*51400*/  LDL.LU.64 R30, [R1+0x768] ;  /* 0x00076800011e7983 */ /* 0x000e9e0000300a00 */
[----:B------:R-:W-:-:S02]  /*51410*/  NOP ;  /* 0x0000000000007918 */ /* 0x000fc40000000000 */
[----:B------:R-:W-:Y:S04]  /*51420*/  STL.64 [R1+0x1570], R44 ;  /* 0x0015702c01007387 */ /* 0x000fe80000100a00 */
[----:B------:R-:W-:Y:S04]  /*51430*/  STL.64 [R1+0x1578], R46 ;  /* 0x0015782e01007387 */ /* 0x000fe80000100a00 */
[----:B------:R-:W-:Y:S04]  /*51440*/  STL [R1+0x69c4], R13 ;  /* 0x0069c40d01007387 */ /* 0x000fe80000100800 */
[----:B------:R0:W-:Y:S04]  /*51450*/  STL.64 [R1+0x69a8], R10 ;  /* 0x0069a80a01007387 */ /* 0x0001e80000100a00 */
[----:B------:R1:W-:Y:S04]  /*51460*/  STL.64 [R1+0x1560], R40 ;  /* 0x0015602801007387 */ /* 0x0003e80000100a00 */
[----:B------:R3:W-:Y:S04]  /*51470*/  STL.64 [R1+0x1568], R42 ;  /* 0x0015682a01007387 */ /* 0x0007e80000100a00 */
[----:B0-----:R-:W2:Y:S04]  /*51480*/  LDL R10, [R1+0x28] ;  /* 0x00002800010a7983 */ /* 0x001ea80000100800 */
[----:B------:R0:W-:Y:S04]  /*51490*/  STL.64 [R1+0x1550], R36 ;  /* 0x0015502401007387 */ /* 0x0001e80000100a00 */
[----:B------:R4:W-:Y:S04]  /*514a0*/  STL.64 [R1+0x1558], R38 ;  /* 0x0015582601007387 */ /* 0x0009e80000100a00 */
[----:B------:R-:W2:Y:S01]  /*514b0*/  LDL R11, [R1+0x2c] ;  /* 0x00002c00010b7983 */ /* 0x000ea20000100800 */
[----:B------:R-:W-:Y:S03]  /*514c0*/  HMMA.16816.F32 R32, R4, R2, R32 ;  /* 0x000000020420723c */ /* 0x000fe60000001820 */
[----:B------:R-:W-:Y:S04]  /*514d0*/  STL.64 [R1+0x69a0], R8 ;  /* 0x0069a00801007387 */ /* 0x000fe80000100a00 */
[----:B------:R-:W2:Y:S04]  /*514e0*/  LDL.LU.64 R44, [R1+0x1530] ;  /* 0x00153000012c7983 */ /* 0x000ea80000300a00 */
[----:B------:R-:W2:-:S12]  /*514f0*/  LDL.LU.64 R46, [R1+0x1538] ;  /* 0x00153800012e7983 */ /* 0x000e980000300a00 */
[----:B------:R4:W-:Y:S04]  /*51500*/  STL.64 [R1+0x1540], R32 ;  /* 0x0015402001007387 */ /* 0x0009e80000100a00 */
[----:B------:R4:W-:Y:S04]  /*51510*/  STL.64 [R1+0x1548], R34 ;  /* 0x0015482201007387 */ /* 0x0009e80000100a00 */
[----:B-1----:R-:W2:Y:S04]  /*51520*/  LDL.LU.64 R40, [R1+0x1520] ;  /* 0x0015200001287983 */ /* 0x002ea80000300a00 */
[----:B---3--:R-:W3:Y:S04]  /*51530*/  LDL.LU.64 R42, [R1+0x1528] ;  /* 0x00152800012a7983 */ /* 0x008ee80000300a00 */
[----:B0-----:R-:W3:Y:S04]  /*51540*/  LDL.LU.64 R36, [R1+0x1510] ;  /* 0x0015100001247983 */ /* 0x001ee80000300a00 */
[----:B----4-:R-:W4:Y:S04]  /*51550*/  LDL.LU.64 R38, [R1+0x1518] ;  /* 0x0015180001267983 */ /* 0x010f280000300a00 */
[----:B------:R-:W4:Y:S04]  /*51560*/  LDL.LU.64 R32, [R1+0x1500] ;  /* 0x0015000001207983 */ /* 0x000f280000300a00 */
[----:B------:R-:W4:Y:S04]  /*51570*/  LDL.LU.64 R34, [R1+0x1508] ;  /* 0x0015080001227983 */ /* 0x000f280000300a00 */
[----:B------:R-:W-:Y:S01]  /*51580*/  STL [R1+0x69c0], R3 ;  /* 0x0069c00301007387 */ /* 0x000fe20000100800 */
[----:B--2---:R-:W-:Y:S03]  /*51590*/  HMMA.16816.F32 R4, R4, R10, R28 ;  /* 0x0000000a0404723c */ /* 0x004fe6000000181c */
[----:B------:R-:W4:Y:S04]  /*515a0*/  LDL.LU.64 R30, [R1+0x6a40] ;  /* 0x006a4000011e7983 */ /* 0x000f280000300a00 */
[----:B------:R-:W2:Y:S04]  /*515b0*/  LDL.LU.64 R28, [R1+0x6a38] ;  /* 0x006a3800011c7983 */ /* 0x000ea80000300a00 */
[----:B------:R-:W2:-:S12]  /*515c0*/  LDL.64 R10, [R1] ;  /* 0x00000000010a7983 */ /* 0x000e980000100a00 */
[----:B------:R0:W-:Y:S04]  /*515d0*/  STL.64 [R1+0x760], R4 ;  /* 0x0007600401007387 */ /* 0x0001e80000100a00 */
[----:B------:R1:W-:Y:S01]  /*515e0*/  STL.64 [R1+0x768], R6 ;  /* 0x0007680601007387 */ /* 0x0003e20000100a00 */
[----:B0-----:R-:W-:Y:S02]  /*515f0*/  IMAD R4, R50, 0x100, R49 ;  /* 0x0000010032047824 */ /* 0x001fe400078e0231 */
[----:B------:R-:W-:Y:S02]  /*51600*/  IMAD R5, R52, 0x100, R51 ;  /* 0x0000010034057824 */ /* 0x000fe400078e0233 */
[----:B-1----:R-:W-:Y:S02]  /*51610*/  IMAD R6, R54, 0x100, R53 ;  /* 0x0000010036067824 */ /* 0x002fe400078e0235 */
[----:B------:R-:W-:Y:S01]  /*51620*/  IMAD R7, R0, 0x100, R55 ;  /* 0x0000010000077824 */ /* 0x000fe200078e0237 */
[----:B------:R-:W-:-:S02]  /*51630*/  F2FP.F16.E5M2.UNPACK_B R4, R4 ;  /* 0x00000004ff04723e */ /* 0x000fc400020004ff */
[----:B------:R-:W-:Y:S02]  /*51640*/  F2FP.F16.E5M2.UNPACK_B R5, R5 ;  /* 0x00000005ff05723e */ /* 0x000fe400020004ff */
[----:B------:R-:W-:Y:S02]  /*51650*/  F2FP.F16.E5M2.UNPACK_B R6, R6 ;  /* 0x00000006ff06723e */ /* 0x000fe400020004ff */
[----:B------:R-:W-:-:S07]  /*51660*/  F2FP.F16.E5M2.UNPACK_B R7, R7 ;  /* 0x00000007ff07723e */ /* 0x000fce00020004ff */
[C---:B------:R-:W-:Y:S06]  /*51670*/  HMMA.16816.F32 R44, R4.reuse, R56, R44 ;  /* 0x00000038042c723c */ /* 0x040fec000000182c */
[----:B---3--:R-:W-:Y:S01]  /*51680*/  HMMA.16816.F32 R40, R4, R58, R40 ;  /* 0x0000003a0428723c */ /* 0x008fe20000001828 */
[----:B------:R-:W-:Y:S02]  /*51690*/  IMAD.MOV.U32 R13, RZ, RZ, R56 ;  /* 0x000000ffff0d7224 */ /* 0x000fe400078e0038 */
[----:B------:R-:W-:-:S14]  /*516a0*/  IMAD.MOV.U32 R3, RZ, RZ, R57 ;  /* 0x000000ffff037224 */ /* 0x000fdc00078e0039 */
[----:B------:R0:W-:Y:S04]  /*516b0*/  STL.64 [R1+0x1530], R44 ;  /* 0x0015302c01007387 */ /* 0x0001e80000100a00 */
[----:B------:R1:W-:Y:S04]  /*516c0*/  STL.64 [R1+0x1538], R46 ;  /* 0x0015382e01007387 */ /* 0x0003e80000100a00 */
[----:B------:R3:W-:Y:S04]  /*516d0*/  STL.64 [R1+0x1520], R40 ;  /* 0x0015202801007387 */ /* 0x0007e80000100a00 */
[----:B------:R3:W-:Y:S04]  /*516e0*/  STL.64 [R1+0x1528], R42 ;  /* 0x0015282a01007387 */ /* 0x0007e80000100a00 */
[----:B0-----:R-:W3:Y:S01]  /*516f0*/  LDL.LU.64 R44, [R1+0x14f0] ;  /* 0x0014f000012c7983 */ /* 0x001ee20000300a00 */
[C---:B----4-:R-:W-:Y:S06]  /*51700*/  HMMA.16816.F32 R36, R4.reuse, R30, R36 ;  /* 0x0000001e0424723c */ /* 0x050fec0000001824 */
[----:B--2---:R-:W-:-:S15]  /*51710*/  HMMA.16816.F32 R32, R4, R28, R32 ;  /* 0x0000001c0420723c */ /* 0x004fde0000001820 */
[----:B------:R-:W-:-:S02]  /*51720*/  NOP ;  /* 0x0000000000007918 */ /* 0x000fc40000000000 */
[----:B------:R0:W-:Y:S04]  /*51730*/  STL.64 [R1+0x1510], R36 ;  /* 0x0015102401007387 */ /* 0x0001e80000100a00 */
[----:B------:R2:W-:Y:S04]  /*51740*/  STL.64 [R1+0x1518], R38 ;  /* 0x0015182601007387 */ /* 0x0005e80000100a00 */
[----:B-1----:R-:W4:Y:S04]  /*51750*/  LDL.LU.64 R46, [R1+0x14f8] ;  /* 0x0014f800012e7983 */ /* 0x002f280000300a00 */
        /* <DEDUP_REMOVED lines=8> */
[----:B---3--:R-:W3:Y:S04]  /*517e0*/  LDL.LU.64 R40, [R1+0x14a0] ;  /* 0x0014a00001287983 */ /* 0x008ee80000300a00 */
[----:B------:R-:W3:Y:S04]  /*517f0*/  LDL.LU.64 R42, [R1+0x14a8] ;  /* 0x0014a800012a7983 */ /* 0x000ee80000300a00 */
[----:B0-----:R-:W3:Y:S04]  /*51800*/  LDL.LU.64 R36, [R1+0x1490] ;  /* 0x0014900001247983 */ /* 0x001ee80000300a00 */
[----:B--2---:R-:W3:Y:S04]  /*51810*/  LDL.LU.64 R38, [R1+0x1498] ;  /* 0x0014980001267983 */ /* 0x004ee80000300a00 */
[----:B-1----:R-:W2:Y:S04]  /*51820*/  LDL.LU.64 R32, [R1+0x1480] ;  /* 0x0014800001207983 */ /* 0x002ea80000300a00 */
[----:B------:R-:W2:Y:S04]  /*51830*/  LDL.LU.64 R34, [R1+0x1488] ;  /* 0x0014880001227983 */ /* 0x000ea80000300a00 */
[----:B------:R-:W-:Y:S04]  /*51840*/  STL.64 [R1+0x6988], R30 ;  /* 0x0069881e01007387 */ /* 0x000fe80000100a00 */
[----:B------:R0:W-:Y:S01]  /*51850*/  STL.64 [R1+0x6980], R28 ;  /* 0x0069801c01007387 */ /* 0x0001e20000100a00 */
[----:B------:R-:W-:-:S03]  /*51860*/  IMAD.MOV.U32 R0, RZ, RZ, R11 ;  /* 0x000000ffff007224 */ /* 0x000fc600078e000b */
[----:B0-----:R-:W2:Y:S04]  /*51870*/  LDL.LU.64 R28, [R1+0x14b0] ;  /* 0x0014b000011c7983 */ /* 0x001ea80000300a00 */
[----:B------:R-:W2:Y:S01]  /*51880*/  LDL.LU.64 R30, [R1+0x14b8] ;  /* 0x0014b800011e7983 */ /* 0x000ea20000300a00 */
[C---:B----4-:R-:W-:Y:S06]  /*51890*/  HMMA.16816.F32 R44, R4.reuse, R10, R44 ;  /* 0x0000000a042c723c */ /* 0x050fec000000182c */
[----:B------:R-:W-:-:S15]  /*518a0*/  HMMA.16816.F32 R56, R4, R60, R56 ;  /* 0x0000003c0438723c */ /* 0x000fde0000001838 */
[----:B------:R-:W-:-:S02]  /*518b0*/  NOP ;  /* 0x0000000000007918 */ /* 0x000fc40000000000 */
[----:B------:R-:W-:Y:S04]  /*518c0*/  STL.64 [R1+0x14f0], R44 ;  /* 0x0014f02c01007387 */ /* 0x000fe80000100a00 */
[----:B------:R0:W-:Y:S04]  /*518d0*/  STL.64 [R1+0x14f8], R46 ;  /* 0x0014f82e01007387 */ /* 0x0001e80000100a00 */
[----:B0-----:R-:W4:Y:S04]  /*518e0*/  LDL.LU.64 R46, [R1+0x6a30] ;  /* 0x006a3000012e7983 */ /* 0x001f280000300a00 */
[----:B------:R-:W4:Y:S04]  /*518f0*/  LDL.LU.64 R44, [R1+0x6a28] ;  /* 0x006a2800012c7983 */ /* 0x000f280000300a00 */
[----:B------:R-:W4:Y:S04]  /*51900*/  LDL.LU.64 R8, [R1+0x1470] ;  /* 0x0014700001087983 */ /* 0x000f280000300a00 */
[----:B------:R-:W4:Y:S04]  /*51910*/  LDL.LU.64 R10, [R1+0x1478] ;  /* 0x00147800010a7983 */ /* 0x000f280000300a00 */
[----:B------:R-:W-:Y:S04]  /*51920*/  STL.64 [R1+0x14e0], R56 ;  /* 0x0014e03801007387 */ /* 0x000fe80000100a00 */
[----:B------:R0:W-:Y:S04]  /*51930*/  STL.64 [R1+0x14e8], R58 ;  /* 0x0014e83a01007387 */ /* 0x0001e80000100a00 */
[----:B0-----:R-:W3:Y:S04]  /*51940*/  LDL.LU.64 R58, [R1+0x6a20] ;  /* 0x006a2000013a7983 */ /* 0x001ee80000300a00 */
[----:B------:R-:W2:Y:S01]  /*51950*/  LDL.LU.64 R56, [R1+0x6a18] ;  /* 0x006a180001387983 */ /* 0x000ea20000300a00 */
        /* <DEDUP_REMOVED lines=21> */
[----:B------:R-:W-:Y:S04]  /*51ab0*/  STL.64 [R1+0x14a0], R28 ;  /* 0x0014a01c01007387 */ /* 0x000fe80000100a00 */
[----:B------:R0:W-:Y:S04]  /*51ac0*/  STL.64 [R1+0x14a8], R30 ;  /* 0x0014a81e01007387 */ /* 0x0001e80000100a00 */
[----:B------:R-:W2:Y:S04]  /*51ad0*/  LDL.LU.64 R40, [R1+0x1460] ;  /* 0x0014600001287983 */ /* 0x000ea80000300a00 */
[----:B------:R1:W-:Y:S04]  /*51ae0*/  STL.64 [R1+0x1490], R36 ;  /* 0x0014902401007387 */ /* 0x0003e80000100a00 */
[----:B------:R3:W-:Y:S04]  /*51af0*/  STL.64 [R1+0x1498], R38 ;  /* 0x0014982601007387 */ /* 0x0007e80000100a00 */
[----:B------:R-:W2:Y:S01]  /*51b00*/  LDL.LU.64 R42, [R1+0x1468] ;  /* 0x00146800012a7983 */ /* 0x000ea20000300a00 */
[C---:B------:R-:W-:Y:S06]  /*51b10*/  HMMA.16816.F32 R8, R4.reuse, R46, R8 ;  /* 0x0000002e0408723c */ /* 0x040fec0000001808 */
[----:B0-----:R-:W-:-:S15]  /*51b20*/  HMMA.16816.F32 R28, R4, R48, R32 ;  /* 0x00000030041c723c */ /* 0x001fde0000001820 */
[----:B------:R-:W-:-:S08]  /*51b30*/  NOP ;  /* 0x0000000000007918 */ /* 0x000fd00000000000 */
[----:B------:R-:W-:Y:S04]  /*51b40*/  STL.64 [R1+0x1480], R28 ;  /* 0x0014801c01007387 */ /* 0x000fe80000100a00 */
[----:B------:R-:W-:Y:S04]  /*51b50*/  STL.64 [R1+0x1488], R30 ;  /* 0x0014881e01007387 */ /* 0x000fe80000100a00 */
[----:B------:R-:W-:Y:S04]  /*51b60*/  STL.64 [R1+0x6968], R50 ;  /* 0x0069683201007387 */ /* 0x000fe80000100a00 */
[----:B------:R0:W-:Y:S04]  /*51b70*/  STL.64 [R1+0x6960], R48 ;  /* 0x0069603001007387 */ /* 0x0001e80000100a00 */
[----:B------:R-:W4:Y:S04]  /*51b80*/  LDL.LU.64 R32, [R1+0x1450] ;  /* 0x0014500001207983 */ /* 0x000f280000300a00 */
[----:B------:R-:W4:Y:S04]  /*51b90*/  LDL.LU.64 R34, [R1+0x1458] ;  /* 0x0014580001227983 */ /* 0x000f280000300a00 */
[----:B------:R0:W-:Y:S04]  /*51ba0*/  STL.64 [R1+0x1470], R8 ;  /* 0x0014700801007387 */ /* 0x0001e80000100a00 */
[----:B------:R0:W-:Y:S04]  /*51bb0*/  STL.64 [R1+0x1478], R10 ;  /* 0x0014780a01007387 */ /* 0x0001e80000100a00 */
[----:B-1----:R-:W4:Y:S04]  /*51bc0*/  LDL.LU.64 R36, [R1+0x1440] ;  /* 0x0014400001247983 */ /* 0x002f280000300a00 */
[----:B---3--:R-:W3:Y:S04]  /*51bd0*/  LDL.LU.64 R38, [R1+0x1448] ;  /* 0x0014480001267983 */ /* 0x008ee80000300a00 */
        /* <DEDUP_REMOVED lines=9> */
[----:B------:R-:W3:Y:S01]  /*51c70*/  LDL.LU.64 R10, [R1+0x13e8] ;  /* 0x0013e800010a7983 */ /* 0x000ee20000300a00 */
[----:B--2---:R-:W-:-:S15]  /*51c80*/  HMMA.16816.F32 R40, R4, R44, R40 ;  /* 0x0000002c0428723c */ /* 0x004fde0000001828 */
[----:B------:R-:W-:-:S08]  /*51c90*/  NOP ;  /* 0x0000000000007918 */ /* 0x000fd00000000000 */
[----:B------:R-:W-:Y:S04]  /*51ca0*/  STL.64 [R1+0x1460], R40 ;  /* 0x0014602801007387 */ /* 0x000fe80000100a00 */
[----:B------:R0:W-:Y:S04]  /*51cb0*/  STL.64 [R1+0x1468], R42 ;  /* 0x0014682a01007387 */ /* 0x0001e80000100a00 */
[----:B0-----:R-:W4:Y:S04]  /*51cc0*/  LDL.LU.64 R42, [R1+0x69f0] ;  /* 0x0069f000012a7983 */ /* 0x001f280000300a00 */
[----:B------:R-:W3:Y:S04]  /*51cd0*/  LDL.LU.64 R40, [R1+0x69e8] ;  /* 0x0069e80001287983 */ /* 0x000ee80000300a00 */
[----:B------:R-:W-:Y:S04]  /*51ce0*/  STL.64 [R1+0x6998], R46 ;  /* 0x0069982e01007387 */ /* 0x000fe80000100a00 */
[----:B------:R0:W-:Y:S04]  /*51cf0*/  STL.64 [R1+0x6990], R44 ;  /* 0x0069902c01007387 */ /* 0x0001e80000100a00 */
[----:B0-----:R-:W2:Y:S04]  /*51d00*/  LDL.LU.64 R44, [R1+0x1430] ;  /* 0x00143000012c7983 */ /* 0x001ea80000300a00 */
[----:B------:R-:W2:Y:S01]  /*51d10*/  LDL.LU.64 R46, [R1+0x1438] ;  /* 0x00143800012e7983 */ /* 0x000ea20000300a00 */
[C---:B----4-:R-:W-:Y:S06]  /*51d20*/  HMMA.16816.F32 R32, R4.reuse, R42, R32 ;  /* 0x0000002a0420723c */ /* 0x050fec0000001820 */
[----:B---3--:R-:W-:-:S15]  /*51d30*/  HMMA.16816.F32 R36, R4, R40, R36 ;  /* 0x000000280424723c */ /* 0x008fde0000001824 */
[----:B------:R-:W-:-:S02]  /*51d40*/  NOP ;  /* 0x0000000000007918 */ /* 0x000fc40000000000 */
[----:B------:R-:W-:Y:S04]  /*51d50*/  STL.64 [R1+0x1450], R32 ;  /* 0x0014502001007387 */ /* 0x000fe80000100a00 */
[----:B------:R0:W-:Y:S04]  /*51d60*/  STL.64 [R1+0x1458], R34 ;  /* 0x0014582201007387 */ /* 0x0001e80000100a00 */
[----:B0-----:R-:W3:Y:S04]  /*51d70*/  LDL.LU.64 R34, [R1+0x69e0] ;  /* 0x0069e00001227983 */ /* 0x001ee80000300a00 */
[----:B------:R-:W4:Y:S04]  /*51d80*/  LDL.LU.64 R32, [R1+0x69d8] ;  /* 0x0069d80001207983 */ /* 0x000f280000300a00 */
[----:B------:R-:W-:Y:S04]  /*51d90*/  STL.64 [R1+0x1440], R36 ;  /* 0x0014402401007387 */ /* 0x000fe80000100a00 */
[----:B------:R0:W-:Y:S04]  /*51da0*/  STL.64 [R1+0x1448], R38 ;  /* 0x0014482601007387 */ /* 0x0001e80000100a00 */
[----:B0-----:R-:W2:Y:S04]  /*51db0*/  LDL.LU.64 R38, [R1+0x69d0] ;  /* 0x0069d00001267983 */ /* 0x001ea80000300a00 */
[----:B------:R-:W3:Y:S04]  /*51dc0*/  LDL.LU.64 R36, [R1+0x69c8] ;  /* 0x0069c80001247983 */ /* 0x000ee80000300a00 */
[----:B------:R-:W-:Y:S04]  /*51dd0*/  STL.64 [R1+0x69b8], R42 ;  /* 0x0069b82a01007387 */ /* 0x000fe80000100a00 */
[----:B------:R3:W-:Y:S01]  /*51de0*/  STL.64 [R1+0x69b0], R40 ;  /* 0x0069b02801007387 */ /* 0x0007e20000100a00 */
[C---:B------:R-:W-:Y:S06]  /*51df0*/  HMMA.16816.F32 R28, R4.reuse, R26, R28 ;  /* 0x0000001a041c723c */ /* 0x040fec000000181c */
[C---:B------:R-:W-:Y:S06]  /*51e00*/  HMMA.16816.F32 R8, R4.reuse, R24, R8 ;  /* 0x000000180408723c */ /* 0x040fec0000001808 */
[C---:B--2---:R-:W-:Y:S06]  /*51e10*/  HMMA.16816.F32 R44, R4.reuse, R38, R44 ;  /* 0x00000026042c723c */ /* 0x044fec000000182c */
[----:B---3--:R-:W-:Y:S01]  /*51e20*/  HMMA.16816.F32 R40, R4, R36, R56 ;  /* 0x000000240428723c */ /* 0x008fe20000001838 */
[----:B------:R-:W-:-:S15]  /*51e30*/  STL.64 [R1+0x6938], R38 ;  /* 0x0069382601007387 */ /* 0x000fde0000100a00 */
[----:B------:R-:W-:-:S01]  /*51e40*/  NOP ;  /* 0x0000000000007918 */ /* 0x000fc20000000000 */
[----:B------:R-:W-:Y:S04]  /*51e50*/  STL.64 [R1+0x1430], R44 ;  /* 0x0014302c01007387 */ /* 0x000fe80000100a00 */
[----:B------:R-:W-:Y:S04]  /*51e60*/  STL.64 [R1+0x1438], R46 ;  /* 0x0014382e01007387 */ /* 0x000fe80000100a00 */
[----:B------:R-:W-:Y:S04]  /*51e70*/  STL.64 [R1+0x6930], R36 ;  /* 0x0069302401007387 */ /* 0x000fe80000100a00 */
[----:B------:R-:W-:Y:S04]  /*51e80*/  STL.64 [R1+0x1420], R40 ;  /* 0x0014202801007387 */ /* 0x000fe80000100a00 */
[----:B------:R0:W-:Y:S02]  /*51e90*/  STL.64 [R1+0x1428], R42 ;  /* 0x0014282a01007387 */ /* 0x0001e40000100a00 */
[C---:B0-----:R-:W-:Y:S06]  /*51ea0*/  HMMA.16816.F32 R40, R4.reuse, R34, R52 ;  /* 0x000000220428723c */ /* 0x041fec0000001834 */
[----:B----4-:R-:W-:Y:S01]  /*51eb0*/  HMMA.16816.F32 R36, R4, R32, R48 ;  /* 0x000000200424723c */ /* 0x010fe20000001830 */
[----:B------:R-:W-:-:S15]  /*51ec0*/  STL.64 [R1+0x6948], R34 ;  /* 0x0069482201007387 */ /* 0x000fde0000100a00 */
[----:B------:R-:W-:-:S01]  /*51ed0*/  NOP ;  /* 0x0000000000007918 */ /* 0x000fc20000000000 */
[----:B------:R-:W-:Y:S04]  /*51ee0*/  STL.64 [R1+0x1410], R40 ;  /* 0x0014102801007387 */ /* 0x000fe80000100a00 */
[----:B------:R-:W-:Y:S04]  /*51ef0*/  STL.64 [R1+0x1418], R42 ;  /* 0x0014182a01007387 */ /* 0x000fe80000100a00 */
[----:B------:R-:W-:Y:S04]  /*51f00*/  STL.64 [R1+0x6940], R32 ;  /* 0x0069402001007387 */ /* 0x000fe80000100a00 */
[----:B------:R-:W-:Y:S04]  /*51f10*/  STL.64 [R1+0x1400], R36 ;  /* 0x0014002401007387 */ /* 0x000fe80000100a00 */
[----:B------:R-:W-:Y:S04]  /*51f20*/  STL.64 [R1+0x1408], R38 ;  /* 0x0014082601007387 */ /* 0x000fe80000100a00 */
[----:B------:R-:W2:Y:S04]  /*51f30*/  LDL.LU.64 R56, [R1+0x13d0] ;  /* 0x0013d00001387983 */ /* 0x000ea80000300a00 */
        /* <DEDUP_REMOVED lines=14> */
[----:B----4-:R-:W3:Y:S04]  /*52020*/  LDL.LU.64 R10, [R1+0x1388] ;  /* 0x00138800010a7983 */ /* 0x010ee80000300a00 */
        /* <DEDUP_REMOVED lines=9> */
[----:B--2---:R-:W-:-:S15]  /*520c0*/  HMMA.16816.F32 R56, R4, R22, R56 ;  /* 0x000000160438723c */ /* 0x004fde0000001838 */
[----:B------:R-:W-:-:S08]  /*520d0*/  NOP ;  /* 0x0000000000007918 */ /* 0x000fd00000000000 */
[----:B------:R-:W-:Y:S04]  /*520e0*/  STL.64 [R1+0x13d0], R56 ;  /* 0x0013d03801007387 */ /* 0x000fe80000100a00 */
[----:B------:R0:W-:Y:S02]  /*520f0*/  STL.64 [R1+0x13d8], R58 ;  /* 0x0013d83a01007387 */ /* 0x0001e40000100a00 */
[C---:B0-----:R-:W-:Y:S06]  /*52100*/  HMMA.16816.F32 R56, R4.reuse, R20, R48 ;  /* 0x000000140438723c */ /* 0x041fec0000001830 */
[----:B------:R-:W-:Y:S01]  /*52110*/  HMMA.16816.F32 R48, R4, R18, R44 ;  /* 0x000000120430723c */ /* 0x000fe2000000182c */
[----:B------:R-:W2:-:S15]  /*52120*/  LDL.LU.64 R44, [R1+0x1370] ;  /* 0x00137000012c7983 */ /* 0x000e9e0000300a00 */
[----:B------:R-:W-:-:S01]  /*52130*/  NOP ;  /* 0x0000000000007918 */ /* 0x000fc20000000000 */
[----:B------:R0:W-:Y:S04]  /*52140*/  STL.64 [R1+0x13c0], R56 ;  /* 0x0013c03801007387 */ /* 0x0001e80000100a00 */
[----:B------:R-:W-:Y:S04]  /*52150*/  STL.64 [R1+0x13c8], R58 ;  /* 0x0013c83a01007387 */ /* 0x000fe80000100a00 */
[----:B------:R-:W2:Y:S04]  /*52160*/  LDL.LU.64 R46, [R1+0x1378] ;  /* 0x00137800012e7983 */ /* 0x000ea80000300a00 */
[----:B------:R1:W-:Y:S04]  /*52170*/  STL.64 [R1+0x13b0], R48 ;  /* 0x0013b03001007387 */ /* 0x0003e80000100a00 */
[----:B------:R3:W-:Y:S01]  /*52180*/  STL.64 [R1+0x13b8], R50 ;  /* 0x0013b83201007387 */ /* 0x0007e20000100a00 */
[----:B0-----:R-:W-:-:S03]  /*52190*/  IMAD.MOV.U32 R56, RZ, RZ, R13 ;  /* 0x000000ffff387224 */ /* 0x001fc600078e000d */
[----:B-1----:R-:W4:Y:S04]  /*521a0*/  LDL.LU.64 R48, [R1+0x1350] ;  /* 0x0013500001307983 */ /* 0x002f280000300a00 */
[----:B---3--:R-:W4:Y:S04]  /*521b0*/  LDL.LU.64 R50, [R1+0x1358] ;  /* 0x0013580001327983 */ /* 0x008f280000300a00 */
[----:B------:R-:W3:Y:S04]  /*521c0*/  LDL.64 R58, [R1+0x18] ;  /* 0x00001800013a7983 */ /* 0x000ee80000100a00 */
[----:B------:R-:W2:Y:S01]  /*521d0*/  LDL.LU R13, [R1+0x69c4] ;  /* 0x0069c400010d7983 */ /* 0x000ea20000300800 */
[C---:B------:R-:W-:Y:S06]  /*521e0*/  HMMA.16816.F32 R28, R4.reuse, R16, R28 ;  /* 0x00000010041c723c */ /* 0x040fec000000181c */
[----:B------:R-:W-:Y:S01]  /*521f0*/  HMMA.16816.F32 R40, R4, R14, R40 ;  /* 0x0000000e0428723c */ /* 0x000fe20000001828 */
[----:B------:R-:W-:-:S15]  /*52200*/  IMAD.MOV.U32 R57, RZ, RZ, R3 ;  /* 0x000000ffff397224 */ /* 0x000fde00078e0003 */
[----:B------:R-:W-:-:S01]  /*52210*/  NOP ;  /* 0x0000000000007918 */ /* 0x000fc20000000000 */
[----:B------:R0:W-:Y:S04]  /*52220*/  STL.64 [R1+0x13a0], R28 ;  /* 0x0013a01c01007387 */ /* 0x0001e80000100a00 */
[----:B------:R1:W-:Y:S04]  /*52230*/  STL.64 [R1+0x13a8], R30 ;  /* 0x0013a81e01007387 */ /* 0x0003e80000100a00 */
[----:B------:R-:W4:Y:S04]  /*52240*/  LDL.LU R3, [R1+0x69c0] ;  /* 0x0069c00001037983 */ /* 0x000f280000300800 */
[----:B0-----:R-:W3:Y:S04]  /*52250*/  LDL.LU.64 R28, [R1+0x750] ;  /* 0x00075000011c7983 */ /* 0x001ee80000300a00 */
[----:B-1----:R-:W3:Y:S04]  /*52260*/  LDL.LU.64 R30, [R1+0x758] ;  /* 0x00075800011e7983 */ /* 0x002ee80000300a00 */
[----:B------:R-:W-:Y:S04]  /*52270*/  STL [R1+0x692c], R16 ;  /* 0x00692c1001007387 */ /* 0x000fe80000100800 */
[----:B------:R-:W-:Y:S04]  /*52280*/  STL [R1+0x6928], R17 ;  /* 0x0069281101007387 */ /* 0x000fe80000100800 */
[----:B------:R-:W-:Y:S04]  /*52290*/  STL.64 [R1+0x1390], R40 ;  /* 0x0013902801007387 */ /* 0x000fe80000100a00 */
[----:B------:R0:W-:Y:S04]  /*522a0*/  STL.64 [R1+0x1398], R42 ;  /* 0x0013982a01007387 */ /* 0x0001e80000100a00 */
[----:B0-----:R-:W3:Y:S04]  /*522b0*/  LDL.LU.64 R42, [R1+0x69b8] ;  /* 0x0069b800012a7983 */ /* 0x001ee80000300a00 */
[----:B------:R-:W3:Y:S01]  /*522c0*/  LDL.LU.64 R40, [R1+0x69b0] ;  /* 0x0069b00001287983 */ /* 0x000ee20000300a00 */
[----:B--2---:R-:W-:-:S15]  /*522d0*/  HMMA.16816.F32 R8, R4, R12, R8 ;  /* 0x0000000c0408723c */ /* 0x004fde0000001808 */
[----:B------:R-:W-:-:S08]  /*522e0*/  NOP ;  /* 0x0000000000007918 */ /* 0x000fd00000000000 */
[----:B------:R-:W-:Y:S04]  /*522f0*/  STL.64 [R1+0x1380], R8 ;  /* 0x0013800801007387 */ /* 0x000fe80000100a00 */
[----:B------:R0:W-:Y:S04]  /*52300*/  STL.64 [R1+0x1388], R10 ;  /* 0x0013880a01007387 */ /* 0x0001e80000100a00 */
[----:B0-----:R-:W2:Y:S04]  /*52310*/  LDL.LU.64 R10, [R1+0x69a8] ;  /* 0x0069a800010a7983 */ /* 0x001ea80000300a00 */
[----:B------:R-:W4:Y:S04]  /*52320*/  LDL.LU.64 R8, [R1+0x69a0] ;  /* 0x0069a00001087983 */ /* 0x000f280000300a00 */
[----:B------:R-:W-:Y:S04]  /*52330*/  STL.64 [R1+0x6910], R14 ;  /* 0x0069100e01007387 */ /* 0x000fe80000100a00 */
[----:B------:R0:W-:Y:S04]  /*52340*/  STL.64 [R1+0x6908], R12 ;  /* 0x0069080c01007387 */ /* 0x0001e80000100a00 */
[----:B0-----:R-:W4:Y:S04]  /*52350*/  LDL.LU.64 R12, [R1+0x1360] ;  /* 0x00136000010c7983 */ /* 0x001f280000300a00 */
[----:B------:R-:W4:Y:S01]  /*52360*/  LDL.LU.64 R14, [R1+0x1368] ;  /* 0x00136800010e7983 */ /* 0x000f220000300a00 */
[C---:B--2---:R-:W-:Y:S06]  /*52370*/  HMMA.16816.F32 R44, R4.reuse, R10, R44 ;  /* 0x0000000a042c723c */ /* 0x044fec000000182c */
[----:B----4-:R-:W-:-:S15]  /*52380*/  HMMA.16816.F32 R12, R4, R8, R12 ;  /* 0x00000008040c723c */ /* 0x010fde000000180c */
[----:B------:R-:W-:-:S02]  /*52390*/  NOP ;  /* 0x0000000000007918 */ /* 0x000fc40000000000 */
[----:B------:R-:W-:Y:S04]  /*523a0*/  STL.64 [R1+0x1370], R44 ;  /* 0x0013702c01007387 */ /* 0x000fe80000100a00 */
[----:B------:R0:W-:Y:S04]  /*523b0*/  STL.64 [R1+0x1378], R46 ;  /* 0x0013782e01007387 */ /* 0x0001e80000100a00 */
[----:B0-----:R-:W2:Y:S04]  /*523c0*/  LDL.LU.64 R46, [R1+0x6998] ;  /* 0x00699800012e7983 */ /* 0x001ea80000300a00 */
[----:B------:R-:W4:Y:S04]  /*523d0*/  LDL.LU.64 R44, [R1+0x6990] ;  /* 0x00699000012c7983 */ /* 0x000f280000300a00 */
[----:B------:R-:W-:Y:S04]  /*523e0*/  STL.64 [R1+0x68f0], R10 ;  /* 0x0068f00a01007387 */ /* 0x000fe80000100a00 */
[----:B------:R0:W-:Y:S02]  /*523f0*/  STL.64 [R1+0x68e8], R8 ;  /* 0x0068e80801007387 */ /* 0x0001e40000100a00 */
[----:B0-----:R-:W-:Y:S02]  /*52400*/  HMMA.16816.F32 R8, R4, R2, R48 ;  /* 0x000000020408723c */ /* 0x001fe40000001830 */
[----:B------:R-:W-:Y:S04]  /*52410*/  STL.64 [R1+0x1360], R12 ;  /* 0x0013600c01007387 */ /* 0x000fe80000100a00 */
[----:B------:R0:W-:Y:S04]  /*52420*/  STL.64 [R1+0x1368], R14 ;  /* 0x0013680e01007387 */ /* 0x0001e80000100a00 */
[----:B0-----:R-:W2:-:S13]  /*52430*/  LDL R14, [R1] ;  /* 0x00000000010e7983 */ /* 0x001e9a0000100800 */
[----:B------:R0:W-:Y:S04]  /*52440*/  STL.64 [R1+0x1350], R8 ;  /* 0x0013500801007387 */ /* 0x0001e80000100a00 */
[----:B------:R1:W-:Y:S04]  /*52450*/  STL.64 [R1+0x1358], R10 ;  /* 0x0013580a01007387 */ /* 0x0003e80000100a00 */
[----:B------:R-:W4:Y:S04]  /*52460*/  LDL.LU.64 R48, [R1+0x1340] ;  /* 0x0013400001307983 */ /* 0x000f280000300a00 */
[----:B------:R-:W4:Y:S04]  /*52470*/  LDL.LU.64 R50, [R1+0x1348] ;  /* 0x0013480001327983 */ /* 0x000f280000300a00 */
[----:B0-----:R-:W2:Y:S04]  /*52480*/  LDL.LU.64 R8, [R1+0x1330] ;  /* 0x0013300001087983 */ /* 0x001ea80000300a00 */
[----:B-1----:R-:W2:Y:S01]  /*52490*/  LDL.LU.64 R10, [R1+0x1338] ;  /* 0x00133800010a7983 */ /* 0x002ea20000300a00 */
[----:B---3--:R-:W-:Y:S03]  /*524a0*/  HMMA.16816.F32 R4, R4, R34, R28 ;  /* 0x000000220404723c */ /* 0x008fe6000000181c */
[----:B------:R-:W3:Y:S04]  /*524b0*/  LDL.LU.64 R30, [R1+0x6988] ;  /* 0x00698800011e7983 */ /* 0x000ee80000300a00 */
[----:B------:R-:W3:-:S15]  /*524c0*/  LDL.LU.64 R28, [R1+0x6980] ;  /* 0x00698000011c7983 */ /* 0x000ede0000300a00 */
[----:B------:R-:W-:-:S01]  /*524d0*/  NOP ;  /* 0x0000000000007918 */ /* 0x000fc20000000000 */
[----:B------:R0:W-:Y:S04]  /*524e0*/  STL.64 [R1+0x750], R4 ;  /* 0x0007500401007387 */ /* 0x0001e80000100a00 */
[----:B------:R1:W-:Y:S01]  /*524f0*/  STL.64 [R1+0x758], R6 ;  /* 0x0007580601007387 */ /* 0x0003e20000100a00 */
[----:B0-----:R-:W-:Y:S02]  /*52500*/  IMAD R4, R37, 0x100, R36 ;  /* 0x0000010025047824 */ /* 0x001fe400078e0224 */
[----:B------:R-:W-:Y:S02]  /*52510*/  IMAD R5, R39, 0x100, R38 ;  /* 0x0000010027057824 */ /* 0x000fe400078e0226 */
[----:B-1----:R-:W-:Y:S02]  /*52520*/  IMAD R6, R53, 0x100, R52 ;  /* 0x0000010035067824 */ /* 0x002fe400078e0234 */
[----:B------:R-:W-:Y:S01]  /*52530*/  IMAD R7, R55, 0x100, R54 ;  /* 0x0000010037077824 */ /* 0x000fe200078e0236 */
[----:B------:R-:W3:Y:S01]  /*52540*/  LDL.LU.64 R36, [R1+0x1320] ;  /* 0x0013200001247983 */ /* 0x000ee20000300a00 */
[----:B------:R-:W-:-:S02]  /*52550*/  F2FP.F16.E5M2.UNPACK_B R4, R4 ;  /* 0x00000004ff04723e */ /* 0x000fc400020004ff */
[----:B------:R-:W-:Y:S02]  /*52560*/  F2FP.F16.E5M2.UNPACK_B R5, R5 ;  /* 0x00000005ff05723e */ /* 0x000fe400020004ff */
[----:B------:R-:W-:Y:S02]  /*52570*/  F2FP.F16.E5M2.UNPACK_B R6, R6 ;  /* 0x00000006ff06723e */ /* 0x000fe400020004ff */
[----:B------:R-:W-:Y:S01]  /*52580*/  F2FP.F16.E5M2.UNPACK_B R7, R7 ;  /* 0x00000007ff07723e */ /* 0x000fe200020004ff */
[----:B------:R-:W3:Y:S01]  /*52590*/  LDL.LU.64 R38, [R1+0x1328] ;  /* 0x0013280001267983 */ /* 0x000ee20000300a00 */
[----:B------:R-:W-:Y:S02]  /*525a0*/  IMAD.MOV.U32 R15, RZ, RZ, R0 ;  /* 0x000000ffff0f7224 */ /* 0x000fe400078e0000 */
[----:B------:R-:W-:Y:S02]  /*525b0*/  IMAD.MOV.U32 R12, RZ, RZ, R34 ;  /* 0x000000ffff0c7224 */ /* 0x000fe400078e0022 */
[----:B------:R-:W-:Y:S01]  /*525c0*/  IMAD.MOV.U32 R0, RZ, RZ, R35 ;  /* 0x000000ffff007224 */ /* 0x000fe200078e0023 */
[----:B------:R-:W3:Y:S04]  /*525d0*/  LDL.LU.64 R32, [R1+0x1310] ;  /* 0x0013100001207983 */ /* 0x000ee80000300a00 */
[----:B------:R-:W3:Y:S01]  /*525e0*/  LDL.LU.64 R34, [R1+0x1318] ;  /* 0x0013180001227983 */ /* 0x000ee20000300a00 */
[----:B------:R-:W-:-:S02]  /*525f0*/  IMAD.MOV.U32 R16, RZ, RZ, R58 ;  /* 0x000000ffff107224 */ /* 0x000fc400078e003a */
[----:B------:R-:W-:Y:S01]  /*52600*/  IMAD.MOV.U32 R17, RZ, RZ, R59 ;  /* 0x000000ffff117224 */ /* 0x000fe200078e003b */
[C---:B----4-:R-:W-:Y:S06]  /*52610*/  HMMA.16816.F32 R48, R4.reuse, R56, R48 ;  /* 0x000000380430723c */ /* 0x050fec0000001830 */
[----:B--2---:R-:W-:-:S15]  /*52620*/  HMMA.16816.F32 R8, R4, R58, R8 ;  /* 0x0000003a0408723c */ /* 0x004fde0000001808 */
[----:B------:R-:W-:-:S02]  /*52630*/  NOP ;  /* 0x0000000000007918 */ /* 0x000fc40000000000 */
[----:B------:R-:W-:Y:S04]  /*52640*/  STL.64 [R1+0x1340], R48 ;  /* 0x0013403001007387 */ /* 0x000fe80000100a00 */
[----:B------:R-:W-:Y:S04]  /*52650*/  STL.64 [R1+0x1348], R50 ;  /* 0x0013483201007387 */ /* 0x000fe80000100a00 */
[----:B------:R0:W-:Y:S04]  /*52660*/  STL.64 [R1+0x1330], R8 ;  /* 0x0013300801007387 */ /* 0x0001e80000100a00 */
[----:B------:R1:W-:Y:S04]  /*52670*/  STL.64 [R1+0x1338], R10 ;  /* 0x0013380a01007387 */ /* 0x0003e80000100a00 */
[----:B0-----:R-:W2:Y:S04]  /*52680*/  LDL.LU.64 R8, [R1+0x1300] ;  /* 0x0013000001087983 */ /* 0x001ea80000300a00 */
[----:B-1----:R-:W2:Y:S04]  /*52690*/  LDL.LU.64 R10, [R1+0x1308] ;  /* 0x00130800010a7983 */ /* 0x002ea80000300a00 */
[----:B------:R-:W4:Y:S04]  /*526a0*/  LDL.LU.64 R56, [R1+0x12f0] ;  /* 0x0012f00001387983 */ /* 0x000f280000300a00 */
[----:B------:R-:W4:Y:S04]  /*526b0*/  LDL.LU.64 R58, [R1+0x12f8] ;  /* 0x0012f800013a7983 */ /* 0x000f280000300a00 */
[----:B------:R-:W4:Y:S04]  /*526c0*/  LDL.LU.64 R48, [R1+0x12e0] ;  /* 0x0012e00001307983 */ /* 0x000f280000300a00 */
[----:B------:R-:W4:Y:S04]  /*526d0*/  LDL.LU.64 R50, [R1+0x12e8] ;  /* 0x0012e80001327983 */ /* 0x000f280000300a00 */
[----:B------:R-:W4:Y:S04]  /*526e0*/  LDL.LU.64 R52, [R1+0x12d0] ;  /* 0x0012d00001347983 */ /* 0x000f280000300a00 */
[----:B------:R-:W4:Y:S01]  /*526f0*/  LDL.LU.64 R54, [R1+0x12d8] ;  /* 0x0012d80001367983 */ /* 0x000f220000300a00 */
[C---:B---3--:R-:W-:Y:S06]  /*52700*/  HMMA.16816.F32 R36, R4.reuse, R30, R36 ;  /* 0x0000001e0424723c */ /* 0x048fec0000001824 */
[----:B------:R-:W-:-:S15]  /*52710*/  HMMA.16816.F32 R32, R4, R28, R32 ;  /* 0x0000001c0420723c */ /* 0x000fde0000001820 */
[----:B------:R-:W-:-:S02]  /*52720*/  NOP ;  /* 0x0000000000007918 */ /* 0x000fc40000000000 */
[----:B------:R0:W-:Y:S04]  /*52730*/  STL.64 [R1+0x1320], R36 ;  /* 0x0013202401007387 */ /* 0x0001e80000100a00 */
[----:B------:R1:W-:Y:S04]  /*52740*/  STL.64 [R1+0x1328], R38 ;  /* 0x0013282601007387 */ /* 0x0003e80000100a00 */
[----:B0-----:R-:W3:Y:S04]  /*52750*/  LDL.LU.64 R36, [R1+0x12a0] ;  /* 0x0012a00001247983 */ /* 0x001ee80000300a00 */
[----:B-1----:R-:W3:Y:S04]  /*52760*/  LDL.LU.64 R38, [R1+0x12a8] ;  /* 0x0012a80001267983 */ /* 0x002ee80000300a00 */
[----:B------:R0:W-:Y:S04]  /*52770*/  STL.64 [R1+0x1310], R32 ;  /* 0x0013102001007387 */ /* 0x0001e80000100a00 */
[----:B------:R1:W-:Y:S04]  /*52780*/  STL.64 [R1+0x1318], R34 ;  /* 0x0013182201007387 */ /* 0x0003e80000100a00 */
[----:B0-----:R-:W3:Y:S04]  /*52790*/  LDL.LU.64 R32, [R1+0x1290] ;  /* 0x0012900001207983 */ /* 0x001ee80000300a00 */
[----:B-1----:R-:W3:Y:S04]  /*527a0*/  LDL.LU.64 R34, [R1+0x1298] ;  /* 0x0012980001227983 */ /* 0x002ee80000300a00 */
[----:B------:R-:W-:Y:S04]  /*527b0*/  STL.64 [R1+0x68e0], R30 ;  /* 0x0068e01e01007387 */ /* 0x000fe80000100a00 */
[----:B------:R0:W-:Y:S04]  /*527c0*/  STL.64 [R1+0x68d8], R28 ;  /* 0x0068d81c01007387 */ /* 0x0001e80000100a00 */
[----:B0-----:R-:W3:Y:S04]  /*527d0*/  LDL.LU.64 R28, [R1+0x12b0] ;  /* 0x0012b000011c7983 */ /* 0x001ee80000300a00 */
[----:B------:R-:W3:Y:S01]  /*527e0*/  LDL.LU.64 R30, [R1+0x12b8] ;  /* 0x0012b800011e7983 */ /* 0x000ee20000300a00 */
[C---:B--2---:R-:W-:Y:S06]  /*527f0*/  HMMA.16816.F32 R8, R4.reuse, R14, R8 ;  /* 0x0000000e0408723c */ /* 0x044fec0000001808 */
[----:B----4-:R-:W-:-:S15]  /*52800*/  HMMA.16816.F32 R56, R4, R60, R56 ;  /* 0x0000003c0438723c */ /* 0x010fde0000001838 */
[----:B------:R-:W-:-:S02]  /*52810*/  NOP ;  /* 0x0000000000007918 */ /* 0x000fc40000000000 */
[----:B------:R0:W-:Y:S04]  /*52820*/  STL.64 [R1+0x1300], R8 ;  /* 0x0013000801007387 */ /* 0x0001e80000100a00 */
[----:B------:R1:W-:Y:S04]  /*52830*/  STL.64 [R1+0x1308], R10 ;  /* 0x0013080a01007387 */ /* 0x0003e80000100a00 */
[----:B0-----:R-:W2:Y:S04]  /*52840*/  LDL.LU.64 R8, [R1+0x1280] ;  /* 0x0012800001087983 */ /* 0x001ea80000300a00 */
[----:B-1----:R-:W2:Y:S04]  /*52850*/  LDL.LU.64 R10, [R1+0x1288] ;  /* 0x00128800010a7983 */ /* 0x002ea80000300a00 */
[----:B------:R-:W-:Y:S04]  /*52860*/  STL.64 [R1+0x12f0], R56 ;  /* 0x0012f03801007387 */ /* 0x000fe80000100a00 */
[----:B------:R0:W-:Y:S04]  /*52870*/  STL.64 [R1+0x12f8], R58 ;  /* 0x0012f83a01007387 */ /* 0x0001e80000100a00 */
[----:B0-----:R-:W4:Y:S04]  /*52880*/  LDL.LU.64 R58, [R1+0x6978] ;  /* 0x00697800013a7983 */ /* 0x001f280000300a00 */
[----:B------:R-:W3:Y:S04]  /*52890*/  LDL.LU.64 R56, [R1+0x6970] ;  /* 0x0069700001387983 */ /* 0x000ee80000300a00 */
[----:B------:R-:W-:Y:S01]  /*528a0*/  STL.64 [R1+0x68b0], R60 ;  /* 0x0068b03c01007387 */ /* 0x000fe20000100a00 */
        /* <DEDUP_REMOVED lines=9> */
[----:B0-----:R-:W4:Y:S04]  /*52940*/  LDL.LU.64 R54, [R1+0x6958] ;  /* 0x0069580001367983 */ /* 0x001f280000300a00 */
[----:B------:R-:W4:Y:S04]  /*52950*/  LDL.LU.64 R52, [R1+0x6950] ;  /* 0x0069500001347983 */ /* 0x000f280000300a00 */
[----:B------:R-:W-:Y:S04]  /*52960*/  STL.64 [R1+0x68c0], R58 ;  /* 0x0068c03a01007387 */ /* 0x000fe80000100a00 */
[----:B------:R0:W-:Y:S04]  /*52970*/  STL.64 [R1+0x68b8], R56 ;  /* 0x0068b83801007387 */ /* 0x0001e80000100a00 */
[----:B0-----:R-:W4:Y:S04]  /*52980*/  LDL.LU.64 R56, [R1+0x12c0] ;  /* 0x0012c00001387983 */ /* 0x001f280000300a00 */
[----:B------:R-:W4:Y:S01]  /*52990*/  LDL.LU.64 R58, [R1+0x12c8] ;  /* 0x0012c800013a7983 */ /* 0x000f220000300a00 */
[C---:B--2---:R-:W-:Y:S06]  /*529a0*/  HMMA.16816.F32 R8, R4.reuse, R46, R8 ;  /* 0x0000002e0408723c */ /* 0x044fec0000001808 */
[C---:B---3--:R-:W-:Y:S06]  /*529b0*/  HMMA.16816.F32 R36, R4.reuse, R50, R36 ;  /* 0x000000320424723c */ /* 0x048fec0000001824 */
[C---:B----4-:R-:W-:Y:S06]  /*529c0*/  HMMA.16816.F32 R56, R4.reuse, R54, R56 ;  /* 0x000000360438723c */ /* 0x050fec0000001838 */
[----:B------:R-:W-:-:S15]  /*529d0*/  HMMA.16816.F32 R32, R4, R48, R32 ;  /* 0x000000300420723c */ /* 0x000fde0000001820 */
[----:B------:R-:W-:-:S02]  /*529e0*/  NOP ;  /* 0x0000000000007918 */ /* 0x000fc40000000000 */
        /* <DEDUP_REMOVED lines=15> */
[----:B------:R1:W-:Y:S04]  /*52ae0*/  STL.64 [R1+0x1298], R34 ;  /* 0x0012982201007387 */ /* 0x0003e80000100a00 */
[----:B0-----:R-:W3:Y:S04]  /*52af0*/  LDL.LU.64 R32, [R1+0x1260] ;  /* 0x0012600001207983 */ /* 0x001ee80000300a00 */
[----:B-1----:R-:W3:Y:S04]  /*52b00*/  LDL.LU.64 R34, [R1+0x1268] ;  /* 0x0012680001227983 */ /* 0x002ee80000300a00 */
        /* <DEDUP_REMOVED lines=11> */
[----:B------:R-:W4:Y:S01]  /*52bc0*/  LDL.LU.64 R50, [R1+0x1208] ;  /* 0x0012080001327983 */ /* 0x000f220000300a00 */
[----:B--2---:R-:W-:-:S15]  /*52bd0*/  HMMA.16816.F32 R28, R4, R44, R28 ;  /* 0x0000002c041c723c */ /* 0x004fde000000181c */
[----:B------:R-:W-:-:S08]  /*52be0*/  NOP ;  /* 0x0000000000007918 */ /* 0x000fd00000000000 */
[----:B------:R0:W-:Y:S04]  /*52bf0*/  STL.64 [R1+0x1270], R28 ;  /* 0x0012701c01007387 */ /* 0x0001e80000100a00 */
[----:B------:R1:W-:Y:S04]  /*52c00*/  STL.64 [R1+0x1278], R30 ;  /* 0x0012781e01007387 */ /* 0x0003e80000100a00 */
[----:B0-----:R-:W2:Y:S04]  /*52c10*/  LDL.LU.64 R28, [R1+0x11f0] ;  /* 0x0011f000011c7983 */ /* 0x001ea80000300a00 */
[----:B-1----:R-:W2:Y:S01]  /*52c20*/  LDL.LU.64 R30, [R1+0x11f8] ;  /* 0x0011f800011e7983 */ /* 0x002ea20000300a00 */
[C---:B---3--:R-:W-:Y:S06]  /*52c30*/  HMMA.16816.F32 R32, R4.reuse, R42, R32 ;  /* 0x0000002a0420723c */ /* 0x048fec0000001820 */
[C---:B----4-:R-:W-:Y:S01]  /*52c40*/  HMMA.16816.F32 R36, R4.reuse, R40, R36 ;  /* 0x000000280424723c */ /* 0x050fe20000001824 */
        /* <DEDUP_REMOVED lines=11> */
[----:B------:R-:W4:Y:S04]  /*52d00*/  LDL.LU.64 R36, [R1+0x6930] ;  /* 0x0069300001247983 */ /* 0x000f280000300a00 */
[----:B------:R-:W-:Y:S04]  /*52d10*/  STL.64 [R1+0x6898], R42 ;  /* 0x0068982a01007387 */ /* 0x000fe80000100a00 */
[----:B------:R4:W-:Y:S01]  /*52d20*/  STL.64 [R1+0x6890], R40 ;  /* 0x0068902801007387 */ /* 0x0009e20000100a00 */
[C---:B---3--:R-:W-:Y:S06]  /*52d30*/  HMMA.16816.F32 R44, R4.reuse, R38, R44 ;  /* 0x00000026042c723c */ /* 0x048fec000000182c */
[----:B----4-:R-:W-:Y:S01]  /*52d40*/  HMMA.16816.F32 R40, R4, R36, R56 ;  /* 0x000000240428723c */ /* 0x010fe20000001838 */
        /* <DEDUP_REMOVED lines=8> */
[C---:B--2---:R-:W-:Y:S01]  /*52dd0*/  HMMA.16816.F32 R36, R4.reuse, R32, R8 ;  /* 0x000000200424723c */ /* 0x044fe20000001808 */
[----:B------:R-:W2:Y:S05]  /*52de0*/  LDL.LU.64 R8, [R1+0x11e0] ;  /* 0x0011e00001087983 */ /* 0x000eaa0000300a00 */
[C---:B------:R-:W-:Y:S11]  /*52df0*/  HMMA.16816.F32 R28, R4.reuse, R24, R28 ;  /* 0x00000018041c723c */ /* 0x040ff6000000181c */
[----:B------:R-:W-:Y:S04]  /*52e00*/  STL.64 [R1+0x1220], R40 ;  /* 0x0012202801007387 */ /* 0x000fe80000100a00 */
[----:B------:R-:W-:Y:S04]  /*52e10*/  STL.64 [R1+0x1228], R42 ;  /* 0x0012282a01007387 */ /* 0x000fe80000100a00 */
[----:B------:R-:W2:Y:S04]  /*52e20*/  LDL.LU.64 R10, [R1+0x11e8] ;  /* 0x0011e800010a7983 */ /* 0x000ea80000300a00 */
[----:B------:R-:W-:Y:S04]  /*52e30*/  STL.64 [R1+0x1210], R36 ;  /* 0x0012102401007387 */ /* 0x000fe80000100a00 */
[----:B------:R-:W-:Y:S04]  /*52e40*/  STL.64 [R1+0x1218], R38 ;  /* 0x0012182601007387 */ /* 0x000fe80000100a00 */
[----:B------:R-:W-:Y:S04]  /*52e50*/  STL.64 [R1+0x6868], R34 ;  /* 0x0068682201007387 */ /* 0x000fe80000100a00 */
[----:B------:R0:W-:Y:S02]  /*52e60*/  STL.64 [R1+0x6860], R32 ;  /* 0x0068602001007387 */ /* 0x0001e40000100a00 */
[----:B0-----:R-:W-:-:S15]  /*52e70*/  HMMA.16816.F32 R32, R4, R26, R48 ;  /* 0x0000001a0420723c */ /* 0x001fde0000001830 */
[----:B------:R-:W-:-:S08]  /*52e80*/  NOP ;  /* 0x0000000000007918 */ /* 0x000fd00000000000 */
[----:B------:R0:W-:Y:S04]  /*52e90*/  STL.64 [R1+0x1200], R32 ;  /* 0x0012002001007387 */ /* 0x0001e80000100a00 */
[----:B------:R1:W-:Y:S04]  /*52ea0*/  STL.64 [R1+0x1208], R34 ;  /* 0x0012082201007387 */ /* 0x0003e80000100a00 */
[----:B------:R-:W-:Y:S04]  /*52eb0*/  STL.64 [R1+0x11f0], R28 ;  /* 0x0011f01c01007387 */ /* 0x000fe80000100a00 */
[----:B------:R-:W-:Y:S04]  /*52ec0*/  STL.64 [R1+0x11f8], R30 ;  /* 0x0011f81e01007387 */ /* 0x000fe80000100a00 */
[----:B0-----:R-:W3:Y:S04]  /*52ed0*/  LDL.LU.64 R32, [R1+0x11d0] ;  /* 0x0011d00001207983 */ /* 0x001ee80000300a00 */
[----:B-1----:R-:W3:Y:S04]  /*52ee0*/  LDL.LU.64 R34, [R1+0x11d8] ;  /* 0x0011d80001227983 */ /* 0x002ee80000300a00 */
        /* <DEDUP_REMOVED lines=9> */
[----:B------:R-:W-:Y:S04]  /*52f80*/  STL.64 [R1+0x6888], R26 ;  /* 0x0068881a01007387 */ /* 0x000fe80000100a00 */
[----:B------:R-:W-:Y:S04]  /*52f90*/  STL.64 [R1+0x6880], R24 ;  /* 0x0068801801007387 */ /* 0x000fe80000100a00 */
[----:B------:R-:W4:Y:S04]  /*52fa0*/  LDL.LU.64 R44, [R1+0x11c0] ;  /* 0x0011c000012c7983 */ /* 0x000f280000300a00 */
[----:B------:R-:W4:Y:S01]  /*52fb0*/  LDL.LU.64 R46, [R1+0x11c8] ;  /* 0x0011c800012e7983 */ /* 0x000f220000300a00 */
[----:B------:R-:W-:-:S02]  /*52fc0*/  IMAD.MOV.U32 R38, RZ, RZ, R12 ;  /* 0x000000ffff267224 */ /* 0x000fc400078e000c */
[----:B------:R-:W-:Y:S02]  /*52fd0*/  IMAD.MOV.U32 R42, RZ, RZ, R16 ;  /* 0x000000ffff2a7224 */ /* 0x000fe400078e0010 */
[----:B------:R-:W-:Y:S01]  /*52fe0*/  IMAD.MOV.U32 R43, RZ, RZ, R17 ;  /* 0x000000ffff2b7224 */ /* 0x000fe200078e0011 */
[----:B--2---:R-:W-:-:S15]  /*52ff0*/  HMMA.16816.F32 R8, R4, R22, R8 ;  /* 0x000000160408723c */ /* 0x004fde0000001808 */
[----:B------:R-:W-:-:S08]  /*53000*/  NOP ;  /* 0x0000000000007918 */ /* 0x000fd00000000000 */
        /* <DEDUP_REMOVED lines=12> */
[----:B------:R-:W2:Y:S04]  /*530d0*/  LDL.64 R58, [R1+0x20] ;  /* 0x00002000013a7983 */ /* 0x000ea80000100a00 */
[----:B------:R-:W2:Y:S01]  /*530e0*/  LDL.LU R16, [R1+0x692c] ;  /* 0x00692c0001107983 */ /* 0x000ea20000300800 */
[----:B---3--:R-:W-:-:S15]  /*530f0*/  HMMA.16816.F32 R32, R4, R20, R32 ;  /* 0x000000140420723c */ /* 0x008fde0000001820 */
[----:B------:R-:W-:-:S08]  /*53100*/  NOP ;  /* 0x0000000000007918 */ /* 0x000fd00000000000 */
[----:B------:R0:W-:Y:S04]  /*53110*/  STL.64 [R1+0x11d0], R32 ;  /* 0x0011d02001007387 */ /* 0x0001e80000100a00 */
[----:B------:R1:W-:Y:S04]  /*53120*/  STL.64 [R1+0x11d8], R34 ;  /* 0x0011d82201007387 */ /* 0x0003e80000100a00 */
[----:B------:R-:W2:Y:S01]  /*53130*/  LDL.LU R17, [R1+0x6928] ;  /* 0x0069280001117983 */ /* 0x000ea20000300800 */
[C---:B----4-:R-:W-:Y:S03]  /*53140*/  HMMA.16816.F32 R44, R4.reuse, R18, R44 ;  /* 0x00000012042c723c */ /* 0x050fe6000000182c */
        /* <DEDUP_REMOVED lines=36> */
[----:B------:R1:W-:Y:S04]  /*53390*/  STL.64 [R1+0x1170], R20 ;  /* 0x0011701401007387 */ /* 0x0003e80000100a00 */
[----:B------:R4:W-:Y:S01]  /*533a0*/  STL.64 [R1+0x1178], R22 ;  /* 0x0011781601007387 */ /* 0x0009e20000100a00 */
[C---:B0-----:R-:W-:Y:S03]  /*533b0*/  HMMA.16816.F32 R8, R4.reuse, R2, R24 ;  /* 0x000000020408723c */ /* 0x041fe60000001818 */
[----:B------:R-:W2:Y:S04]  /*533c0*/  LDL.LU.64 R24, [R1+0x1150] ;  /* 0x0011500001187983 */ /* 0x000ea80000300a00 */
[----:B------:R-:W2:Y:S01]  /*533d0*/  LDL.LU.64 R26, [R1+0x1158] ;  /* 0x00115800011a7983 */ /* 0x000ea20000300a00 */
[----:B------:R-:W-:-:S15]  /*533e0*/  HMMA.16816.F32 R4, R4, R38, R32 ;  /* 0x000000260404723c */ /* 0x000fde0000001820 */
[----:B------:R0:W-:Y:S04]  /*533f0*/  STL.64 [R1+0x1160], R8 ;  /* 0x0011600801007387 */ /* 0x0001e80000100a00 */
[----:B------:R0:W-:Y:S04]  /*53400*/  STL.64 [R1+0x1168], R10 ;  /* 0x0011680a01007387 */ /* 0x0001e80000100a00 */
[----:B------:R-:W3:Y:S04]  /*53410*/  LDL.64 R60, [R1] ;  /* 0x00000000013c7983 */ /* 0x000ee80000100a00 */
[----:B------:R-:W-:Y:S04]  /*53420*/  STL [R1+0x684c], R2 ;  /* 0x00684c0201007387 */ /* 0x000fe80000100800 */
[----:B------:R-:W-:Y:S04]  /*53430*/  STL [R1+0x6848], R3 ;  /* 0x0068480301007387 */ /* 0x000fe80000100800 */
[----:B-1----:R-:W3:Y:S04]  /*53440*/  LDL.LU.64 R20, [R1+0x1140] ;  /* 0x0011400001147983 */ /* 0x002ee80000300a00 */
[----:B----4-:R-:W3:Y:S04]  /*53450*/  LDL.LU.64 R22, [R1+0x1148] ;  /* 0x0011480001167983 */ /* 0x010ee80000300a00 */
[----:B------:R1:W-:Y:S04]  /*53460*/  STL.64 [R1+0x740], R4 ;  /* 0x0007400401007387 */ /* 0x0003e80000100a00 */
[----:B------:R4:W-:Y:S04]  /*53470*/  STL.64 [R1+0x748], R6 ;  /* 0x0007480601007387 */ /* 0x0009e80000100a00 */
[----:B0-----:R-:W3:Y:S04]  /*53480*/  LDL.LU.64 R8, [R1+0x1130] ;  /* 0x0011300001087983 */ /* 0x001ee80000300a00 */
[----:B------:R-:W3:Y:S01]  /*53490*/  LDL.LU.64 R10, [R1+0x1138] ;  /* 0x00113800010a7983 */ /* 0x000ee20000300a00 */
[----:B-1----:R-:W-:-:S02]  /*534a0*/  IMAD R4, R52, 0x100, R41 ;  /* 0x0000010034047824 */ /* 0x002fc400078e0229 */
[----:B------:R-:W-:Y:S02]  /*534b0*/  IMAD R5, R54, 0x100, R53 ;  /* 0x0000010036057824 */ /* 0x000fe400078e0235 */
[----:B----4-:R-:W-:Y:S02]  /*534c0*/  IMAD R6, R56, 0x100, R55 ;  /* 0x0000010038067824 */ /* 0x010fe400078e0237 */
[----:B------:R-:W-:Y:S01]  /*534d0*/  IMAD R7, R0, 0x100, R57 ;  /* 0x0000010000077824 */ /* 0x000fe200078e0239 */
[----:B------:R-:W-:Y:S02]  /*534e0*/  F2FP.F16.E5M2.UNPACK_B R4, R4 ;  /* 0x00000004ff04723e */ /* 0x000fe400020004ff */
[----:B------:R-:W-:Y:S02]  /*534f0*/  F2FP.F16.E5M2.UNPACK_B R5, R5 ;  /* 0x00000005ff05723e */ /* 0x000fe400020004ff */
[----:B------:R-:W-:Y:S02]  /*53500*/  F2FP.F16.E5M2.UNPACK_B R6, R6 ;  /* 0x00000006ff06723e */ /* 0x000fe400020004ff */
[----:B------:R-:W-:Y:S01]  /*53510*/  F2FP.F16.E5M2.UNPACK_B R7, R7 ;  /* 0x00000007ff07723e */ /* 0x000fe200020004ff */
[----:B------:R-:W-:-:S02]  /*53520*/  IMAD.MOV.U32 R2, RZ, RZ, R58 ;  /* 0x000000ffff027224 */ /* 0x000fc400078e003a */
[----:B------:R-:W-:-:S04]  /*53530*/  IMAD.MOV.U32 R3, RZ, RZ, R59 ;  /* 0x000000ffff037224 */ /* 0x000fc800078e003b */
[----:B--2---:R-:W-:-:S15]  /*53540*/  HMMA.16816.F32 R24, R4, R58, R24 ;  /* 0x0000003a0418723c */ /* 0x004fde0000001818 */
[----:B------:R-:W-:-:S08]  /*53550*/  NOP ;  /* 0x0000000000007918 */ /* 0x000fd00000000000 */
[----:B------:R0:W-:Y:S04]  /*53560*/  STL.64 [R1+0x1150], R24 ;  /* 0x0011501801007387 */ /* 0x0001e80000100a00 */
[----:B------:R1:W-:Y:S04]  /*53570*/  STL.64 [R1+0x1158], R26 ;  /* 0x0011581a01007387 */ /* 0x0003e80000100a00 */
[----:B------:R-:W2:Y:S04]  /*53580*/  LDL.LU.64 R52, [R1+0x1120] ;  /* 0x0011200001347983 */ /* 0x000ea80000300a00 */
[----:B------:R-:W2:Y:S04]  /*53590*/  LDL.LU.64 R54, [R1+0x1128] ;  /* 0x0011280001367983 */ /* 0x000ea80000300a00 */
[----:B------:R-:W4:Y:S04]  /*535a0*/  LDL.LU.64 R56, [R1+0x1110] ;  /* 0x0011100001387983 */ /* 0x000f280000300a00 */
[----:B------:R-:W4:Y:S01]  /*535b0*/  LDL.LU.64 R58, [R1+0x1118] ;  /* 0x00111800013a7983 */ /* 0x000f220000300a00 */
[C---:B---3--:R-:W-:Y:S06]  /*535c0*/  HMMA.16816.F32 R20, R4.reuse, R42, R20 ;  /* 0x0000002a0414723c */ /* 0x048fec0000001814 */
[----:B------:R-:W-:Y:S01]  /*535d0*/  HMMA.16816.F32 R8, R4, R30, R8 ;  /* 0x0000001e0408723c */ /* 0x000fe20000001808 */
[----:B------:R-:W3:-:S15]  /*535e0*/  LDL.LU.64 R40, [R1+0x10f0] ;  /* 0x0010f00001287983 */ /* 0x000ede0000300a00 */
[----:B------:R-:W-:-:S01]  /*535f0*/  NOP ;  /* 0x0000000000007918 */ /* 0x000fc20000000000 */
        /* <DEDUP_REMOVED lines=13> */
[----:B------:R-:W3:Y:S04]  /*536d0*/  LDL.LU.64 R8, [R1+0x10a0] ;  /* 0x0010a00001087983 */ /* 0x000ee80000300a00 */
[----:B------:R-:W3:Y:S04]  /*536e0*/  LDL.LU.64 R10, [R1+0x10a8] ;  /* 0x0010a800010a7983 */ /* 0x000ee80000300a00 */
[----:B------:R0:W-:Y:S01]  /*536f0*/  STL [R1+0x6830], R31 ;  /* 0x0068301f01007387 */ /* 0x0001e20000100800 */
[----:B------:R-:W-:-:S02]  /*53700*/  IMAD.MOV.U32 R0, RZ, RZ, R61 ;  /* 0x000000ffff007224 */ /* 0x000fc400078e003d */
[----:B0-----:R-:W-:Y:S01]  /*53710*/  IMAD.MOV.U32 R31, RZ, RZ, R60 ;  /* 0x000000ffff1f7224 */ /* 0x001fe200078e003c */
        /* <DEDUP_REMOVED lines=11> */
[----:B------:R-:W2:Y:S04]  /*537d0*/  LDL.LU.64 R60, [R1+0x68b0] ;  /* 0x0068b000013c7983 */ /* 0x000ea80000300a00 */
[----:B------:R-:W-:Y:S04]  /*537e0*/  STL.64 [R1+0x6858], R30 ;  /* 0x0068581e01007387 */ /* 0x000fe80000100a00 */
[----:B------:R0:W-:Y:S04]  /*537f0*/  STL.64 [R1+0x6850], R28 ;  /* 0x0068501c01007387 */ /* 0x0001e80000100a00 */
[----:B0-----:R-:W2:Y:S04]  /*53800*/  LDL.LU.64 R28, [R1+0x1100] ;  /* 0x00110000011c7983 */ /* 0x001ea80000300a00 */
[----:B------:R-:W2:Y:S01]  /*53810*/  LDL.LU.64 R30, [R1+0x1108] ;  /* 0x00110800011e7983 */ /* 0x000ea20000300a00 */
[C---:B---3--:R-:W-:Y:S06]  /*53820*/  HMMA.16816.F32 R8, R4.reuse, R48, R8 ;  /* 0x000000300408723c */ /* 0x048fec0000001808 */
[C---:B--2---:R-:W-:Y:S06]  /*53830*/  HMMA.16816.F32 R28, R4.reuse, R60, R28 ;  /* 0x0000003c041c723c */ /* 0x044fec000000181c */
[----:B------:R-:W-:-:S15]  /*53840*/  HMMA.16816.F32 R40, R4, R58, R40 ;  /* 0x0000003a0428723c */ /* 0x000fde0000001828 */
[----:B------:R-:W-:-:S02]  /*53850*/  NOP ;  /* 0x0000000000007918 */ /* 0x000fc40000000000 */
[----:B------:R-:W-:Y:S04]  /*53860*/  STL.64 [R1+0x1100], R28 ;  /* 0x0011001c01007387 */ /* 0x000fe80000100a00 */
[----:B------:R4:W-:Y:S02]  /*53870*/  STL.64 [R1+0x1108], R30 ;  /* 0x0011081e01007387 */ /* 0x0009e40000100a00 */
[C---:B----4-:R-:W-:Y:S02]  /*53880*/  HMMA.16816.F32 R28, R4.reuse, R56, R36 ;  /* 0x00000038041c723c */ /* 0x050fe40000001824 */
[----:B------:R-:W-:Y:S04]  /*53890*/  STL.64 [R1+0x67f8], R58 ;  /* 0x0067f83a01007387 */ /* 0x000fe80000100a00 */
[----:B------:R-:W-:Y:S04]  /*538a0*/  STL.64 [R1+0x10f0], R40 ;  /* 0x0010f02801007387 */ /* 0x000fe80000100a00 */
[----:B------:R-:W-:Y:S04]  /*538b0*/  STL.64 [R1+0x10f8], R42 ;  /* 0x0010f82a01007387 */ /* 0x000fe80000100a00 */
[----:B------:R-:W-:Y:S01]  /*538c0*/  STL.64 [R1+0x67f0], R56 ;  /* 0x0067f03801007387 */ /* 0x000fe20000100a00 */
[C---:B------:R-:W-:Y:S08]  /*538d0*/  HMMA.16816.F32 R24, R4.reuse, R52, R24 ;  /* 0x000000340418723c */ /* 0x040ff00000001818 */
        /* <DEDUP_REMOVED lines=9> */
[----:B------:R0:W-:Y:S02]  /*53970*/  STL.64 [R1+0x10c8], R26 ;  /* 0x0010c81a01007387 */ /* 0x0001e40000100a00 */
[----:B0-----:R-:W-:Y:S02]  /*53980*/  HMMA.16816.F32 R24, R4, R50, R20 ;  /* 0x000000320418723c */ /* 0x001fe40000001814 */
[----:B------:R-:W2:-:S15]  /*53990*/  LDL.LU.64 R20, [R1+0x1090] ;  /* 0x0010900001147983 */ /* 0x000e9e0000300a00 */
[----:B------:R-:W-:-:S06]  /*539a0*/  NOP ;  /* 0x0000000000007918 */ /* 0x000fcc0000000000 */
[----:B------:R0:W-:Y:S04]  /*539b0*/  STL.64 [R1+0x10b0], R24 ;  /* 0x0010b01801007387 */ /* 0x0001e80000100a00 */
[----:B------:R1:W-:Y:S04]  /*539c0*/  STL.64 [R1+0x10b8], R26 ;  /* 0x0010b81a01007387 */ /* 0x0003e80000100a00 */
        /* <DEDUP_REMOVED lines=17> */
[----:B---3--:R-:W3:Y:S04]  /*53ae0*/  LDL.LU.64 R8, [R1+0xfe0] ;  /* 0x000fe00001087983 */ /* 0x008ee80000300a00 */
[----:B----4-:R-:W3:Y:S04]  /*53af0*/  LDL.LU.64 R10, [R1+0xfe8] ;  /* 0x000fe800010a7983 */ /* 0x010ee80000300a00 */
        /* <DEDUP_REMOVED lines=32> */
[----:B0-----:R-:W2:Y:S04]  /*53d00*/  LDL.LU.64 R40, [R1+0x1040] ;  /* 0x0010400001287983 */ /* 0x001ea80000300a00 */
[----:B------:R-:W2:Y:S01]  /*53d10*/  LDL.LU.64 R42, [R1+0x1048] ;  /* 0x00104800012a7983 */ /* 0x000ea20000300a00 */
[----:B---3--:R-:W-:-:S15]  /*53d20*/  HMMA.16816.F32 R32, R4, R38, R32 ;  /* 0x000000260420723c */ /* 0x008fde0000001820 */
[----:B------:R-:W-:-:S08]  /*53d30*/  NOP ;  /* 0x0000000000007918 */ /* 0x000fd00000000000 */
[----:B------:R-:W-:Y:S04]  /*53d40*/  STL.64 [R1+0x1050], R32 ;  /* 0x0010502001007387 */ /* 0x000fe80000100a00 */
[----:B------:R0:W-:Y:S04]  /*53d50*/  STL.64 [R1+0x1058], R34 ;  /* 0x0010582201007387 */ /* 0x0001e80000100a00 */
[----:B0-----:R-:W3:Y:S04]  /*53d60*/  LDL.LU.64 R34, [R1+0x6868] ;  /* 0x0068680001227983 */ /* 0x001ee80000300a00 */
[----:B------:R-:W4:Y:S01]  /*53d70*/  LDL.LU.64 R32, [R1+0x6860] ;  /* 0x0068600001207983 */ /* 0x000f220000300a00 */
[----:B--2---:R-:W-:-:S15]  /*53d80*/  HMMA.16816.F32 R40, R4, R36, R40 ;  /* 0x000000240428723c */ /* 0x004fde0000001828 */
[----:B------:R-:W-:-:S08]  /*53d90*/  NOP ;  /* 0x0000000000007918 */ /* 0x000fd00000000000 */
[----:B------:R-:W-:Y:S04]  /*53da0*/  STL.64 [R1+0x1040], R40 ;  /* 0x0010402801007387 */ /* 0x000fe80000100a00 */
[----:B------:R3:W-:Y:S01]  /*53db0*/  STL.64 [R1+0x1048], R42 ;  /* 0x0010482a01007387 */ /* 0x0007e20000100a00 */
[C---:B------:R-:W-:Y:S06]  /*53dc0*/  HMMA.16816.F32 R28, R4.reuse, R22, R28 ;  /* 0x00000016041c723c */ /* 0x040fec000000181c */
[C---:B------:R-:W-:Y:S06]  /*53dd0*/  HMMA.16816.F32 R8, R4.reuse, R20, R8 ;  /* 0x000000140408723c */ /* 0x040fec0000001808 */
[C---:B---3--:R-:W-:Y:S06]  /*53de0*/  HMMA.16816.F32 R40, R4.reuse, R34, R44 ;  /* 0x000000220428723c */ /* 0x048fec000000182c */
[C---:B----4-:R-:W-:Y:S06]  /*53df0*/  HMMA.16816.F32 R48, R4.reuse, R32, R48 ;  /* 0x000000200430723c */ /* 0x050fec0000001830 */
[C---:B------:R-:W-:Y:S11]  /*53e00*/  HMMA.16816.F32 R44, R4.reuse, R26, R56 ;  /* 0x0000001a042c723c */ /* 0x040ff60000001838 */
[----:B------:R-:W-:Y:S04]  /*53e10*/  STL.64 [R1+0x1030], R40 ;  /* 0x0010302801007387 */ /* 0x000fe80000100a00 */
[----:B------:R0:W-:Y:S02]  /*53e20*/  STL.64 [R1+0x1038], R42 ;  /* 0x0010382a01007387 */ /* 0x0001e40000100a00 */
[----:B0-----:R-:W-:Y:S02]  /*53e30*/  HMMA.16816.F32 R40, R4, R24, R52 ;  /* 0x000000180428723c */ /* 0x001fe40000001834 */
[----:B------:R-:W-:Y:S04]  /*53e40*/  STL.64 [R1+0x1020], R48 ;  /* 0x0010203001007387 */ /* 0x000fe80000100a00 */
[----:B------:R-:W-:Y:S04]  /*53e50*/  STL.64 [R1+0x1028], R50 ;  /* 0x0010283201007387 */ /* 0x000fe80000100a00 */
[----:B------:R-:W-:Y:S04]  /*53e60*/  STL.64 [R1+0x1010], R44 ;  /* 0x0010102c01007387 */ /* 0x000fe80000100a00 */
[----:B------:R-:W-:Y:S09]  /*53e70*/  STL.64 [R1+0x1018], R46 ;  /* 0x0010182e01007387 */ /* 0x000ff20000100a00 */
        /* <DEDUP_REMOVED lines=10> */
[----:B-1----:R-:W3:Y:S04]  /*53f20*/  LDL.LU.64 R8, [R1+0xfa0] ;  /* 0x000fa00001087983 */ /* 0x002ee80000300a00 */
[----:B----4-:R-:W4:Y:S04]  /*53f30*/  LDL.LU.64 R10, [R1+0xfa8] ;  /* 0x000fa800010a7983 */ /* 0x010f280000300a00 */
[----:B------:R-:W4:Y:S04]  /*53f40*/  LDL.LU.64 R56, [R1+0xf80] ;  /* 0x000f800001387983 */ /* 0x000f280000300a00 */
[----:B------:R-:W4:Y:S04]  /*53f50*/  LDL.LU.64 R58, [R1+0xf88] ;  /* 0x000f8800013a7983 */ /* 0x000f280000300a00 */
        /* <DEDUP_REMOVED lines=9> */
[----:B------:R-:W-:Y:S04]  /*53ff0*/  STL.64 [R1+0x67d8], R22 ;  /* 0x0067d81601007387 */ /* 0x000fe80000100a00 */
[----:B------:R0:W-:Y:S04]  /*54000*/  STL.64 [R1+0x67d0], R20 ;  /* 0x0067d01401007387 */ /* 0x0001e80000100a00 */
[----:B0-----:R-:W4:Y:S04]  /*54010*/  LDL.LU.64 R20, [R1+0xfc0] ;  /* 0x000fc00001147983 */ /* 0x001f280000300a00 */
[----:B------:R-:W4:Y:S01]  /*54020*/  LDL.LU.64 R22, [R1+0xfc8] ;  /* 0x000fc80001167983 */ /* 0x000f220000300a00 */
[----:B------:R-:W-:-:S02]  /*54030*/  IMAD.MOV.U32 R54, RZ, RZ, R2 ;  /* 0x000000ffff367224 */ /* 0x000fc400078e0002 */
[----:B------:R-:W-:Y:S01]  /*54040*/  IMAD.MOV.U32 R55, RZ, RZ, R3 ;  /* 0x000000ffff377224 */ /* 0x000fe200078e0003 */
[C---:B--2---:R-:W-:Y:S06]  /*54050*/  HMMA.16816.F32 R40, R4.reuse, R18, R40 ;  /* 0x000000120428723c */ /* 0x044fec0000001828 */
[C---:B---3--:R-:W-:Y:S06]  /*54060*/  HMMA.16816.F32 R28, R4.reuse, R14, R28 ;  /* 0x0000000e041c723c */ /* 0x048fec000000181c */
[C---:B----4-:R-:W-:Y:S06]  /*54070*/  HMMA.16816.F32 R8, R4.reuse, R12, R8 ;  /* 0x0000000c0408723c */ /* 0x050fec0000001808 */
[C---:B------:R-:W-:Y:S05]  /*54080*/  HMMA.16816.F32 R20, R4.reuse, R16, R20 ;  /* 0x000000100414723c */ /* 0x040fea0000001814 */
[----:B------:R0:W-:Y:S04]  /*54090*/  STL.64 [R1+0xfd0], R40 ;  /* 0x000fd02801007387 */ /* 0x0001e80000100a00 */
[----:B------:R1:W-:Y:S04]  /*540a0*/  STL.64 [R1+0xfd8], R42 ;  /* 0x000fd82a01007387 */ /* 0x0003e80000100a00 */
[----:B0-----:R-:W2:Y:S04]  /*540b0*/  LDL.LU.64 R40, [R1+0xf70] ;  /* 0x000f700001287983 */ /* 0x001ea80000300a00 */
[----:B-1----:R-:W2:Y:S06]  /*540c0*/  LDL.LU.64 R42, [R1+0xf78] ;  /* 0x000f7800012a7983 */ /* 0x002eac0000300a00 */
        /* <DEDUP_REMOVED lines=12> */
[----:B------:R-:W2:Y:S04]  /*54190*/  LDL.LU R2, [R1+0x684c] ;  /* 0x00684c0001027983 */ /* 0x000ea80000300800 */
[----:B------:R-:W2:Y:S04]  /*541a0*/  LDL.LU R3, [R1+0x6848] ;  /* 0x0068480001037983 */ /* 0x000ea80000300800 */
[----:B------:R-:W-:Y:S04]  /*541b0*/  STL.64 [R1+0xfa0], R8 ;  /* 0x000fa00801007387 */ /* 0x000fe80000100a00 */
[----:B------:R0:W-:Y:S04]  /*541c0*/  STL.64 [R1+0xfa8], R10 ;  /* 0x000fa80a01007387 */ /* 0x0001e80000100a00 */
[----:B0-----:R-:W4:Y:S04]  /*541d0*/  LDL.LU.64 R10, [R1+0x6840] ;  /* 0x00684000010a7983 */ /* 0x001f280000300a00 */
[----:B------:R-:W3:Y:S04]  /*541e0*/  LDL.LU.64 R8, [R1+0x6838] ;  /* 0x0068380001087983 */ /* 0x000ee80000300a00 */
[----:B------:R-:W-:Y:S04]  /*541f0*/  STL.64 [R1+0x67a8], R14 ;  /* 0x0067a80e01007387 */ /* 0x000fe80000100a00 */
[----:B------:R3:W-:Y:S01]  /*54200*/  STL.64 [R1+0x67a0], R12 ;  /* 0x0067a00c01007387 */ /* 0x0007e20000100a00 */
[C---:B----4-:R-:W-:Y:S06]  /*54210*/  HMMA.16816.F32 R16, R4.reuse, R10, R16 ;  /* 0x0000000a0410723c */ /* 0x050fec0000001810 */
[----:B---3--:R-:W-:Y:S01]  /*54220*/  HMMA.16816.F32 R12, R4, R8, R56 ;  /* 0x00000008040c723c */ /* 0x008fe20000001838 */
[----:B------:R-:W3:-:S15]  /*54230*/  LDL.64 R56, [R1+0x18] ;  /* 0x0000180001387983 */ /* 0x000ede0000100a00 */
[----:B------:R-:W-:-:S01]  /*54240*/  NOP ;  /* 0x0000000000007918 */ /* 0x000fc20000000000 */
[----:B------:R-:W-:Y:S04]  /*54250*/  STL.64 [R1+0xf90], R16 ;  /* 0x000f901001007387 */ /* 0x000fe80000100a00 */
[----:B------:R-:W-:Y:S04]  /*54260*/  STL.64 [R1+0xf98], R18 ;  /* 0x000f981201007387 */ /* 0x000fe80000100a00 */
[----:B------:R-:W-:Y:S04]  /*54270*/  STL.64 [R1+0x6788], R10 ;  /* 0x0067880a01007387 */ /* 0x000fe80000100a00 */
[----:B------:R-:W-:Y:S04]  /*54280*/  STL.64 [R1+0xf80], R12 ;  /* 0x000f800c01007387 */ /* 0x000fe80000100a00 */
[----:B------:R-:W-:Y:S04]  /*54290*/  STL.64 [R1+0xf88], R14 ;  /* 0x000f880e01007387 */ /* 0x000fe80000100a00 */
[----:B------:R2:W-:Y:S02]  /*542a0*/  STL.64 [R1+0x6780], R8 ;  /* 0x0067800801007387 */ /* 0x0005e40000100a00 */
[C---:B--2---:R-:W-:Y:S06]  /*542b0*/  HMMA.16816.F32 R8, R4.reuse, R2, R40 ;  /* 0x000000020408723c */ /* 0x044fec0000001828 */
[----:B------:R-:W-:Y:S01]  /*542c0*/  HMMA.16816.F32 R4, R4, R44, R20 ;  /* 0x0000002c0404723c */ /* 0x000fe20000001814 */
[----:B------:R-:W-:-:S02]  /*542d0*/  IMAD.MOV.U32 R58, RZ, RZ, R31 ;  /* 0x000000ffff3a7224 */ /* 0x000fc400078e001f */
[----:B------:R-:W2:-:S14]  /*542e0*/  LDL.LU R31, [R1+0x6830] ;  /* 0x00683000011f7983 */ /* 0x000e9c0000300800 */
[----:B------:R0:W-:Y:S04]  /*542f0*/  STL.64 [R1+0xf70], R8 ;  /* 0x000f700801007387 */ /* 0x0001e80000100a00 */
[----:B------:R1:W-:Y:S04]  /*54300*/  STL.64 [R1+0xf78], R10 ;  /* 0x000f780a01007387 */ /* 0x0003e80000100a00 */
[----:B------:R-:W-:Y:S04]  /*54310*/  STL [R1+0x67bc], R2 ;  /* 0x0067bc0201007387 */ /* 0x000fe80000100800 */
[----:B------:R-:W-:Y:S04]  /*54320*/  STL [R1+0x67b8], R3 ;  /* 0x0067b80301007387 */ /* 0x000fe80000100800 */
        /* <DEDUP_REMOVED lines=8> */
[----:B------:R-:W-:-:S02]  /*543b0*/  IMAD.MOV.U32 R59, RZ, RZ, R0 ;  /* 0x000000ffff3b7224 */ /* 0x000fc400078e0000 */
[----:B------:R-:W-:Y:S02]  /*543c0*/  IMAD.MOV.U32 R12, RZ, RZ, R44 ;  /* 0x000000ffff0c7224 */ /* 0x000fe400078e002c */
[----:B------:R-:W-:Y:S02]  /*543d0*/  IMAD.MOV.U32 R0, RZ, RZ, R45 ;  /* 0x000000ffff007224 */ /* 0x000fe400078e002d */
[----:B----4-:R-:W-:Y:S01]  /*543e0*/  IMAD R4, R47, 0x100, R46 ;  /* 0x000001002f047824 */ /* 0x010fe200078e022e */
[----:B------:R-:W4:Y:S04]  /*543f0*/  LDL.LU.64 R44, [R1+0xf30] ;  /* 0x000f3000012c7983 */ /* 0x000f280000300a00 */
[----:B------:R-:W4:Y:S01]  /*54400*/  LDL.LU.64 R46, [R1+0xf38] ;  /* 0x000f3800012e7983 */ /* 0x000f220000300a00 */
[----:B------:R-:W-:-:S02]  /*54410*/  IMAD R5, R49, 0x100, R48 ;  /* 0x0000010031057824 */ /* 0x000fc400078e0230 */
[----:B------:R-:W-:Y:S01]  /*54420*/  IMAD R6, R51, 0x100, R50 ;  /* 0x0000010033067824 */ /* 0x000fe200078e0232 */
[----:B------:R-:W4:Y:S04]  /*54430*/  LDL.LU.64 R48, [R1+0xf20] ;  /* 0x000f200001307983 */ /* 0x000f280000300a00 */
[----:B------:R-:W4:Y:S01]  /*54440*/  LDL.LU.64 R50, [R1+0xf28] ;  /* 0x000f280001327983 */ /* 0x000f220000300a00 */
[----:B------:R-:W-:Y:S01]  /*54450*/  IMAD R7, R53, 0x100, R52 ;  /* 0x0000010035077824 */ /* 0x000fe200078e0234 */
[----:B------:R-:W-:Y:S02]  /*54460*/  F2FP.F16.E5M2.UNPACK_B R4, R4 ;  /* 0x00000004ff04723e */ /* 0x000fe400020004ff */
[----:B------:R-:W-:Y:S02]  /*54470*/  F2FP.F16.E5M2.UNPACK_B R5, R5 ;  /* 0x00000005ff05723e */ /* 0x000fe400020004ff */
[----:B------:R-:W-:-:S02]  /*54480*/  F2FP.F16.E5M2.UNPACK_B R6, R6 ;  /* 0x00000006ff06723e */ /* 0x000fc400020004ff */
[----:B------:R-:W-:Y:S01]  /*54490*/  F2FP.F16.E5M2.UNPACK_B R7, R7 ;  /* 0x00000007ff07723e */ /* 0x000fe200020004ff */
[----:B---3--:R-:W-:Y:S02]  /*544a0*/  IMAD.MOV.U32 R2, RZ, RZ, R56 ;  /* 0x000000ffff027224 */ /* 0x008fe400078e0038 */
[----:B------:R-:W-:-:S04]  /*544b0*/  IMAD.MOV.U32 R3, RZ, RZ, R57 ;  /* 0x000000ffff037224 */ /* 0x000fc800078e0039 */
[C---:B--2---:R-:W-:Y:S06]  /*544c0*/  HMMA.16816.F32 R16, R4.reuse, R54, R16 ;  /* 0x000000360410723c */ /* 0x044fec0000001810 */
[C---:B------:R-:W-:Y:S06]  /*544d0*/  HMMA.16816.F32 R8, R4.reuse, R56, R8 ;  /* 0x000000380408723c */ /* 0x040fec0000001808 */
[C---:B------:R-:W-:Y:S06]  /*544e0*/  HMMA.16816.F32 R40, R4.reuse, R30, R40 ;  /* 0x0000001e0428723c */ /* 0x040fec0000001828 */
[C---:B----4-:R-:W-:Y:S06]  /*544f0*/  HMMA.16816.F32 R44, R4.reuse, R28, R44 ;  /* 0x0000001c042c723c */ /* 0x050fec000000182c */
[C---:B------:R-:W-:Y:S01]  /*54500*/  HMMA.16816.F32 R56, R4.reuse, R58, R48 ;  /* 0x0000003a0438723c */ /* 0x040fe20000001830 */
[----:B------:R0:W-:Y:S04]  /*54510*/  STL.64 [R1+0xf60], R16 ;  /* 0x000f601001007387 */ /* 0x0001e80000100a00 */
[----:B------:R1:W-:Y:S04]  /*54520*/  STL.64 [R1+0xf68], R18 ;  /* 0x000f681201007387 */ /* 0x0003e80000100a00 */
[----:B------:R-:W2:Y:S04]  /*54530*/  LDL.LU.64 R20, [R1+0xf10] ;  /* 0x000f100001147983 */ /* 0x000ea80000300a00 */
[----:B------:R-:W2:Y:S04]  /*54540*/  LDL.LU.64 R22, [R1+0xf18] ;  /* 0x000f180001167983 */ /* 0x000ea80000300a00 */
[----:B------:R-:W3:Y:S04]  /*54550*/  LDL.LU.64 R52, [R1+0xf00] ;  /* 0x000f000001347983 */ /* 0x000ee80000300a00 */
[----:B------:R-:W3:Y:S04]  /*54560*/  LDL.LU.64 R54, [R1+0xf08] ;  /* 0x000f080001367983 */ /* 0x000ee80000300a00 */
[----:B0-----:R-:W4:Y:S04]  /*54570*/  LDL.LU.64 R16, [R1+0xef0] ;  /* 0x000ef00001107983 */ /* 0x001f280000300a00 */
[----:B-1----:R-:W4:Y:S04]  /*54580*/  LDL.LU.64 R18, [R1+0xef8] ;  /* 0x000ef80001127983 */ /* 0x002f280000300a00 */
[----:B------:R0:W-:Y:S04]  /*54590*/  STL.64 [R1+0xf50], R8 ;  /* 0x000f500801007387 */ /* 0x0001e80000100a00 */
[----:B------:R1:W-:Y:S04]  /*545a0*/  STL.64 [R1+0xf58], R10 ;  /* 0x000f580a01007387 */ /* 0x0003e80000100a00 */
[----:B0-----:R-:W4:Y:S04]  /*545b0*/  LDL.LU.64 R8, [R1+0xed0] ;  /* 0x000ed00001087983 */ /* 0x001f280000300a00 */
[----:B-1----:R-:W4:Y:S04]  /*545c0*/  LDL.LU.64 R10, [R1+0xed8] ;  /* 0x000ed800010a7983 */ /* 0x002f280000300a00 */
[----:B------:R-:W-:Y:S04]  /*545d0*/  STL.64 [R1+0xf40], R40 ;  /* 0x000f402801007387 */ /* 0x000fe80000100a00 */
[----:B------:R0:W-:Y:S04]  /*545e0*/  STL.64 [R1+0xf48], R42 ;  /* 0x000f482a01007387 */ /* 0x0001e80000100a00 */
[----:B0-----:R-:W4:Y:S04]  /*545f0*/  LDL.LU.64 R42, [R1+0x6828] ;  /* 0x00682800012a7983 */ /* 0x001f280000300a00 */
        /* <DEDUP_REMOVED lines=22> */
[----:B----4-:R-:W-:-:S15]  /*54760*/  HMMA.16816.F32 R16, R4, R56, R16 ;  /* 0x000000380410723c */ /* 0x010fde0000001810 */
[----:B------:R-:W-:-:S02]  /*54770*/  NOP ;  /* 0x0000000000007918 */ /* 0x000fc40000000000 */
[----:B------:R-:W-:Y:S04]  /*54780*/  STL.64 [R1+0xf00], R52 ;  /* 0x000f003401007387 */ /* 0x000fe80000100a00 */
[----:B------:R0:W-:Y:S04]  /*54790*/  STL.64 [R1+0xf08], R54 ;  /* 0x000f083601007387 */ /* 0x0001e80000100a00 */
[----:B0-----:R-:W3:Y:S04]  /*547a0*/  LDL.LU.64 R54, [R1+0x67e8] ;  /* 0x0067e80001367983 */ /* 0x001ee80000300a00 */
[----:B------:R-:W4:Y:S04]  /*547b0*/  LDL.LU.64 R52, [R1+0x67e0] ;  /* 0x0067e00001347983 */ /* 0x000f280000300a00 */
[----:B------:R0:W-:Y:S04]  /*547c0*/  STL.64 [R1+0xef0], R16 ;  /* 0x000ef01001007387 */ /* 0x0001e80000100a00 */
[----:B------:R1:W-:Y:S04]  /*547d0*/  STL.64 [R1+0xef8], R18 ;  /* 0x000ef81201007387 */ /* 0x0003e80000100a00 */
[----:B0-----:R-:W4:Y:S04]  /*547e0*/  LDL.LU.64 R16, [R1+0xeb0] ;  /* 0x000eb00001107983 */ /* 0x001f280000300a00 */
[----:B-1----:R-:W4:Y:S04]  /*547f0*/  LDL.LU.64 R18, [R1+0xeb8] ;  /* 0x000eb80001127983 */ /* 0x002f280000300a00 */
[----:B------:R-:W-:Y:S04]  /*54800*/  STL.64 [R1+0x6758], R58 ;  /* 0x0067583a01007387 */ /* 0x000fe80000100a00 */
[----:B------:R0:W-:Y:S04]  /*54810*/  STL.64 [R1+0x6750], R56 ;  /* 0x0067503801007387 */ /* 0x0001e80000100a00 */
[----:B0-----:R-:W4:Y:S01]  /*54820*/  LDL.LU.64 R56, [R1+0xe80] ;  /* 0x000e800001387983 */ /* 0x001f220000300a00 */
[C---:B--2---:R-:W-:Y:S06]  /*54830*/  HMMA.16816.F32 R20, R4.reuse, R50, R20 ;  /* 0x000000320414723c */ /* 0x044fec0000001814 */
[C---:B---3--:R-:W-:Y:S06]  /*54840*/  HMMA.16816.F32 R28, R4.reuse, R54, R28 ;  /* 0x00000036041c723c */ /* 0x048fec000000181c */
[C---:B----4-:R-:W-:Y:S06]  /*54850*/  HMMA.16816.F32 R8, R4.reuse, R52, R8 ;  /* 0x000000340408723c */ /* 0x050fec0000001808 */
[C---:B------:R-:W-:Y:S11]  /*54860*/  HMMA.16816.F32 R16, R4.reuse, R48, R16 ;  /* 0x000000300410723c */ /* 0x040ff60000001810 */
[----:B------:R-:W-:Y:S04]  /*54870*/  STL.64 [R1+0xee0], R28 ;  /* 0x000ee01c01007387 */ /* 0x000fe80000100a00 */
[----:B------:R-:W-:Y:S04]  /*54880*/  STL.64 [R1+0xee8], R30 ;  /* 0x000ee81e01007387 */ /* 0x000fe80000100a00 */
[----:B------:R-:W2:Y:S04]  /*54890*/  LDL.LU.64 R58, [R1+0xe88] ;  /* 0x000e8800013a7983 */ /* 0x000ea80000300a00 */
        /* <DEDUP_REMOVED lines=8> */
[----:B------:R-:W2:Y:S04]  /*54920*/  LDL.LU.64 R28, [R1+0xe60] ;  /* 0x000e6000011c7983 */ /* 0x000ea80000300a00 */
[----:B------:R-:W2:Y:S04]  /*54930*/  LDL.LU.64 R30, [R1+0xe68] ;  /* 0x000e6800011e7983 */ /* 0x000ea80000300a00 */
        /* <DEDUP_REMOVED lines=10> */
[----:B0-----:R-:W4:Y:S04]  /*549e0*/  LDL.LU.64 R48, [R1+0xea0] ;  /* 0x000ea00001307983 */ /* 0x001f280000300a00 */
[----:B------:R-:W4:Y:S02]  /*549f0*/  LDL.LU.64 R50, [R1+0xea8] ;  /* 0x000ea80001327983 */ /* 0x000f240000300a00 */
[----:B----4-:R-:W-:-:S15]  /*54a00*/  HMMA.16816.F32 R48, R4, R46, R48 ;  /* 0x0000002e0430723c */ /* 0x010fde0000001830 */
[----:B------:R-:W-:-:S08]  /*54a10*/  NOP ;  /* 0x0000000000007918 */ /* 0x000fd00000000000 */
[----:B------:R-:W-:Y:S04]  /*54a20*/  STL.64 [R1+0xea0], R48 ;  /* 0x000ea03001007387 */ /* 0x000fe80000100a00 */
[----:B------:R0:W-:Y:S02]  /*54a30*/  STL.64 [R1+0xea8], R50 ;  /* 0x000ea83201007387 */ /* 0x0001e40000100a00 */
[C---:B0-----:R-:W-:Y:S02]  /*54a40*/  HMMA.16816.F32 R48, R4.reuse, R44, R52 ;  /* 0x0000002c0430723c */ /* 0x041fe40000001834 */
[----:B------:R-:W-:Y:S04]  /*54a50*/  STL.64 [R1+0x6778], R46 ;  /* 0x0067782e01007387 */ /* 0x000fe80000100a00 */
[----:B------:R0:W-:Y:S01]  /*54a60*/  STL.64 [R1+0x6770], R44 ;  /* 0x0067702c01007387 */ /* 0x0001e20000100a00 */
[C---:B--2---:R-:W-:Y:S06]  /*54a70*/  HMMA.16816.F32 R28, R4.reuse, R38, R28 ;  /* 0x00000026041c723c */ /* 0x044fec000000181c */
[C---:B---3--:R-:W-:Y:S06]  /*54a80*/  HMMA.16816.F32 R20, R4.reuse, R36, R20 ;  /* 0x000000240414723c */ /* 0x048fec0000001814 */
[C---:B0-----:R-:W-:Y:S04]  /*54a90*/  HMMA.16816.F32 R44, R4.reuse, R40, R8 ;  /* 0x00000028042c723c */ /* 0x041fe80000001808 */
[----:B------:R-:W-:Y:S04]  /*54aa0*/  STL.64 [R1+0xe90], R48 ;  /* 0x000e903001007387 */ /* 0x000fe80000100a00 */
[----:B------:R0:W-:Y:S01]  /*54ab0*/  STL.64 [R1+0xe98], R50 ;  /* 0x000e983201007387 */ /* 0x0001e20000100a00 */
[C---:B------:R-:W-:Y:S03]  /*54ac0*/  HMMA.16816.F32 R16, R4.reuse, R34, R16 ;  /* 0x000000220410723c */ /* 0x040fe60000001810 */
[----:B------:R-:W2:Y:S03]  /*54ad0*/  LDL.LU.64 R8, [R1+0xe30] ;  /* 0x000e300001087983 */ /* 0x000ea60000300a00 */
[----:B0-----:R-:W-:-:S15]  /*54ae0*/  HMMA.16816.F32 R48, R4, R42, R56 ;  /* 0x0000002a0430723c */ /* 0x001fde0000001838 */
[----:B------:R-:W-:-:S08]  /*54af0*/  NOP ;  /* 0x0000000000007918 */ /* 0x000fd00000000000 */
[----:B------:R-:W-:Y:S04]  /*54b00*/  STL.64 [R1+0xe80], R48 ;  /* 0x000e803001007387 */ /* 0x000fe80000100a00 */
[----:B------:R-:W-:Y:S04]  /*54b10*/  STL.64 [R1+0xe88], R50 ;  /* 0x000e883201007387 */ /* 0x000fe80000100a00 */
[----:B------:R-:W2:Y:S04]  /*54b20*/  LDL.LU.64 R10, [R1+0xe38] ;  /* 0x000e3800010a7983 */ /* 0x000ea80000300a00 */
[----:B------:R-:W-:Y:S04]  /*54b30*/  STL.64 [R1+0xe70], R44 ;  /* 0x000e702c01007387 */ /* 0x000fe80000100a00 */
[----:B------:R0:W-:Y:S04]  /*54b40*/  STL.64 [R1+0xe78], R46 ;  /* 0x000e782e01007387 */ /* 0x0001e80000100a00 */
        /* <DEDUP_REMOVED lines=8> */
[----:B------:R4:W-:Y:S01]  /*54bd0*/  STL.64 [R1+0xe40], R16 ;  /* 0x000e401001007387 */ /* 0x0009e20000100a00 */
[----:B0-----:R-:W-:-:S02]  /*54be0*/  IMAD.MOV.U32 R46, RZ, RZ, R12 ;  /* 0x000000ffff2e7224 */ /* 0x001fc400078e000c */
[----:B------:R-:W-:Y:S01]  /*54bf0*/  IMAD.MOV.U32 R47, RZ, RZ, R0 ;  /* 0x000000ffff2f7224 */ /* 0x000fe200078e0000 */
[----:B------:R0:W-:Y:S04]  /*54c00*/  STL.64 [R1+0xe48], R18 ;  /* 0x000e481201007387 */ /* 0x0001e80000100a00 */
[----:B------:R0:W-:Y:S04]  /*54c10*/  STL.64 [R1+0x67b0], R46 ;  /* 0x0067b02e01007387 */ /* 0x0001e80000100a00 */
[----:B------:R-:W4:Y:S04]  /*54c20*/  LDL.LU R49, [R1+0x34d0] ;  /* 0x0034d00001317983 */ /* 0x000f280000300800 */
[----:B------:R-:W4:Y:S04]  /*54c30*/  LDL.LU R50, [R1+0x34cc] ;  /* 0x0034cc0001327983 */ /* 0x000f280000300800 */
[----:B------:R-:W4:Y:S04]  /*54c40*/  LDL.LU R51, [R1+0x34d8] ;  /* 0x0034d80001337983 */ /* 0x000f280000300800 */
[----:B------:R-:W4:Y:S04]  /*54c50*/  LDL.LU R52, [R1+0x34d4] ;  /* 0x0034d40001347983 */ /* 0x000f280000300800 */
[----:B------:R-:W4:Y:S04]  /*54c60*/  LDL.LU R53, [R1+0x34e0] ;  /* 0x0034e00001357983 */ /* 0x000f280000300800 */
[----:B------:R-:W4:Y:S04]  /*54c70*/  LDL.LU R54, [R1+0x34dc] ;  /* 0x0034dc0001367983 */ /* 0x000f280000300800 */
[----:B-1----:R-:W4:Y:S04]  /*54c80*/  LDL.LU.64 R20, [R1+0xe20] ;  /* 0x000e200001147983 */ /* 0x002f280000300a00 */
[----:B---3--:R-:W4:Y:S01]  /*54c90*/  LDL.LU.64 R22, [R1+0xe28] ;  /* 0x000e280001167983 */ /* 0x008f220000300a00 */
[----:B--2---:R-:W-:-:S15]  /*54ca0*/  HMMA.16816.F32 R8, R4, R32, R8 ;  /* 0x000000200408723c */ /* 0x004fde0000001808 */
[----:B------:R-:W-:-:S08]  /*54cb0*/  NOP ;  /* 0x0000000000007918 */ /* 0x000fd00000000000 */
[----:B------:R1:W-:Y:S01]  /*54cc0*/  STL.64 [R1+0xe30], R8 ;  /* 0x000e300801007387 */ /* 0x0003e20000100a00 */
[C---:B----4-:R-:W-:Y:S03]  /*54cd0*/  HMMA.16816.F32 R20, R4.reuse, R26, R20 ;  /* 0x0000001a0414723c */ /* 0x050fe60000001814 */
[----:B------:R2:W-:Y:S04]  /*54ce0*/  STL.64 [R1+0xe38], R10 ;  /* 0x000e380a01007387 */ /* 0x0005e80000100a00 */
[----:B------:R-:W3:Y:S04]  /*54cf0*/  LDL.LU.64 R56, [R1+0xe10] ;  /* 0x000e100001387983 */ /* 0x000ee80000300a00 */
[----:B------:R-:W3:Y:S04]  /*54d00*/  LDL.LU.64 R58, [R1+0xe18] ;  /* 0x000e1800013a7983 */ /* 0x000ee80000300a00 */
[----:B------:R-:W4:Y:S04]  /*54d10*/  LDL.LU.64 R16, [R1+0xe00] ;  /* 0x000e000001107983 */ /* 0x000f280000300a00 */
[----:B0-----:R-:W4:Y:S04]  /*54d20*/  LDL.LU.64 R18, [R1+0xe08] ;  /* 0x000e080001127983 */ /* 0x001f280000300a00 */
        /* <DEDUP_REMOVED lines=8> */
[----:B-1----:R-:W4:Y:S04]  /*54db0*/  LDL.LU.64 R8, [R1+0xdb0] ;  /* 0x000db00001087983 */ /* 0x002f280000300a00 */
[----:B--2---:R-:W2:Y:S04]  /*54dc0*/  LDL.LU.64 R10, [R1+0xdb8] ;  /* 0x000db800010a7983 */ /* 0x004ea80000300a00 */
[----:B------:R-:W2:Y:S04]  /*54dd0*/  LDL.LU.64 R40, [R1+0xd90] ;  /* 0x000d900001287983 */ /* 0x000ea80000300a00 */
[----:B------:R-:W2:Y:S04]  /*54de0*/  LDL.LU.64 R42, [R1+0xd98] ;  /* 0x000d9800012a7983 */ /* 0x000ea80000300a00 */
[----:B------:R-:W2:Y:S04]  /*54df0*/  LDL.LU R55, [R1+0x34e8] ;  /* 0x0034e80001377983 */ /* 0x000ea80000300800 */
[----:B------:R-:W2:Y:S04]  /*54e00*/  LDL.LU R0, [R1+0x34e4] ;  /* 0x0034e40001007983 */ /* 0x000ea80000300800 */
[----:B------:R-:W-:Y:S04]  /*54e10*/  STL.64 [R1+0xe20], R20 ;  /* 0x000e201401007387 */ /* 0x000fe80000100a00 */
[----:B------:R0:W-:Y:S04]  /*54e20*/  STL.64 [R1+0xe28], R22 ;  /* 0x000e281601007387 */ /* 0x0001e80000100a00 */
[----:B0-----:R-:W4:Y:S04]  /*54e30*/  LDL.LU.64 R22, [R1+0x67d8] ;  /* 0x0067d80001167983 */ /* 0x001f280000300a00 */
[----:B------:R-:W2:Y:S01]  /*54e40*/  LDL.LU.64 R20, [R1+0x67d0] ;  /* 0x0067d00001147983 */ /* 0x000ea20000300a00 */
[C---:B---3--:R-:W-:Y:S06]  /*54e50*/  HMMA.16816.F32 R56, R4.reuse, R24, R56 ;  /* 0x000000180438723c */ /* 0x048fec0000001838 */
[----:B----4-:R-:W-:-:S15]  /*54e60*/  HMMA.16816.F32 R16, R4, R22, R16 ;  /* 0x000000160410723c */ /* 0x010fde0000001810 */
[----:B------:R-:W-:-:S02]  /*54e70*/  NOP ;  /* 0x0000000000007918 */ /* 0x000fc40000000000 */
[----:B------:R0:W-:Y:S04]  /*54e80*/  STL.64 [R1+0xe10], R56 ;  /* 0x000e103801007387 */ /* 0x0001e80000100a00 */
[----:B------:R-:W-:Y:S04]  /*54e90*/  STL.64 [R1+0xe18], R58 ;  /* 0x000e183a01007387 */ /* 0x000fe80000100a00 */
[----:B0-----:R-:W3:Y:S04]  /*54ea0*/  LDL.64 R56, [R1+0x20] ;  /* 0x0000200001387983 */ /* 0x001ee80000100a00 */
[----:B------:R-:W-:Y:S04]  /*54eb0*/  STL.64 [R1+0xe00], R16 ;  /* 0x000e001001007387 */ /* 0x000fe80000100a00 */
[----:B------:R0:W-:Y:S04]  /*54ec0*/  STL.64 [R1+0xe08], R18 ;  /* 0x000e081201007387 */ /* 0x0001e80000100a00 */
[----:B0-----:R-:W4:Y:S04]  /*54ed0*/  LDL.LU.64 R18, [R1+0x67c8] ;  /* 0x0067c80001127983 */ /* 0x001f280000300a00 */
[----:B------:R-:W3:Y:S01]  /*54ee0*/  LDL.LU.64 R16, [R1+0x67c0] ;  /* 0x0067c00001107983 */ /* 0x000ee20000300a00 */
[----:B--2---:R-:W-:Y:S01]  /*54ef0*/  HMMA.16816.F32 R36, R4, R20, R36 ;  /* 0x000000140424723c */ /* 0x004fe20000001824 */
[----:B------:R-:W-:-:S02]  /*54f00*/  IMAD.MOV.U32 R58, RZ, RZ, R2 ;  /* 0x000000ffff3a7224 */ /* 0x000fc400078e0002 */
[----:B------:R-:W-:-:S15]  /*54f10*/  IMAD.MOV.U32 R59, RZ, RZ, R3 ;  /* 0x000000ffff3b7224 */ /* 0x000fde00078e0003 */
[----:B------:R-:W-:-:S05]  /*54f20*/  NOP ;  /* 0x0000000000007918 */ /* 0x000fca0000000000 */
[----:B------:R0:W-:Y:S04]  /*54f30*/  STL.64 [R1+0xdf0], R36 ;  /* 0x000df02401007387 */ /* 0x0001e80000100a00 */
[----:B------:R1:W-:Y:S04]  /*54f40*/  STL.64 [R1+0xdf8], R38 ;  /* 0x000df82601007387 */ /* 0x0003e80000100a00 */
[----:B0-----:R-:W2:Y:S04]  /*54f50*/  LDL.LU.64 R36, [R1+0x720] ;  /* 0x0007200001247983 */ /* 0x001ea80000300a00 */
[----:B-1----:R-:W2:Y:S04]  /*54f60*/  LDL.LU.64 R38, [R1+0x728] ;  /* 0x0007280001267983 */ /* 0x002ea80000300a00 */
[----:B------:R-:W2:Y:S04]  /*54f70*/  LDL.LU R2, [R1+0x67bc] ;  /* 0x0067bc0001027983 */ /* 0x000ea80000300800 */
[----:B------:R-:W2:Y:S01]  /*54f80*/  LDL.LU R3, [R1+0x67b8] ;  /* 0x0067b80001037983 */ /* 0x000ea20000300800 */
[C---:B----4-:R-:W-:Y:S06]  /*54f90*/  HMMA.16816.F32 R44, R4.reuse, R18, R44 ;  /* 0x00000012042c723c */ /* 0x050fec000000182c */
[----:B---3--:R-:W-:-:S15]  /*54fa0*/  HMMA.16816.F32 R12, R4, R16, R12 ;  /* 0x00000010040c723c */ /* 0x008fde000000180c */
[----:B------:R-:W-:-:S02]  /*54fb0*/  NOP ;  /* 0x0000000000007918 */ /* 0x000fc40000000000 */
[----:B------:R-:W-:Y:S04]  /*54fc0*/  STL.64 [R1+0xde0], R44 ;  /* 0x000de02c01007387 */ /* 0x000fe80000100a00 */
[----:B------:R0:W-:Y:S04]  /*54fd0*/  STL.64 [R1+0xde8], R46 ;  /* 0x000de82e01007387 */ /* 0x0001e80000100a00 */
[----:B0-----:R-:W3:Y:S04]  /*54fe0*/  LDL.LU.64 R46, [R1+0x67b0] ;  /* 0x0067b000012e7983 */ /* 0x001ee80000300a00 */
[----:B------:R-:W-:Y:S04]  /*54ff0*/  STL.64 [R1+0xdd0], R12 ;  /* 0x000dd00c01007387 */ /* 0x000fe80000100a00 */
[----:B------:R0:W-:Y:S04]  /*55000*/  STL.64 [R1+0xdd8], R14 ;  /* 0x000dd80e01007387 */ /* 0x0001e80000100a00 */
[----:B0-----:R-:W4:Y:S04]  /*55010*/  LDL.LU.64 R14, [R1+0x67a8] ;  /* 0x0067a800010e7983 */ /* 0x001f280000300a00 */
[----:B------:R-:W2:Y:S01]  /*55020*/  LDL.LU.64 R12, [R1+0x67a0] ;  /* 0x0067a000010c7983 */ /* 0x000ea20000300a00 */
        /* <DEDUP_REMOVED lines=13> */
[----:B0-----:R-:W3:Y:S04]  /*55100*/  LDL.LU.64 R12, [R1+0xda0] ;  /* 0x000da000010c7983 */ /* 0x001ee80000300a00 */
[----:B------:R-:W3:Y:S02]  /*55110*/  LDL.LU.64 R14, [R1+0xda8] ;  /* 0x000da800010e7983 */ /* 0x000ee40000300a00 */
[----:B---3--:R-:W-:-:S15]  /*55120*/  HMMA.16816.F32 R12, R4, R10, R12 ;  /* 0x0000000a040c723c */ /* 0x008fde000000180c */
[----:B------:R-:W-:-:S08]  /*55130*/  NOP ;  /* 0x0000000000007918 */ /* 0x000fd00000000000 */
[----:B------:R-:W-:Y:S04]  /*55140*/  STL.64 [R1+0xda0], R12 ;  /* 0x000da00c01007387 */ /* 0x000fe80000100a00 */
[----:B------:R2:W-:Y:S02]  /*55150*/  STL.64 [R1+0xda8], R14 ;  /* 0x000da80e01007387 */ /* 0x0005e40000100a00 */
[----:B--2---:R-:W-:Y:S02]  /*55160*/  HMMA.16816.F32 R12, R4, R8, R40 ;  /* 0x00000008040c723c */ /* 0x004fe40000001828 */
[----:B------:R-:W2:Y:S04]  /*55170*/  LDL.LU.64 R40, [R1+0xd70] ;  /* 0x000d700001287983 */ /* 0x000ea80000300a00 */
[----:B------:R-:W2:-:S15]  /*55180*/  LDL.LU.64 R42, [R1+0xd78] ;  /* 0x000d7800012a7983 */ /* 0x000e9e0000300a00 */
[----:B------:R-:W-:-:S02]  /*55190*/  NOP ;  /* 0x0000000000007918 */ /* 0x000fc40000000000 */
[----:B------:R-:W-:Y:S04]  /*551a0*/  STL.64 [R1+0xd90], R12 ;  /* 0x000d900c01007387 */ /* 0x000fe80000100a00 */
[----:B------:R0:W-:Y:S04]  /*551b0*/  STL.64 [R1+0xd98], R14 ;  /* 0x000d980e01007387 */ /* 0x0001e80000100a00 */
[----:B0-----:R-:W3:Y:S04]  /*551c0*/  LDL.64 R14, [R1] ;  /* 0x00000000010e7983 */ /* 0x001ee80000100a00 */
[----:B------:R-:W-:Y:S04]  /*551d0*/  STL.64 [R1+0x6718], R10 ;  /* 0x0067180a01007387 */ /* 0x000fe80000100a00 */
[----:B------:R0:W-:Y:S04]  /*551e0*/  STL.64 [R1+0x6710], R8 ;  /* 0x0067100801007387 */ /* 0x0001e80000100a00 */
[----:B0-----:R-:W4:Y:S04]  /*551f0*/  LDL.LU.64 R8, [R1+0xd80] ;  /* 0x000d800001087983 */ /* 0x001f280000300a00 */
[----:B------:R-:W4:Y:S04]  /*55200*/  LDL.LU.64 R10, [R1+0xd88] ;  /* 0x000d8800010a7983 */ /* 0x000f280000300a00 */
[----:B------:R-:W-:Y:S01]  /*55210*/  STL [R1+0x66fc], R3 ;  /* 0x0066fc0301007387 */ /* 0x000fe20000100800 */
[----:B----4-:R-:W-:-:S15]  /*55220*/  HMMA.16816.F32 R8, R4, R2, R8 ;  /* 0x000000020408723c */ /* 0x010fde0000001808 */
[----:B------:R-:W-:-:S08]  /*55230*/  NOP ;  /* 0x0000000000007918 */ /* 0x000fd00000000000 */
[----:B------:R0:W-:Y:S04]  /*55240*/  STL.64 [R1+0xd80], R8 ;  /* 0x000d800801007387 */ /* 0x0001e80000100a00 */
[----:B------:R1:W-:Y:S04]  /*55250*/  STL.64 [R1+0xd88], R10 ;  /* 0x000d880a01007387 */ /* 0x0003e80000100a00 */
[----:B0-----:R-:W4:Y:S04]  /*55260*/  LDL.LU.64 R8, [R1+0xd60] ;  /* 0x000d600001087983 */ /* 0x001f280000300a00 */
[----:B-1----:R-:W4:Y:S01]  /*55270*/  LDL.LU.64 R10, [R1+0xd68] ;  /* 0x000d6800010a7983 */ /* 0x002f220000300a00 */
[----:B------:R-:W-:-:S15]  /*55280*/  HMMA.16816.F32 R4, R4, R46, R36 ;  /* 0x0000002e0404723c */ /* 0x000fde0000001824 */
[----:B------:R-:W-:-:S08]  /*55290*/  NOP ;  /* 0x0000000000007918 */ /* 0x000fd00000000000 */
[----:B------:R0:W-:Y:S04]  /*552a0*/  STL.64 [R1+0x720], R4 ;  /* 0x0007200401007387 */ /* 0x0001e80000100a00 */
[----:B------:R1:W-:Y:S04]  /*552b0*/  STL.64 [R1+0x728], R6 ;  /* 0x0007280601007387 */ /* 0x0003e80000100a00 */
[----:B------:R-:W3:Y:S04]  /*552c0*/  LDL.LU.64 R36, [R1+0xd50] ;  /* 0x000d500001247983 */ /* 0x000ee80000300a00 */
        /* <DEDUP_REMOVED lines=9> */
[----:B------:R-:W-:-:S07]  /*55360*/  F2FP.F16.E5M2.UNPACK_B R7, R7 ;  /* 0x00000007ff07723e */ /* 0x000fce00020004ff */
[----:B--2---:R-:W-:Y:S06]  /*55370*/  HMMA.16816.F32 R40, R4, R56, R40 ;  /* 0x000000380428723c */ /* 0x004fec0000001828 */
[----:B------:R-:W-:-:S15]  /*55380*/  IMAD.MOV.U32 R0, RZ, RZ, R57 ;  /* 0x000000ffff007224 */ /* 0x000fde00078e0039 */
[----:B------:R-:W-:-:S02]  /*55390*/  NOP ;  /* 0x0000000000007918 */ /* 0x000fc40000000000 */
[----:B------:R-:W-:Y:S04]  /*553a0*/  STL.64 [R1+0xd70], R40 ;  /* 0x000d702801007387 */ /* 0x000fe80000100a00 */
[----:B------:R-:W-:Y:S04]  /*553b0*/  STL.64 [R1+0xd78], R42 ;  /* 0x000d782a01007387 */ /* 0x000fe80000100a00 */
[----:B------:R-:W2:Y:S04]  /*553c0*/  LDL.LU.64 R46, [R1+0xd48] ;  /* 0x000d4800012e7983 */ /* 0x000ea80000300a00 */
[----:B------:R-:W2:Y:S04]  /*553d0*/  LDL.LU.64 R48, [R1+0xd30] ;  /* 0x000d300001307983 */ /* 0x000ea80000300a00 */
[----:B------:R-:W2:Y:S04]  /*553e0*/  LDL.LU.64 R50, [R1+0xd38] ;  /* 0x000d380001327983 */ /* 0x000ea80000300a00 */
[----:B------:R-:W2:Y:S01]  /*553f0*/  LDL.LU.64 R56, [R1+0xd20] ;  /* 0x000d200001387983 */ /* 0x000ea20000300a00 */
[C---:B----4-:R-:W-:Y:S03]  /*55400*/  HMMA.16816.F32 R8, R4.reuse, R58, R8 ;  /* 0x0000003a0408723c */ /* 0x050fe60000001808 */
[----:B------:R-:W4:Y:S03]  /*55410*/  LDL.LU.64 R58, [R1+0xd28] ;  /* 0x000d2800013a7983 */ /* 0x000f260000300a00 */
[----:B---3--:R-:W-:-:S15]  /*55420*/  HMMA.16816.F32 R36, R4, R30, R36 ;  /* 0x0000001e0424723c */ /* 0x008fde0000001824 */
[----:B------:R-:W-:-:S02]  /*55430*/  NOP ;  /* 0x0000000000007918 */ /* 0x000fc40000000000 */
[----:B------:R0:W-:Y:S04]  /*55440*/  STL.64 [R1+0xd60], R8 ;  /* 0x000d600801007387 */ /* 0x0001e80000100a00 */
[----:B------:R1:W-:Y:S04]  /*55450*/  STL.64 [R1+0xd68], R10 ;  /* 0x000d680a01007387 */ /* 0x0003e80000100a00 */
[----:B0-----:R-:W3:Y:S04]  /*55460*/  LDL.LU.64 R8, [R1+0xd10] ;  /* 0x000d100001087983 */ /* 0x001ee80000300a00 */
[----:B-1----:R-:W3:Y:S04]  /*55470*/  LDL.LU.64 R10, [R1+0xd18] ;  /* 0x000d1800010a7983 */ /* 0x002ee80000300a00 */
[----:B------:R-:W3:Y:S04]  /*55480*/  LDL.LU.64 R52, [R1+0xd00] ;  /* 0x000d000001347983 */ /* 0x000ee80000300a00 */
[----:B------:R-:W3:Y:S04]  /*55490*/  LDL.LU.64 R54, [R1+0xd08] ;  /* 0x000d080001367983 */ /* 0x000ee80000300a00 */
[----:B------:R0:W-:Y:S04]  /*554a0*/  STL.64 [R1+0xd50], R36 ;  /* 0x000d502401007387 */ /* 0x0001e80000100a00 */
[----:B------:R1:W-:Y:S04]  /*554b0*/  STL.64 [R1+0xd58], R38 ;  /* 0x000d582601007387 */ /* 0x0003e80000100a00 */
[----:B------:R-:W3:Y:S04]  /*554c0*/  LDL.LU.64 R40, [R1+0xcf0] ;  /* 0x000cf00001287983 */ /* 0x000ee80000300a00 */
[----:B------:R-:W3:Y:S04]  /*554d0*/  LDL.LU.64 R42, [R1+0xcf8] ;  /* 0x000cf800012a7983 */ /* 0x000ee80000300a00 */
[----:B0-----:R-:W3:Y:S04]  /*554e0*/  LDL.LU.64 R36, [R1+0xce0] ;  /* 0x000ce00001247983 */ /* 0x001ee80000300a00 */
[----:B-1----:R-:W3:Y:S01]  /*554f0*/  LDL.LU.64 R38, [R1+0xce8] ;  /* 0x000ce80001267983 */ /* 0x002ee20000300a00 */
[C---:B--2---:R-:W-:Y:S06]  /*55500*/  HMMA.16816.F32 R44, R4.reuse, R28, R44 ;  /* 0x0000001c042c723c */ /* 0x044fec000000182c */
[----:B------:R-:W-:Y:S01]  /*55510*/  HMMA.16816.F32 R48, R4, R14, R48 ;  /* 0x0000000e0430723c */ /* 0x000fe20000001830 */
[----:B------:R0:W-:Y:S05]  /*55520*/  STL [R1+0x66f8], R31 ;  /* 0x0066f81f01007387 */ /* 0x0001ea0000100800 */
[----:B------:R-:W-:-:S02]  /*55530*/  IMAD.MOV.U32 R3, RZ, RZ, R14 ;  /* 0x000000ffff037224 */ /* 0x000fc400078e000e */
[----:B0-----:R-:W-:-:S09]  /*55540*/  IMAD.MOV.U32 R31, RZ, RZ, R15 ;  /* 0x000000ffff1f7224 */ /* 0x001fd200078e000f */
[----:B------:R-:W-:Y:S04]  /*55550*/  STL.64 [R1+0xd40], R44 ;  /* 0x000d402c01007387 */ /* 0x000fe80000100a00 */
[----:B------:R0:W-:Y:S04]  /*55560*/  STL.64 [R1+0xd48], R46 ;  /* 0x000d482e01007387 */ /* 0x0001e80000100a00 */
[----:B0-----:R-:W2:Y:S04]  /*55570*/  LDL.LU.64 R46, [R1+0x6778] ;  /* 0x00677800012e7983 */ /* 0x001ea80000300a00 */
[----:B------:R-:W2:Y:S04]  /*55580*/  LDL.LU.64 R44, [R1+0x6770] ;  /* 0x00677000012c7983 */ /* 0x000ea80000300a00 */
[----:B------:R-:W-:Y:S04]  /*55590*/  STL.64 [R1+0x66c0], R28 ;  /* 0x0066c01c01007387 */ /* 0x000fe80000100a00 */
[----:B------:R-:W-:Y:S04]  /*555a0*/  STL.64 [R1+0xd30], R48 ;  /* 0x000d303001007387 */ /* 0x000fe80000100a00 */
[----:B------:R0:W-:Y:S04]  /*555b0*/  STL.64 [R1+0xd38], R50 ;  /* 0x000d383201007387 */ /* 0x0001e80000100a00 */
[----:B0-----:R-:W2:Y:S04]  /*555c0*/  LDL.LU.64 R50, [R1+0x6768] ;  /* 0x0067680001327983 */ /* 0x001ea80000300a00 */
[----:B------:R-:W2:Y:S04]  /*555d0*/  LDL.LU.64 R48, [R1+0x6760] ;  /* 0x0067600001307983 */ /* 0x000ea80000300a00 */
[----:B------:R-:W2:Y:S04]  /*555e0*/  LDL.LU.64 R12, [R1+0xcd0] ;  /* 0x000cd000010c7983 */ /* 0x000ea80000300a00 */
[----:B------:R-:W2:Y:S01]  /*555f0*/  LDL.LU.64 R14, [R1+0xcd8] ;  /* 0x000cd800010e7983 */ /* 0x000ea20000300a00 */
[----:B----4-:R-:W-:-:S15]  /*55600*/  HMMA.16816.F32 R56, R4, R60, R56 ;  /* 0x0000003c0438723c */ /* 0x010fde0000001838 */
[----:B------:R-:W-:-:S08]  /*55610*/  NOP ;  /* 0x0000000000007918 */ /* 0x000fd00000000000 */
[----:B------:R-:W-:Y:S04]  /*55620*/  STL.64 [R1+0xd20], R56 ;  /* 0x000d203801007387 */ /* 0x000fe80000100a00 */
[----:B------:R0:W-:Y:S04]  /*55630*/  STL.64 [R1+0xd28], R58 ;  /* 0x000d283a01007387 */ /* 0x0001e80000100a00 */
[----:B0-----:R-:W3:Y:S04]  /*55640*/  LDL.LU.64 R58, [R1+0x6758] ;  /* 0x00675800013a7983 */ /* 0x001ee80000300a00 */
[----:B------:R-:W4:Y:S01]  /*55650*/  LDL.LU.64 R56, [R1+0x6750] ;  /* 0x0067500001387983 */ /* 0x000f220000300a00 */
[C---:B---3--:R-:W-:Y:S06]  /*55660*/  HMMA.16816.F32 R8, R4.reuse, R58, R8 ;  /* 0x0000003a0408723c */ /* 0x048fec0000001808 */
[----:B----4-:R-:W-:-:S15]  /*55670*/  HMMA.16816.F32 R52, R4, R56, R52 ;  /* 0x000000380434723c */ /* 0x010fde0000001834 */
[----:B------:R-:W-:-:S02]  /*55680*/  NOP ;  /* 0x0000000000007918 */ /* 0x000fc40000000000 */
[----:B------:R0:W-:Y:S04]  /*55690*/  STL.64 [R1+0xd10], R8 ;  /* 0x000d100801007387 */ /* 0x0001e80000100a00 */
[----:B------:R1:W-:Y:S04]  /*556a0*/  STL.64 [R1+0xd18], R10 ;  /* 0x000d180a01007387 */ /* 0x0003e80000100a00 */
[----:B0-----:R-:W3:Y:S04]  /*556b0*/  LDL.LU.64 R8, [R1+0xcc0] ;  /* 0x000cc00001087983 */ /* 0x001ee80000300a00 */
[----:B-1----:R-:W3:Y:S04]  /*556c0*/  LDL.LU.64 R10, [R1+0xcc8] ;  /* 0x000cc800010a7983 */ /* 0x002ee80000300a00 */
[----:B------:R-:W-:Y:S04]  /*556d0*/  STL.64 [R1+0xd00], R52 ;  /* 0x000d003401007387 */ /* 0x000fe80000100a00 */
[----:B------:R0:W-:Y:S04]  /*556e0*/  STL.64 [R1+0xd08], R54 ;  /* 0x000d083601007387 */ /* 0x0001e80000100a00 */
[----:B0-----:R-:W4:Y:S04]  /*556f0*/  LDL.LU.64 R54, [R1+0x6748] ;  /* 0x0067480001367983 */ /* 0x001f280000300a00 */
[----:B------:R-:W2:Y:S04]  /*55700*/  LDL.LU.64 R52, [R1+0x6740] ;  /* 0x0067400001347983 */ /* 0x000ea80000300a00 */
[----:B------:R-:W-:Y:S04]  /*55710*/  STL.64 [R1+0x6698], R58 ;  /* 0x0066983a01007387 */ /* 0x000fe80000100a00 */
[----:B------:R4:W-:Y:S02]  /*55720*/  STL.64 [R1+0x6690], R56 ;  /* 0x0066903801007387 */ /* 0x0009e40000100a00 */
[C---:B----4-:R-:W-:Y:S06]  /*55730*/  HMMA.16816.F32 R56, R4.reuse, R54, R40 ;  /* 0x000000360438723c */ /* 0x050fec0000001828 */
[----:B--2---:R-:W-:Y:S01]  /*55740*/  HMMA.16816.F32 R40, R4, R52, R36 ;  /* 0x000000340428723c */ /* 0x004fe20000001824 */
[----:B------:R-:W2:-:S15]  /*55750*/  LDL.LU.64 R36, [R1+0xcb0] ;  /* 0x000cb00001247983 */ /* 0x000e9e0000300a00 */
[----:B------:R-:W-:-:S01]  /*55760*/  NOP ;  /* 0x0000000000007918 */ /* 0x000fc20000000000 */
[----:B------:R-:W-:Y:S04]  /*55770*/  STL.64 [R1+0xcf0], R56 ;  /* 0x000cf03801007387 */ /* 0x000fe80000100a00 */
[----:B------:R-:W-:Y:S04]  /*55780*/  STL.64 [R1+0xcf8], R58 ;  /* 0x000cf83a01007387 */ /* 0x000fe80000100a00 */
[----:B------:R-:W2:Y:S04]  /*55790*/  LDL.LU.64 R38, [R1+0xcb8] ;  /* 0x000cb80001267983 */ /* 0x000ea80000300a00 */
[----:B------:R0:W-:Y:S04]  /*557a0*/  STL.64 [R1+0xce0], R40 ;  /* 0x000ce02801007387 */ /* 0x0001e80000100a00 */
[----:B------:R1:W-:Y:S04]  /*557b0*/  STL.64 [R1+0xce8], R42 ;  /* 0x000ce82a01007387 */ /* 0x0003e80000100a00 */
[----:B0-----:R-:W4:Y:S04]  /*557c0*/  LDL.LU.64 R40, [R1+0xca0] ;  /* 0x000ca00001287983 */ /* 0x001f280000300a00 */
[----:B-1----:R-:W4:Y:S01]  /*557d0*/  LDL.LU.64 R42, [R1+0xca8] ;  /* 0x000ca800012a7983 */ /* 0x002f220000300a00 */
[C---:B------:R-:W-:Y:S06]  /*557e0*/  HMMA.16816.F32 R12, R4.reuse, R50, R12 ;  /* 0x00000032040c723c */ /* 0x040fec000000180c */
[C---:B---3--:R-:W-:Y:S01]  /*557f0*/  HMMA.16816.F32 R8, R4.reuse, R48, R8 ;  /* 0x000000300408723c */ /* 0x048fe20000001808 */
[----:B------:R-:W-:Y:S04]  /*55800*/  STL.64 [R1+0x66a8], R54 ;  /* 0x0066a83601007387 */ /* 0x000fe80000100a00 */
[----:B------:R0:W-:Y:S04]  /*55810*/  STL.64 [R1+0x66a0], R52 ;  /* 0x0066a03401007387 */ /* 0x0001e80000100a00 */
[----:B------:R-:W3:Y:S04]  /*55820*/  LDL.LU.64 R56, [R1+0xc70] ;  /* 0x000c700001387983 */ /* 0x000ee80000300a00 */
[----:B------:R-:W3:Y:S04]  /*55830*/  LDL.LU.64 R58, [R1+0xc78] ;  /* 0x000c7800013a7983 */ /* 0x000ee80000300a00 */
[----:B------:R1:W-:Y:S04]  /*55840*/  STL.64 [R1+0xcd0], R12 ;  /* 0x000cd00c01007387 */ /* 0x0003e80000100a00 */
[----:B------:R1:W-:Y:S04]  /*55850*/  STL.64 [R1+0xcd8], R14 ;  /* 0x000cd80e01007387 */ /* 0x0003e80000100a00 */
[----:B0-----:R-:W3:Y:S04]  /*55860*/  LDL.LU.64 R52, [R1+0xc60] ;  /* 0x000c600001347983 */ /* 0x001ee80000300a00 */
[----:B------:R-:W3:Y:S04]  /*55870*/  LDL.LU.64 R54, [R1+0xc68] ;  /* 0x000c680001367983 */ /* 0x000ee80000300a00 */
[----:B-1----:R-:W3:Y:S04]  /*55880*/  LDL.LU.64 R12, [R1+0xc50] ;  /* 0x000c5000010c7983 */ /* 0x002ee80000300a00 */
[----:B------:R-:W3:Y:S04]  /*55890*/  LDL.LU.64 R14, [R1+0xc58] ;  /* 0x000c5800010e7983 */ /* 0x000ee80000300a00 */
        /* <DEDUP_REMOVED lines=27> */
[C---:B--2---:R-:W-:Y:S02]  /*55a50*/  HMMA.16816.F32 R44, R4.reuse, R40, R48 ;  /* 0x00000028042c723c */ /* 0x044fe40000001830 */
[----:B------:R-:W-:Y:S04]  /*55a60*/  STL.64 [R1+0x6688], R42 ;  /* 0x0066882a01007387 */ /* 0x000fe80000100a00 */
[----:B------:R4:W-:Y:S02]  /*55a70*/  STL.64 [R1+0x6680], R40 ;  /* 0x0066802801007387 */ /* 0x0009e40000100a00 */
[----:B----4-:R-:W-:-:S15]  /*55a80*/  HMMA.16816.F32 R40, R4, R36, R52 ;  /* 0x000000240428723c */ /* 0x010fde0000001834 */
        /* <DEDUP_REMOVED lines=8> */
[----:B------:R-:W-:Y:S04]  /*55b10*/  STL.64 [R1+0xc60], R40 ;  /* 0x000c602801007387 */ /* 0x000fe80000100a00 */
[----:B------:R-:W-:Y:S01]  /*55b20*/  STL.64 [R1+0xc68], R42 ;  /* 0x000c682a01007387 */ /* 0x000fe20000100a00 */
[----:B0-----:R-:W-:Y:S03]  /*55b30*/  HMMA.16816.F32 R36, R4, R34, R12 ;  /* 0x000000220424723c */ /* 0x001fe6000000180c */
[----:B------:R-:W2:Y:S04]  /*55b40*/  LDL.LU.64 R12, [R1+0xc30] ;  /* 0x000c3000010c7983 */ /* 0x000ea80000300a00 */
[----:B------:R-:W2:-:S15]  /*55b50*/  LDL.LU.64 R14, [R1+0xc38] ;  /* 0x000c3800010e7983 */ /* 0x000e9e0000300a00 */
[----:B------:R-:W-:-:S01]  /*55b60*/  NOP ;  /* 0x0000000000007918 */ /* 0x000fc20000000000 */
[----:B------:R-:W-:Y:S04]  /*55b70*/  STL.64 [R1+0xc50], R36 ;  /* 0x000c502401007387 */ /* 0x000fe80000100a00 */
[----:B------:R0:W-:Y:S02]  /*55b80*/  STL.64 [R1+0xc58], R38 ;  /* 0x000c582601007387 */ /* 0x0001e40000100a00 */
[----:B0-----:R-:W-:Y:S02]  /*55b90*/  HMMA.16816.F32 R36, R4, R32, R8 ;  /* 0x000000200424723c */ /* 0x001fe40000001808 */
[----:B------:R-:W3:Y:S04]  /*55ba0*/  LDL.LU.64 R8, [R1+0xc20] ;  /* 0x000c200001087983 */ /* 0x000ee80000300a00 */
[----:B------:R-:W3:-:S15]  /*55bb0*/  LDL.LU.64 R10, [R1+0xc28] ;  /* 0x000c2800010a7983 */ /* 0x000ede0000300a00 */
[----:B------:R-:W-:-:S02]  /*55bc0*/  NOP ;  /* 0x0000000000007918 */ /* 0x000fc40000000000 */
[----:B------:R0:W-:Y:S04]  /*55bd0*/  STL.64 [R1+0xc40], R36 ;  /* 0x000c402401007387 */ /* 0x0001e80000100a00 */
[----:B------:R1:W-:Y:S04]  /*55be0*/  STL.64 [R1+0xc48], R38 ;  /* 0x000c482601007387 */ /* 0x0003e80000100a00 */
[----:B------:R-:W4:Y:S04]  /*55bf0*/  LDL.LU.64 R40, [R1+0xc10] ;  /* 0x000c100001287983 */ /* 0x000f280000300a00 */
[----:B------:R-:W4:Y:S04]  /*55c00*/  LDL.LU.64 R42, [R1+0xc18] ;  /* 0x000c1800012a7983 */ /* 0x000f280000300a00 */
[----:B0-----:R-:W4:Y:S04]  /*55c10*/  LDL.LU.64 R36, [R1+0xc00] ;  /* 0x000c000001247983 */ /* 0x001f280000300a00 */
[----:B-1----:R-:W4:Y:S04]  /*55c20*/  LDL.LU.64 R38, [R1+0xc08] ;  /* 0x000c080001267983 */ /* 0x002f280000300a00 */
[----:B------:R-:W4:Y:S04]  /*55c30*/  LDL.64 R46, [R1+0x28] ;  /* 0x00002800012e7983 */ /* 0x000f280000100a00 */
[----:B------:R-:W4:Y:S04]  /*55c40*/  LDL.LU R48, [R1+0x34f0] ;  /* 0x0034f00001307983 */ /* 0x000f280000300800 */
[----:B------:R-:W4:Y:S04]  /*55c50*/  LDL.LU R49, [R1+0x34ec] ;  /* 0x0034ec0001317983 */ /* 0x000f280000300800 */
[----:B------:R-:W4:Y:S04]  /*55c60*/  LDL.LU R50, [R1+0x34f8] ;  /* 0x0034f80001327983 */ /* 0x000f280000300800 */
[----:B------:R-:W4:Y:S04]  /*55c70*/  LDL.LU R51, [R1+0x34f4] ;  /* 0x0034f40001337983 */ /* 0x000f280000300800 */
[----:B------:R-:W4:Y:S04]  /*55c80*/  LDL.LU R52, [R1+0x3500] ;  /* 0x0035000001347983 */ /* 0x000f280000300800 */
[----:B------:R-:W4:Y:S04]  /*55c90*/  LDL.LU R53, [R1+0x34fc] ;  /* 0x0034fc0001357983 */ /* 0x000f280000300800 */
[----:B------:R-:W-:Y:S04]  /*55ca0*/  STL.64 [R1+0x6668], R34 ;  /* 0x0066682201007387 */ /* 0x000fe80000100a00 */
[----:B------:R-:W-:Y:S04]  /*55cb0*/  STL.64 [R1+0x6660], R32 ;  /* 0x0066602001007387 */ /* 0x000fe80000100a00 */
[----:B------:R-:W4:Y:S04]  /*55cc0*/  LDL.LU R54, [R1+0x3508] ;  /* 0x0035080001367983 */ /* 0x000f280000300800 */
[----:B------:R-:W4:Y:S01]  /*55cd0*/  LDL.LU R55, [R1+0x3504] ;  /* 0x0035040001377983 */ /* 0x000f220000300800 */
[----:B--2---:R-:W-:-:S15]  /*55ce0*/  HMMA.16816.F32 R12, R4, R26, R12 ;  /* 0x0000001a040c723c */ /* 0x004fde000000180c */
[----:B------:R-:W-:-:S08]  /*55cf0*/  NOP ;  /* 0x0000000000007918 */ /* 0x000fd00000000000 */
[----:B------:R-:W-:Y:S04]  /*55d00*/  STL.64 [R1+0xc30], R12 ;  /* 0x000c300c01007387 */ /* 0x000fe80000100a00 */
[----:B------:R3:W-:Y:S02]  /*55d10*/  STL.64 [R1+0xc38], R14 ;  /* 0x000c380e01007387 */ /* 0x0007e40000100a00 */
[----:B---3--:R-:W-:Y:S02]  /*55d20*/  HMMA.16816.F32 R12, R4, R24, R8 ;  /* 0x00000018040c723c */ /* 0x008fe40000001808 */
[----:B------:R-:W2:Y:S04]  /*55d30*/  LDL.LU.64 R8, [R1+0xbf0] ;  /* 0x000bf00001087983 */ /* 0x000ea80000300a00 */
[----:B------:R-:W2:-:S15]  /*55d40*/  LDL.LU.64 R10, [R1+0xbf8] ;  /* 0x000bf800010a7983 */ /* 0x000e9e0000300a00 */
[----:B------:R-:W-:-:S02]  /*55d50*/  NOP ;  /* 0x0000000000007918 */ /* 0x000fc40000000000 */
[----:B------:R0:W-:Y:S04]  /*55d60*/  STL.64 [R1+0xc20], R12 ;  /* 0x000c200c01007387 */ /* 0x0001e80000100a00 */
[----:B------:R1:W-:Y:S04]  /*55d70*/  STL.64 [R1+0xc28], R14 ;  /* 0x000c280e01007387 */ /* 0x0003e80000100a00 */
[----:B0-----:R-:W3:Y:S04]  /*55d80*/  LDL.LU.64 R12, [R1+0xbe0] ;  /* 0x000be000010c7983 */ /* 0x001ee80000300a00 */
[----:B-1----:R-:W3:Y:S04]  /*55d90*/  LDL.LU.64 R14, [R1+0xbe8] ;  /* 0x000be800010e7983 */ /* 0x002ee80000300a00 */
[----:B------:R-:W3:Y:S04]  /*55da0*/  LDL.LU.64 R56, [R1+0xbc0] ;  /* 0x000bc00001387983 */ /* 0x000ee80000300a00 */
[----:B------:R-:W3:Y:S01]  /*55db0*/  LDL.LU.64 R58, [R1+0xbc8] ;  /* 0x000bc800013a7983 */ /* 0x000ee20000300a00 */
[C---:B----4-:R-:W-:Y:S03]  /*55dc0*/  HMMA.16816.F32 R32, R4.reuse, R22, R40 ;  /* 0x000000160420723c */ /* 0x050fe60000001828 */
[----:B------:R-:W-:Y:S04]  /*55dd0*/  STL.64 [R1+0x66e0], R26 ;  /* 0x0066e01a01007387 */ /* 0x000fe80000100a00 */
[----:B------:R0:W-:Y:S04]  /*55de0*/  STL.64 [R1+0x66d8], R24 ;  /* 0x0066d81801007387 */ /* 0x0001e80000100a00 */
[----:B------:R-:W4:Y:S01]  /*55df0*/  LDL.LU.64 R40, [R1+0xbb0] ;  /* 0x000bb00001287983 */ /* 0x000f220000300a00 */
[C---:B0-----:R-:W-:Y:S11]  /*55e00*/  HMMA.16816.F32 R24, R4.reuse, R20, R36 ;  /* 0x000000140418723c */ /* 0x041ff60000001824 */
[----:B------:R0:W-:Y:S04]  /*55e10*/  STL.64 [R1+0xc10], R32 ;  /* 0x000c102001007387 */ /* 0x0001e80000100a00 */
[----:B------:R1:W-:Y:S04]  /*55e20*/  STL.64 [R1+0xc18], R34 ;  /* 0x000c182201007387 */ /* 0x0003e80000100a00 */
[----:B------:R-:W4:Y:S04]  /*55e30*/  LDL.LU.64 R42, [R1+0xbb8] ;  /* 0x000bb800012a7983 */ /* 0x000f280000300a00 */
[----:B------:R1:W-:Y:S04]  /*55e40*/  STL.64 [R1+0xc00], R24 ;  /* 0x000c001801007387 */ /* 0x0003e80000100a00 */
[----:B------:R1:W-:Y:S04]  /*55e50*/  STL.64 [R1+0xc08], R26 ;  /* 0x000c081a01007387 */ /* 0x0003e80000100a00 */
[----:B------:R-:W4:Y:S04]  /*55e60*/  LDL.LU.64 R36, [R1+0xba0] ;  /* 0x000ba00001247983 */ /* 0x000f280000300a00 */
[----:B------:R-:W4:Y:S04]  /*55e70*/  LDL.LU.64 R38, [R1+0xba8] ;  /* 0x000ba80001267983 */ /* 0x000f280000300a00 */
[----:B0-----:R-:W4:Y:S04]  /*55e80*/  LDL.LU.64 R32, [R1+0xb90] ;  /* 0x000b900001207983 */ /* 0x001f280000300a00 */
[----:B-1----:R-:W4:Y:S04]  /*55e90*/  LDL.LU.64 R34, [R1+0xb98] ;  /* 0x000b980001227983 */ /* 0x002f280000300a00 */
[----:B------:R-:W4:Y:S04]  /*55ea0*/  LDL.LU.64 R24, [R1+0x710] ;  /* 0x0007100001187983 */ /* 0x000f280000300a00 */
[----:B------:R-:W4:Y:S04]  /*55eb0*/  LDL.LU.64 R26, [R1+0x718] ;  /* 0x00071800011a7983 */ /* 0x000f280000300a00 */
        /* <DEDUP_REMOVED lines=14> */
[----:B------:R-:W2:Y:S01]  /*55fa0*/  LDL.LU.64 R12, [R1+0x6700] ;  /* 0x00670000010c7983 */ /* 0x000ea20000300a00 */
[----:B----4-:R-:W-:Y:S06]  /*55fb0*/  HMMA.16816.F32 R20, R4, R14, R20 ;  /* 0x0000000e0414723c */ /* 0x010fec0000001814 */
[----:B------:R-:W-:-:S15]  /*55fc0*/  STL [R1+0x665c], R15 ;  /* 0x00665c0f01007387 */ /* 0x000fde0000100800 */
[----:B------:R-:W-:-:S02]  /*55fd0*/  NOP ;  /* 0x0000000000007918 */ /* 0x000fc40000000000 */
[----:B------:R-:W-:Y:S04]  /*55fe0*/  STL.64 [R1+0xbd0], R20 ;  /* 0x000bd01401007387 */ /* 0x000fe80000100a00 */
[----:B------:R2:W-:Y:S04]  /*55ff0*/  STL.64 [R1+0xbd8], R22 ;  /* 0x000bd81601007387 */ /* 0x0005e80000100a00 */
[----:B------:R-:W4:Y:S01]  /*56000*/  LDL.64 R28, [R1+0x18] ;  /* 0x00001800011c7983 */ /* 0x000f220000100a00 */
[----:B--2---:R-:W-:Y:S07]  /*56010*/  HMMA.16816.F32 R20, R4, R12, R56 ;  /* 0x0000000c0414723c */ /* 0x004fee0000001838 */
[----:B------:R-:W-:-:S15]  /*56020*/  IMAD.MOV.U32 R58, RZ, RZ, R3 ;  /* 0x000000ffff3a7224 */ /* 0x000fde00078e0003 */
[----:B------:R-:W-:-:S01]  /*56030*/  NOP ;  /* 0x0000000000007918 */ /* 0x000fc20000000000 */
[----:B------:R-:W-:Y:S04]  /*56040*/  STL.64 [R1+0xbc0], R20 ;  /* 0x000bc01401007387 */ /* 0x000fe80000100a00 */
[----:B------:R0:W-:Y:S04]  /*56050*/  STL.64 [R1+0xbc8], R22 ;  /* 0x000bc81601007387 */ /* 0x0001e80000100a00 */
[----:B------:R-:W2:Y:S01]  /*56060*/  LDL.LU R3, [R1+0x66fc] ;  /* 0x0066fc0001037983 */ /* 0x000ea20000300800 */
[----:B0-----:R-:W-:Y:S01]  /*56070*/  HMMA.16816.F32 R20, R4, R10, R40 ;  /* 0x0000000a0414723c */ /* 0x001fe20000001828 */
[----:B------:R-:W-:-:S02]  /*56080*/  IMAD.MOV.U32 R59, RZ, RZ, R31 ;  /* 0x000000ffff3b7224 */ /* 0x000fc400078e001f */
[----:B------:R-:W4:Y:S04]  /*56090*/  LDL.LU R31, [R1+0x66f8] ;  /* 0x0066f800011f7983 */ /* 0x000f280000300800 */
[----:B------:R-:W4:Y:S04]  /*560a0*/  LDL R56, [R1+0x20] ;  /* 0x0000200001387983 */ /* 0x000f280000100800 */
[----:B------:R-:W-:Y:S04]  /*560b0*/  STL [R1+0x6658], R13 ;  /* 0x0066580d01007387 */ /* 0x000fe80000100800 */
[----:B------:R-:W-:Y:S01]  /*560c0*/  STL [R1+0x6654], R11 ;  /* 0x0066540b01007387 */ /* 0x000fe20000100800 */
[----:B---3--:R-:W-:Y:S07]  /*560d0*/  HMMA.16816.F32 R36, R4, R8, R36 ;  /* 0x000000080424723c */ /* 0x008fee0000001824 */
[----:B------:R-:W-:Y:S04]  /*560e0*/  STL.64 [R1+0xbb0], R20 ;  /* 0x000bb01401007387 */ /* 0x000fe80000100a00 */
[----:B------:R2:W-:-:S12]  /*560f0*/  STL.64 [R1+0xbb8], R22 ;  /* 0x000bb81601007387 */ /* 0x0005d80000100a00 */
[----:B------:R-:W-:Y:S04]  /*56100*/  STL.64 [R1+0xba0], R36 ;  /* 0x000ba02401007387 */ /* 0x000fe80000100a00 */
[----:B------:R-:W-:Y:S01]  /*56110*/  STL.64 [R1+0xba8], R38 ;  /* 0x000ba82601007387 */ /* 0x000fe20000100a00 */
[C---:B--2---:R-:W-:Y:S06]  /*56120*/  HMMA.16816.F32 R20, R4.reuse, R2, R32 ;  /* 0x000000020414723c */ /* 0x044fec0000001820 */
[----:B------:R-:W-:-:S15]  /*56130*/  HMMA.16816.F32 R4, R4, R46, R24 ;  /* 0x0000002e0404723c */ /* 0x000fde0000001818 */
[----:B------:R-:W-:-:S02]  /*56140*/  NOP ;  /* 0x0000000000007918 */ /* 0x000fc40000000000 */
[----:B------:R0:W-:Y:S04]  /*56150*/  STL.64 [R1+0xb90], R20 ;  /* 0x000b901401007387 */ /* 0x0001e80000100a00 */
[----:B------:R1:W-:Y:S04]  /*56160*/  STL.64 [R1+0xb98], R22 ;  /* 0x000b981601007387 */ /* 0x0003e80000100a00 */
[----:B------:R2:W-:Y:S04]  /*56170*/  STL.64 [R1+0x710], R4 ;  /* 0x0007100401007387 */ /* 0x0005e80000100a00 */
[----:B------:R3:W-:Y:S04]  /*56180*/  STL.64 [R1+0x718], R6 ;  /* 0x0007180601007387 */ /* 0x0007e80000100a00 */
[----:B0-----:R-:W4:Y:S04]  /*56190*/  LDL.LU.64 R20, [R1+0xb80] ;  /* 0x000b800001147983 */ /* 0x001f280000300a00 */
[----:B-1----:R-:W4:Y:S04]  /*561a0*/  LDL.LU.64 R22, [R1+0xb88] ;  /* 0x000b880001167983 */ /* 0x002f280000300a00 */
[----:B------:R-:W4:Y:S04]  /*561b0*/  LDL.LU.64 R24, [R1+0xb70] ;  /* 0x000b700001187983 */ /* 0x000f280000300a00 */
[----:B------:R-:W4:Y:S04]  /*561c0*/  LDL.LU.64 R26, [R1+0xb78] ;  /* 0x000b7800011a7983 */ /* 0x000f280000300a00 */
[----:B------:R-:W4:Y:S04]  /*561d0*/  LDL.LU.64 R36, [R1+0xb60] ;  /* 0x000b600001247983 */ /* 0x000f280000300a00 */
[----:B------:R-:W4:Y:S01]  /*561e0*/  LDL.LU.64 R38, [R1+0xb68] ;  /* 0x000b680001267983 */ /* 0x000f220000300a00 */
[----:B--2---:R-:W-:-:S02]  /*561f0*/  IMAD R4, R49, 0x100, R48 ;  /* 0x0000010031047824 */ /* 0x004fc400078e0230 */
[----:B------:R-:W-:Y:S02]  /*56200*/  IMAD R5, R51, 0x100, R50 ;  /* 0x0000010033057824 */ /* 0x000fe400078e0232 */
[----:B---3--:R-:W-:Y:S02]  /*56210*/  IMAD R6, R53, 0x100, R52 ;  /* 0x0000010035067824 */ /* 0x008fe400078e0234 */
[----:B------:R-:W-:Y:S02]  /*56220*/  IMAD R7, R55, 0x100, R54 ;  /* 0x0000010037077824 */ /* 0x000fe400078e0236 */
[----:B------:R-:W-:Y:S01]  /*56230*/  IMAD.MOV.U32 R57, RZ, RZ, R0 ;  /* 0x000000ffff397224 */ /* 0x000fe200078e0000 */
[----:B------:R-:W-:Y:S02]  /*56240*/  F2FP.F16.E5M2.UNPACK_B R4, R4 ;  /* 0x00000004ff04723e */ /* 0x000fe400020004ff */
[----:B------:R-:W-:Y:S02]  /*56250*/  F2FP.F16.E5M2.UNPACK_B R5, R5 ;  /* 0x00000005ff05723e */ /* 0x000fe400020004ff */
[----:B------:R-:W-:-:S02]  /*56260*/  F2FP.F16.E5M2.UNPACK_B R6, R6 ;  /* 0x00000006ff06723e */ /* 0x000fc400020004ff */
[----:B------:R-:W-:Y:S01]  /*56270*/  F2FP.F16.E5M2.UNPACK_B R7, R7 ;  /* 0x00000007ff07723e */ /* 0x000fe200020004ff */
[----:B----4-:R-:W-:Y:S02]  /*56280*/  IMAD.MOV.U32 R15, RZ, RZ, R28 ;  /* 0x000000ffff0f7224 */ /* 0x010fe400078e001c */
[----:B------:R-:W-:Y:S01]  /*56290*/  IMAD.MOV.U32 R13, RZ, RZ, R29 ;  /* 0x000000ffff0d7224 */ /* 0x000fe200078e001d */
[----:B------:R-:W2:Y:S04]  /*562a0*/  LDL.LU.64 R48, [R1+0xb50] ;  /* 0x000b500001307983 */ /* 0x000ea80000300a00 */
[----:B------:R-:W2:Y:S04]  /*562b0*/  LDL.LU.64 R50, [R1+0xb58] ;  /* 0x000b580001327983 */ /* 0x000ea80000300a00 */
[----:B------:R-:W3:Y:S04]  /*562c0*/  LDL.LU.64 R52, [R1+0xb40] ;  /* 0x000b400001347983 */ /* 0x000ee80000300a00 */
[----:B------:R-:W3:Y:S01]  /*562d0*/  LDL.LU.64 R54, [R1+0xb48] ;  /* 0x000b480001367983 */ /* 0x000ee20000300a00 */
[----:B------:R-:W-:-:S02]  /*562e0*/  IMAD.MOV.U32 R11, RZ, RZ, R46 ;  /* 0x000000ffff0b7224 */ /* 0x000fc400078e002e */
[----:B------:R-:W-:Y:S01]  /*562f0*/  IMAD.MOV.U32 R0, RZ, RZ, R47 ;  /* 0x000000ffff007224 */ /* 0x000fe200078e002f */
[----:B------:R-:W4:Y:S04]  /*56300*/  LDL.LU.64 R44, [R1+0xb30] ;  /* 0x000b3000012c7983 */ /* 0x000f280000300a00 */
[----:B------:R-:W4:Y:S04]  /*56310*/  LDL.LU.64 R46, [R1+0xb38] ;  /* 0x000b3800012e7983 */ /* 0x000f280000300a00 */
[----:B------:R-:W4:Y:S04]  /*56320*/  LDL.LU.64 R40, [R1+0xb20] ;  /* 0x000b200001287983 */ /* 0x000f280000300a00 */
[----:B------:R-:W4:Y:S04]  /*56330*/  LDL.LU.64 R42, [R1+0xb28] ;  /* 0x000b2800012a7983 */ /* 0x000f280000300a00 */
[----:B------:R-:W4:Y:S04]  /*56340*/  LDL.LU.64 R32, [R1+0xb10] ;  /* 0x000b100001207983 */ /* 0x000f280000300a00 */
[----:B------:R-:W4:Y:S01]  /*56350*/  LDL.LU.64 R34, [R1+0xb18] ;  /* 0x000b180001227983 */ /* 0x000f220000300a00 */
[C---:B------:R-:W-:Y:S06]  /*56360*/  HMMA.16816.F32 R20, R4.reuse, R56, R20 ;  /* 0x000000380414723c */ /* 0x040fec0000001814 */
[C---:B------:R-:W-:Y:S06]  /*56370*/  HMMA.16816.F32 R24, R4.reuse, R28, R24 ;  /* 0x0000001c0418723c */ /* 0x040fec0000001818 */
[C---:B------:R-:W-:Y:S11]  /*56380*/  HMMA.16816.F32 R28, R4.reuse, R30, R36 ;  /* 0x0000001e041c723c */ /* 0x040ff60000001824 */
        /* <DEDUP_REMOVED lines=10> */
[----:B------:R0:W-:Y:S04]  /*56430*/  STL.64 [R1+0xb60], R28 ;  /* 0x000b601c01007387 */ /* 0x0001e80000100a00 */
[----:B------:R2:W-:Y:S04]  /*56440*/  STL.64 [R1+0xb68], R30 ;  /* 0x000b681e01007387 */ /* 0x0005e80000100a00 */
[----:B0-----:R-:W2:Y:S01]  /*56450*/  LDL.LU.64 R28, [R1+0x66c0] ;  /* 0x0066c000011c7983 */ /* 0x001ea20000300a00 */
[C---:B---3--:R-:W-:Y:S06]  /*56460*/  HMMA.16816.F32 R56, R4.reuse, R58, R52 ;  /* 0x0000003a0438723c */ /* 0x048fec0000001834 */
[----:B--2---:R-:W-:Y:S01]  /*56470*/  HMMA.16816.F32 R28, R4, R28, R48 ;  /* 0x0000001c041c723c */ /* 0x004fe20000001830 */
[----:B------:R-:W2:Y:S04]  /*56480*/  LDL.LU.64 R50, [R1+0x66b8] ;  /* 0x0066b80001327983 */ /* 0x000ea80000300a00 */
[----:B------:R-:W3:-:S15]  /*56490*/  LDL.LU.64 R48, [R1+0x66b0] ;  /* 0x0066b00001307983 */ /* 0x000ede0000300a00 */
[----:B------:R-:W-:-:S03]  /*564a0*/  NOP ;  /* 0x0000000000007918 */ /* 0x000fc60000000000 */
[----:B------:R0:W-:Y:S04]  /*564b0*/  STL.64 [R1+0xb50], R28 ;  /* 0x000b501c01007387 */ /* 0x0001e80000100a00 */
[----:B------:R1:W-:Y:S04]  /*564c0*/  STL.64 [R1+0xb58], R30 ;  /* 0x000b581e01007387 */ /* 0x0003e80000100a00 */
[----:B0-----:R-:W2:Y:S04]  /*564d0*/  LDL.LU.64 R28, [R1+0xaf0] ;  /* 0x000af000011c7983 */ /* 0x001ea80000300a00 */
[----:B-1----:R-:W2:Y:S04]  /*564e0*/  LDL.LU.64 R30, [R1+0xaf8] ;  /* 0x000af800011e7983 */ /* 0x002ea80000300a00 */
[----:B------:R-:W3:Y:S04]  /*564f0*/  LDL.LU.64 R54, [R1+0x66a8] ;  /* 0x0066a80001367983 */ /* 0x000ee80000300a00 */
[----:B------:R-:W2:Y:S04]  /*56500*/  LDL.LU.64 R52, [R1+0x66a0] ;  /* 0x0066a00001347983 */ /* 0x000ea80000300a00 */
[----:B------:R-:W-:Y:S04]  /*56510*/  STL.64 [R1+0xb40], R56 ;  /* 0x000b403801007387 */ /* 0x000fe80000100a00 */
[----:B------:R0:W-:Y:S04]  /*56520*/  STL.64 [R1+0xb48], R58 ;  /* 0x000b483a01007387 */ /* 0x0001e80000100a00 */
[----:B0-----:R-:W3:Y:S04]  /*56530*/  LDL.LU.64 R58, [R1+0x6698] ;  /* 0x00669800013a7983 */ /* 0x001ee80000300a00 */
[----:B------:R-:W2:Y:S01]  /*56540*/  LDL.LU.64 R56, [R1+0x6690] ;  /* 0x0066900001387983 */ /* 0x000ea20000300a00 */
[----:B----4-:R-:W-:Y:S06]  /*56550*/  HMMA.16816.F32 R44, R4, R60, R44 ;  /* 0x0000003c042c723c */ /* 0x010fec000000182c */
[----:B------:R-:W-:-:S15]  /*56560*/  STL.64 [R1+0x65f8], R60 ;  /* 0x0065f83c01007387 */ /* 0x000fde0000100a00 */
[----:B------:R-:W-:-:S02]  /*56570*/  NOP ;  /* 0x0000000000007918 */ /* 0x000fc40000000000 */
[----:B------:R-:W-:Y:S04]  /*56580*/  STL.64 [R1+0xb30], R44 ;  /* 0x000b302c01007387 */ /* 0x000fe80000100a00 */
[----:B------:R3:W-:Y:S02]  /*56590*/  STL.64 [R1+0xb38], R46 ;  /* 0x000b382e01007387 */ /* 0x0007e40000100a00 */
[C---:B---3--:R-:W-:Y:S06]  /*565a0*/  HMMA.16816.F32 R44, R4.reuse, R58, R40 ;  /* 0x0000003a042c723c */ /* 0x048fec0000001828 */
[----:B--2---:R-:W-:Y:S01]  /*565b0*/  HMMA.16816.F32 R32, R4, R56, R32 ;  /* 0x000000380420723c */ /* 0x004fe20000001820 */
[----:B------:R-:W2:Y:S04]  /*565c0*/  LDL.LU.64 R40, [R1+0xae0] ;  /* 0x000ae00001287983 */ /* 0x000ea80000300a00 */
[----:B------:R-:W2:-:S12]  /*565d0*/  LDL.LU.64 R42, [R1+0xae8] ;  /* 0x000ae800012a7983 */ /* 0x000e980000300a00 */
        /* <DEDUP_REMOVED lines=12> */
[C---:B------:R-:W-:Y:S06]  /*566a0*/  HMMA.16816.F32 R28, R4.reuse, R52, R28 ;  /* 0x00000034041c723c */ /* 0x040fec000000181c */
[C---:B--2---:R-:W-:Y:S06]  /*566b0*/  HMMA.16816.F32 R40, R4.reuse, R50, R40 ;  /* 0x000000320428723c */ /* 0x044fec0000001828 */
[C---:B---3--:R-:W-:Y:S06]  /*566c0*/  HMMA.16816.F32 R44, R4.reuse, R48, R44 ;  /* 0x00000030042c723c */ /* 0x048fec000000182c */
[----:B----4-:R-:W-:-:S15]  /*566d0*/  HMMA.16816.F32 R56, R4, R54, R56 ;  /* 0x000000360438723c */ /* 0x010fde0000001838 */
[----:B------:R-:W-:-:S08]  /*566e0*/  NOP ;  /* 0x0000000000007918 */ /* 0x000fd00000000000 */
        /* <DEDUP_REMOVED lines=28> */
[C---:B--2---:R-:W-:Y:S02]  /*568b0*/  HMMA.16816.F32 R48, R4.reuse, R44, R52 ;  /* 0x0000002c0430723c */ /* 0x044fe40000001834 */
[----:B------:R-:W-:Y:S04]  /*568c0*/  STL.64 [R1+0x65e0], R46 ;  /* 0x0065e02e01007387 */ /* 0x000fe80000100a00 */
[----:B------:R0:W-:Y:S02]  /*568d0*/  STL.64 [R1+0x65d8], R44 ;  /* 0x0065d82c01007387 */ /* 0x0001e40000100a00 */
[----:B0-----:R-:W-:-:S15]  /*568e0*/  HMMA.16816.F32 R44, R4, R42, R32 ;  /* 0x0000002a042c723c */ /* 0x001fde0000001820 */
[----:B------:R-:W-:Y:S04]  /*568f0*/  STL.64 [R1+0xab0], R48 ;  /* 0x000ab03001007387 */ /* 0x000fe80000100a00 */
[----:B------:R-:W-:Y:S04]  /*56900*/  STL.64 [R1+0xab8], R50 ;  /* 0x000ab83201007387 */ /* 0x000fe80000100a00 */
[----:B------:R-:W2:Y:S04]  /*56910*/  LDL.LU.64 R32, [R1+0xa70] ;  /* 0x000a700001207983 */ /* 0x000ea80000300a00 */
[----:B------:R-:W2:Y:S01]  /*56920*/  LDL.LU.64 R34, [R1+0xa78] ;  /* 0x000a780001227983 */ /* 0x000ea20000300a00 */
[C---:B---3--:R-:W-:Y:S03]  /*56930*/  HMMA.16816.F32 R28, R4.reuse, R38, R28 ;  /* 0x00000026041c723c */ /* 0x048fe6000000181c */
        /* <DEDUP_REMOVED lines=8> */
[----:B------:R-:W-:Y:S04]  /*569c0*/  STL.64 [R1+0x65d0], R42 ;  /* 0x0065d02a01007387 */ /* 0x000fe80000100a00 */
[----:B------:R4:W-:Y:S04]  /*569d0*/  STL.64 [R1+0x65c8], R40 ;  /* 0x0065c82801007387 */ /* 0x0009e80000100a00 */
[----:B------:R-:W3:Y:S04]  /*569e0*/  LDL.LU.64 R48, [R1+0xa50] ;  /* 0x000a500001307983 */ /* 0x000ee80000300a00 */
[----:B------:R-:W3:Y:S04]  /*569f0*/  LDL.LU.64 R50, [R1+0xa58] ;  /* 0x000a580001327983 */ /* 0x000ee80000300a00 */
[----:B------:R4:W-:Y:S04]  /*56a00*/  STL.64 [R1+0xa80], R28 ;  /* 0x000a801c01007387 */ /* 0x0009e80000100a00 */
[----:B------:R-:W-:Y:S04]  /*56a10*/  STL.64 [R1+0xa88], R30 ;  /* 0x000a881e01007387 */ /* 0x000fe80000100a00 */
[----:B0-----:R-:W3:Y:S04]  /*56a20*/  LDL.LU.64 R44, [R1+0xa40] ;  /* 0x000a4000012c7983 */ /* 0x001ee80000300a00 */
[----:B-1----:R-:W3:Y:S04]  /*56a30*/  LDL.LU.64 R46, [R1+0xa48] ;  /* 0x000a4800012e7983 */ /* 0x002ee80000300a00 */
[----:B----4-:R-:W4:Y:S04]  /*56a40*/  LDL.LU.64 R40, [R1+0xa30] ;  /* 0x000a300001287983 */ /* 0x010f280000300a00 */
[----:B------:R-:W4:Y:S04]  /*56a50*/  LDL.LU.64 R42, [R1+0xa38] ;  /* 0x000a3800012a7983 */ /* 0x000f280000300a00 */
[----:B------:R-:W4:Y:S04]  /*56a60*/  LDL.LU R53, [R1+0x3510] ;  /* 0x0035100001357983 */ /* 0x000f280000300800 */
[----:B------:R-:W4:Y:S04]  /*56a70*/  LDL.LU R28, [R1+0x350c] ;  /* 0x00350c00011c7983 */ /* 0x000f280000300800 */
[----:B------:R-:W4:Y:S04]  /*56a80*/  LDL.LU R60, [R1+0x3518] ;  /* 0x00351800013c7983 */ /* 0x000f280000300800 */
[----:B------:R-:W4:Y:S01]  /*56a90*/  LDL.LU R29, [R1+0x3514] ;  /* 0x00351400011d7983 */ /* 0x000f220000300800 */
[----:B--2---:R-:W-:-:S15]  /*56aa0*/  HMMA.16816.F32 R32, R4, R36, R32 ;  /* 0x000000240420723c */ /* 0x004fde0000001820 */
[----:B------:R-:W-:-:S08]  /*56ab0*/  NOP ;  /* 0x0000000000007918 */ /* 0x000fd00000000000 */
[----:B------:R-:W-:Y:S04]  /*56ac0*/  STL.64 [R1+0xa70], R32 ;  /* 0x000a702001007387 */ /* 0x000fe80000100a00 */
[----:B------:R0:W-:Y:S04]  /*56ad0*/  STL.64 [R1+0xa78], R34 ;  /* 0x000a782201007387 */ /* 0x0001e80000100a00 */
[----:B0-----:R-:W3:Y:S04]  /*56ae0*/  LDL.LU.64 R34, [R1+0x6668] ;  /* 0x0066680001227983 */ /* 0x001ee80000300a00 */
[----:B------:R-:W2:Y:S04]  /*56af0*/  LDL.LU.64 R32, [R1+0x6660] ;  /* 0x0066600001207983 */ /* 0x000ea80000300a00 */
[----:B------:R-:W4:Y:S04]  /*56b00*/  LDL.LU R61, [R1+0x3520] ;  /* 0x00352000013d7983 */ /* 0x000f280000300800 */
[----:B------:R-:W4:Y:S04]  /*56b10*/  LDL.LU R30, [R1+0x351c] ;  /* 0x00351c00011e7983 */ /* 0x000f280000300800 */
[----:B------:R-:W-:Y:S04]  /*56b20*/  STL.64 [R1+0x6628], R38 ;  /* 0x0066282601007387 */ /* 0x000fe80000100a00 */
[----:B------:R3:W-:Y:S02]  /*56b30*/  STL.64 [R1+0x6620], R36 ;  /* 0x0066202401007387 */ /* 0x0007e40000100a00 */
[----:B---3--:R-:W-:Y:S02]  /*56b40*/  HMMA.16816.F32 R36, R4, R34, R56 ;  /* 0x000000220424723c */ /* 0x008fe40000001838 */
[----:B------:R-:W3:Y:S04]  /*56b50*/  LDL.LU.64 R56, [R1+0xa10] ;  /* 0x000a100001387983 */ /* 0x000ee80000300a00 */
[----:B------:R-:W3:-:S15]  /*56b60*/  LDL.LU.64 R58, [R1+0xa18] ;  /* 0x000a1800013a7983 */ /* 0x000ede0000300a00 */
[----:B------:R-:W-:-:S02]  /*56b70*/  NOP ;  /* 0x0000000000007918 */ /* 0x000fc40000000000 */
[----:B------:R-:W-:Y:S04]  /*56b80*/  STL.64 [R1+0xa60], R36 ;  /* 0x000a602401007387 */ /* 0x000fe80000100a00 */
[----:B------:R2:W-:Y:S04]  /*56b90*/  STL.64 [R1+0xa68], R38 ;  /* 0x000a682601007387 */ /* 0x0005e80000100a00 */
[----:B------:R-:W3:Y:S01]  /*56ba0*/  LDL.LU R31, [R1+0x3528] ;  /* 0x00352800011f7983 */ /* 0x000ee20000300800 */
[----:B--2---:R-:W-:Y:S03]  /*56bb0*/  HMMA.16816.F32 R36, R4, R32, R48 ;  /* 0x000000200424723c */ /* 0x004fe60000001830 */
[----:B------:R-:W-:Y:S04]  /*56bc0*/  STL.64 [R1+0x6638], R34 ;  /* 0x0066382201007387 */ /* 0x000fe80000100a00 */
[----:B------:R0:W-:-:S15]  /*56bd0*/  STL.64 [R1+0x6630], R32 ;  /* 0x0066302001007387 */ /* 0x0001de0000100a00 */
[----:B------:R-:W-:-:S01]  /*56be0*/  NOP ;  /* 0x0000000000007918 */ /* 0x000fc20000000000 */
[----:B------:R-:W-:Y:S04]  /*56bf0*/  STL.64 [R1+0xa50], R36 ;  /* 0x000a502401007387 */ /* 0x000fe80000100a00 */
[----:B------:R4:W-:Y:S04]  /*56c00*/  STL.64 [R1+0xa58], R38 ;  /* 0x000a582601007387 */ /* 0x0009e80000100a00 */
[----:B0-----:R-:W2:Y:S04]  /*56c10*/  LDL.LU.64 R32, [R1+0xa20] ;  /* 0x000a200001207983 */ /* 0x001ea80000300a00 */
[----:B------:R-:W2:Y:S01]  /*56c20*/  LDL.LU.64 R34, [R1+0xa28] ;  /* 0x000a280001227983 */ /* 0x000ea20000300a00 */
[C---:B------:R-:W-:Y:S03]  /*56c30*/  HMMA.16816.F32 R44, R4.reuse, R26, R44 ;  /* 0x0000001a042c723c */ /* 0x040fe6000000182c */
[----:B------:R-:W2:Y:S03]  /*56c40*/  LDL.LU.64 R48, [R1+0xa00] ;  /* 0x000a000001307983 */ /* 0x000ea60000300a00 */
[----:B----4-:R-:W-:-:S15]  /*56c50*/  HMMA.16816.F32 R36, R4, R24, R40 ;  /* 0x000000180424723c */ /* 0x010fde0000001828 */
[----:B------:R-:W-:-:S02]  /*56c60*/  NOP ;  /* 0x0000000000007918 */ /* 0x000fc40000000000 */
[----:B------:R0:W-:Y:S04]  /*56c70*/  STL.64 [R1+0xa40], R44 ;  /* 0x000a402c01007387 */ /* 0x0001e80000100a00 */
[----:B------:R1:W-:Y:S04]  /*56c80*/  STL.64 [R1+0xa48], R46 ;  /* 0x000a482e01007387 */ /* 0x0003e80000100a00 */
[----:B------:R-:W4:Y:S04]  /*56c90*/  LDL.LU.64 R50, [R1+0xa08] ;  /* 0x000a080001327983 */ /* 0x000f280000300a00 */
        /* <DEDUP_REMOVED lines=8> */
[----:B------:R-:W-:Y:S04]  /*56d20*/  STL.64 [R1+0x6648], R26 ;  /* 0x0066481a01007387 */ /* 0x000fe80000100a00 */
[----:B------:R3:W-:Y:S01]  /*56d30*/  STL.64 [R1+0x6640], R24 ;  /* 0x0066401801007387 */ /* 0x0007e20000100a00 */
[----:B------:R-:W-:Y:S01]  /*56d40*/  IMAD.MOV.U32 R54, RZ, RZ, R11 ;  /* 0x000000ffff367224 */ /* 0x000fe200078e000b */
[----:B---3--:R-:W-:Y:S07]  /*56d50*/  HMMA.16816.F32 R24, R4, R20, R56 ;  /* 0x000000140418723c */ /* 0x008fee0000001838 */
[----:B------:R-:W-:-:S02]  /*56d60*/  IMAD.MOV.U32 R58, RZ, RZ, R15 ;  /* 0x000000ffff3a7224 */ /* 0x000fc400078e000f */
[----:B------:R-:W-:Y:S01]  /*56d70*/  IMAD.MOV.U32 R59, RZ, RZ, R13 ;  /* 0x000000ffff3b7224 */ /* 0x000fe200078e000d */
[----:B--2---:R-:W-:-:S15]  /*56d80*/  HMMA.16816.F32 R32, R4, R22, R32 ;  /* 0x000000160420723c */ /* 0x004fde0000001820 */
[----:B------:R-:W-:-:S08]  /*56d90*/  NOP ;  /* 0x0000000000007918 */ /* 0x000fd00000000000 */
[----:B------:R0:W-:Y:S04]  /*56da0*/  STL.64 [R1+0xa20], R32 ;  /* 0x000a202001007387 */ /* 0x0001e80000100a00 */
[----:B------:R1:W-:Y:S04]  /*56db0*/  STL.64 [R1+0xa28], R34 ;  /* 0x000a282201007387 */ /* 0x0003e80000100a00 */
[----:B0-----:R-:W2:Y:S04]  /*56dc0*/  LDL.LU.64 R32, [R1+0x9c0] ;  /* 0x0009c00001207983 */ /* 0x001ea80000300a00 */
[----:B-1----:R-:W2:Y:S04]  /*56dd0*/  LDL.LU.64 R34, [R1+0x9c8] ;  /* 0x0009c80001227983 */ /* 0x002ea80000300a00 */
[----:B------:R-:W-:Y:S04]  /*56de0*/  STL.64 [R1+0xa10], R24 ;  /* 0x000a101801007387 */ /* 0x000fe80000100a00 */
[----:B------:R-:W-:Y:S04]  /*56df0*/  STL.64 [R1+0xa18], R26 ;  /* 0x000a181a01007387 */ /* 0x000fe80000100a00 */
[----:B------:R-:W3:Y:S04]  /*56e00*/  LDL.64 R56, [R1+0x20] ;  /* 0x0000200001387983 */ /* 0x000ee80000100a00 */
[----:B------:R-:W2:Y:S04]  /*56e10*/  LDL.LU R15, [R1+0x665c] ;  /* 0x00665c00010f7983 */ /* 0x000ea80000300800 */
[----:B------:R-:W3:Y:S04]  /*56e20*/  LDL.LU R13, [R1+0x6658] ;  /* 0x00665800010d7983 */ /* 0x000ee80000300800 */
[----:B------:R-:W3:Y:S01]  /*56e30*/  LDL.LU R11, [R1+0x6654] ;  /* 0x00665400010b7983 */ /* 0x000ee20000300800 */
[----:B------:R-:W-:-:S03]  /*56e40*/  IMAD.MOV.U32 R55, RZ, RZ, R0 ;  /* 0x000000ffff377224 */ /* 0x000fc600078e0000 */
[----:B------:R-:W3:Y:S04]  /*56e50*/  LDL.LU R0, [R1+0x6650] ;  /* 0x0066500001007983 */ /* 0x000ee80000300800 */
[----:B------:R-:W-:Y:S04]  /*56e60*/  STL.64 [R1+0x65c0], R22 ;  /* 0x0065c01601007387 */ /* 0x000fe80000100a00 */
[----:B------:R4:W-:Y:S02]  /*56e70*/  STL.64 [R1+0x65b8], R20 ;  /* 0x0065b81401007387 */ /* 0x0009e40000100a00 */
[C---:B----4-:R-:W-:Y:S06]  /*56e80*/  HMMA.16816.F32 R20, R4.reuse, R18, R48 ;  /* 0x000000120414723c */ /* 0x050fec0000001830 */
[----:B------:R-:W-:-:S15]  /*56e90*/  HMMA.16816.F32 R44, R4, R16, R44 ;  /* 0x00000010042c723c */ /* 0x000fde000000182c */
[----:B------:R-:W-:-:S02]  /*56ea0*/  NOP ;  /* 0x0000000000007918 */ /* 0x000fc40000000000 */
[----:B------:R-:W-:Y:S04]  /*56eb0*/  STL.64 [R1+0xa00], R20 ;  /* 0x000a001401007387 */ /* 0x000fe80000100a00 */
[----:B------:R3:W-:Y:S04]  /*56ec0*/  STL.64 [R1+0xa08], R22 ;  /* 0x000a081601007387 */ /* 0x0007e80000100a00 */
[----:B------:R-:W-:Y:S04]  /*56ed0*/  STL.64 [R1+0x9f0], R44 ;  /* 0x0009f02c01007387 */ /* 0x000fe80000100a00 */
[----:B------:R-:W-:Y:S01]  /*56ee0*/  STL.64 [R1+0x9f8], R46 ;  /* 0x0009f82e01007387 */ /* 0x000fe20000100a00 */
[C---:B--2---:R-:W-:Y:S06]  /*56ef0*/  HMMA.16816.F32 R24, R4.reuse, R14, R40 ;  /* 0x0000000e0418723c */ /* 0x044fec0000001828 */
[----:B---3--:R-:W-:-:S15]  /*56f00*/  HMMA.16816.F32 R20, R4, R12, R36 ;  /* 0x0000000c0414723c */ /* 0x008fde0000001824 */
[----:B------:R-:W-:-:S02]  /*56f10*/  NOP ;  /* 0x0000000000007918 */ /* 0x000fc40000000000 */
[----:B------:R0:W-:Y:S04]  /*56f20*/  STL.64 [R1+0x9e0], R24 ;  /* 0x0009e01801007387 */ /* 0x0001e80000100a00 */
[----:B------:R1:W-:Y:S04]  /*56f30*/  STL.64 [R1+0x9e8], R26 ;  /* 0x0009e81a01007387 */ /* 0x0003e80000100a00 */
[----:B------:R-:W-:Y:S04]  /*56f40*/  STL.64 [R1+0x9d0], R20 ;  /* 0x0009d01401007387 */ /* 0x000fe80000100a00 */
[----:B------:R2:W-:Y:S04]  /*56f50*/  STL.64 [R1+0x9d8], R22 ;  /* 0x0009d81601007387 */ /* 0x0005e80000100a00 */
[----:B0-----:R-:W3:Y:S04]  /*56f60*/  LDL.LU.64 R24, [R1+0x2130] ;  /* 0x0021300001187983 */ /* 0x001ee80000300a00 */
[----:B-1----:R-:W3:Y:S04]  /*56f70*/  LDL.LU.64 R26, [R1+0x2138] ;  /* 0x00213800011a7983 */ /* 0x002ee80000300a00 */
[----:B------:R-:W4:Y:S01]  /*56f80*/  LDL.LU.64 R42, [R1+0x10] ;  /* 0x00001000012a7983 */ /* 0x000f220000300a00 */
[----:B--2---:R-:W-:Y:S03]  /*56f90*/  HMMA.16816.F32 R20, R4, R10, R32 ;  /* 0x0000000a0414723c */ /* 0x004fe60000001820 */
[----:B------:R-:W2:-:S15]  /*56fa0*/  LDL.LU.64 R36, [R1+0x2120] ;  /* 0x0021200001247983 */ /* 0x000e9e0000300a00 */
[----:B------:R-:W-:-:S05]  /*56fb0*/  NOP ;  /* 0x0000000000007918 */ /* 0x000fca0000000000 */
[----:B------:R-:W-:Y:S04]  /*56fc0*/  STL.64 [R1+0x9c0], R20 ;  /* 0x0009c01401007387 */ /* 0x000fe80000100a00 */
[----:B------:R0:W-:Y:S04]  /*56fd0*/  STL.64 [R1+0x9c8], R22 ;  /* 0x0009c81601007387 */ /* 0x0001e80000100a00 */
[----:B------:R-:W2:Y:S04]  /*56fe0*/  LDL.LU.64 R38, [R1+0x2128] ;  /* 0x0021280001267983 */ /* 0x000ea80000300a00 */
[----:B0-----:R-:W4:Y:S04]  /*56ff0*/  LDL.LU.64 R22, [R1+0x8] ;  /* 0x0000080001167983 */ /* 0x001f280000300a00 */
[----:B------:R-:W4:Y:S04]  /*57000*/  LDL.LU.64 R32, [R1+0x9b0] ;  /* 0x0009b00001207983 */ /* 0x000f280000300a00 */
[----:B------:R-:W4:Y:S04]  /*57010*/  LDL.LU.64 R34, [R1+0x9b8] ;  /* 0x0009b80001227983 */ /* 0x000f280000300a00 */
[----:B------:R-:W4:Y:S04]  /*57020*/  LDL.LU.64 R48, [R1+0x9a0] ;  /* 0x0009a00001307983 */ /* 0x000f280000300a00 */
[----:B------:R-:W4:Y:S04]  /*57030*/  LDL.LU.64 R50, [R1+0x9a8] ;  /* 0x0009a80001327983 */ /* 0x000f280000300a00 */
[----:B------:R-:W4:Y:S04]  /*57040*/  LDL.LU.64 R44, [R1+0x990] ;  /* 0x00099000012c7983 */ /* 0x000f280000300a00 */
[----:B------:R-:W4:Y:S01]  /*57050*/  LDL.LU.64 R46, [R1+0x998] ;  /* 0x00099800012e7983 */ /* 0x000f220000300a00 */
[----:B------:R-:W-:-:S02]  /*57060*/  IMAD R28, R28, 0x100, R53 ;  /* 0x000001001c1c7824 */ /* 0x000fc400078e0235 */
[----:B------:R-:W-:Y:S02]  /*57070*/  IMAD R29, R29, 0x100, R60 ;  /* 0x000001001d1d7824 */ /* 0x000fe400078e023c */
[----:B------:R-:W-:Y:S02]  /*57080*/  IMAD R30, R30, 0x100, R61 ;  /* 0x000001001e1e7824 */ /* 0x000fe400078e023d */
[----:B------:R-:W-:Y:S01]  /*57090*/  IMAD R31, R0, 0x100, R31 ;  /* 0x00000100001f7824 */ /* 0x000fe200078e021f */
[----:B------:R-:W4:Y:S01]  /*570a0*/  LDL.64 R60, [R1] ;  /* 0x00000000013c7983 */ /* 0x000f220000100a00 */
[----:B------:R-:W-:Y:S02]  /*570b0*/  F2FP.F16.E5M2.UNPACK_B R28, R28 ;  /* 0x0000001cff1c723e */ /* 0x000fe400020004ff */
[----:B------:R-:W-:Y:S02]  /*570c0*/  F2FP.F16.E5M2.UNPACK_B R29, R29 ;  /* 0x0000001dff1d723e */ /* 0x000fe400020004ff */
[----:B------:R-:W-:-:S02]  /*570d0*/  F2FP.F16.E5M2.UNPACK_B R30, R30 ;  /* 0x0000001eff1e723e */ /* 0x000fc400020004ff */
[----:B------:R-:W-:Y:S01]  /*570e0*/  F2FP.F16.E5M2.UNPACK_B R31, R31 ;  /* 0x0000001fff1f723e */ /* 0x000fe200020004ff */
[----:B------:R-:W-:Y:S01]  /*570f0*/  IMAD.MOV.U32 R0, RZ, RZ, R57 ;  /* 0x000000ffff007224 */ /* 0x000fe200078e0039 */
[C---:B---3--:R-:W-:Y:S06]  /*57100*/  HMMA.16816.F32 R24, R4.reuse, R8, R24 ;  /* 0x000000080418723c */ /* 0x048fec0000001818 */
[----:B--2---:R-:W-:-:S15]  /*57110*/  HMMA.16816.F32 R36, R4, R2, R36 ;  /* 0x000000020424723c */ /* 0x004fde0000001824 */
[----:B------:R-:W-:-:S02]  /*57120*/  NOP ;  /* 0x0000000000007918 */ /* 0x000fc40000000000 */
[----:B------:R-:W-:Y:S04]  /*57130*/  STL.64 [R1+0x2130], R24 ;  /* 0x0021301801007387 */ /* 0x000fe80000100a00 */
[----:B------:R0:W-:Y:S01]  /*57140*/  STL.64 [R1+0x2138], R26 ;  /* 0x0021381a01007387 */ /* 0x0001e20000100a00 */
[----:B----4-:R-:W-:Y:S06]  /*57150*/  HMMA.16816.F32 R52, R4, R54, R32 ;  /* 0x000000360434723c */ /* 0x010fec0000001820 */
[C---:B------:R-:W-:Y:S01]  /*57160*/  HMMA.16816.F32 R4, R28.reuse, R56, R48 ;  /* 0x000000381c04723c */ /* 0x040fe20000001830 */
[----:B0-----:R-:W2:Y:S04]  /*57170*/  LDL.LU.64 R26, [R1+0x6648] ;  /* 0x00664800011a7983 */ /* 0x001ea80000300a00 */
[----:B------:R-:W3:Y:S04]  /*57180*/  LDL.LU.64 R24, [R1+0x6640] ;  /* 0x0066400001187983 */ /* 0x000ee80000300a00 */
[----:B------:R-:W-:Y:S04]  /*57190*/  STL [R1+0x65ac], R8 ;  /* 0x0065ac0801007387 */ /* 0x000fe80000100800 */
[----:B------:R-:W-:Y:S04]  /*571a0*/  STL [R1+0x65a8], R9 ;  /* 0x0065a80901007387 */ /* 0x000fe80000100800 */
[----:B------:R0:W-:Y:S04]  /*571b0*/  STL.64 [R1+0x2120], R36 ;  /* 0x0021202401007387 */ /* 0x0001e80000100a00 */
[----:B------:R1:W-:Y:S04]  /*571c0*/  STL.64 [R1+0x2128], R38 ;  /* 0x0021282601007387 */ /* 0x0003e80000100a00 */
[----:B0-----:R-:W4:Y:S04]  /*571d0*/  LDL.LU.64 R36, [R1+0x980] ;  /* 0x0009800001247983 */ /* 0x001f280000300a00 */
[----:B-1----:R-:W4:Y:S04]  /*571e0*/  LDL.LU.64 R38, [R1+0x988] ;  /* 0x0009880001267983 */ /* 0x002f280000300a00 */
[----:B------:R-:W-:Y:S04]  /*571f0*/  STL [R1+0x65a4], R2 ;  /* 0x0065a40201007387 */ /* 0x000fe80000100800 */
[----:B------:R-:W-:Y:S04]  /*57200*/  STL [R1+0x65a0], R3 ;  /* 0x0065a00301007387 */ /* 0x000fe80000100800 */
[----:B------:R-:W2:Y:S04]  /*57210*/  LDL.LU.64 R34, [R1+0x6638] ;  /* 0x0066380001227983 */ /* 0x000ea80000300a00 */
[----:B------:R-:W3:Y:S04]  /*57220*/  LDL.LU.64 R32, [R1+0x6630] ;  /* 0x0066300001207983 */ /* 0x000ee80000300a00 */
[----:B------:R-:W-:Y:S04]  /*57230*/  STL.64 [R1+0x9b0], R52 ;  /* 0x0009b03401007387 */ /* 0x000fe80000100a00 */
[----:B------:R-:W-:Y:S04]  /*57240*/  STL.64 [R1+0x9b8], R54 ;  /* 0x0009b83601007387 */ /* 0x000fe80000100a00 */
[----:B------:R-:W2:Y:S04]  /*57250*/  LDL.LU.64 R48, [R1+0x970] ;  /* 0x0009700001307983 */ /* 0x000ea80000300a00 */
[----:B------:R-:W-:Y:S04]  /*57260*/  STL.64 [R1+0x9a0], R4 ;  /* 0x0009a00401007387 */ /* 0x000fe80000100a00 */
[----:B------:R0:W-:Y:S04]  /*57270*/  STL.64 [R1+0x9a8], R6 ;  /* 0x0009a80601007387 */ /* 0x0001e80000100a00 */
[----:B------:R-:W2:Y:S04]  /*57280*/  LDL.LU.64 R50, [R1+0x978] ;  /* 0x0009780001327983 */ /* 0x000ea80000300a00 */
[----:B------:R-:W-:Y:S04]  /*57290*/  STL [R1+0x65b0], R0 ;  /* 0x0065b00001007387 */ /* 0x000fe80000100800 */
[----:B------:R-:W3:Y:S01]  /*572a0*/  LDL.LU.64 R56, [R1+0x960] ;  /* 0x0009600001387983 */ /* 0x000ee20000300a00 */
[----:B0-----:R-:W-:Y:S03]  /*572b0*/  HMMA.16816.F32 R4, R28, R58, R44 ;  /* 0x0000003a1c04723c */ /* 0x001fe6000000182c */
[----:B------:R-:W3:Y:S01]  /*572c0*/  LDL.LU.64 R58, [R1+0x968] ;  /* 0x00096800013a7983 */ /* 0x000ee20000300a00 */
[----:B------:R-:W-:-:S02]  /*572d0*/  IMAD.MOV.U32 R2, RZ, RZ, R42 ;  /* 0x000000ffff027224 */ /* 0x000fc400078e002a */
[----:B------:R-:W-:Y:S02]  /*572e0*/  IMAD.MOV.U32 R3, RZ, RZ, R43 ;  /* 0x000000ffff037224 */ /* 0x000fe400078e002b */
[----:B------:R-:W-:Y:S02]  /*572f0*/  IMAD.MOV.U32 R8, RZ, RZ, R22 ;  /* 0x000000ffff087224 */ /* 0x000fe400078e0016 */
[----:B------:R-:W-:-:S13]  /*57300*/  IMAD.MOV.U32 R9, RZ, RZ, R23 ;  /* 0x000000ffff097224 */ /* 0x000fda00078e0017 */
[----:B------:R0:W-:Y:S04]  /*57310*/  STL.64 [R1+0x990], R4 ;  /* 0x0009900401007387 */ /* 0x0001e80000100a00 */
[----:B------:R1:W-:Y:S04]  /*57320*/  STL.64 [R1+0x998], R6 ;  /* 0x0009980601007387 */ /* 0x0003e80000100a00 */
[----:B0-----:R-:W3:Y:S04]  /*57330*/  LDL.LU.64 R4, [R1+0x950] ;  /* 0x0009500001047983 */ /* 0x001ee80000300a00 */
[----:B-1----:R-:W3:Y:S04]  /*57340*/  LDL.LU.64 R6, [R1+0x958] ;  /* 0x0009580001067983 */ /* 0x002ee80000300a00 */
[----:B------:R-:W3:Y:S04]  /*57350*/  LDL.LU.64 R52, [R1+0x940] ;  /* 0x0009400001347983 */ /* 0x000ee80000300a00 */
[----:B------:R-:W3:Y:S04]  /*57360*/  LDL.LU.64 R54, [R1+0x948] ;  /* 0x0009480001367983 */ /* 0x000ee80000300a00 */
[----:B------:R-:W3:Y:S04]  /*57370*/  LDL.LU.64 R44, [R1+0x930] ;  /* 0x00093000012c7983 */ /* 0x000ee80000300a00 */
[----:B------:R-:W3:Y:S01]  /*57380*/  LDL.LU.64 R46, [R1+0x938] ;  /* 0x00093800012e7983 */ /* 0x000ee20000300a00 */
[----:B------:R-:W-:Y:S01]  /*57390*/  IMAD.MOV.U32 R0, RZ, RZ, R61 ;  /* 0x000000ffff007224 */ /* 0x000fe200078e003d */
[C---:B----4-:R-:W-:Y:S06]  /*573a0*/  HMMA.16816.F32 R36, R28.reuse, R42, R36 ;  /* 0x0000002a1c24723c */ /* 0x050fec0000001824 */
[C---:B--2---:R-:W-:Y:S06]  /*573b0*/  HMMA.16816.F32 R48, R28.reuse, R22, R48 ;  /* 0x000000161c30723c */ /* 0x044fec0000001830 */
[C---:B---3--:R-:W-:Y:S11]  /*573c0*/  HMMA.16816.F32 R56, R28.reuse, R60, R56 ;  /* 0x0000003c1c38723c */ /* 0x048ff60000001838 */
[----:B------:R-:W-:Y:S04]  /*573d0*/  STL.64 [R1+0x980], R36 ;  /* 0x0009802401007387 */ /* 0x000fe80000100a00 */
[----:B------:R0:W-:Y:S04]  /*573e0*/  STL.64 [R1+0x988], R38 ;  /* 0x0009882601007387 */ /* 0x0001e80000100a00 */
[----:B0-----:R-:W2:Y:S04]  /*573f0*/  LDL.LU.64 R38, [R1+0x6628] ;  /* 0x0066280001267983 */ /* 0x001ea80000300a00 */
[----:B------:R-:W3:Y:S04]  /*57400*/  LDL.LU.64 R36, [R1+0x6620] ;  /* 0x0066200001247983 */ /* 0x000ee80000300a00 */
[----:B------:R-:W4:Y:S04]  /*57410*/  LDL.LU.64 R40, [R1+0x920] ;  /* 0x0009200001287983 */ /* 0x000f280000300a00 */
[----:B------:R-:W4:Y:S04]  /*57420*/  LDL.LU.64 R42, [R1+0x928] ;  /* 0x00092800012a7983 */ /* 0x000f280000300a00 */
[----:B------:R-:W-:Y:S04]  /*57430*/  STL.64 [R1+0x970], R48 ;  /* 0x0009703001007387 */ /* 0x000fe80000100a00 */
[----:B------:R0:W-:Y:S04]  /*57440*/  STL.64 [R1+0x978], R50 ;  /* 0x0009783201007387 */ /* 0x0001e80000100a00 */
[----:B0-----:R-:W2:Y:S04]  /*57450*/  LDL.LU.64 R50, [R1+0x6618] ;  /* 0x0066180001327983 */ /* 0x001ea80000300a00 */
[----:B------:R-:W3:Y:S04]  /*57460*/  LDL.LU.64 R48, [R1+0x6610] ;  /* 0x0066100001307983 */ /* 0x000ee80000300a00 */
[----:B------:R-:W3:Y:S04]  /*57470*/  LDL.LU.64 R20, [R1+0x910] ;  /* 0x0009100001147983 */ /* 0x000ee80000300a00 */
[----:B------:R-:W3:Y:S04]  /*57480*/  LDL.LU.64 R22, [R1+0x918] ;  /* 0x0009180001167983 */ /* 0x000ee80000300a00 */
[----:B------:R-:W-:Y:S04]  /*57490*/  STL.64 [R1+0x960], R56 ;  /* 0x0009603801007387 */ /* 0x000fe80000100a00 */
[----:B------:R0:W-:Y:S04]  /*574a0*/  STL.64 [R1+0x968], R58 ;  /* 0x0009683a01007387 */ /* 0x0001e80000100a00 */
[----:B0-----:R-:W4:Y:S04]  /*574b0*/  LDL.LU.64 R58, [R1+0x6608] ;  /* 0x00660800013a7983 */ /* 0x001f280000300a00 */
[----:B------:R-:W2:Y:S04]  /*574c0*/  LDL.LU.64 R56, [R1+0x6600] ;  /* 0x0066000001387983 */ /* 0x000ea80000300a00 */
[----:B------:R-:W3:Y:S02]  /*574d0*/  LDL.LU.64 R60, [R1+0x65f8] ;  /* 0x0065f800013c7983 */ /* 0x000ee40000300a00 */
[C---:B---3--:R-:W-:Y:S06]  /*574e0*/  HMMA.16816.F32 R4, R28.reuse, R60, R4 ;  /* 0x0000003c1c04723c */ /* 0x048fec0000001804 */
[C---:B----4-:R-:W-:Y:S06]  /*574f0*/  HMMA.16816.F32 R52, R28.reuse, R58, R52 ;  /* 0x0000003a1c34723c */ /* 0x050fec0000001834 */
[C---:B--2---:R-:W-:Y:S11]  /*57500*/  HMMA.16816.F32 R44, R28.reuse, R56, R44 ;  /* 0x000000381c2c723c */ /* 0x044ff6000000182c */
        /* <DEDUP_REMOVED lines=13> */
[----:B------:R3:W-:Y:S01]  /*575e0*/  STL.64 [R1+0x6508], R56 ;  /* 0x0065083801007387 */ /* 0x0007e20000100a00 */
[C---:B--2---:R-:W-:Y:S06]  /*575f0*/  HMMA.16816.F32 R4, R28.reuse, R50, R4 ;  /* 0x000000321c04723c */ /* 0x044fec0000001804 */
[C---:B---3--:R-:W-:Y:S06]  /*57600*/  HMMA.16816.F32 R56, R28.reuse, R54, R40 ;  /* 0x000000361c38723c */ /* 0x048fec0000001828 */
[C---:B----4-:R-:W-:Y:S01]  /*57610*/  HMMA.16816.F32 R20, R28.reuse, R52, R20 ;  /* 0x000000341c14723c */ /* 0x050fe20000001814 */
[----:B------:R-:W2:Y:S04]  /*57620*/  LDL.LU.64 R40, [R1+0x8e0] ;  /* 0x0008e00001287983 */ /* 0x000ea80000300a00 */
[----:B------:R-:W2:Y:S01]  /*57630*/  LDL.LU.64 R42, [R1+0x8e8] ;  /* 0x0008e800012a7983 */ /* 0x000ea20000300a00 */
[C---:B------:R-:W-:Y:S11]  /*57640*/  HMMA.16816.F32 R44, R28.reuse, R48, R44 ;  /* 0x000000301c2c723c */ /* 0x040ff6000000182c */
[----:B------:R0:W-:Y:S04]  /*57650*/  STL.64 [R1+0x920], R56 ;  /* 0x0009203801007387 */ /* 0x0001e80000100a00 */
[----:B------:R1:W-:Y:S04]  /*57660*/  STL.64 [R1+0x928], R58 ;  /* 0x0009283a01007387 */ /* 0x0003e80000100a00 */
[----:B0-----:R-:W3:Y:S04]  /*57670*/  LDL.LU.64 R56, [R1+0x8b0] ;  /* 0x0008b00001387983 */ /* 0x001ee80000300a00 */
[----:B-1----:R-:W3:Y:S04]  /*57680*/  LDL.LU.64 R58, [R1+0x8b8] ;  /* 0x0008b800013a7983 */ /* 0x002ee80000300a00 */
[----:B------:R-:W-:Y:S04]  /*57690*/  STL.64 [R1+0x64f0], R54 ;  /* 0x0064f03601007387 */ /* 0x000fe80000100a00 */
[----:B------:R0:W-:Y:S04]  /*576a0*/  STL.64 [R1+0x64e8], R52 ;  /* 0x0064e83401007387 */ /* 0x0001e80000100a00 */
[----:B------:R1:W-:Y:S04]  /*576b0*/  STL.64 [R1+0x910], R20 ;  /* 0x0009101401007387 */ /* 0x0003e80000100a00 */
[----:B------:R4:W-:Y:S04]  /*576c0*/  STL.64 [R1+0x918], R22 ;  /* 0x0009181601007387 */ /* 0x0009e80000100a00 */
[----:B0-----:R-:W3:Y:S04]  /*576d0*/  LDL.LU.64 R52, [R1+0x8c0] ;  /* 0x0008c00001347983 */ /* 0x001ee80000300a00 */
[----:B------:R-:W3:Y:S04]  /*576e0*/  LDL.LU.64 R54, [R1+0x8c8] ;  /* 0x0008c80001367983 */ /* 0x000ee80000300a00 */
[----:B-1----:R-:W3:Y:S04]  /*576f0*/  LDL.LU.64 R20, [R1+0x8a0] ;  /* 0x0008a00001147983 */ /* 0x002ee80000300a00 */
[----:B----4-:R-:W4:Y:S04]  /*57700*/  LDL.LU.64 R22, [R1+0x8a8] ;  /* 0x0008a80001167983 */ /* 0x010f280000300a00 */
[----:B------:R0:W-:Y:S04]  /*57710*/  STL.64 [R1+0x900], R4 ;  /* 0x0009000401007387 */ /* 0x0001e80000100a00 */
[----:B------:R1:W-:Y:S04]  /*57720*/  STL.64 [R1+0x908], R6 ;  /* 0x0009080601007387 */ /* 0x0003e80000100a00 */
[----:B0-----:R-:W4:Y:S04]  /*57730*/  LDL.LU.64 R4, [R1+0x890] ;  /* 0x0008900001047983 */ /* 0x001f280000300a00 */
[----:B-1----:R-:W4:Y:S04]  /*57740*/  LDL.LU.64 R6, [R1+0x898] ;  /* 0x0008980001067983 */ /* 0x002f280000300a00 */
[----:B------:R-:W-:Y:S04]  /*57750*/  STL.64 [R1+0x8f0], R44 ;  /* 0x0008f02c01007387 */ /* 0x000fe80000100a00 */
[----:B------:R0:W-:Y:S04]  /*57760*/  STL.64 [R1+0x8f8], R46 ;  /* 0x0008f82e01007387 */ /* 0x0001e80000100a00 */
[----:B0-----:R-:W2:Y:S04]  /*57770*/  LDL.LU.64 R46, [R1+0x65e0] ;  /* 0x0065e000012e7983 */ /* 0x001ea80000300a00 */
[----:B------:R-:W3:Y:S04]  /*57780*/  LDL.LU.64 R44, [R1+0x65d8] ;  /* 0x0065d800012c7983 */ /* 0x000ee80000300a00 */
        /* <DEDUP_REMOVED lines=10> */
[----:B---3--:R-:W-:Y:S03]  /*57830*/  HMMA.16816.F32 R48, R28, R44, R48 ;  /* 0x0000002c1c30723c */ /* 0x008fe60000001830 */
[----:B------:R-:W-:Y:S04]  /*57840*/  STL.64 [R1+0x6520], R46 ;  /* 0x0065202e01007387 */ /* 0x000fe80000100a00 */
[----:B------:R-:W-:-:S15]  /*57850*/  STL.64 [R1+0x6518], R44 ;  /* 0x0065182c01007387 */ /* 0x000fde0000100a00 */
[----:B------:R-:W-:-:S01]  /*57860*/  NOP ;  /* 0x0000000000007918 */ /* 0x000fc20000000000 */
[----:B------:R0:W-:Y:S04]  /*57870*/  STL.64 [R1+0x8d0], R48 ;  /* 0x0008d03001007387 */ /* 0x0001e80000100a00 */
[----:B------:R1:W-:Y:S04]  /*57880*/  STL.64 [R1+0x8d8], R50 ;  /* 0x0008d83201007387 */ /* 0x0003e80000100a00 */
[----:B0-----:R-:W3:Y:S01]  /*57890*/  LDL.LU.64 R48, [R1+0x880] ;  /* 0x0008800001307983 */ /* 0x001ee20000300a00 */
[C---:B--2---:R-:W-:Y:S06]  /*578a0*/  HMMA.16816.F32 R52, R28.reuse, R42, R52 ;  /* 0x0000002a1c34723c */ /* 0x044fec0000001834 */
[----:B----4-:R-:W-:-:S15]  /*578b0*/  HMMA.16816.F32 R44, R28, R40, R56 ;  /* 0x000000281c2c723c */ /* 0x010fde0000001838 */
[----:B------:R-:W-:-:S02]  /*578c0*/  NOP ;  /* 0x0000000000007918 */ /* 0x000fc40000000000 */
[----:B------:R-:W-:Y:S04]  /*578d0*/  STL.64 [R1+0x8c0], R52 ;  /* 0x0008c03401007387 */ /* 0x000fe80000100a00 */
[----:B------:R-:W-:Y:S04]  /*578e0*/  STL.64 [R1+0x8c8], R54 ;  /* 0x0008c83601007387 */ /* 0x000fe80000100a00 */
[----:B-1----:R-:W3:Y:S04]  /*578f0*/  LDL.LU.64 R50, [R1+0x888] ;  /* 0x0008880001327983 */ /* 0x002ee80000300a00 */
[----:B------:R0:W-:Y:S04]  /*57900*/  STL.64 [R1+0x8b0], R44 ;  /* 0x0008b02c01007387 */ /* 0x0001e80000100a00 */
[----:B------:R1:W-:Y:S04]  /*57910*/  STL.64 [R1+0x8b8], R46 ;  /* 0x0008b82e01007387 */ /* 0x0003e80000100a00 */
[----:B0-----:R-:W2:Y:S04]  /*57920*/  LDL.LU.64 R44, [R1+0x870] ;  /* 0x00087000012c7983 */ /* 0x001ea80000300a00 */
[----:B-1----:R-:W2:Y:S04]  /*57930*/  LDL.LU.64 R46, [R1+0x878] ;  /* 0x00087800012e7983 */ /* 0x002ea80000300a00 */
[----:B------:R-:W-:Y:S04]  /*57940*/  STL.64 [R1+0x6530], R42 ;  /* 0x0065302a01007387 */ /* 0x000fe80000100a00 */
[----:B------:R0:W-:Y:S01]  /*57950*/  STL.64 [R1+0x6528], R40 ;  /* 0x0065282801007387 */ /* 0x0001e20000100a00 */
[C---:B------:R-:W-:Y:S06]  /*57960*/  HMMA.16816.F32 R4, R28.reuse, R36, R4 ;  /* 0x000000241c04723c */ /* 0x040fec0000001804 */
[----:B0-----:R-:W-:Y:S01]  /*57970*/  HMMA.16816.F32 R40, R28, R38, R20 ;  /* 0x000000261c28723c */ /* 0x001fe20000001814 */
[----:B------:R-:W4:-:S15]  /*57980*/  LDL.LU.64 R20, [R1+0x860] ;  /* 0x0008600001147983 */ /* 0x000f1e0000300a00 */
[----:B------:R-:W-:-:S07]  /*57990*/  NOP ;  /* 0x0000000000007918 */ /* 0x000fce0000000000 */
[----:B------:R-:W-:Y:S04]  /*579a0*/  STL.64 [R1+0x8a0], R40 ;  /* 0x0008a02801007387 */ /* 0x000fe80000100a00 */
[----:B------:R-:W-:Y:S04]  /*579b0*/  STL.64 [R1+0x8a8], R42 ;  /* 0x0008a82a01007387 */ /* 0x000fe80000100a00 */
[----:B------:R-:W4:Y:S04]  /*579c0*/  LDL.LU.64 R22, [R1+0x868] ;  /* 0x0008680001167983 */ /* 0x000f280000300a00 */
[----:B------:R0:W-:Y:S04]  /*579d0*/  STL.64 [R1+0x890], R4 ;  /* 0x0008900401007387 */ /* 0x0001e80000100a00 */
[----:B------:R1:W-:Y:S04]  /*579e0*/  STL.64 [R1+0x898], R6 ;  /* 0x0008980601007387 */ /* 0x0003e80000100a00 */
[----:B------:R-:W4:Y:S04]  /*579f0*/  LDL.LU R56, [R1+0x3530] ;  /* 0x0035300001387983 */ /* 0x000f280000300800 */
[----:B0-----:R-:W4:Y:S04]  /*57a00*/  LDL.LU R4, [R1+0x352c] ;  /* 0x00352c0001047983 */ /* 0x001f280000300800 */
[----:B------:R-:W4:Y:S04]  /*57a10*/  LDL.LU R57, [R1+0x3538] ;  /* 0x0035380001397983 */ /* 0x000f280000300800 */
[----:B------:R-:W4:Y:S04]  /*57a20*/  LDL.LU R5, [R1+0x3534] ;  /* 0x0035340001057983 */ /* 0x000f280000300800 */
[----:B------:R-:W4:Y:S04]  /*57a30*/  LDL.LU R58, [R1+0x3540] ;  /* 0x00354000013a7983 */ /* 0x000f280000300800 */
[----:B-1----:R-:W4:Y:S04]  /*57a40*/  LDL.LU R6, [R1+0x353c] ;  /* 0x00353c0001067983 */ /* 0x002f280000300800 */
[----:B------:R-:W4:Y:S04]  /*57a50*/  LDL.LU R59, [R1+0x3548] ;  /* 0x00354800013b7983 */ /* 0x000f280000300800 */
[----:B------:R-:W4:Y:S04]  /*57a60*/  LDL.LU R7, [R1+0x3544] ;  /* 0x0035440001077983 */ /* 0x000f280000300800 */
[----:B------:R-:W-:Y:S04]  /*57a70*/  STL.64 [R1+0x64e0], R38 ;  /* 0x0064e02601007387 */ /* 0x000fe80000100a00 */
[----:B------:R2:W-:Y:S04]  /*57a80*/  STL.64 [R1+0x64d8], R36 ;  /* 0x0064d82401007387 */ /* 0x0005e80000100a00 */
[----:B------:R-:W4:Y:S01]  /*57a90*/  LDL.LU.64 R52, [R1+0x830] ;  /* 0x0008300001347983 */ /* 0x000f220000300a00 */
[C---:B---3--:R-:W-:Y:S06]  /*57aa0*/  HMMA.16816.F32 R40, R28.reuse, R34, R48 ;  /* 0x000000221c28723c */ /* 0x048fec0000001830 */
[----:B--2---:R-:W-:-:S15]  /*57ab0*/  HMMA.16816.F32 R36, R28, R32, R44 ;  /* 0x000000201c24723c */ /* 0x004fde000000182c */
        /* <DEDUP_REMOVED lines=12> */
[----:B---3--:R-:W3:Y:S04]  /*57b80*/  LDL.LU.64 R36, [R1+0x7f0] ;  /* 0x0007f00001247983 */ /* 0x008ee80000300a00 */
[----:B------:R-:W3:Y:S04]  /*57b90*/  LDL.LU.64 R38, [R1+0x7f8] ;  /* 0x0007f80001267983 */ /* 0x000ee80000300a00 */
        /* <DEDUP_REMOVED lines=10> */
[----:B--2---:R-:W-:-:S15]  /*57c40*/  HMMA.16816.F32 R32, R28, R24, R32 ;  /* 0x000000181c20723c */ /* 0x004fde0000001820 */
[----:B------:R-:W-:-:S08]  /*57c50*/  NOP ;  /* 0x0000000000007918 */ /* 0x000fd00000000000 */
[----:B------:R0:W-:Y:S04]  /*57c60*/  STL.64 [R1+0x850], R32 ;  /* 0x0008502001007387 */ /* 0x0001e80000100a00 */
[----:B------:R1:W-:Y:S04]  /*57c70*/  STL.64 [R1+0x858], R34 ;  /* 0x0008582201007387 */ /* 0x0003e80000100a00 */
[----:B0-----:R-:W2:Y:S04]  /*57c80*/  LDL.LU.64 R32, [R1+0x7e0] ;  /* 0x0007e00001207983 */ /* 0x001ea80000300a00 */
[----:B-1----:R-:W2:Y:S04]  /*57c90*/  LDL.LU.64 R34, [R1+0x7e8] ;  /* 0x0007e80001227983 */ /* 0x002ea80000300a00 */
        /* <DEDUP_REMOVED lines=8> */
[C---:B---3--:R-:W-:Y:S02]  /*57d20*/  HMMA.16816.F32 R24, R28.reuse, R20, R52 ;  /* 0x000000141c18723c */ /* 0x048fe40000001834 */
        /* <DEDUP_REMOVED lines=13> */
[C---:B0-----:R-:W-:Y:S06]  /*57e00*/  HMMA.16816.F32 R20, R28.reuse, R14, R40 ;  /* 0x0000000e1c14723c */ /* 0x041fec0000001828 */
[----:B------:R-:W-:Y:S01]  /*57e10*/  HMMA.16816.F32 R16, R28, R12, R36 ;  /* 0x0000000c1c10723c */ /* 0x000fe20000001824 */
[----:B------:R-:W-:-:S15]  /*57e20*/  STL.64 [R1+0x6540], R14 ;  /* 0x0065400e01007387 */ /* 0x000fde0000100a00 */
[----:B------:R-:W-:-:S01]  /*57e30*/  NOP ;  /* 0x0000000000007918 */ /* 0x000fc20000000000 */
[----:B------:R-:W-:Y:S04]  /*57e40*/  STL.64 [R1+0x800], R20 ;  /* 0x0008001401007387 */ /* 0x000fe80000100a00 */
[----:B------:R2:W-:Y:S02]  /*57e50*/  STL.64 [R1+0x808], R22 ;  /* 0x0008081601007387 */ /* 0x0005e40000100a00 */
[----:B--2---:R-:W-:Y:S02]  /*57e60*/  HMMA.16816.F32 R20, R28, R10, R32 ;  /* 0x0000000a1c14723c */ /* 0x004fe40000001820 */
[----:B------:R-:W-:Y:S04]  /*57e70*/  STL.64 [R1+0x6538], R12 ;  /* 0x0065380c01007387 */ /* 0x000fe80000100a00 */
[----:B------:R0:W-:Y:S04]  /*57e80*/  STL.64 [R1+0x7f0], R16 ;  /* 0x0007f01001007387 */ /* 0x0001e80000100a00 */
[----:B------:R1:W-:Y:S04]  /*57e90*/  STL.64 [R1+0x7f8], R18 ;  /* 0x0007f81201007387 */ /* 0x0003e80000100a00 */
[----:B0-----:R-:W2:Y:S04]  /*57ea0*/  LDL.LU.64 R16, [R1+0x2110] ;  /* 0x0021100001107983 */ /* 0x001ea80000300a00 */
[----:B-1----:R-:W2:Y:S04]  /*57eb0*/  LDL.LU.64 R18, [R1+0x2118] ;  /* 0x0021180001127983 */ /* 0x002ea80000300a00 */
[----:B------:R-:W3:Y:S04]  /*57ec0*/  LDL.LU.64 R12, [R1+0x2100] ;  /* 0x00210000010c7983 */ /* 0x000ee80000300a00 */
[----:B------:R-:W3:Y:S04]  /*57ed0*/  LDL.LU.64 R14, [R1+0x2108] ;  /* 0x00210800010e7983 */ /* 0x000ee80000300a00 */
[----:B------:R-:W-:Y:S04]  /*57ee0*/  STL.64 [R1+0x7e0], R20 ;  /* 0x0007e01401007387 */ /* 0x000fe80000100a00 */
[----:B------:R-:W-:Y:S04]  /*57ef0*/  STL.64 [R1+0x7e8], R22 ;  /* 0x0007e81601007387 */ /* 0x000fe80000100a00 */
[----:B------:R-:W-:Y:S04]  /*57f00*/  STL [R1+0x6494], R10 ;  /* 0x0064940a01007387 */ /* 0x000fe80000100800 */
[----:B------:R-:W-:Y:S04]  /*57f10*/  STL [R1+0x6490], R11 ;  /* 0x0064900b01007387 */ /* 0x000fe80000100800 */
[----:B------:R-:W4:Y:S01]  /*57f20*/  LDL.LU R46, [R1] ;  /* 0x00000000012e7983 */ /* 0x000f220000300800 */
[----:B------:R-:W-:-:S03]  /*57f30*/  IMAD.MOV.U32 R47, RZ, RZ, R0 ;  /* 0x000000ffff2f7224 */ /* 0x000fc600078e0000 */
[----:B------:R-:W3:Y:S01]  /*57f40*/  LDL.LU R0, [R1+0x65b0] ;  /* 0x0065b00001007983 */ /* 0x000ee20000300800 */
[----:B------:R-:W-:Y:S02]  /*57f50*/  IMAD.MOV.U32 R44, RZ, RZ, R8 ;  /* 0x000000ffff2c7224 */ /* 0x000fe400078e0008 */
[----:B------:R-:W-:Y:S01]  /*57f60*/  IMAD.MOV.U32 R45, RZ, RZ, R9 ;  /* 0x000000ffff2d7224 */ /* 0x000fe200078e0009 */
[----:B------:R-:W2:Y:S04]  /*57f70*/  LDL.LU R8, [R1+0x65ac] ;  /* 0x0065ac0001087983 */ /* 0x000ea80000300800 */
[----:B------:R-:W2:Y:S04]  /*57f80*/  LDL.LU R9, [R1+0x65a8] ;  /* 0x0065a80001097983 */ /* 0x000ea80000300800 */
[----:B----4-:R0:W-:Y:S02]  /*57f90*/  STL.64 [R1+0x6550], R46 ;  /* 0x0065502e01007387 */ /* 0x0101e40000100a00 */
[----:B0-----:R-:W-:-:S02]  /*57fa0*/  IMAD.MOV.U32 R46, RZ, RZ, R2 ;  /* 0x000000ffff2e7224 */ /* 0x001fc400078e0002 */
[----:B------:R-:W-:Y:S01]  /*57fb0*/  IMAD.MOV.U32 R47, RZ, RZ, R3 ;  /* 0x000000ffff2f7224 */ /* 0x000fe200078e0003 */
[----:B------:R-:W3:Y:S04]  /*57fc0*/  LDL.LU R2, [R1+0x65a4] ;  /* 0x0065a40001027983 */ /* 0x000ee80000300800 */
[----:B------:R-:W3:Y:S04]  /*57fd0*/  LDL.LU R3, [R1+0x65a0] ;  /* 0x0065a00001037983 */ /* 0x000ee80000300800 */
[----:B------:R0:W-:Y:S01]  /*57fe0*/  STL.64 [R1+0x6548], R44 ;  /* 0x0065482c01007387 */ /* 0x0001e20000100a00 */
[----:B--2---:R-:W-:Y:S03]  /*57ff0*/  HMMA.16816.F32 R16, R28, R8, R16 ;  /* 0x000000081c10723c */ /* 0x004fe60000001810 */
[----:B------:R-:W-:Y:S04]  /*58000*/  STL.64 [R1+0x6568], R46 ;  /* 0x0065682e01007387 */ /* 0x000fe80000100a00 */
[----:B------:R3:W-:-:S15]  /*58010*/  STL.64 [R1+0x6598], R8 ;  /* 0x0065980801007387 */ /* 0x0007de0000100a00 */
[----:B------:R-:W-:-:S01]  /*58020*/  NOP ;  /* 0x0000000000007918 */ /* 0x000fc20000000000 */
[----:B------:R-:W-:Y:S04]  /*58030*/  STL.64 [R1+0x2110], R16 ;  /* 0x0021101001007387 */ /* 0x000fe80000100a00 */
[----:B------:R-:W-:Y:S04]  /*58040*/  STL.64 [R1+0x2118], R18 ;  /* 0x0021181201007387 */ /* 0x000fe80000100a00 */
[----:B0-----:R-:W2:Y:S01]  /*58050*/  LDL.LU R44, [R1+0x18] ;  /* 0x00001800012c7983 */ /* 0x001ea20000300800 */
[----:B---3--:R-:W-:-:S15]  /*58060*/  HMMA.16816.F32 R8, R28, R2, R12 ;  /* 0x000000021c08723c */ /* 0x008fde000000180c */
[----:B------:R-:W-:-:S08]  /*58070*/  NOP ;  /* 0x0000000000007918 */ /* 0x000fd00000000000 */
[----:B------:R0:W-:Y:S04]  /*58080*/  STL.64 [R1+0x2100], R8 ;  /* 0x0021000801007387 */ /* 0x0001e80000100a00 */
[----:B------:R1:W-:Y:S04]  /*58090*/  STL.64 [R1+0x2108], R10 ;  /* 0x0021080a01007387 */ /* 0x0003e80000100a00 */
[----:B------:R-:W2:Y:S04]  /*580a0*/  LDL.LU R45, [R1+0x1c] ;  /* 0x00001c00012d7983 */ /* 0x000ea80000300800 */
[----:B------:R-:W3:Y:S04]  /*580b0*/  LDL.LU R46, [R1+0x20] ;  /* 0x00002000012e7983 */ /* 0x000ee80000300800 */
[----:B0-----:R-:W4:Y:S04]  /*580c0*/  LDL.LU.64 R8, [R1+0x7d0] ;  /* 0x0007d00001087983 */ /* 0x001f280000300a00 */
[----:B-1----:R-:W4:Y:S04]  /*580d0*/  LDL.LU.64 R10, [R1+0x7d8] ;  /* 0x0007d800010a7983 */ /* 0x002f280000300a00 */
[----:B--2---:R0:W-:Y:S04]  /*580e0*/  STL.64 [R1+0x6580], R44 ;  /* 0x0065802c01007387 */ /* 0x0041e80000100a00 */
[----:B0-----:R-:W4:Y:S04]  /*580f0*/  LDL.LU.64 R44, [R1+0x28] ;  /* 0x00002800012c7983 */ /* 0x001f280000300a00 */
[----:B------:R-:W2:Y:S04]  /*58100*/  LDL.LU.64 R12, [R1+0x6d0] ;  /* 0x0006d000010c7983 */ /* 0x000ea80000300a00 */
[----:B------:R-:W3:Y:S04]  /*58110*/  LDL.LU.64 R14, [R1+0x6d8] ;  /* 0x0006d800010e7983 */ /* 0x000ee80000300a00 */
[----:B---3--:R-:W-:Y:S04]  /*58120*/  STL.64 [R1+0x6560], R14 ;  /* 0x0065600e01007387 */ /* 0x008fe80000100a00 */
[----:B--2---:R0:W-:Y:S04]  /*58130*/  STL.64 [R1+0x6558], R12 ;  /* 0x0065580c01007387 */ /* 0x0041e80000100a00 */
[----:B0-----:R-:W2:Y:S04]  /*58140*/  LDL.LU.64 R12, [R1+0x6e0] ;  /* 0x0006e000010c7983 */ /* 0x001ea80000300a00 */
[----:B------:R-:W3:Y:S04]  /*58150*/  LDL.LU.64 R14, [R1+0x6e8] ;  /* 0x0006e800010e7983 */ /* 0x000ee80000300a00 */
[----:B---3--:R-:W-:Y:S04]  /*58160*/  STL.64 [R1+0x6578], R14 ;  /* 0x0065780e01007387 */ /* 0x008fe80000100a00 */
[----:B--2---:R0:W-:Y:S04]  /*58170*/  STL.64 [R1+0x6570], R12 ;  /* 0x0065700c01007387 */ /* 0x0041e80000100a00 */
[----:B0-----:R-:W2:Y:S04]  /*58180*/  LDL.LU.64 R12, [R1+0x6f0] ;  /* 0x0006f000010c7983 */ /* 0x001ea80000300a00 */
[----:B------:R-:W3:Y:S01]  /*58190*/  LDL.LU.64 R14, [R1+0x6f8] ;  /* 0x0006f800010e7983 */ /* 0x000ee20000300a00 */
[----:B------:R-:W-:-:S02]  /*581a0*/  IMAD R4, R4, 0x100, R56 ;  /* 0x0000010004047824 */ /* 0x000fc400078e0238 */
[----:B------:R-:W-:Y:S02]  /*581b0*/  IMAD R5, R5, 0x100, R57 ;  /* 0x0000010005057824 */ /* 0x000fe400078e0239 */
[----:B------:R-:W-:Y:S02]  /*581c0*/  IMAD R6, R6, 0x100, R58 ;  /* 0x0000010006067824 */ /* 0x000fe400078e023a */
[----:B------:R-:W-:Y:S01]  /*581d0*/  IMAD R7, R7, 0x100, R59 ;  /* 0x0000010007077824 */ /* 0x000fe200078e023b */
[----:B---3--:R-:W-:Y:S04]  /*581e0*/  STL.64 [R1+0x6590], R14 ;  /* 0x0065900e01007387 */ /* 0x008fe80000100a00 */
[----:B--2---:R0:W-:Y:S04]  /*581f0*/  STL.64 [R1+0x6588], R12 ;  /* 0x0065880c01007387 */ /* 0x0041e80000100a00 */
[----:B0-----:R-:W2:Y:S04]  /*58200*/  LDL.LU.64 R12, [R1+0x700] ;  /* 0x00070000010c7983 */ /* 0x001ea80000300a00 */
[----:B------:R-:W2:Y:S01]  /*58210*/  LDL.LU.64 R14, [R1+0x708] ;  /* 0x00070800010e7983 */ /* 0x000ea20000300a00 */
[----:B------:R-:W-:-:S02]  /*58220*/  F2FP.F16.E5M2.UNPACK_B R4, R4 ;  /* 0x00000004ff04723e */ /* 0x000fc400020004ff */
[----:B------:R-:W-:Y:S02]  /*58230*/  F2FP.F16.E5M2.UNPACK_B R5, R5 ;  /* 0x00000005ff05723e */ /* 0x000fe400020004ff */
[----:B------:R-:W-:Y:S02]  /*58240*/  F2FP.F16.E5M2.UNPACK_B R6, R6 ;  /* 0x00000006ff06723e */ /* 0x000fe400020004ff */
[----:B------:R-:W-:Y:S01]  /*58250*/  F2FP.F16.E5M2.UNPACK_B R7, R7 ;  /* 0x00000007ff07723e */ /* 0x000fe200020004ff */
[----:B------:R-:W-:Y:S01]  /*58260*/  IMAD.MOV.U32 R47, RZ, RZ, R0 ;  /* 0x000000ffff2f7224 */ /* 0x000fe200078e0000 */
[----:B----4-:R-:W-:Y:S01]  /*58270*/  HMMA.16816.F32 R28, R28, R44, R8 ;  /* 0x0000002c1c1c723c */ /* 0x010fe20000001808 */
[----:B------:R-:W3:Y:S04]  /*58280*/  LDL.LU.64 R40, [R1+0x6c0] ;  /* 0x0006c00001287983 */ /* 0x000ee80000300a00 */
[----:B------:R-:W3:Y:S04]  /*58290*/  LDL.LU.64 R42, [R1+0x6c8] ;  /* 0x0006c800012a7983 */ /* 0x000ee80000300a00 */
[----:B------:R-:W4:Y:S04]  /*582a0*/  LDL.LU.64 R56, [R1+0x6b0] ;  /* 0x0006b00001387983 */ /* 0x000f280000300a00 */
[----:B------:R-:W4:Y:S01]  /*582b0*/  LDL.LU.64 R58, [R1+0x6b8] ;  /* 0x0006b800013a7983 */ /* 0x000f220000300a00 */
[----:B------:R-:W-:-:S03]  /*582c0*/  IMAD.MOV.U32 R10, RZ, RZ, R44 ;  /* 0x000000ffff0a7224 */ /* 0x000fc600078e002c */
[----:B------:R-:W3:Y:S01]  /*582d0*/  LDL.LU.64 R48, [R1+0x6a0] ;  /* 0x0006a00001307983 */ /* 0x000ee20000300a00 */
[----:B------:R-:W-:-:S03]  /*582e0*/  IMAD.MOV.U32 R11, RZ, RZ, R45 ;  /* 0x000000ffff0b7224 */ /* 0x000fc600078e002d */
        /* <DEDUP_REMOVED lines=14> */
[----:B------:R0:W-:Y:S04]  /*583d0*/  STL.64 [R1+0x7d0], R28 ;  /* 0x0007d01c01007387 */ /* 0x0001e80000100a00 */
[----:B------:R1:W-:Y:S04]  /*583e0*/  STL.64 [R1+0x7d8], R30 ;  /* 0x0007d81e01007387 */ /* 0x0003e80000100a00 */
[----:B0-----:R-:W3:Y:S04]  /*583f0*/  LDL.LU.64 R28, [R1+0x680] ;  /* 0x00068000011c7983 */ /* 0x001ee80000300a00 */
[----:B-1----:R-:W3:Y:S01]  /*58400*/  LDL.LU.64 R30, [R1+0x688] ;  /* 0x00068800011e7983 */ /* 0x002ee20000300a00 */
[----:B--2---:R-:W-:Y:S03]  /*58410*/  HMMA.16816.F32 R44, R4, R46, R12 ;  /* 0x0000002e042c723c */ /* 0x004fe6000000180c */
[----:B------:R-:W2:Y:S04]  /*58420*/  LDL.LU.64 R14, [R1+0x6590] ;  /* 0x00659000010e7983 */ /* 0x000ea80000300a00 */
[----:B------:R-:W2:-:S15]  /*58430*/  LDL.LU.64 R12, [R1+0x6588] ;  /* 0x00658800010c7983 */ /* 0x000e9e0000300a00 */
[----:B------:R-:W-:-:S01]  /*58440*/  NOP ;  /* 0x0000000000007918 */ /* 0x000fc20000000000 */
[----:B------:R0:W-:Y:S04]  /*58450*/  STL.64 [R1+0x700], R44 ;  /* 0x0007002c01007387 */ /* 0x0001e80000100a00 */
[----:B------:R2:W-:Y:S04]  /*58460*/  STL.64 [R1+0x708], R46 ;  /* 0x0007082e01007387 */ /* 0x0005e80000100a00 */
[----:B0-----:R-:W2:Y:S02]  /*58470*/  LDL.LU.64 R44, [R1+0x6580] ;  /* 0x00658000012c7983 */ /* 0x001ea40000300a00 */
[----:B--2---:R-:W-:Y:S02]  /*58480*/  HMMA.16816.F32 R44, R4, R44, R12 ;  /* 0x0000002c042c723c */ /* 0x004fe4000000180c */
[----:B------:R-:W2:Y:S04]  /*58490*/  LDL.LU.64 R14, [R1+0x6578] ;  /* 0x00657800010e7983 */ /* 0x000ea80000300a00 */
[----:B------:R-:W2:-:S15]  /*584a0*/  LDL.LU.64 R12, [R1+0x6570] ;  /* 0x00657000010c7983 */ /* 0x000e9e0000300a00 */
[----:B------:R-:W-:-:S02]  /*584b0*/  NOP ;  /* 0x0000000000007918 */ /* 0x000fc40000000000 */
[----:B------:R-:W-:Y:S04]  /*584c0*/  STL.64 [R1+0x6f0], R44 ;  /* 0x0006f02c01007387 */ /* 0x000fe80000100a00 */
        /* <DEDUP_REMOVED lines=8> */
[----:B0-----:R-:W3:Y:S04]  /*58550*/  LDL.LU.64 R46, [R1+0x6550] ;  /* 0x00655000012e7983 */ /* 0x001ee80000300a00 */
[----:B------:R-:W2:Y:S01]  /*58560*/  LDL.LU.64 R44, [R1+0x6548] ;  /* 0x00654800012c7983 */ /* 0x000ea20000300a00 */
[C---:B----4-:R-:W-:Y:S06]  /*58570*/  HMMA.16816.F32 R56, R4.reuse, R60, R56 ;  /* 0x0000003c0438723c */ /* 0x050fec0000001838 */
[C---:B--2---:R-:W-:Y:S06]  /*58580*/  HMMA.16816.F32 R12, R4.reuse, R44, R12 ;  /* 0x0000002c040c723c */ /* 0x044fec000000180c */
[----:B---3--:R-:W-:-:S15]  /*58590*/  HMMA.16816.F32 R44, R4, R46, R40 ;  /* 0x0000002e042c723c */ /* 0x008fde0000001828 */
[----:B------:R-:W-:-:S02]  /*585a0*/  NOP ;  /* 0x0000000000007918 */ /* 0x000fc40000000000 */
[----:B------:R-:W-:Y:S04]  /*585b0*/  STL.64 [R1+0x6d0], R12 ;  /* 0x0006d00c01007387 */ /* 0x000fe80000100a00 */
[----:B------:R0:W-:Y:S04]  /*585c0*/  STL.64 [R1+0x6d8], R14 ;  /* 0x0006d80e01007387 */ /* 0x0001e80000100a00 */
[----:B0-----:R-:W2:Y:S04]  /*585d0*/  LDL.LU.64 R14, [R1+0x6540] ;  /* 0x00654000010e7983 */ /* 0x001ea80000300a00 */
[----:B------:R-:W3:Y:S04]  /*585e0*/  LDL.LU.64 R12, [R1+0x6538] ;  /* 0x00653800010c7983 */ /* 0x000ee80000300a00 */
[----:B------:R-:W4:Y:S04]  /*585f0*/  LDL.LU.64 R42, [R1+0x6530] ;  /* 0x00653000012a7983 */ /* 0x000f280000300a00 */
[----:B------:R-:W2:Y:S04]  /*58600*/  LDL.LU.64 R40, [R1+0x6528] ;  /* 0x0065280001287983 */ /* 0x000ea80000300a00 */
        /* <DEDUP_REMOVED lines=15> */
[----:B------:R-:W2:Y:S04]  /*58700*/  LDL.LU.64 R54, [R1+0x64f0] ;  /* 0x0064f00001367983 */ /* 0x000ea80000300a00 */
[----:B------:R-:W3:Y:S04]  /*58710*/  LDL.LU.64 R52, [R1+0x64e8] ;  /* 0x0064e80001347983 */ /* 0x000ee80000300a00 */
[----:B------:R-:W-:Y:S04]  /*58720*/  STL.64 [R1+0x690], R56 ;  /* 0x0006903801007387 */ /* 0x000fe80000100a00 */
[----:B------:R2:W-:Y:S01]  /*58730*/  STL.64 [R1+0x698], R58 ;  /* 0x0006983a01007387 */ /* 0x0005e20000100a00 */
[C---:B------:R-:W-:Y:S06]  /*58740*/  HMMA.16816.F32 R20, R4.reuse, R46, R20 ;  /* 0x0000002e0414723c */ /* 0x040fec0000001814 */
[C---:B----4-:R-:W-:Y:S06]  /*58750*/  HMMA.16816.F32 R16, R4.reuse, R44, R16 ;  /* 0x0000002c0410723c */ /* 0x050fec0000001810 */
[C---:B--2---:R-:W-:Y:S06]  /*58760*/  HMMA.16816.F32 R56, R4.reuse, R54, R28 ;  /* 0x000000360438723c */ /* 0x044fec000000181c */
[C---:B---3--:R-:W-:Y:S06]  /*58770*/  HMMA.16816.F32 R36, R4.reuse, R52, R36 ;  /* 0x000000340424723c */ /* 0x048fec0000001824 */
[C---:B------:R-:W-:Y:S06]  /*58780*/  HMMA.16816.F32 R28, R4.reuse, R50, R32 ;  /* 0x00000032041c723c */ /* 0x040fec0000001820 */
[C---:B------:R-:W-:Y:S05]  /*58790*/  HMMA.16816.F32 R24, R4.reuse, R48, R24 ;  /* 0x000000300418723c */ /* 0x040fea0000001818 */
[----:B------:R-:W-:Y:S04]  /*587a0*/  STL.64 [R1+0x680], R56 ;  /* 0x0006803801007387 */ /* 0x000fe80000100a00 */
[----:B------:R-:W-:Y:S04]  /*587b0*/  STL.64 [R1+0x688], R58 ;  /* 0x0006883a01007387 */ /* 0x000fe80000100a00 */
[----:B------:R-:W-:Y:S04]  /*587c0*/  STL.64 [R1+0x670], R36 ;  /* 0x0006702401007387 */ /* 0x000fe80000100a00 */
[----:B------:R-:W-:Y:S04]  /*587d0*/  STL.64 [R1+0x678], R38 ;  /* 0x0006782601007387 */ /* 0x000fe80000100a00 */
[----:B------:R0:W-:Y:S04]  /*587e0*/  STL.64 [R1+0x660], R28 ;  /* 0x0006601c01007387 */ /* 0x0001e80000100a00 */
[----:B------:R1:W-:Y:S04]  /*587f0*/  STL.64 [R1+0x668], R30 ;  /* 0x0006681e01007387 */ /* 0x0003e80000100a00 */
[----:B------:R-:W-:Y:S04]  /*58800*/  STL.64 [R1+0x650], R24 ;  /* 0x0006501801007387 */ /* 0x000fe80000100a00 */
[----:B------:R-:W-:Y:S04]  /*58810*/  STL.64 [R1+0x658], R26 ;  /* 0x0006581a01007387 */ /* 0x000fe80000100a00 */
[----:B0-----:R-:W2:Y:S04]  /*58820*/  LDL.LU.64 R28, [R1+0x620] ;  /* 0x00062000011c7983 */ /* 0x001ea80000300a00 */
[----:B------:R-:W-:Y:S04]  /*58830*/  STL.64 [R1+0x640], R20 ;  /* 0x0006401401007387 */ /* 0x000fe80000100a00 */
[----:B------:R-:W-:Y:S04]  /*58840*/  STL.64 [R1+0x648], R22 ;  /* 0x0006481601007387 */ /* 0x000fe80000100a00 */
[----:B-1----:R-:W2:Y:S04]  /*58850*/  LDL.LU.64 R30, [R1+0x628] ;  /* 0x00062800011e7983 */ /* 0x002ea80000300a00 */
        /* <DEDUP_REMOVED lines=19> */
[----:B------:R-:W4:Y:S01]  /*58990*/  LDL.LU.64 R50, [R1+0x1b8] ;  /* 0x0001b80001327983 */ /* 0x000f220000300a00 */
[C---:B--2---:R-:W-:Y:S06]  /*589a0*/  HMMA.16816.F32 R28, R4.reuse, R42, R28 ;  /* 0x0000002a041c723c */ /* 0x044fec000000181c */
[----:B---3--:R-:W-:-:S15]  /*589b0*/  HMMA.16816.F32 R40, R4, R40, R36 ;  /* 0x000000280428723c */ /* 0x008fde0000001824 */
[----:B------:R-:W-:-:S02]  /*589c0*/  NOP ;  /* 0x0000000000007918 */ /* 0x000fc40000000000 */
[----:B------:R0:W-:Y:S04]  /*589d0*/  STL.64 [R1+0x620], R28 ;  /* 0x0006201c01007387 */ /* 0x0001e80000100a00 */
[----:B------:R1:W-:Y:S04]  /*589e0*/  STL.64 [R1+0x628], R30 ;  /* 0x0006281e01007387 */ /* 0x0003e80000100a00 */
[----:B0-----:R-:W2:Y:S04]  /*589f0*/  LDL.LU.64 R28, [R1+0x190] ;  /* 0x00019000011c7983 */ /* 0x001ea80000300a00 */
[----:B-1----:R-:W2:Y:S04]  /*58a00*/  LDL.LU.64 R30, [R1+0x198] ;  /* 0x00019800011e7983 */ /* 0x002ea80000300a00 */
[----:B------:R-:W4:Y:S04]  /*58a10*/  LDL.LU.64 R38, [R1+0x64e0] ;  /* 0x0064e00001267983 */ /* 0x000f280000300a00 */
[----:B------:R-:W3:Y:S04]  /*58a20*/  LDL.LU.64 R36, [R1+0x64d8] ;  /* 0x0064d80001247983 */ /* 0x000ee80000300a00 */
[----:B------:R0:W-:Y:S04]  /*58a30*/  STL.64 [R1+0x610], R40 ;  /* 0x0006102801007387 */ /* 0x0001e80000100a00 */
[----:B------:R1:W-:Y:S04]  /*58a40*/  STL.64 [R1+0x618], R42 ;  /* 0x0006182a01007387 */ /* 0x0003e80000100a00 */
[----:B0-----:R-:W2:Y:S04]  /*58a50*/  LDL.LU.64 R40, [R1+0x380] ;  /* 0x0003800001287983 */ /* 0x001ea80000300a00 */
[----:B-1----:R-:W2:Y:S01]  /*58a60*/  LDL.LU.64 R42, [R1+0x388] ;  /* 0x00038800012a7983 */ /* 0x002ea20000300a00 */
[C---:B----4-:R-:W-:Y:S06]  /*58a70*/  HMMA.16816.F32 R16, R4.reuse, R38, R16 ;  /* 0x000000260410723c */ /* 0x050fec0000001810 */
[----:B---3--:R-:W-:-:S15]  /*58a80*/  HMMA.16816.F32 R36, R4, R36, R32 ;  /* 0x000000240424723c */ /* 0x008fde0000001820 */
[----:B------:R-:W-:-:S02]  /*58a90*/  NOP ;  /* 0x0000000000007918 */ /* 0x000fc40000000000 */
[----:B------:R-:W-:Y:S04]  /*58aa0*/  STL.64 [R1+0x600], R16 ;  /* 0x0006001001007387 */ /* 0x000fe80000100a00 */
[----:B------:R0:W-:Y:S04]  /*58ab0*/  STL.64 [R1+0x608], R18 ;  /* 0x0006081201007387 */ /* 0x0001e80000100a00 */
[----:B0-----:R-:W3:Y:S04]  /*58ac0*/  LDL.LU.64 R18, [R1+0x64d0] ;  /* 0x0064d00001127983 */ /* 0x001ee80000300a00 */
[----:B------:R-:W4:Y:S04]  /*58ad0*/  LDL.LU.64 R16, [R1+0x64c8] ;  /* 0x0064c80001107983 */ /* 0x000f280000300a00 */
[----:B------:R-:W2:Y:S04]  /*58ae0*/  LDL.LU.64 R34, [R1+0x64c0] ;  /* 0x0064c00001227983 */ /* 0x000ea80000300a00 */
[----:B------:R-:W3:Y:S04]  /*58af0*/  LDL.LU.64 R32, [R1+0x64b8] ;  /* 0x0064b80001207983 */ /* 0x000ee80000300a00 */
[----:B------:R0:W-:Y:S04]  /*58b00*/  STL.64 [R1+0x5f0], R36 ;  /* 0x0005f02401007387 */ /* 0x0001e80000100a00 */
[----:B------:R1:W-:Y:S04]  /*58b10*/  STL.64 [R1+0x5f8], R38 ;  /* 0x0005f82601007387 */ /* 0x0003e80000100a00 */
[----:B0-----:R-:W4:Y:S04]  /*58b20*/  LDL.LU.64 R36, [R1+0x3a0] ;  /* 0x0003a00001247983 */ /* 0x001f280000300a00 */
[----:B-1----:R-:W4:Y:S01]  /*58b30*/  LDL.LU.64 R38, [R1+0x3a8] ;  /* 0x0003a80001267983 */ /* 0x002f220000300a00 */
        /* <DEDUP_REMOVED lines=9> */
[----:B------:R0:W-:Y:S04]  /*58bd0*/  STL.64 [R1+0x3e0], R32 ;  /* 0x0003e02001007387 */ /* 0x0001e80000100a00 */
[----:B------:R1:W-:Y:S04]  /*58be0*/  STL.64 [R1+0x3e8], R34 ;  /* 0x0003e82201007387 */ /* 0x0003e80000100a00 */
[----:B0-----:R-:W4:Y:S04]  /*58bf0*/  LDL.LU.64 R32, [R1+0x3c0] ;  /* 0x0003c00001207983 */ /* 0x001f280000300a00 */
[----:B-1----:R-:W4:Y:S02]  /*58c00*/  LDL.LU.64 R34, [R1+0x3c8] ;  /* 0x0003c80001227983 */ /* 0x002f240000300a00 */
[C---:B----4-:R-:W-:Y:S06]  /*58c10*/  HMMA.16816.F32 R32, R4.reuse, R26, R32 ;  /* 0x0000001a0420723c */ /* 0x050fec0000001820 */
[----:B--2---:R-:W-:-:S15]  /*58c20*/  HMMA.16816.F32 R24, R4, R24, R36 ;  /* 0x000000180418723c */ /* 0x004fde0000001824 */
[----:B------:R-:W-:-:S02]  /*58c30*/  NOP ;  /* 0x0000000000007918 */ /* 0x000fc40000000000 */
[----:B------:R-:W-:Y:S04]  /*58c40*/  STL.64 [R1+0x3c0], R32 ;  /* 0x0003c02001007387 */ /* 0x000fe80000100a00 */
[----:B------:R0:W-:Y:S04]  /*58c50*/  STL.64 [R1+0x3c8], R34 ;  /* 0x0003c82201007387 */ /* 0x0001e80000100a00 */
[----:B------:R-:W-:Y:S04]  /*58c60*/  STL.64 [R1+0x3a0], R24 ;  /* 0x0003a01801007387 */ /* 0x000fe80000100a00 */
[----:B------:R1:W-:Y:S01]  /*58c70*/  STL.64 [R1+0x3a8], R26 ;  /* 0x0003a81a01007387 */ /* 0x0003e20000100a00 */
[C---:B0-----:R-:W-:Y:S06]  /*58c80*/  HMMA.16816.F32 R32, R4.reuse, R22, R40 ;  /* 0x000000160420723c */ /* 0x041fec0000001828 */
[C---:B-1----:R-:W-:Y:S06]  /*58c90*/  HMMA.16816.F32 R24, R4.reuse, R18, R56 ;  /* 0x000000120418723c */ /* 0x042fec0000001838 */
[C---:B---3--:R-:W-:Y:S06]  /*58ca0*/  HMMA.16816.F32 R20, R4.reuse, R20, R44 ;  /* 0x000000140414723c */ /* 0x048fec000000182c */
[C---:B------:R-:W-:Y:S05]  /*58cb0*/  HMMA.16816.F32 R16, R4.reuse, R16, R52 ;  /* 0x000000100410723c */ /* 0x040fea0000001834 */
[----:B------:R-:W-:Y:S04]  /*58cc0*/  STL.64 [R1+0x380], R32 ;  /* 0x0003802001007387 */ /* 0x000fe80000100a00 */
[----:B------:R-:W-:Y:S04]  /*58cd0*/  STL.64 [R1+0x388], R34 ;  /* 0x0003882201007387 */ /* 0x000fe80000100a00 */
[----:B------:R-:W-:Y:S04]  /*58ce0*/  STL.64 [R1+0x210], R24 ;  /* 0x0002101801007387 */ /* 0x000fe80000100a00 */
[----:B------:R-:W-:Y:S04]  /*58cf0*/  STL.64 [R1+0x230], R20 ;  /* 0x0002301401007387 */ /* 0x000fe80000100a00 */
[----:B------:R0:W-:Y:S02]  /*58d00*/  STL.64 [R1+0x238], R22 ;  /* 0x0002381601007387 */ /* 0x0001e40000100a00 */
[C---:B0-----:R-:W-:Y:S06]  /*58d10*/  HMMA.16816.F32 R20, R4.reuse, R14, R48 ;  /* 0x0000000e0414723c */ /* 0x041fec0000001830 */
[----:B------:R-:W-:Y:S01]  /*58d20*/  HMMA.16816.F32 R12, R4, R12, R28 ;  /* 0x0000000c040c723c */ /* 0x000fe2000000181c */
[----:B------:R-:W-:Y:S01]  /*58d30*/  IMAD.MOV.U32 R0, RZ, RZ, R27 ;  /* 0x000000ffff007224 */ /* 0x000fe200078e001b */
[----:B------:R-:W-:Y:S04]  /*58d40*/  STL [R1+0x218], R26 ;  /* 0x0002181a01007387 */ /* 0x000fe80000100800 */
[----:B------:R0:W-:Y:S11]  /*58d50*/  STL [R1+0x5528], R0 ;  /* 0x0055280001007387 */ /* 0x0001f60000100800 */
[----:B------:R1:W-:Y:S01]  /*58d60*/  STL.64 [R1+0x1b0], R20 ;  /* 0x0001b01401007387 */ /* 0x0003e20000100a00 */
[----:B0-----:R-:W-:-:S03]  /*58d70*/  IMAD.MOV.U32 R0, RZ, RZ, R23 ;  /* 0x000000ffff007224 */ /* 0x001fc600078e0017 */
[----:B------:R-:W-:Y:S04]  /*58d80*/  STL.64 [R1+0x1f0], R16 ;  /* 0x0001f01001007387 */ /* 0x000fe80000100a00 */
[----:B------:R-:W-:Y:S04]  /*58d90*/  STL.64 [R1+0x1f8], R18 ;  /* 0x0001f81201007387 */ /* 0x000fe80000100a00 */
[----:B------:R0:W-:Y:S04]  /*58da0*/  STL [R1+0x1b8], R22 ;  /* 0x0001b81601007387 */ /* 0x0001e80000100800 */
[----:B------:R-:W-:Y:S04]  /*58db0*/  STL [R1+0x5570], R0 ;  /* 0x0055700001007387 */ /* 0x000fe80000100800 */
[----:B------:R-:W2:Y:S04]  /*58dc0*/  LDL.LU.64 R24, [R1+0x160] ;  /* 0x0001600001187983 */ /* 0x000ea80000300a00 */
[----:B------:R-:W2:Y:S04]  /*58dd0*/  LDL.LU.64 R26, [R1+0x168] ;  /* 0x00016800011a7983 */ /* 0x000ea80000300a00 */
[----:B------:R-:W-:Y:S04]  /*58de0*/  STL.64 [R1+0x190], R12 ;  /* 0x0001900c01007387 */ /* 0x000fe80000100a00 */
[----:B------:R2:W-:Y:S04]  /*58df0*/  STL.64 [R1+0x198], R14 ;  /* 0x0001980e01007387 */ /* 0x0005e80000100a00 */
[----:B-1----:R-:W3:Y:S04]  /*58e00*/  LDL.LU.64 R20, [R1+0x120] ;  /* 0x0001200001147983 */ /* 0x002ee80000300a00 */
[----:B0-----:R-:W3:Y:S04]  /*58e10*/  LDL.LU.64 R22, [R1+0x128] ;  /* 0x0001280001167983 */ /* 0x001ee80000300a00 */
        /* <DEDUP_REMOVED lines=12> */
[----:B------:R-:W-:-:S02]  /*58ee0*/  IMAD.MOV.U32 R42, RZ, RZ, R10 ;  /* 0x000000ffff2a7224 */ /* 0x000fc400078e000a */
[----:B------:R-:W-:Y:S01]  /*58ef0*/  IMAD.MOV.U32 R43, RZ, RZ, R11 ;  /* 0x000000ffff2b7224 */ /* 0x000fe200078e000b */
[----:B------:R-:W2:Y:S04]  /*58f00*/  LDL.LU R10, [R1+0x6494] ;  /* 0x00649400010a7983 */ /* 0x000ea80000300800 */
[----:B------:R-:W2:Y:S04]  /*58f10*/  LDL.LU R11, [R1+0x6490] ;  /* 0x00649000010b7983 */ /* 0x000ea80000300800 */
        /* <DEDUP_REMOVED lines=20> */
[----:B------:R0:W-:Y:S04]  /*59060*/  STL.64 [R1+0x160], R12 ;  /* 0x0001600c01007387 */ /* 0x0001e80000100a00 */
[----:B------:R1:W-:Y:S01]  /*59070*/  STL [R1+0x168], R14 ;  /* 0x0001680e01007387 */ /* 0x0003e20000100800 */
[----:B------:R-:W-:-:S03]  /*59080*/  IMAD.MOV.U32 R0, RZ, RZ, R15 ;  /* 0x000000ffff007224 */ /* 0x000fc600078e000f */
[----:B0-----:R-:W2:Y:S04]  /*59090*/  LDL.LU.64 R12, [R1+0xf0] ;  /* 0x0000f000010c7983 */ /* 0x001ea80000300a00 */
[----:B-1----:R-:W2:Y:S01]  /*590a0*/  LDL.LU.64 R14, [R1+0xf8] ;  /* 0x0000f800010e7983 */ /* 0x002ea20000300a00 */
[----:B---3--:R-:W-:Y:S03]  /*590b0*/  HMMA.16816.F32 R8, R4, R8, R20 ;  /* 0x000000080408723c */ /* 0x008fe60000001814 */
[----:B------:R-:W-:-:S15]  /*590c0*/  STL [R1+0x5574], R0 ;  /* 0x0055740001007387 */ /* 0x000fde0000100800 */
[----:B------:R-:W-:-:S05]  /*590d0*/  NOP ;  /* 0x0000000000007918 */ /* 0x000fca0000000000 */
[----:B------:R-:W-:Y:S04]  /*590e0*/  STL.64 [R1+0x120], R8 ;  /* 0x0001200801007387 */ /* 0x000fe80000100a00 */
[----:B------:R4:W-:Y:S02]  /*590f0*/  STL.64 [R1+0x128], R10 ;  /* 0x0001280a01007387 */ /* 0x0009e40000100a00 */
[----:B----4-:R-:W-:Y:S01]  /*59100*/  HMMA.16816.F32 R8, R4, R2, R16 ;  /* 0x000000020408723c */ /* 0x010fe20000001810 */
[----:B------:R-:W-:Y:S02]  /*59110*/  IMAD R28, R28, 0x100, R36 ;  /* 0x000001001c1c7824 */ /* 0x000fe400078e0224 */
[----:B------:R-:W-:Y:S02]  /*59120*/  IMAD R29, R29, 0x100, R37 ;  /* 0x000001001d1d7824 */ /* 0x000fe400078e0225 */
[----:B------:R-:W-:-:S02]  /*59130*/  IMAD R30, R30, 0x100, R38 ;  /* 0x000001001e1e7824 */ /* 0x000fc400078e0226 */
[----:B------:R-:W-:Y:S01]  /*59140*/  IMAD R31, R31, 0x100, R39 ;  /* 0x000001001f1f7824 */ /* 0x000fe200078e0227 */
[----:B------:R-:W-:Y:S02]  /*59150*/  F2FP.F16.E5M2.UNPACK_B R28, R28 ;  /* 0x0000001cff1c723e */ /* 0x000fe400020004ff */
[----:B------:R-:W-:Y:S02]  /*59160*/  F2FP.F16.E5M2.UNPACK_B R29, R29 ;  /* 0x0000001dff1d723e */ /* 0x000fe400020004ff */
[----:B------:R-:W-:Y:S02]  /*59170*/  F2FP.F16.E5M2.UNPACK_B R30, R30 ;  /* 0x0000001eff1e723e */ /* 0x000fe400020004ff */
[----:B------:R-:W-:-:S10]  /*59180*/  F2FP.F16.E5M2.UNPACK_B R31, R31 ;  /* 0x0000001fff1f723e */ /* 0x000fd400020004ff */
[----:B------:R-:W-:Y:S01]  /*59190*/  IMAD.MOV.U32 R0, RZ, RZ, R11 ;  /* 0x000000ffff007224 */ /* 0x000fe200078e000b */
[----:B------:R0:W-:Y:S04]  /*591a0*/  STL.64 [R1+0x110], R8 ;  /* 0x0001100801007387 */ /* 0x0001e80000100a00 */
[----:B------:R-:W-:Y:S04]  /*591b0*/  STL [R1+0x118], R10 ;  /* 0x0001180a01007387 */ /* 0x000fe80000100800 */
[----:B------:R1:W-:Y:S01]  /*591c0*/  STL [R1+0x55a8], R0 ;  /* 0x0055a80001007387 */ /* 0x0003e20000100800 */
[----:B0-----:R-:W-:-:S02]  /*591d0*/  F2FP.F16.E5M2.UNPACK_B R8, R40.H1 ;  /* 0x00000028ff08723e */ /* 0x001fc400030004ff */
[----:B------:R-:W-:Y:S02]  /*591e0*/  F2FP.F16.E5M2.UNPACK_B R9, R41.H1 ;  /* 0x00000029ff09723e */ /* 0x000fe400030004ff */
[----:B------:R-:W-:Y:S02]  /*591f0*/  F2FP.F16.E5M2.UNPACK_B R2, R48.H1 ;  /* 0x00000030ff02723e */ /* 0x000fe400030004ff */
[----:B------:R-:W-:Y:S01]  /*59200*/  F2FP.F16.E5M2.UNPACK_B R3, R49.H1 ;  /* 0x00000031ff03723e */ /* 0x000fe200030004ff */
[----:B--2---:R-:W-:-:S15]  /*59210*/  HMMA.16816.F32 R4, R4, R42, R12 ;  /* 0x0000002a0404723c */ /* 0x004fde000000180c */
[----:B------:R-:W-:-:S09]  /*59220*/  NOP ;  /* 0x0000000000007918 */ /* 0x000fd20000000000 */
[----:B-1----:R-:W-:Y:S01]  /*59230*/  IMAD.MOV.U32 R0, RZ, RZ, R7 ;  /* 0x000000ffff007224 */ /* 0x002fe200078e0007 */
[----:B------:R-:W-:Y:S04]  /*59240*/  STL.64 [R1+0xf0], R4 ;  /* 0x0000f00401007387 */ /* 0x000fe80000100a00 */
[----:B------:R-:W-:Y:S04]  /*59250*/  STL [R1+0xf8], R6 ;  /* 0x0000f80601007387 */ /* 0x000fe80000100800 */
[----:B------:R-:W-:Y:S04]  /*59260*/  STL [R1+0x30], R8 ;  /* 0x0000300801007387 */ /* 0x000fe80000100800 */
[----:B------:R-:W-:Y:S04]  /*59270*/  STL [R1+0x55e0], R0 ;  /* 0x0055e00001007387 */ /* 0x000fe80000100800 */
[----:B------:R0:W-:Y:S02]  /*59280*/  STL [R1+0x34], R9 ;  /* 0x0000340901007387 */ /* 0x0001e40000100800 */
[----:B0-----:R-:W-:Y:S02]  /*59290*/  HMMA.16816.F32 R8, R28, R8, R44 ;  /* 0x000000081c08723c */ /* 0x001fe4000000182c */
[----:B------:R-:W-:Y:S01]  /*592a0*/  STL [R1+0x20], R2 ;  /* 0x0000200201007387 */ /* 0x000fe20000100800 */
[----:B------:R-:W-:-:S15]  /*592b0*/  F2FP.F16.E5M2.UNPACK_B R4, R50.H1 ;  /* 0x00000032ff04723e */ /* 0x000fde00030004ff */
[----:B------:R-:W-:-:S05]  /*592c0*/  NOP ;  /* 0x0000000000007918 */ /* 0x000fca0000000000 */
[----:B------:R-:W-:Y:S04]  /*592d0*/  STL.64 [R1+0x140], R8 ;  /* 0x0001400801007387 */ /* 0x000fe80000100a00 */
[----:B------:R0:W-:Y:S02]  /*592e0*/  STL.64 [R1+0x148], R10 ;  /* 0x0001480a01007387 */ /* 0x0001e40000100a00 */
[----:B0-----:R-:W-:Y:S01]  /*592f0*/  HMMA.16816.F32 R8, R28, R2, R52 ;  /* 0x000000021c08723c */ /* 0x001fe20000001834 */
[----:B------:R-:W-:-:S05]  /*59300*/  F2FP.F16.E5M2.UNPACK_B R5, R51.H1 ;  /* 0x00000033ff05723e */ /* 0x000fca00030004ff */
[----:B------:R0:W-:Y:S04]  /*59310*/  STL [R1+0x24], R3 ;  /* 0x0000240301007387 */ /* 0x0001e80000100800 */
[----:B------:R-:W-:-:S13]  /*59320*/  STL [R1+0x18], R4 ;  /* 0x0000180401007387 */ /* 0x000fda0000100800 */
[----:B------:R-:W-:Y:S04]  /*59330*/  STL.64 [R1+0x170], R8 ;  /* 0x0001700801007387 */ /* 0x000fe80000100a00 */
[----:B------:R-:W-:Y:S04]  /*59340*/  STL.64 [R1+0x178], R10 ;  /* 0x0001780a01007387 */ /* 0x000fe80000100a00 */
[----:B------:R1:W-:Y:S01]  /*59350*/  STL [R1+0x1c], R5 ;  /* 0x00001c0501007387 */ /* 0x0003e20000100800 */
[----:B------:R-:W-:Y:S02]  /*59360*/  F2FP.F16.E5M2.UNPACK_B R2, R60.H1 ;  /* 0x0000003cff02723e */ /* 0x000fe400030004ff */
[----:B0-----:R-:W-:Y:S01]  /*59370*/  F2FP.F16.E5M2.UNPACK_B R3, R61.H1 ;  /* 0x0000003dff03723e */ /* 0x001fe200030004ff */
[----:B------:R-:W2:Y:S01]  /*59380*/  LDL.LU R40, [R1+0x270] ;  /* 0x0002700001287983 */ /* 0x000ea20000300800 */
[----:B-1----:R-:W-:-:S15]  /*59390*/  HMMA.16816.F32 R4, R28, R4, R56 ;  /* 0x000000041c04723c */ /* 0x002fde0000001838 */
[----:B------:R-:W-:-:S08]  /*593a0*/  NOP ;  /* 0x0000000000007918 */ /* 0x000fd00000000000 */
[----:B------:R-:W-:Y:S04]  /*593b0*/  STL.64 [R1+0x1a0], R4 ;  /* 0x0001a00401007387 */ /* 0x000fe80000100a00 */
[----:B------:R-:W-:Y:S04]  /*593c0*/  STL.64 [R1+0x1a8], R6 ;  /* 0x0001a80601007387 */ /* 0x000fe80000100a00 */
[----:B------:R-:W-:Y:S04]  /*593d0*/  STL [R1+0x10], R2 ;  /* 0x0000100201007387 */ /* 0x000fe80000100800 */
[----:B------:R-:W2:Y:S04]  /*593e0*/  LDL.LU R41, [R1+0x274] ;  /* 0x0002740001297983 */ /* 0x000ea80000300800 */
[----:B------:R-:W-:Y:S04]  /*593f0*/  STL [R1+0x14], R3 ;  /* 0x0000140301007387 */ /* 0x000fe80000100800 */
[----:B------:R-:W3:Y:S04]  /*59400*/  LDL.LU R42, [R1+0x278] ;  /* 0x00027800012a7983 */ /* 0x000ee80000300800 */
[----:B------:R-:W3:Y:S04]  /*59410*/  LDL.LU R43, [R1+0x27c] ;  /* 0x00027c00012b7983 */ /* 0x000ee80000300800 */
[----:B---3--:R-:W-:Y:S04]  /*59420*/  STL.64 [R1+0x6488], R42 ;  /* 0x0064882a01007387 */ /* 0x008fe80000100a00 */
[----:B--2---:R0:W-:Y:S04]  /*59430*/  STL.64 [R1+0x6480], R40 ;  /* 0x0064802801007387 */ /* 0x0041e80000100a00 */
[----:B------:R-:W2:Y:S04]  /*59440*/  LDL.LU R32, [R1+0x250] ;  /* 0x0002500001207983 */ /* 0x000ea80000300800 */
[----:B------:R-:W2:Y:S04]  /*59450*/  LDL.LU R33, [R1+0x254] ;  /* 0x0002540001217983 */ /* 0x000ea80000300800 */
[----:B------:R-:W2:Y:S04]  /*59460*/  LDL.LU R34, [R1+0x258] ;  /* 0x0002580001227983 */ /* 0x000ea80000300800 */
[----:B------:R-:W2:Y:S04]  /*59470*/  LDL.LU R35, [R1+0x25c] ;  /* 0x00025c0001237983 */ /* 0x000ea80000300800 */
[----:B------:R-:W3:Y:S04]  /*59480*/  LDL.LU R20, [R1+0x220] ;  /* 0x0002200001147983 */ /* 0x000ee80000300800 */
[----:B------:R-:W3:Y:S04]  /*59490*/  LDL.LU R21, [R1+0x224] ;  /* 0x0002240001157983 */ /* 0x000ee80000300800 */
[----:B------:R-:W3:Y:S04]  /*594a0*/  LDL.LU R22, [R1+0x228] ;  /* 0x0002280001167983 */ /* 0x000ee80000300800 */
[----:B------:R-:W3:Y:S04]  /*594b0*/  LDL.LU R23, [R1+0x22c] ;  /* 0x00022c0001177983 */ /* 0x000ee80000300800 */
[----:B------:R-:W4:Y:S04]  /*594c0*/  LDL.LU R16, [R1+0x200] ;  /* 0x0002000001107983 */ /* 0x000f280000300800 */
[----:B------:R-:W4:Y:S04]  /*594d0*/  LDL.LU R17, [R1+0x204] ;  /* 0x0002040001117983 */ /* 0x000f280000300800 */
[----:B------:R-:W4:Y:S04]  /*594e0*/  LDL.LU R18, [R1+0x208] ;  /* 0x0002080001127983 */ /* 0x000f280000300800 */
[----:B------:R-:W4:Y:S04]  /*594f0*/  LDL.LU R19, [R1+0x20c] ;  /* 0x00020c0001137983 */ /* 0x000f280000300800 */
[----:B------:R-:W2:Y:S04]  /*59500*/  LDL.LU R12, [R1+0x1c0] ;  /* 0x0001c000010c7983 */ /* 0x000ea80000300800 */
[----:B------:R-:W2:Y:S04]  /*59510*/  LDL.LU R13, [R1+0x1c4] ;  /* 0x0001c400010d7983 */ /* 0x000ea80000300800 */
[----:B------:R-:W2:Y:S04]  /*59520*/  LDL.LU R14, [R1+0x1c8] ;  /* 0x0001c800010e7983 */ /* 0x000ea80000300800 */
[----:B------:R-:W2:Y:S04]  /*59530*/  LDL.LU R15, [R1+0x1cc] ;  /* 0x0001cc00010f7983 */ /* 0x000ea80000300800 */
[----:B------:R-:W3:Y:S04]  /*59540*/  LDL.LU R8, [R1+0x50] ;  /* 0x0000500001087983 */ /* 0x000ee80000300800 */
[----:B------:R-:W4:Y:S04]  /*59550*/  LDL.LU R9, [R1+0x54] ;  /* 0x0000540001097983 */ /* 0x000f280000300800 */
[----:B0-----:R-:W2:Y:S04]  /*59560*/  LDL.LU R40, [R1+0x1e0] ;  /* 0x0001e00001287983 */ /* 0x001ea80000300800 */
[----:B------:R-:W2:Y:S04]  /*59570*/  LDL.LU R41, [R1+0x1e4] ;  /* 0x0001e40001297983 */ /* 0x000ea80000300800 */
        /* <DEDUP_REMOVED lines=34> */
[----:B0-----:R-:W2:Y:S04]  /*597a0*/  LDL.LU.64 R42, [R1+0x6488] ;  /* 0x00648800012a7983 */ /* 0x001ea80000300a00 */
[----:B------:R-:W2:Y:S01]  /*597b0*/  LDL.LU.64 R40, [R1+0x6480] ;  /* 0x0064800001287983 */ /* 0x000ea20000300a00 */
[----:B---3--:R-:W-:-:S02]  /*597c0*/  F2FP.F16.E5M2.UNPACK_B R4, R8.H1 ;  /* 0x00000008ff04723e */ /* 0x008fc400030004ff */
[----:B----4-:R-:W-:-:S03]  /*597d0*/  F2FP.F16.E5M2.UNPACK_B R5, R9.H1 ;  /* 0x00000009ff05723e */ /* 0x010fc600030004ff */
[----:B------:R-:W-:Y:S04]  /*597e0*/  STL [R1+0x8], R4 ;  /* 0x0000080401007387 */ /* 0x000fe80000100800 */
[----:B------:R0:W-:Y:S02]  /*597f0*/  STL [R1+0xc], R5 ;  /* 0x00000c0501007387 */ /* 0x0001e40000100800 */
[----:B0-----:R-:W-:Y:S01]  /*59800*/  HMMA.16816.F32 R4, R28, R4, R12 ;  /* 0x000000041c04723c */ /* 0x001fe2000000180c */
[----:B------:R-:W-:Y:S02]  /*59810*/  F2FP.F16.E5M2.UNPACK_B R2, R10.H1 ;  /* 0x0000000aff02723e */ /* 0x000fe400030004ff */
[----:B------:R-:W-:-:S03]  /*59820*/  F2FP.F16.E5M2.UNPACK_B R3, R11.H1 ;  /* 0x0000000bff03723e */ /* 0x000fc600030004ff */
[----:B------:R-:W-:-:S15]  /*59830*/  STL [R1], R2 ;  /* 0x0000000201007387 */ /* 0x000fde0000100800 */
[----:B------:R-:W-:-:S02]  /*59840*/  NOP ;  /* 0x0000000000007918 */ /* 0x000fc40000000000 */
[----:B------:R-:W-:Y:S04]  /*59850*/  STL.64 [R1+0x1c0], R4 ;  /* 0x0001c00401007387 */ /* 0x000fe80000100a00 */
[----:B------:R0:W-:Y:S02]  /*59860*/  STL.64 [R1+0x1c8], R6 ;  /* 0x0001c80601007387 */ /* 0x0001e40000100a00 */
[----:B0-----:R-:W-:Y:S01]  /*59870*/  HMMA.16816.F32 R4, R28, R2, R16 ;  /* 0x000000021c04723c */ /* 0x001fe20000001810 */
[----:B------:R-:W-:Y:S02]  /*59880*/  F2FP.F16.E5M2.UNPACK_B R60, R60.H1 ;  /* 0x0000003cff3c723e */ /* 0x000fe400030004ff */
[----:B------:R-:W-:-:S03]  /*59890*/  F2FP.F16.E5M2.UNPACK_B R61, R61.H1 ;  /* 0x0000003dff3d723e */ /* 0x000fc600030004ff */
[----:B------:R-:W-:-:S15]  /*598a0*/  STL [R1+0x4], R3 ;  /* 0x0000040301007387 */ /* 0x000fde0000100800 */
[----:B------:R-:W-:-:S02]  /*598b0*/  NOP ;  /* 0x0000000000007918 */ /* 0x000fc40000000000 */
[----:B------:R-:W-:Y:S04]  /*598c0*/  STL.64 [R1+0x200], R4 ;  /* 0x0002000401007387 */ /* 0x000fe80000100a00 */
[----:B------:R0:W-:Y:S02]  /*598d0*/  STL.64 [R1+0x208], R6 ;  /* 0x0002080601007387 */ /* 0x0001e40000100a00 */
[----:B0-----:R-:W-:Y:S01]  /*598e0*/  HMMA.16816.F32 R4, R28, R60, R20 ;  /* 0x0000003c1c04723c */ /* 0x001fe20000001814 */
[----:B------:R-:W-:Y:S02]  /*598f0*/  F2FP.F16.E5M2.UNPACK_B R58, R58.H1 ;  /* 0x0000003aff3a723e */ /* 0x000fe400030004ff */
[----:B------:R-:W-:Y:S02]  /*59900*/  F2FP.F16.E5M2.UNPACK_B R59, R59.H1 ;  /* 0x0000003bff3b723e */ /* 0x000fe400030004ff */
[----:B------:R-:W-:-:S15]  /*59910*/  F2FP.F16.E5M2.UNPACK_B R56, R56.H1 ;  /* 0x00000038ff38723e */ /* 0x000fde00030004ff */
[----:B------:R-:W-:-:S03]  /*59920*/  NOP ;  /* 0x0000000000007918 */ /* 0x000fc60000000000 */
        /* <DEDUP_REMOVED lines=9> */
[----:B0-----:R-:W-:Y:S02]  /*599c0*/  HMMA.16816.F32 R4, R28, R56, R32 ;  /* 0x000000381c04723c */ /* 0x001fe40000001820 */
[----:B------:R-:W-:Y:S04]  /*599d0*/  STL.64 [R1+0x6428], R58 ;  /* 0x0064283a01007387 */ /* 0x000fe80000100a00 */
[----:B------:R-:W-:Y:S01]  /*599e0*/  STL.64 [R1+0x6420], R56 ;  /* 0x0064203801007387 */ /* 0x000fe20000100a00 */
[----:B------:R-:W-:-:S15]  /*599f0*/  F2FP.F16.E5M2.UNPACK_B R52, R52.H1 ;  /* 0x00000034ff34723e */ /* 0x000fde00030004ff */
[----:B------:R-:W-:-:S01]  /*59a00*/  NOP ;  /* 0x0000000000007918 */ /* 0x000fc20000000000 */
        /* <DEDUP_REMOVED lines=8> */
[----:B------:R2:W-:Y:S04]  /*59a90*/  STL.64 [R1+0x268], R6 ;  /* 0x0002680601007387 */ /* 0x0005e80000100a00 */
[----:B------:R-:W-:Y:S04]  /*59aa0*/  STL.64 [R1+0x6408], R54 ;  /* 0x0064083601007387 */ /* 0x000fe80000100a00 */
[----:B------:R-:W-:Y:S01]  /*59ab0*/  STL.64 [R1+0x6400], R52 ;  /* 0x0064003401007387 */ /* 0x000fe20000100a00 */
[----:B--2---:R-:W-:-:S15]  /*59ac0*/  HMMA.16816.F32 R4, R28, R52, R40 ;  /* 0x000000341c04723c */ /* 0x004fde0000001828 */
[----:B------:R-:W-:-:S08]  /*59ad0*/  NOP ;  /* 0x0000000000007918 */ /* 0x000fd00000000000 */
[----:B------:R-:W-:Y:S04]  /*59ae0*/  STL.64 [R1+0x270], R4 ;  /* 0x0002700401007387 */ /* 0x000fe80000100a00 */
[----:B------:R0:W-:Y:S04]  /*59af0*/  STL.64 [R1+0x278], R6 ;  /* 0x0002780601007387 */ /* 0x0001e80000100a00 */
[----:B------:R-:W2:Y:S01]  /*59b00*/  LDL.LU R20, [R1+0x2f0] ;  /* 0x0002f00001147983 */ /* 0x000ea20000300800 */
[----:B0-----:R-:W-:-:S15]  /*59b10*/  HMMA.16816.F32 R4, R28, R50, R44 ;  /* 0x000000321c04723c */ /* 0x001fde000000182c */
[----:B------:R-:W-:-:S08]  /*59b20*/  NOP ;  /* 0x0000000000007918 */ /* 0x000fd00000000000 */
[----:B------:R0:W-:Y:S04]  /*59b30*/  STL.64 [R1+0x280], R4 ;  /* 0x0002800401007387 */ /* 0x0001e80000100a00 */
[----:B------:R1:W-:Y:S04]  /*59b40*/  STL.64 [R1+0x288], R6 ;  /* 0x0002880601007387 */ /* 0x0003e80000100a00 */
[----:B------:R-:W2:Y:S04]  /*59b50*/  LDL.LU R21, [R1+0x2f4] ;  /* 0x0002f40001157983 */ /* 0x000ea80000300800 */
[----:B------:R-:W2:Y:S04]  /*59b60*/  LDL.LU R22, [R1+0x2f8] ;  /* 0x0002f80001167983 */ /* 0x000ea80000300800 */
[----:B------:R-:W2:Y:S04]  /*59b70*/  LDL.LU R23, [R1+0x2fc] ;  /* 0x0002fc0001177983 */ /* 0x000ea80000300800 */
[----:B------:R-:W3:Y:S04]  /*59b80*/  LDL.LU R12, [R1+0x2d0] ;  /* 0x0002d000010c7983 */ /* 0x000ee80000300800 */
[----:B------:R-:W3:Y:S04]  /*59b90*/  LDL.LU R13, [R1+0x2d4] ;  /* 0x0002d400010d7983 */ /* 0x000ee80000300800 */
[----:B------:R-:W3:Y:S04]  /*59ba0*/  LDL.LU R14, [R1+0x2d8] ;  /* 0x0002d800010e7983 */ /* 0x000ee80000300800 */
[----:B------:R-:W3:Y:S04]  /*59bb0*/  LDL.LU R15, [R1+0x2dc] ;  /* 0x0002dc00010f7983 */ /* 0x000ee80000300800 */
[----:B0-----:R-:W4:Y:S04]  /*59bc0*/  LDL.LU R4, [R1+0x2b0] ;  /* 0x0002b00001047983 */ /* 0x001f280000300800 */
[----:B------:R-:W4:Y:S04]  /*59bd0*/  LDL.LU R5, [R1+0x2b4] ;  /* 0x0002b40001057983 */ /* 0x000f280000300800 */
[----:B-1----:R-:W4:Y:S04]  /*59be0*/  LDL.LU R6, [R1+0x2b8] ;  /* 0x0002b80001067983 */ /* 0x002f280000300800 */
[----:B------:R-:W4:Y:S04]  /*59bf0*/  LDL.LU R7, [R1+0x2bc] ;  /* 0x0002bc0001077983 */ /* 0x000f280000300800 */
[----:B------:R-:W2:Y:S04]  /*59c00*/  LDL.LU R52, [R1+0x290] ;  /* 0x0002900001347983 */ /* 0x000ea80000300800 */
[----:B------:R-:W2:Y:S04]  /*59c10*/  LDL.LU R53, [R1+0x294] ;  /* 0x0002940001357983 */ /* 0x000ea80000300800 */
[----:B------:R-:W2:Y:S04]  /*59c20*/  LDL.LU R54, [R1+0x298] ;  /* 0x0002980001367983 */ /* 0x000ea80000300800 */
[----:B------:R-:W2:Y:S04]  /*59c30*/  LDL.LU R55, [R1+0x29c] ;  /* 0x00029c0001377983 */ /* 0x000ea80000300800 */
[----:B------:R-:W3:Y:S04]  /*59c40*/  LDL.LU R46, [R1+0x98] ;  /* 0x00009800012e7983 */ /* 0x000ee80000300800 */
[----:B------:R-:W4:Y:S04]  /*59c50*/  LDL.LU R47, [R1+0x9c] ;  /* 0x00009c00012f7983 */ /* 0x000f280000300800 */
        /* <DEDUP_REMOVED lines=28> */
[----:B------:R-:W-:-:S02]  /*59e20*/  F2FP.F16.E5M2.UNPACK_B R48, R48.H1 ;  /* 0x00000030ff30723e */ /* 0x000fc400030004ff */
[----:B------:R-:W-:Y:S01]  /*59e30*/  F2FP.F16.E5M2.UNPACK_B R49, R49.H1 ;  /* 0x00000031ff31723e */ /* 0x000fe200030004ff */
[----:B------:R-:W2:Y:S04]  /*59e40*/  LDL.LU R32, [R1+0xd0] ;  /* 0x0000d00001207983 */ /* 0x000ea80000300800 */
[----:B------:R-:W2:Y:S04]  /*59e50*/  LDL.LU R33, [R1+0xd4] ;  /* 0x0000d40001217983 */ /* 0x000ea80000300800 */
[----:B------:R-:W-:Y:S04]  /*59e60*/  STL.64 [R1+0x63e8], R50 ;  /* 0x0063e83201007387 */ /* 0x000fe80000100a00 */
[----:B------:R0:W-:Y:S01]  /*59e70*/  STL.64 [R1+0x63e0], R48 ;  /* 0x0063e03001007387 */ /* 0x0001e20000100a00 */
[----:B---3--:R-:W-:-:S02]  /*59e80*/  F2FP.F16.E5M2.UNPACK_B R46, R46.H1 ;  /* 0x0000002eff2e723e */ /* 0x008fc400030004ff */
[----:B----4-:R-:W-:Y:S01]  /*59e90*/  F2FP.F16.E5M2.UNPACK_B R47, R47.H1 ;  /* 0x0000002fff2f723e */ /* 0x010fe200030004ff */
[----:B--2---:R-:W-:Y:S01]  /*59ea0*/  HMMA.16816.F32 R52, R28, R48, R52 ;  /* 0x000000301c34723c */ /* 0x004fe20000001834 */
[----:B------:R-:W-:Y:S02]  /*59eb0*/  F2FP.F16.E5M2.UNPACK_B R44, R44.H1 ;  /* 0x0000002cff2c723e */ /* 0x000fe400030004ff */
[----:B------:R-:W-:-:S03]  /*59ec0*/  F2FP.F16.E5M2.UNPACK_B R45, R45.H1 ;  /* 0x0000002dff2d723e */ /* 0x000fc600030004ff */
[C---:B0-----:R-:W-:Y:S06]  /*59ed0*/  HMMA.16816.F32 R48, R28.reuse, R46, R56 ;  /* 0x0000002e1c30723c */ /* 0x041fec0000001838 */
[----:B------:R-:W-:Y:S01]  /*59ee0*/  HMMA.16816.F32 R4, R28, R44, R4 ;  /* 0x0000002c1c04723c */ /* 0x000fe20000001804 */
[----:B------:R-:W-:Y:S02]  /*59ef0*/  F2FP.F16.E5M2.UNPACK_B R42, R42.H1 ;  /* 0x0000002aff2a723e */ /* 0x000fe400030004ff */
[----:B------:R-:W-:-:S08]  /*59f00*/  F2FP.F16.E5M2.UNPACK_B R43, R43.H1 ;  /* 0x0000002bff2b723e */ /* 0x000fd000030004ff */
        /* <DEDUP_REMOVED lines=8> */
[----:B0-----:R-:W-:Y:S01]  /*59f90*/  HMMA.16816.F32 R4, R28, R42, R8 ;  /* 0x0000002a1c04723c */ /* 0x001fe20000001808 */
[----:B------:R-:W-:-:S02]  /*59fa0*/  F2FP.F16.E5M2.UNPACK_B R40, R40.H1 ;  /* 0x00000028ff28723e */ /* 0x000fc400030004ff */
[----:B------:R-:W-:Y:S02]  /*59fb0*/  F2FP.F16.E5M2.UNPACK_B R41, R41.H1 ;  /* 0x00000029ff29723e */ /* 0x000fe400030004ff */
[----:B------:R-:W-:-:S15]  /*59fc0*/  F2FP.F16.E5M2.UNPACK_B R38, R38.H1 ;  /* 0x00000026ff26723e */ /* 0x000fde00030004ff */
[----:B------:R-:W-:-:S03]  /*59fd0*/  NOP ;  /* 0x0000000000007918 */ /* 0x000fc60000000000 */
[----:B------:R-:W-:Y:S04]  /*59fe0*/  STL.64 [R1+0x2c0], R4 ;  /* 0x0002c00401007387 */ /* 0x000fe80000100a00 */
[----:B------:R0:W-:Y:S02]  /*59ff0*/  STL.64 [R1+0x2c8], R6 ;  /* 0x0002c80601007387 */ /* 0x0001e40000100a00 */
[----:B0-----:R-:W-:Y:S01]  /*5a000*/  HMMA.16816.F32 R4, R28, R40, R12 ;  /* 0x000000281c04723c */ /* 0x001fe2000000180c */
[----:B------:R-:W-:Y:S01]  /*5a010*/  F2FP.F16.E5M2.UNPACK_B R39, R39.H1 ;  /* 0x00000027ff27723e */ /* 0x000fe200030004ff */
[----:B------:R-:W-:Y:S04]  /*5a020*/  STL.64 [R1+0x63b8], R42 ;  /* 0x0063b82a01007387 */ /* 0x000fe80000100a00 */
[----:B------:R-:W-:-:S15]  /*5a030*/  STL.64 [R1+0x63b0], R40 ;  /* 0x0063b02801007387 */ /* 0x000fde0000100a00 */
[----:B------:R-:W-:-:S02]  /*5a040*/  NOP ;  /* 0x0000000000007918 */ /* 0x000fc40000000000 */
[----:B------:R-:W-:Y:S04]  /*5a050*/  STL.64 [R1+0x2d0], R4 ;  /* 0x0002d00401007387 */ /* 0x000fe80000100a00 */
[----:B------:R0:W-:Y:S02]  /*5a060*/  STL.64 [R1+0x2d8], R6 ;  /* 0x0002d80601007387 */ /* 0x0001e40000100a00 */
[----:B0-----:R-:W-:Y:S01]  /*5a070*/  HMMA.16816.F32 R4, R28, R38, R16 ;  /* 0x000000261c04723c */ /* 0x001fe20000001810 */
[----:B------:R-:W-:Y:S02]  /*5a080*/  F2FP.F16.E5M2.UNPACK_B R36, R36.H1 ;  /* 0x00000024ff24723e */ /* 0x000fe400030004ff */
[----:B------:R-:W-:Y:S02]  /*5a090*/  F2FP.F16.E5M2.UNPACK_B R37, R37.H1 ;  /* 0x00000025ff25723e */ /* 0x000fe400030004ff */
[----:B------:R-:W-:-:S02]  /*5a0a0*/  F2FP.F16.E5M2.UNPACK_B R34, R34.H1 ;  /* 0x00000022ff22723e */ /* 0x000fc400030004ff */
[----:B------:R-:W-:-:S07]  /*5a0b0*/  F2FP.F16.E5M2.UNPACK_B R35, R35.H1 ;  /* 0x00000023ff23723e */ /* 0x000fce00030004ff */
[C---:B------:R-:W-:Y:S09]  /*5a0c0*/  HMMA.16816.F32 R8, R28.reuse, R34, R24 ;  /* 0x000000221c08723c */ /* 0x040ff20000001818 */
[----:B------:R-:W-:Y:S04]  /*5a0d0*/  STL.64 [R1+0x2e0], R4 ;  /* 0x0002e00401007387 */ /* 0x000fe80000100a00 */
[----:B------:R0:W-:Y:S02]  /*5a0e0*/  STL.64 [R1+0x2e8], R6 ;  /* 0x0002e80601007387 */ /* 0x0001e40000100a00 */
[----:B0-----:R-:W-:Y:S02]  /*5a0f0*/  HMMA.16816.F32 R4, R28, R36, R20 ;  /* 0x000000241c04723c */ /* 0x001fe40000001814 */
[----:B------:R-:W-:Y:S04]  /*5a100*/  STL.64 [R1+0x63d8], R38 ;  /* 0x0063d82601007387 */ /* 0x000fe80000100a00 */
[----:B------:R-:W-:-:S15]  /*5a110*/  STL.64 [R1+0x63d0], R36 ;  /* 0x0063d02401007387 */ /* 0x000fde0000100a00 */
[----:B------:R-:W-:-:S02]  /*5a120*/  NOP ;  /* 0x0000000000007918 */ /* 0x000fc40000000000 */
[----:B------:R0:W-:Y:S04]  /*5a130*/  STL.64 [R1+0x2f0], R4 ;  /* 0x0002f00401007387 */ /* 0x0001e80000100a00 */
[----:B------:R1:W-:Y:S04]  /*5a140*/  STL.64 [R1+0x2f8], R6 ;  /* 0x0002f80601007387 */ /* 0x0003e80000100a00 */
[----:B0-----:R-:W2:Y:S04]  /*5a150*/  LDL.LU R4, [R1+0x370] ;  /* 0x0003700001047983 */ /* 0x001ea80000300800 */
[----:B------:R-:W-:Y:S04]  /*5a160*/  STL.64 [R1+0x300], R8 ;  /* 0x0003000801007387 */ /* 0x000fe80000100a00 */
[----:B------:R0:W-:Y:S04]  /*5a170*/  STL.64 [R1+0x308], R10 ;  /* 0x0003080a01007387 */ /* 0x0001e80000100a00 */
[----:B------:R-:W2:Y:S04]  /*5a180*/  LDL.LU R5, [R1+0x374] ;  /* 0x0003740001057983 */ /* 0x000ea80000300800 */
[----:B-1----:R-:W2:Y:S04]  /*5a190*/  LDL.LU R6, [R1+0x378] ;  /* 0x0003780001067983 */ /* 0x002ea80000300800 */
        /* <DEDUP_REMOVED lines=37> */
[----:B0-----:R-:W2:Y:S04]  /*5a3f0*/  LDL.LU R10, [R1+0x138] ;  /* 0x00013800010a7983 */ /* 0x001ea80000300800 */
        /* <DEDUP_REMOVED lines=9> */
[----:B------:R-:W-:Y:S04]  /*5a490*/  STL.64 [R1+0x63f8], R34 ;  /* 0x0063f82201007387 */ /* 0x000fe80000100a00 */
[----:B------:R0:W-:Y:S01]  /*5a4a0*/  STL.64 [R1+0x63f0], R32 ;  /* 0x0063f02001007387 */ /* 0x0001e20000100a00 */
[----:B---3--:R-:W-:Y:S02]  /*5a4b0*/  F2FP.F16.E5M2.UNPACK_B R22, R22.H1 ;  /* 0x00000016ff16723e */ /* 0x008fe400030004ff */
[----:B----4-:R-:W-:Y:S01]  /*5a4c0*/  F2FP.F16.E5M2.UNPACK_B R23, R23.H1 ;  /* 0x00000017ff17723e */ /* 0x010fe200030004ff */
[C---:B--2---:R-:W-:Y:S06]  /*5a4d0*/  HMMA.16816.F32 R36, R28.reuse, R32, R36 ;  /* 0x000000201c24723c */ /* 0x044fec0000001824 */
[----:B0-----:R-:W-:Y:S01]  /*5a4e0*/  HMMA.16816.F32 R32, R28, R22, R40 ;  /* 0x000000161c20723c */ /* 0x001fe20000001828 */
[----:B------:R-:W-:-:S02]  /*5a4f0*/  F2FP.F16.E5M2.UNPACK_B R20, R20.H1 ;  /* 0x00000014ff14723e */ /* 0x000fc400030004ff */
[----:B------:R-:W-:Y:S02]  /*5a500*/  F2FP.F16.E5M2.UNPACK_B R21, R21.H1 ;  /* 0x00000015ff15723e */ /* 0x000fe400030004ff */
[----:B------:R-:W-:Y:S02]  /*5a510*/  F2FP.F16.E5M2.UNPACK_B R18, R18.H1 ;  /* 0x00000012ff12723e */ /* 0x000fe400030004ff */
[----:B------:R-:W-:-:S10]  /*5a520*/  F2FP.F16.E5M2.UNPACK_B R19, R19.H1 ;  /* 0x00000013ff13723e */ /* 0x000fd400030004ff */
[----:B------:R-:W-:Y:S04]  /*5a530*/  STL.64 [R1+0x310], R36 ;  /* 0x0003102401007387 */ /* 0x000fe80000100a00 */
[----:B------:R-:W-:Y:S04]  /*5a540*/  STL.64 [R1+0x318], R38 ;  /* 0x0003182601007387 */ /* 0x000fe80000100a00 */
[----:B------:R-:W-:Y:S04]  /*5a550*/  STL.64 [R1+0x320], R32 ;  /* 0x0003202001007387 */ /* 0x000fe80000100a00 */
[----:B------:R0:W-:Y:S04]  /*5a560*/  STL.64 [R1+0x328], R34 ;  /* 0x0003282201007387 */ /* 0x0001e80000100a00 */
[----:B------:R-:W-:Y:S04]  /*5a570*/  STL.64 [R1+0x6418], R22 ;  /* 0x0064181601007387 */ /* 0x000fe80000100a00 */
[----:B------:R1:W-:Y:S01]  /*5a580*/  STL.64 [R1+0x6410], R20 ;  /* 0x0064101401007387 */ /* 0x0003e20000100a00 */
[C---:B0-----:R-:W-:Y:S06]  /*5a590*/  HMMA.16816.F32 R32, R28.reuse, R20, R44 ;  /* 0x000000141c20723c */ /* 0x041fec000000182c */
[----:B-1----:R-:W-:Y:S01]  /*5a5a0*/  HMMA.16816.F32 R20, R28, R18, R48 ;  /* 0x000000121c14723c */ /* 0x002fe20000001830 */
[----:B------:R-:W-:-:S02]  /*5a5b0*/  F2FP.F16.E5M2.UNPACK_B R16, R16.H1 ;  /* 0x00000010ff10723e */ /* 0x000fc400030004ff */
[----:B------:R-:W-:Y:S02]  /*5a5c0*/  F2FP.F16.E5M2.UNPACK_B R17, R17.H1 ;  /* 0x00000011ff11723e */ /* 0x000fe400030004ff */
[----:B------:R-:W-:Y:S02]  /*5a5d0*/  F2FP.F16.E5M2.UNPACK_B R14, R14.H1 ;  /* 0x0000000eff0e723e */ /* 0x000fe400030004ff */
[----:B------:R-:W-:Y:S02]  /*5a5e0*/  F2FP.F16.E5M2.UNPACK_B R15, R15.H1 ;  /* 0x0000000fff0f723e */ /* 0x000fe400030004ff */
[----:B------:R-:W-:Y:S02]  /*5a5f0*/  F2FP.F16.E5M2.UNPACK_B R12, R12.H1 ;  /* 0x0000000cff0c723e */ /* 0x000fe400030004ff */
[----:B------:R-:W-:-:S06]  /*5a600*/  F2FP.F16.E5M2.UNPACK_B R13, R13.H1 ;  /* 0x0000000dff0d723e */ /* 0x000fcc00030004ff */
[----:B------:R-:W-:Y:S04]  /*5a610*/  STL.64 [R1+0x330], R32 ;  /* 0x0003302001007387 */ /* 0x000fe80000100a00 */
[----:B------:R-:W-:Y:S04]  /*5a620*/  STL.64 [R1+0x338], R34 ;  /* 0x0003382201007387 */ /* 0x000fe80000100a00 */
[----:B------:R-:W-:Y:S04]  /*5a630*/  STL.64 [R1+0x340], R20 ;  /* 0x0003401401007387 */ /* 0x000fe80000100a00 */
[----:B------:R0:W-:Y:S04]  /*5a640*/  STL.64 [R1+0x348], R22 ;  /* 0x0003481601007387 */ /* 0x0001e80000100a00 */
[----:B------:R-:W-:Y:S04]  /*5a650*/  STL.64 [R1+0x6398], R18 ;  /* 0x0063981201007387 */ /* 0x000fe80000100a00 */
[----:B------:R1:W-:Y:S01]  /*5a660*/  STL.64 [R1+0x6390], R16 ;  /* 0x0063901001007387 */ /* 0x0003e20000100a00 */
[C---:B------:R-:W-:Y:S06]  /*5a670*/  HMMA.16816.F32 R4, R28.reuse, R12, R4 ;  /* 0x0000000c1c04723c */ /* 0x040fec0000001804 */
[C---:B0-----:R-:W-:Y:S06]  /*5a680*/  HMMA.16816.F32 R20, R28.reuse, R16, R52 ;  /* 0x000000101c14723c */ /* 0x041fec0000001834 */
[----:B-1----:R-:W-:-:S15]  /*5a690*/  HMMA.16816.F32 R16, R28, R14, R56 ;  /* 0x0000000e1c10723c */ /* 0x002fde0000001838 */
[----:B------:R-:W-:-:S02]  /*5a6a0*/  NOP ;  /* 0x0000000000007918 */ /* 0x000fc40000000000 */
[----:B------:R-:W-:Y:S04]  /*5a6b0*/  STL.64 [R1+0x350], R20 ;  /* 0x0003501401007387 */ /* 0x000fe80000100a00 */
[----:B------:R-:W-:Y:S04]  /*5a6c0*/  STL.64 [R1+0x358], R22 ;  /* 0x0003581601007387 */ /* 0x000fe80000100a00 */
[----:B------:R0:W-:Y:S04]  /*5a6d0*/  STL.64 [R1+0x360], R16 ;  /* 0x0003601001007387 */ /* 0x0001e80000100a00 */
[----:B------:R1:W-:Y:S04]  /*5a6e0*/  STL.64 [R1+0x368], R18 ;  /* 0x0003681201007387 */ /* 0x0003e80000100a00 */
[----:B------:R-:W-:Y:S04]  /*5a6f0*/  STL.64 [R1+0x6378], R14 ;  /* 0x0063780e01007387 */ /* 0x000fe80000100a00 */
[----:B------:R2:W-:Y:S04]  /*5a700*/  STL.64 [R1+0x6370], R12 ;  /* 0x0063700c01007387 */ /* 0x0005e80000100a00 */
[----:B------:R-:W-:Y:S04]  /*5a710*/  STL.64 [R1+0x370], R4 ;  /* 0x0003700401007387 */ /* 0x000fe80000100a00 */
[----:B------:R3:W-:Y:S04]  /*5a720*/  STL.64 [R1+0x378], R6 ;  /* 0x0003780601007387 */ /* 0x0007e80000100a00 */
[----:B------:R-:W4:Y:S04]  /*5a730*/  LDL.LU R40, [R1+0x5e0] ;  /* 0x0005e00001287983 */ /* 0x000f280000300800 */
[----:B------:R-:W4:Y:S04]  /*5a740*/  LDL.LU R41, [R1+0x5e4] ;  /* 0x0005e40001297983 */ /* 0x000f280000300800 */
[----:B------:R-:W4:Y:S04]  /*5a750*/  LDL.LU R42, [R1+0x5e8] ;  /* 0x0005e800012a7983 */ /* 0x000f280000300800 */
[----:B------:R-:W4:Y:S04]  /*5a760*/  LDL.LU R43, [R1+0x5ec] ;  /* 0x0005ec00012b7983 */ /* 0x000f280000300800 */
[----:B0-----:R-:W4:Y:S04]  /*5a770*/  LDL.LU R16, [R1+0x3b0] ;  /* 0x0003b00001107983 */ /* 0x001f280000300800 */
[----:B------:R-:W4:Y:S04]  /*5a780*/  LDL.LU R17, [R1+0x3b4] ;  /* 0x0003b40001117983 */ /* 0x000f280000300800 */
[----:B-1----:R-:W4:Y:S04]  /*5a790*/  LDL.LU R18, [R1+0x3b8] ;  /* 0x0003b80001127983 */ /* 0x002f280000300800 */
[----:B------:R-:W4:Y:S04]  /*5a7a0*/  LDL.LU R19, [R1+0x3bc] ;  /* 0x0003bc0001137983 */ /* 0x000f280000300800 */
[----:B--2---:R-:W2:Y:S04]  /*5a7b0*/  LDL.LU R12, [R1+0x390] ;  /* 0x00039000010c7983 */ /* 0x004ea80000300800 */
[----:B------:R-:W2:Y:S04]  /*5a7c0*/  LDL.LU R13, [R1+0x394] ;  /* 0x00039400010d7983 */ /* 0x000ea80000300800 */
[----:B------:R-:W2:Y:S04]  /*5a7d0*/  LDL.LU R14, [R1+0x398] ;  /* 0x00039800010e7983 */ /* 0x000ea80000300800 */
[----:B------:R-:W2:Y:S01]  /*5a7e0*/  LDL.LU R15, [R1+0x39c] ;  /* 0x00039c00010f7983 */ /* 0x000ea20000300800 */
[----:B------:R-:W-:-:S02]  /*5a7f0*/  IMAD R24, R24, 0x100, R8 ;  /* 0x0000010018187824 */ /* 0x000fc400078e0208 */
[----:B------:R-:W-:Y:S01]  /*5a800*/  IMAD R25, R25, 0x100, R9 ;  /* 0x0000010019197824 */ /* 0x000fe200078e0209 */
[----:B------:R-:W4:Y:S04]  /*5a810*/  LDL.LU R8, [R1+0x150] ;  /* 0x0001500001087983 */ /* 0x000f280000300800 */
[----:B------:R-:W4:Y:S01]  /*5a820*/  LDL.LU R9, [R1+0x154] ;  /* 0x0001540001097983 */ /* 0x000f220000300800 */
[----:B------:R-:W-:-:S03]  /*5a830*/  IMAD R26, R27, 0x100, R26 ;  /* 0x000001001b1a7824 */ /* 0x000fc600078e021a */
[----:B------:R-:W4:Y:S04]  /*5a840*/  LDL.LU R0, [R1+0x3588] ;  /* 0x0035880001007983 */ /* 0x000f280000300800 */
[----:B------:R-:W4:Y:S04]  /*5a850*/  LDL.LU R27, [R1+0x3584] ;  /* 0x00358400011b7983 */ /* 0x000f280000300800 */
[----:B---3--:R-:W3:Y:S04]  /*5a860*/  LDL.LU R6, [R1+0x158] ;  /* 0x0001580001067983 */ /* 0x008ee80000300800 */
        /* <DEDUP_REMOVED lines=17> */
[----:B------:R-:W3:Y:S04]  /*5a980*/  LDL.64 R46, [R1+0x30] ;  /* 0x00003000012e7983 */ /* 0x000ee80000100a00 */
        /* <DEDUP_REMOVED lines=9> */
[----:B------:R-:W3:Y:S01]  /*5aa20*/  LDL.64 R58, [R1+0x18] ;  /* 0x00001800013a7983 */ /* 0x000ee20000100a00 */
[----:B------:R-:W-:-:S02]  /*5aa30*/  F2FP.F16.E5M2.UNPACK_B R10, R10.H1 ;  /* 0x0000000aff0a723e */ /* 0x000fc400030004ff */
[----:B------:R-:W-:Y:S02]  /*5aa40*/  F2FP.F16.E5M2.UNPACK_B R11, R11.H1 ;  /* 0x0000000bff0b723e */ /* 0x000fe400030004ff */
[----:B------:R-:W-:Y:S02]  /*5aa50*/  F2FP.F16.E5M2.UNPACK_B R24, R24 ;  /* 0x00000018ff18723e */ /* 0x000fe400020004ff */
[----:B------:R-:W-:Y:S02]  /*5aa60*/  F2FP.F16.E5M2.UNPACK_B R25, R25 ;  /* 0x00000019ff19723e */ /* 0x000fe400020004ff */
[----:B------:R-:W-:Y:S01]  /*5aa70*/  F2FP.F16.E5M2.UNPACK_B R26, R26 ;  /* 0x0000001aff1a723e */ /* 0x000fe200020004ff */
[----:B--2---:R-:W-:Y:S01]  /*5aa80*/  HMMA.16816.F32 R12, R28, R10, R12 ;  /* 0x0000000a1c0c723c */ /* 0x004fe2000000180c */
[----:B----4-:R-:W-:Y:S02]  /*5aa90*/  F2FP.F16.E5M2.UNPACK_B R8, R8.H1 ;  /* 0x00000008ff08723e */ /* 0x010fe400030004ff */
[----:B------:R-:W-:-:S15]  /*5aaa0*/  F2FP.F16.E5M2.UNPACK_B R9, R9.H1 ;  /* 0x00000009ff09723e */ /* 0x000fde00030004ff */
[----:B------:R-:W-:-:S05]  /*5aab0*/  NOP ;  /* 0x0000000000007918 */ /* 0x000fca0000000000 */
[----:B------:R-:W-:Y:S04]  /*5aac0*/  STL.64 [R1+0x390], R12 ;  /* 0x0003900c01007387 */ /* 0x000fe80000100a00 */
[----:B------:R0:W-:Y:S02]  /*5aad0*/  STL.64 [R1+0x398], R14 ;  /* 0x0003980e01007387 */ /* 0x0001e40000100a00 */
[----:B0-----:R-:W-:Y:S01]  /*5aae0*/  HMMA.16816.F32 R12, R28, R8, R16 ;  /* 0x000000081c0c723c */ /* 0x001fe20000001810 */
[----:B---3--:R-:W-:Y:S02]  /*5aaf0*/  F2FP.F16.E5M2.UNPACK_B R6, R6.H1 ;  /* 0x00000006ff06723e */ /* 0x008fe400030004ff */
[----:B------:R-:W-:Y:S01]  /*5ab00*/  F2FP.F16.E5M2.UNPACK_B R7, R7.H1 ;  /* 0x00000007ff07723e */ /* 0x000fe200030004ff */
[----:B------:R-:W-:Y:S01]  /*5ab10*/  STL.64 [R1+0x6358], R10 ;  /* 0x0063580a01007387 */ /* 0x000fe20000100a00 */
[----:B------:R-:W-:-:S02]  /*5ab20*/  F2FP.F16.E5M2.UNPACK_B R4, R4.H1 ;  /* 0x00000004ff04723e */ /* 0x000fc400030004ff */
[----:B------:R-:W-:Y:S01]  /*5ab30*/  F2FP.F16.E5M2.UNPACK_B R5, R5.H1 ;  /* 0x00000005ff05723e */ /* 0x000fe200030004ff */
[----:B------:R0:W-:-:S15]  /*5ab40*/  STL.64 [R1+0x6350], R8 ;  /* 0x0063500801007387 */ /* 0x0001de0000100a00 */
[----:B------:R-:W-:Y:S04]  /*5ab50*/  STL.64 [R1+0x3b0], R12 ;  /* 0x0003b00c01007387 */ /* 0x000fe80000100a00 */
[----:B------:R1:W-:Y:S01]  /*5ab60*/  STL.64 [R1+0x3b8], R14 ;  /* 0x0003b80e01007387 */ /* 0x0003e20000100a00 */
[C---:B0-----:R-:W-:Y:S06]  /*5ab70*/  HMMA.16816.F32 R8, R28.reuse, R4, R32 ;  /* 0x000000041c08723c */ /* 0x041fec0000001820 */
[----:B-1----:R-:W-:Y:S01]  /*5ab80*/  HMMA.16816.F32 R12, R28, R6, R20 ;  /* 0x000000061c0c723c */ /* 0x002fe20000001814 */
[----:B------:R-:W-:Y:S01]  /*5ab90*/  IMAD R27, R27, 0x100, R0 ;  /* 0x000001001b1b7824 */ /* 0x000fe200078e0200 */
[----:B------:R-:W-:-:S02]  /*5aba0*/  F2FP.F16.E5M2.UNPACK_B R2, R2.H1 ;  /* 0x00000002ff02723e */ /* 0x000fc400030004ff */
[----:B------:R-:W-:Y:S02]  /*5abb0*/  F2FP.F16.E5M2.UNPACK_B R3, R3.H1 ;  /* 0x00000003ff03723e */ /* 0x000fe400030004ff */
[----:B------:R-:W-:-:S15]  /*5abc0*/  F2FP.F16.E5M2.UNPACK_B R27, R27 ;  /* 0x0000001bff1b723e */ /* 0x000fde00020004ff */
[----:B------:R-:W-:-:S02]  /*5abd0*/  NOP ;  /* 0x0000000000007918 */ /* 0x000fc40000000000 */
[----:B------:R-:W-:Y:S04]  /*5abe0*/  STL.64 [R1+0x3d0], R12 ;  /* 0x0003d00c01007387 */ /* 0x000fe80000100a00 */
[----:B------:R0:W-:Y:S04]  /*5abf0*/  STL.64 [R1+0x3d8], R14 ;  /* 0x0003d80e01007387 */ /* 0x0001e80000100a00 */
[----:B------:R-:W-:Y:S04]  /*5ac00*/  STL.64 [R1+0x6368], R6 ;  /* 0x0063680601007387 */ /* 0x000fe80000100a00 */
[----:B------:R-:W-:Y:S04]  /*5ac10*/  STL.64 [R1+0x6360], R4 ;  /* 0x0063600401007387 */ /* 0x000fe80000100a00 */
[----:B------:R-:W-:Y:S04]  /*5ac20*/  STL.64 [R1+0x400], R8 ;  /* 0x0004000801007387 */ /* 0x000fe80000100a00 */
[----:B------:R1:W-:Y:S01]  /*5ac30*/  STL.64 [R1+0x408], R10 ;  /* 0x0004080a01007387 */ /* 0x0003e20000100a00 */
[----:B0-----:R-:W-:Y:S06]  /*5ac40*/  HMMA.16816.F32 R12, R28, R2, R36 ;  /* 0x000000021c0c723c */ /* 0x001fec0000001824 */
[----:B-1----:R-:W-:-:S15]  /*5ac50*/  HMMA.16816.F32 R8, R24, R46, R40 ;  /* 0x0000002e1808723c */ /* 0x002fde0000001828 */
[----:B------:R-:W-:-:S02]  /*5ac60*/  NOP ;  /* 0x0000000000007918 */ /* 0x000fc40000000000 */
[----:B------:R-:W-:Y:S04]  /*5ac70*/  STL.64 [R1+0x3f0], R12 ;  /* 0x0003f00c01007387 */ /* 0x000fe80000100a00 */
[----:B------:R-:W-:Y:S04]  /*5ac80*/  STL.64 [R1+0x3f8], R14 ;  /* 0x0003f80e01007387 */ /* 0x000fe80000100a00 */
[----:B------:R-:W-:Y:S04]  /*5ac90*/  STL.64 [R1+0x5e0], R8 ;  /* 0x0005e00801007387 */ /* 0x000fe80000100a00 */
[----:B------:R0:W-:Y:S02]  /*5aca0*/  STL.64 [R1+0x5e8], R10 ;  /* 0x0005e80a01007387 */ /* 0x0001e40000100a00 */
[----:B0-----:R-:W-:Y:S06]  /*5acb0*/  HMMA.16816.F32 R8, R24, R56, R48 ;  /* 0x000000381808723c */ /* 0x001fec0000001830 */
[----:B------:R-:W-:-:S02]  /*5acc0*/  IMAD.MOV.U32 R7, RZ, RZ, R56 ;  /* 0x000000ffff077224 */ /* 0x000fc400078e0038 */
[----:B------:R-:W-:Y:S02]  /*5acd0*/  IMAD.MOV.U32 R6, RZ, RZ, R57 ;  /* 0x000000ffff067224 */ /* 0x000fe400078e0039 */
[----:B------:R-:W-:Y:S02]  /*5ace0*/  IMAD.MOV.U32 R5, RZ, RZ, R46 ;  /* 0x000000ffff057224 */ /* 0x000fe400078e002e */
[----:B------:R-:W-:-:S11]  /*5acf0*/  IMAD.MOV.U32 R4, RZ, RZ, R47 ;  /* 0x000000ffff047224 */ /* 0x000fd600078e002f */
[----:B------:R-:W-:Y:S04]  /*5ad00*/  STL.64 [R1+0x5d0], R8 ;  /* 0x0005d00801007387 */ /* 0x000fe80000100a00 */
[----:B------:R-:W-:Y:S04]  /*5ad10*/  STL.64 [R1+0x5d8], R10 ;  /* 0x0005d80a01007387 */ /* 0x000fe80000100a00 */
[----:B------:R-:W-:Y:S04]  /*5ad20*/  STL.64 [R1+0x6438], R6 ;  /* 0x0064380601007387 */ /* 0x000fe80000100a00 */
[----:B------:R0:W-:Y:S04]  /*5ad30*/  STL.64 [R1+0x6430], R4 ;  /* 0x0064300401007387 */ /* 0x0001e80000100a00 */
[----:B------:R-:W2:Y:S01]  /*5ad40*/  LDL.LU R16, [R1+0x4a0] ;  /* 0x0004a00001107983 */ /* 0x000ea20000300800 */
[----:B0-----:R-:W-:-:S15]  /*5ad50*/  HMMA.16816.F32 R4, R24, R58, R52 ;  /* 0x0000003a1804723c */ /* 0x001fde0000001834 */
[----:B------:R-:W-:-:S08]  /*5ad60*/  NOP ;  /* 0x0000000000007918 */ /* 0x000fd00000000000 */
[----:B------:R-:W-:Y:S04]  /*5ad70*/  STL.64 [R1+0x5c0], R4 ;  /* 0x0005c00401007387 */ /* 0x000fe80000100a00 */
[----:B------:R0:W-:Y:S04]  /*5ad80*/  STL.64 [R1+0x5c8], R6 ;  /* 0x0005c80601007387 */ /* 0x0001e80000100a00 */
[----:B------:R-:W2:Y:S04]  /*5ad90*/  LDL.LU R17, [R1+0x4a4] ;  /* 0x0004a40001117983 */ /* 0x000ea80000300800 */
[----:B------:R-:W3:Y:S04]  /*5ada0*/  LDL.LU R18, [R1+0x4a8] ;  /* 0x0004a80001127983 */ /* 0x000ee80000300800 */
[----:B------:R-:W3:Y:S04]  /*5adb0*/  LDL.LU R19, [R1+0x4ac] ;  /* 0x0004ac0001137983 */ /* 0x000ee80000300800 */
[----:B---3--:R-:W-:Y:S04]  /*5adc0*/  STL.64 [R1+0x6448], R18 ;  /* 0x0064481201007387 */ /* 0x008fe80000100a00 */
[----:B--2---:R1:W-:Y:S04]  /*5add0*/  STL.64 [R1+0x6440], R16 ;  /* 0x0064401001007387 */ /* 0x0043e80000100a00 */
[----:B------:R-:W2:Y:S04]  /*5ade0*/  LDL.LU R8, [R1+0x4c0] ;  /* 0x0004c00001087983 */ /* 0x000ea80000300800 */
[----:B------:R-:W2:Y:S04]  /*5adf0*/  LDL.LU R9, [R1+0x4c4] ;  /* 0x0004c40001097983 */ /* 0x000ea80000300800 */
[----:B------:R-:W3:Y:S04]  /*5ae00*/  LDL.LU R10, [R1+0x4c8] ;  /* 0x0004c800010a7983 */ /* 0x000ee80000300800 */
[----:B------:R-:W3:Y:S04]  /*5ae10*/  LDL.LU R11, [R1+0x4cc] ;  /* 0x0004cc00010b7983 */ /* 0x000ee80000300800 */
[----:B---3--:R-:W-:Y:S04]  /*5ae20*/  STL.64 [R1+0x6458], R10 ;  /* 0x0064580a01007387 */ /* 0x008fe80000100a00 */
[----:B--2---:R2:W-:Y:S04]  /*5ae30*/  STL.64 [R1+0x6450], R8 ;  /* 0x0064500801007387 */ /* 0x0045e80000100a00 */
[----:B------:R-:W3:Y:S04]  /*5ae40*/  LDL.LU R28, [R1+0x4d0] ;  /* 0x0004d000011c7983 */ /* 0x000ee80000300800 */
[----:B------:R-:W3:Y:S04]  /*5ae50*/  LDL.LU R29, [R1+0x4d4] ;  /* 0x0004d400011d7983 */ /* 0x000ee80000300800 */
[----:B------:R-:W4:Y:S04]  /*5ae60*/  LDL.LU R30, [R1+0x4d8] ;  /* 0x0004d800011e7983 */ /* 0x000f280000300800 */
[----:B------:R-:W4:Y:S04]  /*5ae70*/  LDL.LU R31, [R1+0x4dc] ;  /* 0x0004dc00011f7983 */ /* 0x000f280000300800 */
[----:B----4-:R4:W-:Y:S04]  /*5ae80*/  STL.64 [R1+0x6468], R30 ;  /* 0x0064681e01007387 */ /* 0x0109e80000100a00 */
[----:B---3--:R-:W-:Y:S04]  /*5ae90*/  STL.64 [R1+0x6460], R28 ;  /* 0x0064601c01007387 */ /* 0x008fe80000100a00 */
[----:B------:R-:W3:Y:S04]  /*5aea0*/  LDL.LU R52, [R1+0x560] ;  /* 0x0005600001347983 */ /* 0x000ee80000300800 */
[----:B------:R-:W3:Y:S04]  /*5aeb0*/  LDL.LU R53, [R1+0x564] ;  /* 0x0005640001357983 */ /* 0x000ee80000300800 */
[----:B------:R-:W2:Y:S04]  /*5aec0*/  LDL.LU R54, [R1+0x568] ;  /* 0x0005680001367983 */ /* 0x000ea80000300800 */
[----:B------:R-:W2:Y:S01]  /*5aed0*/  LDL.LU R55, [R1+0x56c] ;  /* 0x00056c0001377983 */ /* 0x000ea20000300800 */
[----:B------:R-:W-:-:S03]  /*5aee0*/  IMAD.MOV.U32 R0, RZ, RZ, R59 ;  /* 0x000000ffff007224 */ /* 0x000fc600078e003b */
[----:B--2---:R-:W-:Y:S04]  /*5aef0*/  STL.64 [R1+0x6478], R54 ;  /* 0x0064783601007387 */ /* 0x004fe80000100a00 */
[----:B---3--:R2:W-:Y:S04]  /*5af00*/  STL.64 [R1+0x6470], R52 ;  /* 0x0064703401007387 */ /* 0x0085e80000100a00 */
[----:B------:R-:W3:Y:S04]  /*5af10*/  LDL.LU R56, [R1+0x580] ;  /* 0x0005800001387983 */ /* 0x000ee80000300800 */
[----:B------:R-:W3:Y:S04]  /*5af20*/  LDL.LU R57, [R1+0x584] ;  /* 0x0005840001397983 */ /* 0x000ee80000300800 */
[----:B------:R-:W3:Y:S04]  /*5af30*/  LDL.LU R58, [R1+0x588] ;  /* 0x00058800013a7983 */ /* 0x000ee80000300800 */
[----:B------:R-:W3:Y:S04]  /*5af40*/  LDL.LU R59, [R1+0x58c] ;  /* 0x00058c00013b7983 */ /* 0x000ee80000300800 */
[----:B0-----:R-:W3:Y:S04]  /*5af50*/  LDL R6, [R1] ;  /* 0x0000000001067983 */ /* 0x001ee80000100800 */
[----:B------:R-:W3:Y:S04]  /*5af60*/  LDL R7, [R1+0x4] ;  /* 0x0000040001077983 */ /* 0x000ee80000100800 */
[----:B-1----:R-:W3:Y:S04]  /*5af70*/  LDL.LU R16, [R1+0x590] ;  /* 0x0005900001107983 */ /* 0x002ee80000300800 */
[----:B------:R-:W3:Y:S04]  /*5af80*/  LDL.LU R17, [R1+0x594] ;  /* 0x0005940001117983 */ /* 0x000ee80000300800 */
[----:B------:R-:W3:Y:S04]  /*5af90*/  LDL.LU R18, [R1+0x598] ;  /* 0x0005980001127983 */ /* 0x000ee80000300800 */
[----:B------:R-:W3:Y:S04]  /*5afa0*/  LDL.LU R19, [R1+0x59c] ;  /* 0x00059c0001137983 */ /* 0x000ee80000300800 */
[----:B------:R-:W3:Y:S04]  /*5afb0*/  LDL.LU R8, [R1+0x5a0] ;  /* 0x0005a00001087983 */ /* 0x000ee80000300800 */
[----:B------:R-:W3:Y:S04]  /*5afc0*/  LDL.LU R9, [R1+0x5a4] ;  /* 0x0005a40001097983 */ /* 0x000ee80000300800 */
[----:B------:R-:W3:Y:S04]  /*5afd0*/  LDL.LU R10, [R1+0x5a8] ;  /* 0x0005a800010a7983 */ /* 0x000ee80000300800 */
[----:B------:R-:W3:Y:S04]  /*5afe0*/  LDL.LU R11, [R1+0x5ac] ;  /* 0x0005ac00010b7983 */ /* 0x000ee80000300800 */
[----:B----4-:R-:W4:Y:S04]  /*5aff0*/  LDL R30, [R1+0x10] ;  /* 0x00001000011e7983 */ /* 0x010f280000100800 */
[----:B------:R-:W4:Y:S04]  /*5b000*/  LDL R31, [R1+0x14] ;  /* 0x00001400011f7983 */ /* 0x000f280000100800 */
[----:B--2---:R-:W4:Y:S04]  /*5b010*/  LDL.LU R52, [R1+0x5b0] ;  /* 0x0005b00001347983 */ /* 0x004f280000300800 */
[----:B------:R-:W4:Y:S04]  /*5b020*/  LDL.LU R53, [R1+0x5b4] ;  /* 0x0005b40001357983 */ /* 0x000f280000300800 */
[----:B------:R-:W4:Y:S04]  /*5b030*/  LDL.LU R54, [R1+0x5b8] ;  /* 0x0005b80001367983 */ /* 0x000f280000300800 */
[----:B------:R-:W4:Y:S04]  /*5b040*/  LDL.LU R55, [R1+0x5bc] ;  /* 0x0005bc0001377983 */ /* 0x000f280000300800 */
[----:B------:R-:W2:Y:S04]  /*5b050*/  LDL.64 R4, [R1+0x8] ;  /* 0x0000080001047983 */ /* 0x000ea80000100a00 */
        /* <DEDUP_REMOVED lines=28> */
[----:B------:R0:W-:Y:S01]  /*5b220*/  STL [R1+0x6348], R0 ;  /* 0x0063480001007387 */ /* 0x0001e20000100800 */
[C---:B---3--:R-:W-:Y:S06]  /*5b230*/  HMMA.16816.F32 R56, R24.reuse, R60, R56 ;  /* 0x0000003c1838723c */ /* 0x048fec0000001838 */
[C---:B----4-:R-:W-:Y:S06]  /*5b240*/  HMMA.16816.F32 R28, R24.reuse, R30, R52 ;  /* 0x0000001e181c723c */ /* 0x050fec0000001834 */
[----:B--2---:R-:W-:Y:S06]  /*5b250*/  HMMA.16816.F32 R8, R24, R4, R8 ;  /* 0x000000041808723c */ /* 0x004fec0000001808 */
[----:B0-----:R-:W-:-:S02]  /*5b260*/  IMAD.MOV.U32 R0, RZ, RZ, R5 ;  /* 0x000000ffff007224 */ /* 0x001fc400078e0005 */
[C---:B------:R-:W-:Y:S01]  /*5b270*/  HMMA.16816.F32 R4, R24.reuse, R6, R16 ;  /* 0x000000061804723c */ /* 0x040fe20000001810 */
[----:B------:R-:W2:Y:S04]  /*5b280*/  LDL.LU.64 R54, [R1+0x6478] ;  /* 0x0064780001367983 */ /* 0x000ea80000300a00 */
        /* <DEDUP_REMOVED lines=13> */
[----:B0-----:R-:W4:Y:S04]  /*5b360*/  LDL.LU.64 R6, [R1+0x6438] ;  /* 0x0064380001067983 */ /* 0x001f280000300a00 */
        /* <DEDUP_REMOVED lines=18> */
[----:B0-----:R-:W3:Y:S04]  /*5b490*/  LDL.LU R56, [R1+0x4e0] ;  /* 0x0004e00001387983 */ /* 0x001ee80000300800 */
[----:B------:R-:W3:Y:S04]  /*5b4a0*/  LDL.LU R57, [R1+0x4e4] ;  /* 0x0004e40001397983 */ /* 0x000ee80000300800 */
[----:B------:R-:W3:Y:S04]  /*5b4b0*/  LDL.LU R58, [R1+0x4e8] ;  /* 0x0004e800013a7983 */ /* 0x000ee80000300800 */
[----:B------:R-:W3:Y:S01]  /*5b4c0*/  LDL.LU R59, [R1+0x4ec] ;  /* 0x0004ec00013b7983 */ /* 0x000ee20000300800 */
        /* <DEDUP_REMOVED lines=13> */
[----:B0-----:R-:W4:Y:S04]  /*5b5a0*/  LDL.LU R52, [R1+0x4f0] ;  /* 0x0004f00001347983 */ /* 0x001f280000300800 */
[----:B------:R-:W4:Y:S04]  /*5b5b0*/  LDL.LU R53, [R1+0x4f4] ;  /* 0x0004f40001357983 */ /* 0x000f280000300800 */
[----:B------:R-:W4:Y:S04]  /*5b5c0*/  LDL.LU R54, [R1+0x4f8] ;  /* 0x0004f80001367983 */ /* 0x000f280000300800 */
        /* <DEDUP_REMOVED lines=14> */
[----:B0-----:R-:W2:Y:S04]  /*5b6b0*/  LDL.LU R48, [R1+0x500] ;  /* 0x0005000001307983 */ /* 0x001ea80000300800 */
[----:B------:R-:W2:Y:S04]  /*5b6c0*/  LDL.LU R49, [R1+0x504] ;  /* 0x0005040001317983 */ /* 0x000ea80000300800 */
[----:B------:R-:W2:Y:S04]  /*5b6d0*/  LDL.LU R50, [R1+0x508] ;  /* 0x0005080001327983 */ /* 0x000ea80000300800 */
[----:B------:R-:W2:Y:S01]  /*5b6e0*/  LDL.LU R51, [R1+0x50c] ;  /* 0x00050c0001337983 */ /* 0x000ea20000300800 */
[----:B----4-:R-:W-:-:S15]  /*5b6f0*/  HMMA.16816.F32 R40, R24, R46, R40 ;  /* 0x0000002e1828723c */ /* 0x010fde0000001828 */
[----:B------:R-:W-:-:S08]  /*5b700*/  NOP ;  /* 0x0000000000007918 */ /* 0x000fd00000000000 */
[----:B------:R-:W-:Y:S04]  /*5b710*/  STL.64 [R1+0x510], R40 ;  /* 0x0005102801007387 */ /* 0x000fe80000100a00 */
[----:B------:R0:W-:Y:S04]  /*5b720*/  STL.64 [R1+0x518], R42 ;  /* 0x0005182a01007387 */ /* 0x0001e80000100a00 */
[----:B0-----:R-:W4:Y:S04]  /*5b730*/  LDL.LU.64 R42, [R1+0x63b8] ;  /* 0x0063b800012a7983 */ /* 0x001f280000300a00 */
[----:B------:R-:W4:Y:S01]  /*5b740*/  LDL.LU.64 R40, [R1+0x63b0] ;  /* 0x0063b00001287983 */ /* 0x000f220000300a00 */
[C---:B--2---:R-:W-:Y:S03]  /*5b750*/  HMMA.16816.F32 R48, R24.reuse, R44, R48 ;  /* 0x0000002c1830723c */ /* 0x044fe60000001830 */
[----:B------:R-:W-:Y:S04]  /*5b760*/  STL.64 [R1+0x6280], R46 ;  /* 0x0062802e01007387 */ /* 0x000fe80000100a00 */
[----:B------:R-:W-:Y:S01]  /*5b770*/  STL.64 [R1+0x6278], R44 ;  /* 0x0062782c01007387 */ /* 0x000fe20000100a00 */
[C---:B------:R-:W-:Y:S06]  /*5b780*/  HMMA.16816.F32 R28, R24.reuse, R38, R28 ;  /* 0x00000026181c723c */ /* 0x040fec000000181c */
[C---:B---3--:R-:W-:Y:S09]  /*5b790*/  HMMA.16816.F32 R8, R24.reuse, R36, R8 ;  /* 0x000000241808723c */ /* 0x048ff20000001808 */
[----:B------:R-:W-:Y:S04]  /*5b7a0*/  STL.64 [R1+0x500], R48 ;  /* 0x0005003001007387 */ /* 0x000fe80000100a00 */
[----:B------:R4:W-:Y:S01]  /*5b7b0*/  STL.64 [R1+0x508], R50 ;  /* 0x0005083201007387 */ /* 0x0009e20000100a00 */
[C---:B------:R-:W-:Y:S06]  /*5b7c0*/  HMMA.16816.F32 R12, R24.reuse, R34, R12 ;  /* 0x00000022180c723c */ /* 0x040fec000000180c */
[C---:B----4-:R-:W-:Y:S06]  /*5b7d0*/  HMMA.16816.F32 R48, R24.reuse, R42, R52 ;  /* 0x0000002a1830723c */ /* 0x050fec0000001834 */
[----:B------:R-:W-:Y:S01]  /*5b7e0*/  HMMA.16816.F32 R44, R24, R40, R56 ;  /* 0x00000028182c723c */ /* 0x000fe20000001838 */
[----:B------:R-:W-:-:S15]  /*5b7f0*/  STL.64 [R1+0x6290], R42 ;  /* 0x0062902a01007387 */ /* 0x000fde0000100a00 */
[----:B------:R-:W-:-:S01]  /*5b800*/  NOP ;  /* 0x0000000000007918 */ /* 0x000fc20000000000 */
        /* <DEDUP_REMOVED lines=12> */
[----:B------:R-:W-:Y:S04]  /*5b8d0*/  STL.64 [R1+0x4b0], R12 ;  /* 0x0004b00c01007387 */ /* 0x000fe80000100a00 */
[----:B------:R-:W-:-:S15]  /*5b8e0*/  STL.64 [R1+0x4b8], R14 ;  /* 0x0004b80e01007387 */ /* 0x000fde0000100a00 */
[----:B------:R-:W-:-:S02]  /*5b8f0*/  NOP ;  /* 0x0000000000007918 */ /* 0x000fc40000000000 */
[----:B------:R-:W-:Y:S04]  /*5b900*/  STL.64 [R1+0x4a0], R8 ;  /* 0x0004a00801007387 */ /* 0x000fe80000100a00 */
[----:B------:R-:W-:Y:S04]  /*5b910*/  STL.64 [R1+0x4a8], R10 ;  /* 0x0004a80a01007387 */ /* 0x000fe80000100a00 */
[----:B------:R-:W2:Y:S04]  /*5b920*/  LDL.LU R52, [R1+0x20c0] ;  /* 0x0020c00001347983 */ /* 0x000ea80000300800 */
[----:B------:R-:W2:Y:S04]  /*5b930*/  LDL.LU R53, [R1+0x20c4] ;  /* 0x0020c40001357983 */ /* 0x000ea80000300800 */
[----:B------:R-:W3:Y:S04]  /*5b940*/  LDL.LU R54, [R1+0x20c8] ;  /* 0x0020c80001367983 */ /* 0x000ee80000300800 */
[----:B------:R-:W3:Y:S01]  /*5b950*/  LDL.LU R55, [R1+0x20cc] ;  /* 0x0020cc0001377983 */ /* 0x000ee20000300800 */
[----:B------:R-:W-:-:S02]  /*5b960*/  IMAD.MOV.U32 R58, RZ, RZ, R7 ;  /* 0x000000ffff3a7224 */ /* 0x000fc400078e0007 */
[----:B------:R-:W-:Y:S02]  /*5b970*/  IMAD.MOV.U32 R59, RZ, RZ, R6 ;  /* 0x000000ffff3b7224 */ /* 0x000fe400078e0006 */
[----:B------:R-:W-:Y:S02]  /*5b980*/  IMAD.MOV.U32 R56, RZ, RZ, R5 ;  /* 0x000000ffff387224 */ /* 0x000fe400078e0005 */
[----:B------:R-:W-:Y:S01]  /*5b990*/  IMAD.MOV.U32 R57, RZ, RZ, R4 ;  /* 0x000000ffff397224 */ /* 0x000fe200078e0004 */
[----:B---3--:R-:W-:Y:S04]  /*5b9a0*/  STL.64 [R1+0x6388], R54 ;  /* 0x0063883601007387 */ /* 0x008fe80000100a00 */
[----:B--2---:R-:W-:Y:S04]  /*5b9b0*/  STL.64 [R1+0x6380], R52 ;  /* 0x0063803401007387 */ /* 0x004fe80000100a00 */
[----:B------:R-:W-:Y:S04]  /*5b9c0*/  STL.64 [R1+0x63a8], R58 ;  /* 0x0063a83a01007387 */ /* 0x000fe80000100a00 */
[----:B------:R0:W-:Y:S04]  /*5b9d0*/  STL.64 [R1+0x63a0], R56 ;  /* 0x0063a03801007387 */ /* 0x0001e80000100a00 */
        /* <DEDUP_REMOVED lines=16> */
[----:B------:R-:W4:Y:S04]  /*5bae0*/  LDL.LU R58, [R1+0x498] ;  /* 0x00049800013a7983 */ /* 0x000f280000300800 */
        /* <DEDUP_REMOVED lines=27> */
[----:B------:R0:W-:Y:S04]  /*5bca0*/  STL.64 [R1+0x62d0], R34 ;  /* 0x0062d02201007387 */ /* 0x0001e80000100a00 */
[----:B0-----:R-:W2:Y:S04]  /*5bcb0*/  LDL.LU R34, [R1+0x35a0] ;  /* 0x0035a00001227983 */ /* 0x001ea80000300800 */
[----:B------:R-:W2:Y:S04]  /*5bcc0*/  LDL.LU R35, [R1+0x35a8] ;  /* 0x0035a80001237983 */ /* 0x000ea80000300800 */
[----:B------:R0:W-:Y:S04]  /*5bcd0*/  STL.64 [R1+0x62c8], R32 ;  /* 0x0062c82001007387 */ /* 0x0001e80000100a00 */
[----:B0-----:R-:W2:Y:S04]  /*5bce0*/  LDL.LU R32, [R1+0x3590] ;  /* 0x0035900001207983 */ /* 0x001ea80000300800 */
[----:B------:R-:W2:Y:S01]  /*5bcf0*/  LDL.LU R33, [R1+0x3598] ;  /* 0x0035980001217983 */ /* 0x000ea20000300800 */
[C---:B---3--:R-:W-:Y:S06]  /*5bd00*/  HMMA.16816.F32 R16, R24.reuse, R20, R16 ;  /* 0x000000141810723c */ /* 0x048fec0000001810 */
[----:B----4-:R-:W-:-:S15]  /*5bd10*/  HMMA.16816.F32 R56, R24, R22, R56 ;  /* 0x000000161838723c */ /* 0x010fde0000001838 */
        /* <DEDUP_REMOVED lines=10> */
[----:B------:R0:W-:Y:S04]  /*5bdc0*/  STL.64 [R1+0x62e8], R20 ;  /* 0x0062e81401007387 */ /* 0x0001e80000100a00 */
[----:B0-----:R-:W4:Y:S04]  /*5bdd0*/  LDL.LU R20, [R1+0x420] ;  /* 0x0004200001147983 */ /* 0x001f280000300800 */
[----:B------:R-:W4:Y:S04]  /*5bde0*/  LDL.LU R21, [R1+0x424] ;  /* 0x0004240001157983 */ /* 0x000f280000300800 */
[----:B------:R-:W4:Y:S04]  /*5bdf0*/  LDL.LU R22, [R1+0x428] ;  /* 0x0004280001167983 */ /* 0x000f280000300800 */
[----:B------:R-:W4:Y:S01]  /*5be00*/  LDL.LU R23, [R1+0x42c] ;  /* 0x00042c0001177983 */ /* 0x000f220000300800 */
[C---:B--2---:R-:W-:Y:S06]  /*5be10*/  HMMA.16816.F32 R52, R24.reuse, R18, R52 ;  /* 0x000000121834723c */ /* 0x044fec0000001834 */
[----:B---3--:R-:W-:-:S15]  /*5be20*/  HMMA.16816.F32 R12, R24, R16, R12 ;  /* 0x00000010180c723c */ /* 0x008fde000000180c */
[----:B------:R-:W-:-:S02]  /*5be30*/  NOP ;  /* 0x0000000000007918 */ /* 0x000fc40000000000 */
[----:B------:R-:W-:Y:S04]  /*5be40*/  STL.64 [R1+0x470], R52 ;  /* 0x0004703401007387 */ /* 0x000fe80000100a00 */
[----:B------:R0:W-:Y:S04]  /*5be50*/  STL.64 [R1+0x478], R54 ;  /* 0x0004783601007387 */ /* 0x0001e80000100a00 */
[----:B0-----:R-:W2:Y:S04]  /*5be60*/  LDL.LU.64 R54, [R1+0x6388] ;  /* 0x0063880001367983 */ /* 0x001ea80000300a00 */
[----:B------:R-:W2:Y:S04]  /*5be70*/  LDL.LU.64 R52, [R1+0x6380] ;  /* 0x0063800001347983 */ /* 0x000ea80000300a00 */
[----:B------:R-:W-:Y:S04]  /*5be80*/  STL.64 [R1+0x460], R12 ;  /* 0x0004600c01007387 */ /* 0x000fe80000100a00 */
[----:B------:R0:W-:Y:S04]  /*5be90*/  STL.64 [R1+0x468], R14 ;  /* 0x0004680e01007387 */ /* 0x0001e80000100a00 */
[----:B0-----:R-:W3:Y:S04]  /*5bea0*/  LDL.LU.64 R14, [R1+0x6378] ;  /* 0x00637800010e7983 */ /* 0x001ee80000300a00 */
[----:B------:R-:W4:Y:S04]  /*5beb0*/  LDL.LU.64 R12, [R1+0x6370] ;  /* 0x00637000010c7983 */ /* 0x000f280000300a00 */
[----:B------:R-:W-:Y:S04]  /*5bec0*/  STL.64 [R1+0x6260], R18 ;  /* 0x0062601201007387 */ /* 0x000fe80000100a00 */
[----:B------:R0:W-:Y:S04]  /*5bed0*/  STL.64 [R1+0x6258], R16 ;  /* 0x0062581001007387 */ /* 0x0001e80000100a00 */
[----:B0-----:R-:W2:Y:S04]  /*5bee0*/  LDL.LU R16, [R1+0x430] ;  /* 0x0004300001107983 */ /* 0x001ea80000300800 */
[----:B------:R-:W2:Y:S04]  /*5bef0*/  LDL.LU R17, [R1+0x434] ;  /* 0x0004340001117983 */ /* 0x000ea80000300800 */
[----:B------:R-:W2:Y:S04]  /*5bf00*/  LDL.LU R18, [R1+0x438] ;  /* 0x0004380001127983 */ /* 0x000ea80000300800 */
[----:B------:R-:W2:Y:S01]  /*5bf10*/  LDL.LU R19, [R1+0x43c] ;  /* 0x00043c0001137983 */ /* 0x000ea20000300800 */
[C---:B---3--:R-:W-:Y:S06]  /*5bf20*/  HMMA.16816.F32 R4, R24.reuse, R14, R4 ;  /* 0x0000000e1804723c */ /* 0x048fec0000001804 */
[----:B----4-:R-:W-:-:S15]  /*5bf30*/  HMMA.16816.F32 R8, R24, R12, R8 ;  /* 0x0000000c1808723c */ /* 0x010fde0000001808 */
        /* <DEDUP_REMOVED lines=19> */
[----:B--2---:R-:W-:-:S15]  /*5c070*/  HMMA.16816.F32 R12, R24, R10, R16 ;  /* 0x0000000a180c723c */ /* 0x004fde0000001810 */
[----:B------:R-:W-:-:S08]  /*5c080*/  NOP ;  /* 0x0000000000007918 */ /* 0x000fd00000000000 */
[----:B------:R-:W-:Y:S04]  /*5c090*/  STL.64 [R1+0x430], R12 ;  /* 0x0004300c01007387 */ /* 0x000fe80000100a00 */
[----:B------:R3:W-:Y:S02]  /*5c0a0*/  STL.64 [R1+0x438], R14 ;  /* 0x0004380e01007387 */ /* 0x0007e40000100a00 */
[C---:B---3--:R-:W-:Y:S02]  /*5c0b0*/  HMMA.16816.F32 R12, R24.reuse, R8, R20 ;  /* 0x00000008180c723c */ /* 0x048fe40000001814 */
[----:B------:R-:W-:Y:S04]  /*5c0c0*/  STL.64 [R1+0x6250], R10 ;  /* 0x0062500a01007387 */ /* 0x000fe80000100a00 */
[----:B------:R4:W-:Y:S02]  /*5c0d0*/  STL.64 [R1+0x6248], R8 ;  /* 0x0062480801007387 */ /* 0x0009e40000100a00 */
[----:B----4-:R-:W-:-:S15]  /*5c0e0*/  HMMA.16816.F32 R8, R24, R4, R40 ;  /* 0x000000041808723c */ /* 0x010fde0000001828 */
[----:B------:R-:W-:Y:S04]  /*5c0f0*/  STL.64 [R1+0x420], R12 ;  /* 0x0004200c01007387 */ /* 0x000fe80000100a00 */
[----:B------:R0:W-:Y:S02]  /*5c100*/  STL.64 [R1+0x428], R14 ;  /* 0x0004280e01007387 */ /* 0x0001e40000100a00 */
[----:B0-----:R-:W-:-:S15]  /*5c110*/  HMMA.16816.F32 R12, R24, R6, R36 ;  /* 0x00000006180c723c */ /* 0x001fde0000001824 */
[----:B------:R-:W-:-:S08]  /*5c120*/  NOP ;  /* 0x0000000000007918 */ /* 0x000fd00000000000 */
[----:B------:R-:W-:Y:S04]  /*5c130*/  STL.64 [R1+0x20f0], R12 ;  /* 0x0020f00c01007387 */ /* 0x000fe80000100a00 */
[----:B------:R0:W-:Y:S04]  /*5c140*/  STL.64 [R1+0x20f8], R14 ;  /* 0x0020f80e01007387 */ /* 0x0001e80000100a00 */
[----:B------:R-:W-:Y:S04]  /*5c150*/  STL.64 [R1+0x6270], R6 ;  /* 0x0062700601007387 */ /* 0x000fe80000100a00 */
[----:B------:R-:W-:Y:S04]  /*5c160*/  STL.64 [R1+0x6268], R4 ;  /* 0x0062680401007387 */ /* 0x000fe80000100a00 */
[----:B------:R-:W-:Y:S04]  /*5c170*/  STL.64 [R1+0x20e0], R8 ;  /* 0x0020e00801007387 */ /* 0x000fe80000100a00 */
[----:B------:R1:W-:Y:S01]  /*5c180*/  STL.64 [R1+0x20e8], R10 ;  /* 0x0020e80a01007387 */ /* 0x0003e20000100a00 */
[----:B0-----:R-:W-:Y:S06]  /*5c190*/  HMMA.16816.F32 R12, R24, R2, R44 ;  /* 0x00000002180c723c */ /* 0x001fec000000182c */
[C---:B-1----:R-:W-:Y:S06]  /*5c1a0*/  HMMA.16816.F32 R8, R28.reuse, R56, R48 ;  /* 0x000000381c08723c */ /* 0x042fec0000001830 */
[----:B------:R-:W-:Y:S11]  /*5c1b0*/  HMMA.16816.F32 R4, R28, R58, R52 ;  /* 0x0000003a1c04723c */ /* 0x000ff60000001834 */
[----:B------:R0:W-:Y:S04]  /*5c1c0*/  STL.64 [R1+0x7c0], R12 ;  /* 0x0007c00c01007387 */ /* 0x0001e80000100a00 */
[----:B------:R1:W-:Y:S04]  /*5c1d0*/  STL.64 [R1+0x7c8], R14 ;  /* 0x0007c80e01007387 */ /* 0x0003e80000100a00 */
[----:B0-----:R-:W2:Y:S04]  /*5c1e0*/  LDL.LU R12, [R1+0x1fa0] ;  /* 0x001fa000010c7983 */ /* 0x001ea80000300800 */
[----:B------:R-:W-:Y:S04]  /*5c1f0*/  STL.64 [R1+0x20d0], R8 ;  /* 0x0020d00801007387 */ /* 0x000fe80000100a00 */
[----:B------:R-:W-:Y:S04]  /*5c200*/  STL.64 [R1+0x20d8], R10 ;  /* 0x0020d80a01007387 */ /* 0x000fe80000100a00 */
[----:B------:R0:W-:Y:S04]  /*5c210*/  STL.64 [R1+0x20c0], R4 ;  /* 0x0020c00401007387 */ /* 0x0001e80000100a00 */
[----:B------:R3:W-:Y:S04]  /*5c220*/  STL.64 [R1+0x20c8], R6 ;  /* 0x0020c80601007387 */ /* 0x0007e80000100a00 */
[----:B------:R-:W2:Y:S04]  /*5c230*/  LDL.LU R13, [R1+0x1fa4] ;  /* 0x001fa400010d7983 */ /* 0x000ea80000300800 */
[----:B-1----:R-:W4:Y:S04]  /*5c240*/  LDL.LU R14, [R1+0x1fa8] ;  /* 0x001fa800010e7983 */ /* 0x002f280000300800 */
[----:B------:R-:W4:Y:S04]  /*5c250*/  LDL.LU R15, [R1+0x1fac] ;  /* 0x001fac00010f7983 */ /* 0x000f280000300800 */
[----:B----4-:R-:W-:Y:S04]  /*5c260*/  STL.64 [R1+0x6300], R14 ;  /* 0x0063000e01007387 */ /* 0x010fe80000100a00 */
[----:B--2---:R1:W-:Y:S04]  /*5c270*/  STL.64 [R1+0x62f8], R12 ;  /* 0x0062f80c01007387 */ /* 0x0043e80000100a00 */
[----:B0-----:R-:W2:Y:S04]  /*5c280*/  LDL.LU R4, [R1+0x1fc0] ;  /* 0x001fc00001047983 */ /* 0x001ea80000300800 */
[----:B------:R-:W2:Y:S04]  /*5c290*/  LDL.LU R5, [R1+0x1fc4] ;  /* 0x001fc40001057983 */ /* 0x000ea80000300800 */
[----:B---3--:R-:W3:Y:S04]  /*5c2a0*/  LDL.LU R6, [R1+0x1fc8] ;  /* 0x001fc80001067983 */ /* 0x008ee80000300800 */
[----:B------:R-:W3:Y:S04]  /*5c2b0*/  LDL.LU R7, [R1+0x1fcc] ;  /* 0x001fcc0001077983 */ /* 0x000ee80000300800 */
[----:B---3--:R-:W-:Y:S04]  /*5c2c0*/  STL.64 [R1+0x6310], R6 ;  /* 0x0063100601007387 */ /* 0x008fe80000100a00 */
[----:B--2---:R-:W-:Y:S04]  /*5c2d0*/  STL.64 [R1+0x6308], R4 ;  /* 0x0063080401007387 */ /* 0x004fe80000100a00 */
[----:B------:R-:W2:Y:S04]  /*5c2e0*/  LDL.LU R24, [R1+0x1fd0] ;  /* 0x001fd00001187983 */ /* 0x000ea80000300800 */
[----:B------:R-:W2:Y:S04]  /*5c2f0*/  LDL.LU R25, [R1+0x1fd4] ;  /* 0x001fd40001197983 */ /* 0x000ea80000300800 */
[----:B------:R-:W3:Y:S04]  /*5c300*/  LDL.LU R26, [R1+0x1fd8] ;  /* 0x001fd800011a7983 */ /* 0x000ee80000300800 */
[----:B------:R-:W3:Y:S04]  /*5c310*/  LDL.LU R27, [R1+0x1fdc] ;  /* 0x001fdc00011b7983 */ /* 0x000ee80000300800 */
[----:B---3--:R0:W-:Y:S04]  /*5c320*/  STL.64 [R1+0x6320], R26 ;  /* 0x0063201a01007387 */ /* 0x0081e80000100a00 */
[----:B--2---:R-:W-:Y:S04]  /*5c330*/  STL.64 [R1+0x6318], R24 ;  /* 0x0063181801007387 */ /* 0x004fe80000100a00 */
        /* <DEDUP_REMOVED lines=9> */
[----:B------:R-:W4:Y:S01]  /*5c3d0*/  LDL.LU R59, [R1+0x207c] ;  /* 0x00207c00013b7983 */ /* 0x000f220000300800 */
[----:B------:R-:W-:-:S03]  /*5c3e0*/  IMAD.MOV.U32 R21, RZ, RZ, R0 ;  /* 0x000000ffff157224 */ /* 0x000fc600078e0000 */
[----:B----4-:R-:W-:Y:S04]  /*5c3f0*/  STL.64 [R1+0x6340], R58 ;  /* 0x0063403a01007387 */ /* 0x010fe80000100a00 */
[----:B---3--:R3:W-:Y:S04]  /*5c400*/  STL.64 [R1+0x6338], R56 ;  /* 0x0063383801007387 */ /* 0x0087e80000100a00 */
[----:B------:R-:W4:Y:S04]  /*5c410*/  LDL R22, [R1] ;  /* 0x0000000001167983 */ /* 0x000f280000100800 */
[----:B------:R-:W4:Y:S04]  /*5c420*/  LDL R23, [R1+0x4] ;  /* 0x0000040001177983 */ /* 0x000f280000100800 */
[----:B-1----:R-:W4:Y:S04]  /*5c430*/  LDL.LU R12, [R1+0x2080] ;  /* 0x00208000010c7983 */ /* 0x002f280000300800 */
[----:B------:R-:W4:Y:S04]  /*5c440*/  LDL.LU R13, [R1+0x2084] ;  /* 0x00208400010d7983 */ /* 0x000f280000300800 */
[----:B------:R-:W4:Y:S04]  /*5c450*/  LDL.LU R14, [R1+0x2088] ;  /* 0x00208800010e7983 */ /* 0x000f280000300800 */
[----:B------:R-:W4:Y:S04]  /*5c460*/  LDL.LU R15, [R1+0x208c] ;  /* 0x00208c00010f7983 */ /* 0x000f280000300800 */
[----:B------:R-:W4:Y:S04]  /*5c470*/  LDL R20, [R1+0x8] ;  /* 0x0000080001147983 */ /* 0x000f280000100800 */
[----:B------:R-:W4:Y:S04]  /*5c480*/  LDL.LU R0, [R1+0x6348] ;  /* 0x0063480001007983 */ /* 0x000f280000300800 */
[----:B0-----:R-:W4:Y:S04]  /*5c490*/  LDL R26, [R1+0x10] ;  /* 0x00001000011a7983 */ /* 0x001f280000100800 */
[----:B------:R-:W4:Y:S04]  /*5c4a0*/  LDL R27, [R1+0x14] ;  /* 0x00001400011b7983 */ /* 0x000f280000100800 */
[----:B--2---:R-:W2:Y:S04]  /*5c4b0*/  LDL.LU R32, [R1+0x20a0] ;  /* 0x0020a00001207983 */ /* 0x004ea80000300800 */
[----:B------:R-:W2:Y:S04]  /*5c4c0*/  LDL.LU R33, [R1+0x20a4] ;  /* 0x0020a40001217983 */ /* 0x000ea80000300800 */
[----:B------:R-:W2:Y:S04]  /*5c4d0*/  LDL.LU R34, [R1+0x20a8] ;  /* 0x0020a80001227983 */ /* 0x000ea80000300800 */
[----:B------:R-:W2:Y:S04]  /*5c4e0*/  LDL.LU R35, [R1+0x20ac] ;  /* 0x0020ac0001237983 */ /* 0x000ea80000300800 */
[----:B------:R-:W2:Y:S04]  /*5c4f0*/  LDL R24, [R1+0x18] ;  /* 0x0000180001187983 */ /* 0x000ea80000100800 */
[----:B---3--:R-:W2:Y:S04]  /*5c500*/  LDL.LU R56, [R1+0x20b0] ;  /* 0x0020b00001387983 */ /* 0x008ea80000300800 */
[----:B------:R-:W2:Y:S04]  /*5c510*/  LDL.LU R57, [R1+0x20b4] ;  /* 0x0020b40001397983 */ /* 0x000ea80000300800 */
[----:B------:R-:W2:Y:S04]  /*5c520*/  LDL.LU R58, [R1+0x20b8] ;  /* 0x0020b800013a7983 */ /* 0x000ea80000300800 */
[----:B------:R-:W2:Y:S04]  /*5c530*/  LDL.LU R59, [R1+0x20bc] ;  /* 0x0020bc00013b7983 */ /* 0x000ea80000300800 */
        /* <DEDUP_REMOVED lines=31> */
[----:B------:R-:W3:Y:S01]  /*5c730*/  LDL.LU R19, [R1+0x1f9c] ;  /* 0x001f9c0001137983 */ /* 0x000ee20000300800 */
[----:B----4-:R-:W-:-:S07]  /*5c740*/  IMAD.MOV.U32 R25, RZ, RZ, R0 ;  /* 0x000000ffff197224 */ /* 0x010fce00078e0000 */
[----:B--2---:R-:W-:-:S15]  /*5c750*/  HMMA.16816.F32 R56, R28, R24, R56 ;  /* 0x000000181c38723c */ /* 0x004fde0000001838 */
[----:B------:R-:W-:-:S08]  /*5c760*/  NOP ;  /* 0x0000000000007918 */ /* 0x000fd00000000000 */
[----:B------:R-:W-:Y:S04]  /*5c770*/  STL.64 [R1+0x20b0], R56 ;  /* 0x0020b03801007387 */ /* 0x000fe80000100a00 */
[----:B------:R0:W-:Y:S04]  /*5c780*/  STL.64 [R1+0x20b8], R58 ;  /* 0x0020b83a01007387 */ /* 0x0001e80000100a00 */
[----:B0-----:R-:W2:Y:S04]  /*5c790*/  LDL.LU.64 R58, [R1+0x6340] ;  /* 0x00634000013a7983 */ /* 0x001ea80000300a00 */
[----:B------:R-:W2:Y:S01]  /*5c7a0*/  LDL.LU.64 R56, [R1+0x6338] ;  /* 0x0063380001387983 */ /* 0x000ea20000300a00 */
[C---:B------:R-:W-:Y:S06]  /*5c7b0*/  HMMA.16816.F32 R24, R28.reuse, R26, R32 ;  /* 0x0000001a1c18723c */ /* 0x040fec0000001820 */
[C---:B---3--:R-:W-:Y:S06]  /*5c7c0*/  HMMA.16816.F32 R4, R28.reuse, R20, R4 ;  /* 0x000000141c04723c */ /* 0x048fec0000001804 */
[C---:B------:R-:W-:Y:S01]  /*5c7d0*/  HMMA.16816.F32 R20, R28.reuse, R22, R12 ;  /* 0x000000161c14723c */ /* 0x040fe2000000180c */
[----:B------:R-:W3:Y:S04]  /*5c7e0*/  LDL.LU.64 R34, [R1+0x6330] ;  /* 0x0063300001227983 */ /* 0x000ee80000300a00 */
[----:B------:R-:W3:Y:S06]  /*5c7f0*/  LDL.LU.64 R32, [R1+0x6328] ;  /* 0x0063280001207983 */ /* 0x000eec0000300a00 */
        /* <DEDUP_REMOVED lines=72> */
[----:B----4-:R-:W-:-:S15]  /*5cc80*/  HMMA.16816.F32 R48, R28, R46, R48 ;  /* 0x0000002e1c30723c */ /* 0x010fde0000001830 */
[----:B------:R-:W-:-:S08]  /*5cc90*/  NOP ;  /* 0x0000000000007918 */ /* 0x000fd00000000000 */
[----:B------:R-:W-:Y:S04]  /*5cca0*/  STL.64 [R1+0x2000], R48 ;  /* 0x0020003001007387 */ /* 0x000fe80000100a00 */
[----:B------:R0:W-:Y:S04]  /*5ccb0*/  STL.64 [R1+0x2008], R50 ;  /* 0x0020083201007387 */ /* 0x0001e80000100a00 */
[----:B------:R-:W-:Y:S04]  /*5ccc0*/  STL.64 [R1+0x61f0], R46 ;  /* 0x0061f02e01007387 */ /* 0x000fe80000100a00 */
[----:B--2---:R1:W-:Y:S01]  /*5ccd0*/  STL.64 [R1+0x61e8], R44 ;  /* 0x0061e82c01007387 */ /* 0x0043e20000100a00 */
[C---:B0-----:R-:W-:Y:S06]  /*5cce0*/  HMMA.16816.F32 R48, R28.reuse, R44, R52 ;  /* 0x0000002c1c30723c */ /* 0x041fec0000001834 */
[----:B-1----:R-:W-:-:S15]  /*5ccf0*/  HMMA.16816.F32 R44, R28, R42, R56 ;  /* 0x0000002a1c2c723c */ /* 0x002fde0000001838 */
        /* <DEDUP_REMOVED lines=9> */
[C---:B0-----:R-:W-:Y:S06]  /*5cd90*/  HMMA.16816.F32 R24, R28.reuse, R38, R4 ;  /* 0x000000261c18723c */ /* 0x041fec0000001804 */
[C---:B------:R-:W-:Y:S01]  /*5cda0*/  HMMA.16816.F32 R4, R28.reuse, R36, R8 ;  /* 0x000000241c04723c */ /* 0x040fe20000001808 */
[----:B------:R-:W-:Y:S05]  /*5cdb0*/  STL.64 [R1+0x61b0], R38 ;  /* 0x0061b02601007387 */ /* 0x000fea0000100a00 */
[C---:B------:R-:W-:Y:S11]  /*5cdc0*/  HMMA.16816.F32 R8, R28.reuse, R34, R12 ;  /* 0x000000221c08723c */ /* 0x040ff6000000180c */
[----:B------:R-:W-:Y:S04]  /*5cdd0*/  STL.64 [R1+0x1fc0], R24 ;  /* 0x001fc01801007387 */ /* 0x000fe80000100a00 */
[----:B------:R-:W-:Y:S04]  /*5cde0*/  STL.64 [R1+0x1fc8], R26 ;  /* 0x001fc81a01007387 */ /* 0x000fe80000100a00 */
[----:B------:R-:W-:Y:S04]  /*5cdf0*/  STL.64 [R1+0x61a8], R36 ;  /* 0x0061a82401007387 */ /* 0x000fe80000100a00 */
[----:B------:R-:W-:Y:S04]  /*5ce00*/  STL.64 [R1+0x1fb0], R4 ;  /* 0x001fb00401007387 */ /* 0x000fe80000100a00 */
[----:B------:R0:W-:Y:S04]  /*5ce10*/  STL.64 [R1+0x1fb8], R6 ;  /* 0x001fb80601007387 */ /* 0x0001e80000100a00 */
[----:B------:R-:W2:Y:S01]  /*5ce20*/  LDL.LU R52, [R1+0x1ef0] ;  /* 0x001ef00001347983 */ /* 0x000ea20000300800 */
[----:B0-----:R-:W-:Y:S03]  /*5ce30*/  HMMA.16816.F32 R4, R28, R32, R16 ;  /* 0x000000201c04723c */ /* 0x001fe60000001810 */
[----:B------:R-:W-:Y:S04]  /*5ce40*/  STL.64 [R1+0x1fa0], R8 ;  /* 0x001fa00801007387 */ /* 0x000fe80000100a00 */
[----:B------:R-:W-:-:S15]  /*5ce50*/  STL.64 [R1+0x1fa8], R10 ;  /* 0x001fa80a01007387 */ /* 0x000fde0000100a00 */
[----:B------:R-:W-:-:S01]  /*5ce60*/  NOP ;  /* 0x0000000000007918 */ /* 0x000fc20000000000 */
        /* <DEDUP_REMOVED lines=17> */
[----:B0-----:R-:W3:Y:S04]  /*5cf80*/  LDL.LU R4, [R1+0x1f80] ;  /* 0x001f800001047983 */ /* 0x001ee80000300800 */
[----:B------:R-:W3:Y:S04]  /*5cf90*/  LDL.LU R5, [R1+0x1f84] ;  /* 0x001f840001057983 */ /* 0x000ee80000300800 */
[----:B-1----:R-:W3:Y:S04]  /*5cfa0*/  LDL.LU R6, [R1+0x1f88] ;  /* 0x001f880001067983 */ /* 0x002ee80000300800 */
        /* <DEDUP_REMOVED lines=33> */
[----:B------:R-:W-:-:S08]  /*5d1c0*/  NOP ;  /* 0x0000000000007918 */ /* 0x000fd00000000000 */
        /* <DEDUP_REMOVED lines=26> */
[----:B------:R3:W-:Y:S01]  /*5d370*/  STL.64 [R1+0x61b8], R16 ;  /* 0x0061b81001007387 */ /* 0x0007e20000100a00 */
[----:B------:R-:W-:-:S02]  /*5d380*/  IMAD R24, R24, 0x100, R45 ;  /* 0x0000010018187824 */ /* 0x000fc400078e022d */
[----:B------:R-:W-:Y:S02]  /*5d390*/  IMAD R25, R25, 0x100, R46 ;  /* 0x0000010019197824 */ /* 0x000fe400078e022e */
[----:B------:R-:W-:Y:S01]  /*5d3a0*/  IMAD R26, R26, 0x100, R47 ;  /* 0x000001001a1a7824 */ /* 0x000fe200078e022f */
[----:B---3--:R-:W-:Y:S06]  /*5d3b0*/  HMMA.16816.F32 R16, R28, R14, R20 ;  /* 0x0000000e1c10723c */ /* 0x008fec0000001814 */
[----:B------:R-:W-:Y:S04]  /*5d3c0*/  STL [R1+0x617c], R14 ;  /* 0x00617c0e01007387 */ /* 0x000fe80000100800 */
[----:B------:R-:W-:-:S13]  /*5d3d0*/  STL [R1+0x6178], R15 ;  /* 0x0061780f01007387 */ /* 0x000fda0000100800 */
[----:B------:R-:W-:Y:S04]  /*5d3e0*/  STL.64 [R1+0x1f40], R16 ;  /* 0x001f401001007387 */ /* 0x000fe80000100a00 */
[----:B------:R0:W-:Y:S04]  /*5d3f0*/  STL.64 [R1+0x1f48], R18 ;  /* 0x001f481201007387 */ /* 0x0001e80000100a00 */
[----:B--2---:R-:W-:Y:S04]  /*5d400*/  STL [R1+0x6184], R12 ;  /* 0x0061840c01007387 */ /* 0x004fe80000100800 */
[----:B------:R1:W-:Y:S01]  /*5d410*/  STL [R1+0x6180], R13 ;  /* 0x0061800d01007387 */ /* 0x0003e20000100800 */
[C---:B0-----:R-:W-:Y:S06]  /*5d420*/  HMMA.16816.F32 R16, R28.reuse, R12, R32 ;  /* 0x0000000c1c10723c */ /* 0x041fec0000001820 */
[----:B-1----:R-:W-:-:S15]  /*5d430*/  HMMA.16816.F32 R12, R28, R10, R36 ;  /* 0x0000000a1c0c723c */ /* 0x002fde0000001824 */
[----:B------:R-:W-:-:S02]  /*5d440*/  NOP ;  /* 0x0000000000007918 */ /* 0x000fc40000000000 */
[----:B------:R-:W-:Y:S04]  /*5d450*/  STL.64 [R1+0x1f30], R16 ;  /* 0x001f301001007387 */ /* 0x000fe80000100a00 */
[----:B------:R0:W-:Y:S04]  /*5d460*/  STL.64 [R1+0x1f38], R18 ;  /* 0x001f381201007387 */ /* 0x0001e80000100a00 */
[----:B------:R-:W-:Y:S04]  /*5d470*/  STL.64 [R1+0x1f20], R12 ;  /* 0x001f200c01007387 */ /* 0x000fe80000100a00 */
[----:B------:R4:W-:Y:S01]  /*5d480*/  STL.64 [R1+0x1f28], R14 ;  /* 0x001f280e01007387 */ /* 0x0009e20000100a00 */
[C---:B0-----:R-:W-:Y:S06]  /*5d490*/  HMMA.16816.F32 R16, R28.reuse, R6, R48 ;  /* 0x000000061c10723c */ /* 0x041fec0000001830 */
[----:B----4-:R-:W-:Y:S06]  /*5d4a0*/  HMMA.16816.F32 R12, R28, R8, R40 ;  /* 0x000000081c0c723c */ /* 0x010fec0000001828 */
[----:B------:R-:W-:Y:S04]  /*5d4b0*/  STL [R1+0x6164], R8 ;  /* 0x0061640801007387 */ /* 0x000fe80000100800 */
[----:B------:R-:W-:-:S13]  /*5d4c0*/  STL [R1+0x6160], R9 ;  /* 0x0061600901007387 */ /* 0x000fda0000100800 */
[----:B------:R-:W-:Y:S04]  /*5d4d0*/  STL.64 [R1+0x1f10], R12 ;  /* 0x001f100c01007387 */ /* 0x000fe80000100a00 */
[----:B------:R0:W-:Y:S04]  /*5d4e0*/  STL.64 [R1+0x1f18], R14 ;  /* 0x001f180e01007387 */ /* 0x0001e80000100a00 */
[----:B------:R-:W-:Y:S04]  /*5d4f0*/  STL.64 [R1+0x1f00], R16 ;  /* 0x001f001001007387 */ /* 0x000fe80000100a00 */
[----:B------:R-:W-:Y:S04]  /*5d500*/  STL.64 [R1+0x1f08], R18 ;  /* 0x001f081201007387 */ /* 0x000fe80000100a00 */
[----:B------:R-:W-:Y:S04]  /*5d510*/  STL.64 [R1+0x6158], R6 ;  /* 0x0061580601007387 */ /* 0x000fe80000100a00 */
[----:B------:R1:W-:Y:S01]  /*5d520*/  STL.64 [R1+0x6150], R4 ;  /* 0x0061500401007387 */ /* 0x0003e20000100a00 */
[C---:B0-----:R-:W-:Y:S06]  /*5d530*/  HMMA.16816.F32 R12, R28.reuse, R4, R52 ;  /* 0x000000041c0c723c */ /* 0x041fec0000001834 */
[----:B-1----:R-:W-:-:S15]  /*5d540*/  HMMA.16816.F32 R4, R28, R2, R56 ;  /* 0x000000021c04723c */ /* 0x002fde0000001838 */
[----:B------:R-:W-:-:S02]  /*5d550*/  NOP ;  /* 0x0000000000007918 */ /* 0x000fc40000000000 */
[----:B------:R0:W-:Y:S04]  /*5d560*/  STL.64 [R1+0x1ef0], R12 ;  /* 0x001ef00c01007387 */ /* 0x0001e80000100a00 */
[----:B------:R1:W-:Y:S04]  /*5d570*/  STL.64 [R1+0x1ef8], R14 ;  /* 0x001ef80e01007387 */ /* 0x0003e80000100a00 */
[----:B------:R-:W2:Y:S04]  /*5d580*/  LDL.LU R36, [R1+0x1e60] ;  /* 0x001e600001247983 */ /* 0x000ea80000300800 */
[----:B------:R3:W-:Y:S04]  /*5d590*/  STL.64 [R1+0x7b0], R4 ;  /* 0x0007b00401007387 */ /* 0x0007e80000100a00 */
[----:B------:R4:W-:Y:S04]  /*5d5a0*/  STL.64 [R1+0x7b8], R6 ;  /* 0x0007b80601007387 */ /* 0x0009e80000100a00 */
[----:B------:R-:W2:Y:S04]  /*5d5b0*/  LDL.LU R37, [R1+0x1e64] ;  /* 0x001e640001257983 */ /* 0x000ea80000300800 */
[----:B------:R-:W2:Y:S04]  /*5d5c0*/  LDL.LU R38, [R1+0x1e68] ;  /* 0x001e680001267983 */ /* 0x000ea80000300800 */
[----:B------:R-:W2:Y:S04]  /*5d5d0*/  LDL.LU R39, [R1+0x1e6c] ;  /* 0x001e6c0001277983 */ /* 0x000ea80000300800 */
[----:B------:R-:W2:Y:S04]  /*5d5e0*/  LDL.LU R48, [R1+0x1ee0] ;  /* 0x001ee00001307983 */ /* 0x000ea80000300800 */
[----:B------:R-:W2:Y:S04]  /*5d5f0*/  LDL.LU R49, [R1+0x1ee4] ;  /* 0x001ee40001317983 */ /* 0x000ea80000300800 */
[----:B------:R-:W2:Y:S04]  /*5d600*/  LDL.LU R50, [R1+0x1ee8] ;  /* 0x001ee80001327983 */ /* 0x000ea80000300800 */
[----:B------:R-:W2:Y:S04]  /*5d610*/  LDL.LU R51, [R1+0x1eec] ;  /* 0x001eec0001337983 */ /* 0x000ea80000300800 */
[----:B------:R-:W2:Y:S04]  /*5d620*/  LDL.64 R44, [R1+0x30] ;  /* 0x00003000012c7983 */ /* 0x000ea80000100a00 */
        /* <DEDUP_REMOVED lines=13> */
[----:B------:R-:W2:Y:S01]  /*5d700*/  LDL.64 R28, [R1+0x18] ;  /* 0x00001800011c7983 */ /* 0x000ea20000100a00 */
[----:B------:R-:W-:Y:S01]  /*5d710*/  IMAD R27, R0, 0x100, R27 ;  /* 0x00000100001b7824 */ /* 0x000fe200078e021b */
[----:B------:R-:W-:-:S02]  /*5d720*/  F2FP.F16.E5M2.UNPACK_B R24, R24 ;  /* 0x00000018ff18723e */ /* 0x000fc400020004ff */
[----:B------:R-:W-:Y:S02]  /*5d730*/  F2FP.F16.E5M2.UNPACK_B R25, R25 ;  /* 0x00000019ff19723e */ /* 0x000fe400020004ff */
[----:B------:R-:W-:Y:S01]  /*5d740*/  F2FP.F16.E5M2.UNPACK_B R26, R26 ;  /* 0x0000001aff1a723e */ /* 0x000fe200020004ff */
[----:B------:R-:W2:Y:S01]  /*5d750*/  LDL.LU R56, [R1+0x1eb0] ;  /* 0x001eb00001387983 */ /* 0x000ea20000300800 */
[----:B------:R-:W-:-:S03]  /*5d760*/  F2FP.F16.E5M2.UNPACK_B R27, R27 ;  /* 0x0000001bff1b723e */ /* 0x000fc600020004ff */
[----:B------:R-:W2:Y:S04]  /*5d770*/  LDL.LU R57, [R1+0x1eb4] ;  /* 0x001eb40001397983 */ /* 0x000ea80000300800 */
[----:B------:R-:W2:Y:S04]  /*5d780*/  LDL.LU R58, [R1+0x1eb8] ;  /* 0x001eb800013a7983 */ /* 0x000ea80000300800 */
[----:B------:R-:W2:Y:S04]  /*5d790*/  LDL.LU R59, [R1+0x1ebc] ;  /* 0x001ebc00013b7983 */ /* 0x000ea80000300800 */
[----:B0-----:R-:W2:Y:S04]  /*5d7a0*/  LDL.LU R12, [R1+0x1ea0] ;  /* 0x001ea000010c7983 */ /* 0x001ea80000300800 */
[----:B------:R-:W2:Y:S04]  /*5d7b0*/  LDL.LU R13, [R1+0x1ea4] ;  /* 0x001ea400010d7983 */ /* 0x000ea80000300800 */
[----:B-1----:R-:W2:Y:S04]  /*5d7c0*/  LDL.LU R14, [R1+0x1ea8] ;  /* 0x001ea800010e7983 */ /* 0x002ea80000300800 */
[----:B------:R-:W2:Y:S04]  /*5d7d0*/  LDL.LU R15, [R1+0x1eac] ;  /* 0x001eac00010f7983 */ /* 0x000ea80000300800 */
[----:B------:R-:W2:Y:S04]  /*5d7e0*/  LDL.64 R16, [R1+0x8] ;  /* 0x0000080001107983 */ /* 0x000ea80000100a00 */
[----:B---3--:R-:W3:Y:S04]  /*5d7f0*/  LDL.LU R4, [R1+0x1e90] ;  /* 0x001e900001047983 */ /* 0x008ee80000300800 */
[----:B------:R-:W3:Y:S04]  /*5d800*/  LDL.LU R5, [R1+0x1e94] ;  /* 0x001e940001057983 */ /* 0x000ee80000300800 */
[----:B----4-:R-:W3:Y:S04]  /*5d810*/  LDL.LU R6, [R1+0x1e98] ;  /* 0x001e980001067983 */ /* 0x010ee80000300800 */
[----:B------:R-:W3:Y:S04]  /*5d820*/  LDL.LU R7, [R1+0x1e9c] ;  /* 0x001e9c0001077983 */ /* 0x000ee80000300800 */
[----:B------:R-:W3:Y:S04]  /*5d830*/  LDL.64 R18, [R1] ;  /* 0x0000000001127983 */ /* 0x000ee80000100a00 */
[----:B------:R-:W4:Y:S04]  /*5d840*/  LDL.LU R32, [R1+0x1e70] ;  /* 0x001e700001207983 */ /* 0x000f280000300800 */
[----:B------:R-:W4:Y:S04]  /*5d850*/  LDL.LU R33, [R1+0x1e74] ;  /* 0x001e740001217983 */ /* 0x000f280000300800 */
[----:B------:R-:W4:Y:S04]  /*5d860*/  LDL.LU R34, [R1+0x1e78] ;  /* 0x001e780001227983 */ /* 0x000f280000300800 */
[----:B------:R-:W4:Y:S01]  /*5d870*/  LDL.LU R35, [R1+0x1e7c] ;  /* 0x001e7c0001237983 */ /* 0x000f220000300800 */
[C---:B--2---:R-:W-:Y:S06]  /*5d880*/  HMMA.16816.F32 R48, R24.reuse, R44, R48 ;  /* 0x0000002c1830723c */ /* 0x044fec0000001830 */
[C---:B------:R-:W-:Y:S06]  /*5d890*/  HMMA.16816.F32 R40, R24.reuse, R46, R40 ;  /* 0x0000002e1828723c */ /* 0x040fec0000001828 */
[----:B------:R-:W-:Y:S11]  /*5d8a0*/  HMMA.16816.F32 R52, R24, R28, R52 ;  /* 0x0000001c1834723c */ /* 0x000ff60000001834 */
[----:B------:R-:W-:Y:S04]  /*5d8b0*/  STL.64 [R1+0x1ee0], R48 ;  /* 0x001ee03001007387 */ /* 0x000fe80000100a00 */
[----:B------:R0:W-:Y:S01]  /*5d8c0*/  STL.64 [R1+0x1ee8], R50 ;  /* 0x001ee83201007387 */ /* 0x0001e20000100a00 */
[----:B------:R-:W-:-:S02]  /*5d8d0*/  IMAD.MOV.U32 R31, RZ, RZ, R44 ;  /* 0x000000ffff1f7224 */ /* 0x000fc400078e002c */
[----:B------:R-:W-:Y:S01]  /*5d8e0*/  IMAD.MOV.U32 R30, RZ, RZ, R45 ;  /* 0x000000ffff1e7224 */ /* 0x000fe200078e002d */
[----:B0-----:R-:W2:Y:S04]  /*5d8f0*/  LDL.LU.64 R50, [R1+0x6230] ;  /* 0x0062300001327983 */ /* 0x001ea80000300a00 */
[----:B------:R-:W2:Y:S04]  /*5d900*/  LDL.LU.64 R48, [R1+0x6228] ;  /* 0x0062280001307983 */ /* 0x000ea80000300a00 */
[----:B------:R0:W-:Y:S04]  /*5d910*/  STL.64 [R1+0x1ed0], R40 ;  /* 0x001ed02801007387 */ /* 0x0001e80000100a00 */
[----:B------:R1:W-:Y:S01]  /*5d920*/  STL.64 [R1+0x1ed8], R42 ;  /* 0x001ed82a01007387 */ /* 0x0003e20000100a00 */
[----:B------:R-:W-:-:S03]  /*5d930*/  IMAD.MOV.U32 R0, RZ, RZ, R47 ;  /* 0x000000ffff007224 */ /* 0x000fc600078e002f */
[----:B0-----:R-:W2:Y:S04]  /*5d940*/  LDL.LU R40, [R1+0x1e50] ;  /* 0x001e500001287983 */ /* 0x001ea80000300800 */
[----:B------:R-:W2:Y:S04]  /*5d950*/  LDL.LU R41, [R1+0x1e54] ;  /* 0x001e540001297983 */ /* 0x000ea80000300800 */
[----:B-1----:R-:W2:Y:S04]  /*5d960*/  LDL.LU R42, [R1+0x1e58] ;  /* 0x001e5800012a7983 */ /* 0x002ea80000300800 */
[----:B------:R-:W2:Y:S04]  /*5d970*/  LDL.LU R43, [R1+0x1e5c] ;  /* 0x001e5c00012b7983 */ /* 0x000ea80000300800 */
[----:B------:R-:W2:Y:S04]  /*5d980*/  LDL.LU R44, [R1+0x1e40] ;  /* 0x001e4000012c7983 */ /* 0x000ea80000300800 */
[----:B------:R-:W2:Y:S04]  /*5d990*/  LDL.LU R45, [R1+0x1e44] ;  /* 0x001e4400012d7983 */ /* 0x000ea80000300800 */
[----:B------:R-:W2:Y:S04]  /*5d9a0*/  LDL.LU R46, [R1+0x1e48] ;  /* 0x001e4800012e7983 */ /* 0x000ea80000300800 */
[----:B------:R-:W2:Y:S04]  /*5d9b0*/  LDL.LU R47, [R1+0x1e4c] ;  /* 0x001e4c00012f7983 */ /* 0x000ea80000300800 */
[----:B------:R-:W-:Y:S04]  /*5d9c0*/  STL.64 [R1+0x1ec0], R52 ;  /* 0x001ec03401007387 */ /* 0x000fe80000100a00 */
[----:B------:R0:W-:Y:S04]  /*5d9d0*/  STL.64 [R1+0x1ec8], R54 ;  /* 0x001ec83601007387 */ /* 0x0001e80000100a00 */
[----:B0-----:R-:W2:Y:S04]  /*5d9e0*/  LDL.LU.64 R54, [R1+0x6220] ;  /* 0x0062200001367983 */ /* 0x001ea80000300a00 */
[----:B------:R-:W2:Y:S04]  /*5d9f0*/  LDL.LU.64 R52, [R1+0x6218] ;  /* 0x0062180001347983 */ /* 0x000ea80000300a00 */
[----:B------:R0:W-:Y:S04]  /*5da00*/  STL.64 [R1+0x61e0], R10 ;  /* 0x0061e00a01007387 */ /* 0x0001e80000100a00 */
[----:B0-----:R-:W3:Y:S01]  /*5da10*/  LDL.64 R10, [R1+0x10] ;  /* 0x00001000010a7983 */ /* 0x001ee20000100a00 */
[----:B------:R-:W-:-:S02]  /*5da20*/  IMAD.MOV.U32 R9, RZ, RZ, R28 ;  /* 0x000000ffff097224 */ /* 0x000fc400078e001c */
[----:B------:R-:W-:-:S05]  /*5da30*/  IMAD.MOV.U32 R8, RZ, RZ, R29 ;  /* 0x000000ffff087224 */ /* 0x000fca00078e001d */
[----:B------:R-:W-:Y:S01]  /*5da40*/  STL.64 [R1+0x61d8], R8 ;  /* 0x0061d80801007387 */ /* 0x000fe20000100a00 */
[----:B---3--:R-:W-:-:S15]  /*5da50*/  HMMA.16816.F32 R56, R24, R10, R56 ;  /* 0x0000000a1838723c */ /* 0x008fde0000001838 */
[----:B------:R-:W-:-:S08]  /*5da60*/  NOP ;  /* 0x0000000000007918 */ /* 0x000fd00000000000 */
[----:B------:R-:W-:Y:S04]  /*5da70*/  STL.64 [R1+0x1eb0], R56 ;  /* 0x001eb03801007387 */ /* 0x000fe80000100a00 */
[----:B------:R0:W-:Y:S04]  /*5da80*/  STL.64 [R1+0x1eb8], R58 ;  /* 0x001eb83a01007387 */ /* 0x0001e80000100a00 */
[----:B0-----:R-:W4:Y:S04]  /*5da90*/  LDL.LU.64 R58, [R1+0x6210] ;  /* 0x00621000013a7983 */ /* 0x001f280000300a00 */
[----:B------:R-:W3:Y:S01]  /*5daa0*/  LDL.LU.64 R56, [R1+0x6208] ;  /* 0x0062080001387983 */ /* 0x000ee20000300a00 */
[----:B------:R-:W-:-:S02]  /*5dab0*/  IMAD.MOV.U32 R29, RZ, RZ, R10 ;  /* 0x000000ffff1d7224 */ /* 0x000fc400078e000a */
[----:B------:R-:W-:Y:S02]  /*5dac0*/  IMAD.MOV.U32 R28, RZ, RZ, R11 ;  /* 0x000000ffff1c7224 */ /* 0x000fe400078e000b */
[C---:B------:R-:W-:Y:S06]  /*5dad0*/  HMMA.16816.F32 R8, R24.reuse, R16, R12 ;  /* 0x000000101808723c */ /* 0x040fec000000180c */
[----:B------:R-:W-:Y:S01]  /*5dae0*/  HMMA.16816.F32 R4, R24, R18, R4 ;  /* 0x000000121804723c */ /* 0x000fe20000001804 */
[----:B------:R-:W-:Y:S04]  /*5daf0*/  STL.64 [R1+0x6200], R30 ;  /* 0x0062001e01007387 */ /* 0x000fe80000100a00 */
[----:B------:R-:W-:Y:S01]  /*5db00*/  STL.64 [R1+0x61f8], R28 ;  /* 0x0061f81c01007387 */ /* 0x000fe20000100a00 */
[----:B------:R-:W-:-:S02]  /*5db10*/  IMAD.MOV.U32 R14, RZ, RZ, R16 ;  /* 0x000000ffff0e7224 */ /* 0x000fc400078e0010 */
[----:B------:R-:W-:Y:S02]  /*5db20*/  IMAD.MOV.U32 R15, RZ, RZ, R17 ;  /* 0x000000ffff0f7224 */ /* 0x000fe400078e0011 */
[----:B------:R-:W-:Y:S02]  /*5db30*/  IMAD.MOV.U32 R12, RZ, RZ, R18 ;  /* 0x000000ffff0c7224 */ /* 0x000fe400078e0012 */
[----:B------:R-:W-:-:S05]  /*5db40*/  IMAD.MOV.U32 R13, RZ, RZ, R19 ;  /* 0x000000ffff0d7224 */ /* 0x000fca00078e0013 */
        /* <DEDUP_REMOVED lines=8> */
[----:B0-----:R-:W2:Y:S01]  /*5dbd0*/  LDL.LU R4, [R1+0x1d60] ;  /* 0x001d600001047983 */ /* 0x001ea20000300800 */
[C---:B----4-:R-:W-:Y:S06]  /*5dbe0*/  HMMA.16816.F32 R16, R24.reuse, R58, R32 ;  /* 0x0000003a1810723c */ /* 0x050fec0000001820 */
[----:B---3--:R-:W-:-:S15]  /*5dbf0*/  HMMA.16816.F32 R8, R24, R56, R36 ;  /* 0x000000381808723c */ /* 0x008fde0000001824 */
[----:B------:R-:W-:-:S02]  /*5dc00*/  NOP ;  /* 0x0000000000007918 */ /* 0x000fc40000000000 */
[----:B------:R-:W-:Y:S04]  /*5dc10*/  STL.64 [R1+0x1e70], R16 ;  /* 0x001e701001007387 */ /* 0x000fe80000100a00 */
[----:B------:R2:W-:Y:S04]  /*5dc20*/  STL.64 [R1+0x1e78], R18 ;  /* 0x001e781201007387 */ /* 0x0005e80000100a00 */
[----:B------:R-:W-:Y:S04]  /*5dc30*/  STL.64 [R1+0x1e60], R8 ;  /* 0x001e600801007387 */ /* 0x000fe80000100a00 */
[----:B------:R0:W-:Y:S04]  /*5dc40*/  STL.64 [R1+0x1e68], R10 ;  /* 0x001e680a01007387 */ /* 0x0001e80000100a00 */
[----:B------:R-:W3:Y:S04]  /*5dc50*/  LDL.LU R5, [R1+0x1d64] ;  /* 0x001d640001057983 */ /* 0x000ee80000300800 */
[----:B-1----:R-:W3:Y:S04]  /*5dc60*/  LDL.LU R6, [R1+0x1d68] ;  /* 0x001d680001067983 */ /* 0x002ee80000300800 */
[----:B------:R-:W3:Y:S01]  /*5dc70*/  LDL.LU R7, [R1+0x1d6c] ;  /* 0x001d6c0001077983 */ /* 0x000ee20000300800 */
[C---:B--2---:R-:W-:Y:S06]  /*5dc80*/  HMMA.16816.F32 R16, R24.reuse, R54, R40 ;  /* 0x000000361810723c */ /* 0x044fec0000001828 */
[C---:B0-----:R-:W-:Y:S01]  /*5dc90*/  HMMA.16816.F32 R8, R24.reuse, R52, R44 ;  /* 0x000000341808723c */ /* 0x041fe2000000182c */
[----:B------:R-:W-:Y:S04]  /*5dca0*/  STL.64 [R1+0x6108], R58 ;  /* 0x0061083a01007387 */ /* 0x000fe80000100a00 */
[----:B------:R0:W-:Y:S04]  /*5dcb0*/  STL.64 [R1+0x6100], R56 ;  /* 0x0061003801007387 */ /* 0x0001e80000100a00 */
[----:B0-----:R-:W2:Y:S04]  /*5dcc0*/  LDL.LU R56, [R1+0x1d70] ;  /* 0x001d700001387983 */ /* 0x001ea80000300800 */
[----:B------:R-:W2:Y:S04]  /*5dcd0*/  LDL.LU R57, [R1+0x1d74] ;  /* 0x001d740001397983 */ /* 0x000ea80000300800 */
[----:B------:R-:W2:Y:S04]  /*5dce0*/  LDL.LU R58, [R1+0x1d78] ;  /* 0x001d7800013a7983 */ /* 0x000ea80000300800 */
[----:B------:R-:W2:Y:S04]  /*5dcf0*/  LDL.LU R59, [R1+0x1d7c] ;  /* 0x001d7c00013b7983 */ /* 0x000ea80000300800 */
[----:B------:R-:W4:Y:S04]  /*5dd00*/  LDL.LU R44, [R1+0x1e20] ;  /* 0x001e2000012c7983 */ /* 0x000f280000300800 */
[----:B------:R-:W-:Y:S04]  /*5dd10*/  STL.64 [R1+0x1e50], R16 ;  /* 0x001e501001007387 */ /* 0x000fe80000100a00 */
[----:B------:R-:W-:Y:S04]  /*5dd20*/  STL.64 [R1+0x1e58], R18 ;  /* 0x001e581201007387 */ /* 0x000fe80000100a00 */
[----:B------:R0:W-:Y:S04]  /*5dd30*/  STL.64 [R1+0x1e40], R8 ;  /* 0x001e400801007387 */ /* 0x0001e80000100a00 */
[----:B------:R1:W-:Y:S04]  /*5dd40*/  STL.64 [R1+0x1e48], R10 ;  /* 0x001e480a01007387 */ /* 0x0003e80000100a00 */
[----:B------:R-:W4:Y:S04]  /*5dd50*/  LDL.LU R45, [R1+0x1e24] ;  /* 0x001e2400012d7983 */ /* 0x000f280000300800 */
[----:B------:R-:W4:Y:S04]  /*5dd60*/  LDL.LU R46, [R1+0x1e28] ;  /* 0x001e2800012e7983 */ /* 0x000f280000300800 */
[----:B------:R-:W4:Y:S04]  /*5dd70*/  LDL.LU R47, [R1+0x1e2c] ;  /* 0x001e2c00012f7983 */ /* 0x000f280000300800 */
[----:B------:R-:W3:Y:S04]  /*5dd80*/  LDL.LU R28, [R1+0x1e30] ;  /* 0x001e3000011c7983 */ /* 0x000ee80000300800 */
[----:B------:R-:W3:Y:S04]  /*5dd90*/  LDL.LU R29, [R1+0x1e34] ;  /* 0x001e3400011d7983 */ /* 0x000ee80000300800 */
[----:B------:R-:W3:Y:S04]  /*5dda0*/  LDL.LU R30, [R1+0x1e38] ;  /* 0x001e3800011e7983 */ /* 0x000ee80000300800 */
[----:B------:R-:W3:Y:S04]  /*5ddb0*/  LDL.LU R31, [R1+0x1e3c] ;  /* 0x001e3c00011f7983 */ /* 0x000ee80000300800 */
[----:B------:R-:W2:Y:S04]  /*5ddc0*/  LDL.LU R40, [R1+0x1e00] ;  /* 0x001e000001287983 */ /* 0x000ea80000300800 */
[----:B------:R-:W2:Y:S04]  /*5ddd0*/  LDL.LU R41, [R1+0x1e04] ;  /* 0x001e040001297983 */ /* 0x000ea80000300800 */
[----:B------:R-:W2:Y:S04]  /*5dde0*/  LDL.LU R42, [R1+0x1e08] ;  /* 0x001e0800012a7983 */ /* 0x000ea80000300800 */
[----:B------:R-:W2:Y:S04]  /*5ddf0*/  LDL.LU R43, [R1+0x1e0c] ;  /* 0x001e0c00012b7983 */ /* 0x000ea80000300800 */
        /* <DEDUP_REMOVED lines=20> */
[----:B------:R-:W-:Y:S04]  /*5df40*/  STL.64 [R1+0x6118], R54 ;  /* 0x0061183601007387 */ /* 0x000fe80000100a00 */
[----:B------:R0:W-:Y:S04]  /*5df50*/  STL.64 [R1+0x6110], R52 ;  /* 0x0061103401007387 */ /* 0x0001e80000100a00 */
[----:B0-----:R-:W2:Y:S04]  /*5df60*/  LDL.LU R52, [R1+0x1d80] ;  /* 0x001d800001347983 */ /* 0x001ea80000300800 */
[----:B------:R-:W2:Y:S04]  /*5df70*/  LDL.LU R53, [R1+0x1d84] ;  /* 0x001d840001357983 */ /* 0x000ea80000300800 */
[----:B------:R-:W2:Y:S04]  /*5df80*/  LDL.LU R54, [R1+0x1d88] ;  /* 0x001d880001367983 */ /* 0x000ea80000300800 */
[----:B------:R-:W2:Y:S01]  /*5df90*/  LDL.LU R55, [R1+0x1d8c] ;  /* 0x001d8c0001377983 */ /* 0x000ea20000300800 */
[C---:B----4-:R-:W-:Y:S06]  /*5dfa0*/  HMMA.16816.F32 R44, R24.reuse, R48, R44 ;  /* 0x00000030182c723c */ /* 0x050fec000000182c */
[----:B---3--:R-:W-:-:S15]  /*5dfb0*/  HMMA.16816.F32 R28, R24, R50, R28 ;  /* 0x00000032181c723c */ /* 0x008fde000000181c */
        /* <DEDUP_REMOVED lines=58> */
[----:B0-----:R-:W2:Y:S04]  /*5e360*/  LDL.LU.64 R34, [R1+0x6190] ;  /* 0x0061900001227983 */ /* 0x001ea80000300a00 */
[----:B------:R-:W3:Y:S04]  /*5e370*/  LDL.LU.64 R32, [R1+0x6188] ;  /* 0x0061880001207983 */ /* 0x000ee80000300a00 */
[----:B------:R-:W-:Y:S04]  /*5e380*/  STL.64 [R1+0x6088], R38 ;  /* 0x0060882601007387 */ /* 0x000fe80000100a00 */
[----:B------:R3:W-:Y:S01]  /*5e390*/  STL.64 [R1+0x6080], R36 ;  /* 0x0060802401007387 */ /* 0x0007e20000100a00 */
[C---:B----4-:R-:W-:Y:S06]  /*5e3a0*/  HMMA.16816.F32 R4, R24.reuse, R16, R4 ;  /* 0x000000101804723c */ /* 0x050fec0000001804 */
        /* <DEDUP_REMOVED lines=10> */
[----:B------:R-:W-:Y:S01]  /*5e450*/  STL.64 [R1+0x6098], R22 ;  /* 0x0060981601007387 */ /* 0x000fe20000100a00 */
[----:B------:R-:W-:-:S15]  /*5e460*/  HMMA.16816.F32 R32, R24, R20, R52 ;  /* 0x000000141820723c */ /* 0x000fde0000001834 */
[----:B------:R-:W-:-:S01]  /*5e470*/  NOP ;  /* 0x0000000000007918 */ /* 0x000fc20000000000 */
[----:B------:R-:W-:Y:S04]  /*5e480*/  STL.64 [R1+0x1d90], R36 ;  /* 0x001d902401007387 */ /* 0x000fe80000100a00 */
[----:B------:R-:W-:Y:S04]  /*5e490*/  STL.64 [R1+0x1d98], R38 ;  /* 0x001d982601007387 */ /* 0x000fe80000100a00 */
[----:B------:R0:W-:Y:S02]  /*5e4a0*/  STL.64 [R1+0x6090], R20 ;  /* 0x0060901401007387 */ /* 0x0001e40000100a00 */
[----:B0-----:R-:W-:Y:S02]  /*5e4b0*/  HMMA.16816.F32 R20, R24, R18, R56 ;  /* 0x000000121814723c */ /* 0x001fe40000001838 */
[----:B------:R-:W-:Y:S04]  /*5e4c0*/  STL.64 [R1+0x1d80], R32 ;  /* 0x001d802001007387 */ /* 0x000fe80000100a00 */
[----:B------:R-:W-:Y:S04]  /*5e4d0*/  STL.64 [R1+0x1d88], R34 ;  /* 0x001d882201007387 */ /* 0x000fe80000100a00 */
[----:B------:R-:W2:-:S13]  /*5e4e0*/  LDL.LU R48, [R1+0x1c70] ;  /* 0x001c700001307983 */ /* 0x000e9a0000300800 */
[----:B------:R-:W-:Y:S04]  /*5e4f0*/  STL.64 [R1+0x1d70], R20 ;  /* 0x001d701401007387 */ /* 0x000fe80000100a00 */
[----:B------:R-:W-:Y:S04]  /*5e500*/  STL.64 [R1+0x1d78], R22 ;  /* 0x001d781601007387 */ /* 0x000fe80000100a00 */
[----:B------:R0:W-:Y:S04]  /*5e510*/  STL.64 [R1+0x1d60], R4 ;  /* 0x001d600401007387 */ /* 0x0001e80000100a00 */
[----:B------:R1:W-:Y:S04]  /*5e520*/  STL.64 [R1+0x1d68], R6 ;  /* 0x001d680601007387 */ /* 0x0003e80000100a00 */
[----:B------:R-:W2:Y:S04]  /*5e530*/  LDL.LU R49, [R1+0x1c74] ;  /* 0x001c740001317983 */ /* 0x000ea80000300800 */
[----:B------:R-:W3:Y:S04]  /*5e540*/  LDL.LU R50, [R1+0x1c78] ;  /* 0x001c780001327983 */ /* 0x000ee80000300800 */
[----:B------:R-:W3:Y:S04]  /*5e550*/  LDL.LU R51, [R1+0x1c7c] ;  /* 0x001c7c0001337983 */ /* 0x000ee80000300800 */
[----:B0-----:R-:W4:Y:S04]  /*5e560*/  LDL.LU R4, [R1+0x1d40] ;  /* 0x001d400001047983 */ /* 0x001f280000300800 */
[----:B------:R-:W4:Y:S04]  /*5e570*/  LDL.LU R5, [R1+0x1d44] ;  /* 0x001d440001057983 */ /* 0x000f280000300800 */
[----:B-1----:R-:W4:Y:S04]  /*5e580*/  LDL.LU R6, [R1+0x1d48] ;  /* 0x001d480001067983 */ /* 0x002f280000300800 */
[----:B------:R-:W4:Y:S04]  /*5e590*/  LDL.LU R7, [R1+0x1d4c] ;  /* 0x001d4c0001077983 */ /* 0x000f280000300800 */
[----:B------:R-:W4:Y:S04]  /*5e5a0*/  LDL.LU R56, [R1+0x1d50] ;  /* 0x001d500001387983 */ /* 0x000f280000300800 */
[----:B------:R-:W4:Y:S04]  /*5e5b0*/  LDL.LU R57, [R1+0x1d54] ;  /* 0x001d540001397983 */ /* 0x000f280000300800 */
[----:B------:R-:W4:Y:S04]  /*5e5c0*/  LDL.LU R58, [R1+0x1d58] ;  /* 0x001d5800013a7983 */ /* 0x000f280000300800 */
[----:B------:R-:W4:Y:S04]  /*5e5d0*/  LDL.LU R59, [R1+0x1d5c] ;  /* 0x001d5c00013b7983 */ /* 0x000f280000300800 */
[----:B---3--:R-:W-:Y:S04]  /*5e5e0*/  STL.64 [R1+0x6128], R50 ;  /* 0x0061283201007387 */ /* 0x008fe80000100a00 */
[----:B--2---:R-:W-:Y:S04]  /*5e5f0*/  STL.64 [R1+0x6120], R48 ;  /* 0x0061203001007387 */ /* 0x004fe80000100a00 */
[----:B------:R-:W2:Y:S04]  /*5e600*/  LDL.LU R40, [R1+0x1c90] ;  /* 0x001c900001287983 */ /* 0x000ea80000300800 */
[----:B------:R-:W2:Y:S04]  /*5e610*/  LDL.LU R41, [R1+0x1c94] ;  /* 0x001c940001297983 */ /* 0x000ea80000300800 */
[----:B------:R-:W3:Y:S04]  /*5e620*/  LDL.LU R42, [R1+0x1c98] ;  /* 0x001c9800012a7983 */ /* 0x000ee80000300800 */
[----:B------:R-:W3:Y:S01]  /*5e630*/  LDL.LU R43, [R1+0x1c9c] ;  /* 0x001c9c00012b7983 */ /* 0x000ee20000300800 */
[----:B------:R-:W-:-:S02]  /*5e640*/  IMAD.MOV.U32 R38, RZ, RZ, R12 ;  /* 0x000000ffff267224 */ /* 0x000fc400078e000c */
[----:B------:R-:W-:Y:S01]  /*5e650*/  IMAD.MOV.U32 R39, RZ, RZ, R13 ;  /* 0x000000ffff277224 */ /* 0x000fe200078e000d */
[----:B---3--:R-:W-:Y:S04]  /*5e660*/  STL.64 [R1+0x6138], R42 ;  /* 0x0061382a01007387 */ /* 0x008fe80000100a00 */
[----:B--2---:R-:W-:Y:S04]  /*5e670*/  STL.64 [R1+0x6130], R40 ;  /* 0x0061302801007387 */ /* 0x004fe80000100a00 */
[----:B------:R-:W4:Y:S04]  /*5e680*/  LDL.LU R12, [R1+0x6184] ;  /* 0x00618400010c7983 */ /* 0x000f280000300800 */
[----:B------:R-:W4:Y:S04]  /*5e690*/  LDL.LU R13, [R1+0x6180] ;  /* 0x00618000010d7983 */ /* 0x000f280000300800 */
[----:B------:R-:W2:Y:S04]  /*5e6a0*/  LDL.LU R32, [R1+0x1ca0] ;  /* 0x001ca00001207983 */ /* 0x000ea80000300800 */
[----:B------:R-:W2:Y:S04]  /*5e6b0*/  LDL.LU R33, [R1+0x1ca4] ;  /* 0x001ca40001217983 */ /* 0x000ea80000300800 */
[----:B------:R-:W3:Y:S04]  /*5e6c0*/  LDL.LU R34, [R1+0x1ca8] ;  /* 0x001ca80001227983 */ /* 0x000ee80000300800 */
[----:B------:R-:W3:Y:S01]  /*5e6d0*/  LDL.LU R35, [R1+0x1cac] ;  /* 0x001cac0001237983 */ /* 0x000ee20000300800 */
[----:B------:R-:W-:-:S02]  /*5e6e0*/  IMAD.MOV.U32 R36, RZ, RZ, R14 ;  /* 0x000000ffff247224 */ /* 0x000fc400078e000e */
[----:B------:R-:W-:Y:S01]  /*5e6f0*/  IMAD.MOV.U32 R37, RZ, RZ, R15 ;  /* 0x000000ffff257224 */ /* 0x000fe200078e000f */
[----:B---3--:R-:W-:Y:S04]  /*5e700*/  STL.64 [R1+0x6148], R34 ;  /* 0x0061482201007387 */ /* 0x008fe80000100a00 */
[----:B--2---:R4:W-:Y:S04]  /*5e710*/  STL.64 [R1+0x6140], R32 ;  /* 0x0061402001007387 */ /* 0x0049e80000100a00 */
[----:B------:R-:W2:Y:S04]  /*5e720*/  LDL.LU R14, [R1+0x617c] ;  /* 0x00617c00010e7983 */ /* 0x000ea80000300800 */
[----:B------:R-:W2:Y:S04]  /*5e730*/  LDL.LU R15, [R1+0x6178] ;  /* 0x00617800010f7983 */ /* 0x000ea80000300800 */
[----:B------:R-:W-:Y:S04]  /*5e740*/  STL.64 [R1+0x6170], R38 ;  /* 0x0061702601007387 */ /* 0x000fe80000100a00 */
[----:B------:R-:W-:Y:S04]  /*5e750*/  STL.64 [R1+0x6168], R36 ;  /* 0x0061682401007387 */ /* 0x000fe80000100a00 */
[----:B------:R-:W3:Y:S04]  /*5e760*/  LDL.LU R20, [R1+0x1cb0] ;  /* 0x001cb00001147983 */ /* 0x000ee80000300800 */
[----:B------:R-:W3:Y:S04]  /*5e770*/  LDL.LU R21, [R1+0x1cb4] ;  /* 0x001cb40001157983 */ /* 0x000ee80000300800 */
[----:B------:R-:W3:Y:S04]  /*5e780*/  LDL.LU R22, [R1+0x1cb8] ;  /* 0x001cb80001167983 */ /* 0x000ee80000300800 */
[----:B------:R-:W3:Y:S04]  /*5e790*/  LDL.LU R23, [R1+0x1cbc] ;  /* 0x001cbc0001177983 */ /* 0x000ee80000300800 */
[----:B------:R-:W3:Y:S04]  /*5e7a0*/  LDL.LU R44, [R1+0x1c80] ;  /* 0x001c8000012c7983 */ /* 0x000ee80000300800 */
[----:B------:R-:W3:Y:S04]  /*5e7b0*/  LDL.LU R45, [R1+0x1c84] ;  /* 0x001c8400012d7983 */ /* 0x000ee80000300800 */
[----:B------:R-:W3:Y:S01]  /*5e7c0*/  LDL.LU R46, [R1+0x1c88] ;  /* 0x001c8800012e7983 */ /* 0x000ee20000300800 */
[----:B----4-:R-:W-:Y:S03]  /*5e7d0*/  HMMA.16816.F32 R32, R24, R12, R4 ;  /* 0x0000000c1820723c */ /* 0x010fe60000001804 */
[----:B------:R-:W4:Y:S04]  /*5e7e0*/  LDL.LU R47, [R1+0x1c8c] ;  /* 0x001c8c00012f7983 */ /* 0x000f280000300800 */
[----:B------:R0:W-:Y:S04]  /*5e7f0*/  STL.64 [R1+0x60b8], R18 ;  /* 0x0060b81201007387 */ /* 0x0001e80000100a00 */
[----:B------:R1:W-:Y:S04]  /*5e800*/  STL.64 [R1+0x60b0], R16 ;  /* 0x0060b01001007387 */ /* 0x0003e80000100a00 */
[----:B------:R-:W3:Y:S01]  /*5e810*/  LDL.LU R4, [R1+0x1d20] ;  /* 0x001d200001047983 */ /* 0x000ee20000300800 */
[----:B0-----:R-:W-:-:S02]  /*5e820*/  IMAD.MOV.U32 R19, RZ, RZ, R28 ;  /* 0x000000ffff137224 */ /* 0x001fc400078e001c */
[----:B-1----:R-:W-:Y:S02]  /*5e830*/  IMAD.MOV.U32 R17, RZ, RZ, R8 ;  /* 0x000000ffff117224 */ /* 0x002fe400078e0008 */
[----:B------:R-:W-:Y:S02]  /*5e840*/  IMAD.MOV.U32 R16, RZ, RZ, R9 ;  /* 0x000000ffff107224 */ /* 0x000fe400078e0009 */
[----:B------:R-:W-:Y:S01]  /*5e850*/  IMAD.MOV.U32 R18, RZ, RZ, R29 ;  /* 0x000000ffff127224 */ /* 0x000fe200078e001d */
[----:B--2---:R-:W-:-:S15]  /*5e860*/  HMMA.16816.F32 R36, R24, R14, R56 ;  /* 0x0000000e1824723c */ /* 0x004fde0000001838 */
[----:B------:R-:W-:-:S08]  /*5e870*/  NOP ;  /* 0x0000000000007918 */ /* 0x000fd00000000000 */
[----:B------:R0:W-:Y:S04]  /*5e880*/  STL.64 [R1+0x1d50], R36 ;  /* 0x001d502401007387 */ /* 0x0001e80000100a00 */
[----:B------:R1:W-:Y:S04]  /*5e890*/  STL.64 [R1+0x1d58], R38 ;  /* 0x001d582601007387 */ /* 0x0003e80000100a00 */
[----:B------:R2:W-:Y:S04]  /*5e8a0*/  STL.64 [R1+0x1d40], R32 ;  /* 0x001d402001007387 */ /* 0x0005e80000100a00 */
[----:B------:R4:W-:Y:S04]  /*5e8b0*/  STL.64 [R1+0x1d48], R34 ;  /* 0x001d482201007387 */ /* 0x0009e80000100a00 */
[----:B------:R-:W3:Y:S04]  /*5e8c0*/  LDL.LU R5, [R1+0x1d24] ;  /* 0x001d240001057983 */ /* 0x000ee80000300800 */
[----:B------:R-:W3:Y:S04]  /*5e8d0*/  LDL.LU R6, [R1+0x1d28] ;  /* 0x001d280001067983 */ /* 0x000ee80000300800 */
[----:B------:R-:W3:Y:S04]  /*5e8e0*/  LDL.LU R7, [R1+0x1d2c] ;  /* 0x001d2c0001077983 */ /* 0x000ee80000300800 */
[----:B0-----:R-:W3:Y:S04]  /*5e8f0*/  LDL.LU R36, [R1+0x1d30] ;  /* 0x001d300001247983 */ /* 0x001ee80000300800 */
[----:B------:R-:W3:Y:S04]  /*5e900*/  LDL.LU R37, [R1+0x1d34] ;  /* 0x001d340001257983 */ /* 0x000ee80000300800 */
[----:B-1----:R-:W3:Y:S04]  /*5e910*/  LDL.LU R38, [R1+0x1d38] ;  /* 0x001d380001267983 */ /* 0x002ee80000300800 */
[----:B------:R-:W3:Y:S04]  /*5e920*/  LDL.LU R39, [R1+0x1d3c] ;  /* 0x001d3c0001277983 */ /* 0x000ee80000300800 */
[----:B------:R-:W3:Y:S04]  /*5e930*/  LDL.LU R8, [R1+0x35d0] ;  /* 0x0035d00001087983 */ /* 0x000ee80000300800 */
[----:B------:R-:W3:Y:S04]  /*5e940*/  LDL.LU R28, [R1+0x35cc] ;  /* 0x0035cc00011c7983 */ /* 0x000ee80000300800 */
[----:B------:R-:W3:Y:S04]  /*5e950*/  LDL.LU R9, [R1+0x35d8] ;  /* 0x0035d80001097983 */ /* 0x000ee80000300800 */
[----:B------:R-:W3:Y:S01]  /*5e960*/  LDL.LU R29, [R1+0x35d4] ;  /* 0x0035d400011d7983 */ /* 0x000ee20000300800 */
[----:B------:R-:W-:-:S03]  /*5e970*/  IMAD.MOV.U32 R59, RZ, RZ, R30 ;  /* 0x000000ffff3b7224 */ /* 0x000fc600078e001e */
[----:B------:R-:W3:Y:S04]  /*5e980*/  LDL.LU R56, [R1+0x35e0] ;  /* 0x0035e00001387983 */ /* 0x000ee80000300800 */
[----:B------:R-:W3:Y:S01]  /*5e990*/  LDL.LU R30, [R1+0x35dc] ;  /* 0x0035dc00011e7983 */ /* 0x000ee20000300800 */
[----:B------:R-:W-:-:S03]  /*5e9a0*/  IMAD.MOV.U32 R58, RZ, RZ, R31 ;  /* 0x000000ffff3a7224 */ /* 0x000fc600078e001f */
[----:B------:R-:W3:Y:S04]  /*5e9b0*/  LDL.LU R57, [R1+0x35e8] ;  /* 0x0035e80001397983 */ /* 0x000ee80000300800 */
[----:B------:R-:W3:Y:S04]  /*5e9c0*/  LDL.LU R31, [R1+0x35e4] ;  /* 0x0035e400011f7983 */ /* 0x000ee80000300800 */
[----:B--2---:R-:W2:Y:S04]  /*5e9d0*/  LDL.LU R32, [R1+0x1d10] ;  /* 0x001d100001207983 */ /* 0x004ea80000300800 */
[----:B------:R-:W2:Y:S04]  /*5e9e0*/  LDL.LU R33, [R1+0x1d14] ;  /* 0x001d140001217983 */ /* 0x000ea80000300800 */
[----:B----4-:R-:W2:Y:S04]  /*5e9f0*/  LDL.LU R34, [R1+0x1d18] ;  /* 0x001d180001227983 */ /* 0x010ea80000300800 */
        /* <DEDUP_REMOVED lines=13> */
[----:B------:R-:W-:Y:S04]  /*5ead0*/  STL.64 [R1+0x60d8], R14 ;  /* 0x0060d80e01007387 */ /* 0x000fe80000100a00 */
[----:B------:R0:W-:Y:S04]  /*5eae0*/  STL.64 [R1+0x60d0], R12 ;  /* 0x0060d00c01007387 */ /* 0x0001e80000100a00 */
[----:B0-----:R-:W4:Y:S04]  /*5eaf0*/  LDL.LU R12, [R1+0x1cc0] ;  /* 0x001cc000010c7983 */ /* 0x001f280000300800 */
[----:B------:R-:W4:Y:S04]  /*5eb00*/  LDL.LU R13, [R1+0x1cc4] ;  /* 0x001cc400010d7983 */ /* 0x000f280000300800 */
[----:B------:R-:W4:Y:S04]  /*5eb10*/  LDL.LU R14, [R1+0x1cc8] ;  /* 0x001cc800010e7983 */ /* 0x000f280000300800 */
[----:B------:R-:W4:Y:S01]  /*5eb20*/  LDL.LU R15, [R1+0x1ccc] ;  /* 0x001ccc00010f7983 */ /* 0x000f220000300800 */
[----:B---3--:R-:W-:Y:S01]  /*5eb30*/  HMMA.16816.F32 R36, R24, R10, R36 ;  /* 0x0000000a1824723c */ /* 0x008fe20000001824 */
[----:B------:R-:W-:-:S02]  /*5eb40*/  IMAD R28, R28, 0x100, R8 ;  /* 0x000001001c1c7824 */ /* 0x000fc400078e0208 */
[----:B------:R-:W-:-:S15]  /*5eb50*/  IMAD R29, R29, 0x100, R9 ;  /* 0x000001001d1d7824 */ /* 0x000fde00078e0209 */
[----:B------:R-:W-:-:S05]  /*5eb60*/  NOP ;  /* 0x0000000000007918 */ /* 0x000fca0000000000 */
[----:B------:R-:W-:Y:S04]  /*5eb70*/  STL.64 [R1+0x1d30], R36 ;  /* 0x001d302401007387 */ /* 0x000fe80000100a00 */
[----:B------:R0:W-:Y:S04]  /*5eb80*/  STL.64 [R1+0x1d38], R38 ;  /* 0x001d382601007387 */ /* 0x0001e80000100a00 */
[----:B0-----:R-:W3:Y:S04]  /*5eb90*/  LDL.LU.64 R38, [R1+0x6170] ;  /* 0x0061700001267983 */ /* 0x001ee80000300a00 */
[----:B------:R-:W3:Y:S04]  /*5eba0*/  LDL.LU.64 R36, [R1+0x6168] ;  /* 0x0061680001247983 */ /* 0x000ee80000300a00 */
[----:B------:R-:W2:Y:S04]  /*5ebb0*/  LDL.LU R8, [R1+0x6164] ;  /* 0x0061640001087983 */ /* 0x000ea80000300800 */
[----:B------:R-:W2:Y:S02]  /*5ebc0*/  LDL.LU R9, [R1+0x6160] ;  /* 0x0061600001097983 */ /* 0x000ea40000300800 */
        /* <DEDUP_REMOVED lines=8> */
[----:B0-----:R-:W3:Y:S04]  /*5ec50*/  LDL.LU R8, [R1+0x1cd0] ;  /* 0x001cd00001087983 */ /* 0x001ee80000300800 */
[----:B------:R-:W3:Y:S04]  /*5ec60*/  LDL.LU R9, [R1+0x1cd4] ;  /* 0x001cd40001097983 */ /* 0x000ee80000300800 */
[----:B------:R-:W3:Y:S04]  /*5ec70*/  LDL.LU R10, [R1+0x1cd8] ;  /* 0x001cd800010a7983 */ /* 0x000ee80000300800 */
[----:B------:R-:W3:Y:S01]  /*5ec80*/  LDL.LU R11, [R1+0x1cdc] ;  /* 0x001cdc00010b7983 */ /* 0x000ee20000300800 */
[----:B------:R-:W-:-:S02]  /*5ec90*/  IMAD R30, R30, 0x100, R56 ;  /* 0x000001001e1e7824 */ /* 0x000fc400078e0238 */
[----:B------:R-:W-:Y:S01]  /*5eca0*/  IMAD R31, R31, 0x100, R57 ;  /* 0x000001001f1f7824 */ /* 0x000fe200078e0239 */
[----:B------:R-:W-:Y:S02]  /*5ecb0*/  F2FP.F16.E5M2.UNPACK_B R28, R28 ;  /* 0x0000001cff1c723e */ /* 0x000fe400020004ff */
[----:B------:R-:W-:Y:S02]  /*5ecc0*/  F2FP.F16.E5M2.UNPACK_B R29, R29 ;  /* 0x0000001dff1d723e */ /* 0x000fe400020004ff */
[----:B------:R-:W-:Y:S02]  /*5ecd0*/  F2FP.F16.E5M2.UNPACK_B R30, R30 ;  /* 0x0000001eff1e723e */ /* 0x000fe400020004ff */
[----:B------:R-:W-:-:S07]  /*5ece0*/  F2FP.F16.E5M2.UNPACK_B R31, R31 ;  /* 0x0000001fff1f723e */ /* 0x000fce00020004ff */
[----:B------:R-:W-:Y:S06]  /*5ecf0*/  HMMA.16816.F32 R56, R28, R58, R52 ;  /* 0x0000003a1c38723c */ /* 0x000fec0000001834 */
[C---:B--2---:R-:W-:Y:S06]  /*5ed00*/  HMMA.16816.F32 R32, R24.reuse, R6, R32 ;  /* 0x000000061820723c */ /* 0x044fec0000001820 */
[C---:B----4-:R-:W-:Y:S06]  /*5ed10*/  HMMA.16816.F32 R40, R24.reuse, R4, R40 ;  /* 0x000000041828723c */ /* 0x050fec0000001828 */
[----:B------:R-:W-:Y:S11]  /*5ed20*/  HMMA.16816.F32 R24, R24, R2, R48 ;  /* 0x000000021818723c */ /* 0x000ff60000001830 */
[----:B------:R-:W-:Y:S04]  /*5ed30*/  STL.64 [R1+0x1d10], R32 ;  /* 0x001d102001007387 */ /* 0x000fe80000100a00 */
[----:B------:R0:W-:Y:S04]  /*5ed40*/  STL.64 [R1+0x1d18], R34 ;  /* 0x001d182201007387 */ /* 0x0001e80000100a00 */
[----:B0-----:R-:W2:Y:S04]  /*5ed50*/  LDL.LU.64 R34, [R1+0x6148] ;  /* 0x0061480001227983 */ /* 0x001ea80000300a00 */
[----:B------:R-:W2:Y:S04]  /*5ed60*/  LDL.LU.64 R32, [R1+0x6140] ;  /* 0x0061400001207983 */ /* 0x000ea80000300a00 */
[----:B------:R-:W-:Y:S04]  /*5ed70*/  STL.64 [R1+0x1d00], R40 ;  /* 0x001d002801007387 */ /* 0x000fe80000100a00 */
[----:B------:R0:W-:Y:S04]  /*5ed80*/  STL.64 [R1+0x1d08], R42 ;  /* 0x001d082a01007387 */ /* 0x0001e80000100a00 */
[----:B0-----:R-:W4:Y:S04]  /*5ed90*/  LDL.LU.64 R42, [R1+0x6138] ;  /* 0x00613800012a7983 */ /* 0x001f280000300a00 */
[----:B------:R-:W4:Y:S04]  /*5eda0*/  LDL.LU.64 R40, [R1+0x6130] ;  /* 0x0061300001287983 */ /* 0x000f280000300a00 */
[----:B------:R0:W-:Y:S04]  /*5edb0*/  STL.64 [R1+0x6068], R6 ;  /* 0x0060680601007387 */ /* 0x0001e80000100a00 */
[----:B0-----:R-:W2:Y:S04]  /*5edc0*/  LDL R6, [R1+0x20] ;  /* 0x0000200001067983 */ /* 0x001ea80000100800 */
[----:B------:R-:W-:Y:S04]  /*5edd0*/  STL.64 [R1+0x6060], R4 ;  /* 0x0060600401007387 */ /* 0x000fe80000100a00 */
[----:B------:R-:W4:Y:S04]  /*5ede0*/  LDL.LU.64 R50, [R1+0x6128] ;  /* 0x0061280001327983 */ /* 0x000f280000300a00 */
[----:B------:R-:W4:Y:S04]  /*5edf0*/  LDL.LU.64 R48, [R1+0x6120] ;  /* 0x0061200001307983 */ /* 0x000f280000300a00 */
[----:B------:R0:W-:Y:S04]  /*5ee00*/  STL.64 [R1+0x7a0], R24 ;  /* 0x0007a01801007387 */ /* 0x0001e80000100a00 */
[----:B------:R1:W-:Y:S04]  /*5ee10*/  STL.64 [R1+0x7a8], R26 ;  /* 0x0007a81a01007387 */ /* 0x0003e80000100a00 */
[----:B0-----:R-:W2:Y:S04]  /*5ee20*/  LDL.LU R24, [R1+0x1ce0] ;  /* 0x001ce00001187983 */ /* 0x001ea80000300800 */
[----:B------:R-:W2:Y:S04]  /*5ee30*/  LDL.LU R25, [R1+0x1ce4] ;  /* 0x001ce40001197983 */ /* 0x000ea80000300800 */
[----:B-1----:R-:W2:Y:S04]  /*5ee40*/  LDL.LU R26, [R1+0x1ce8] ;  /* 0x001ce800011a7983 */ /* 0x002ea80000300800 */
[----:B------:R-:W2:Y:S04]  /*5ee50*/  LDL.LU R27, [R1+0x1cec] ;  /* 0x001cec00011b7983 */ /* 0x000ea80000300800 */
[----:B------:R-:W4:Y:S04]  /*5ee60*/  LDL.LU.64 R54, [R1+0x6118] ;  /* 0x0061180001367983 */ /* 0x000f280000300a00 */
[----:B------:R-:W4:Y:S04]  /*5ee70*/  LDL.LU.64 R52, [R1+0x6110] ;  /* 0x0061100001347983 */ /* 0x000f280000300a00 */
[----:B------:R-:W-:Y:S04]  /*5ee80*/  STL.64 [R1+0x1cf0], R56 ;  /* 0x001cf03801007387 */ /* 0x000fe80000100a00 */
[----:B------:R0:W-:Y:S04]  /*5ee90*/  STL.64 [R1+0x1cf8], R58 ;  /* 0x001cf83a01007387 */ /* 0x0001e80000100a00 */
[----:B0-----:R-:W4:Y:S04]  /*5eea0*/  LDL.LU.64 R58, [R1+0x6108] ;  /* 0x00610800013a7983 */ /* 0x001f280000300a00 */
[----:B------:R-:W4:Y:S01]  /*5eeb0*/  LDL.LU.64 R56, [R1+0x6100] ;  /* 0x0061000001387983 */ /* 0x000f220000300a00 */
[----:B------:R-:W-:Y:S01]  /*5eec0*/  IMAD.MOV.U32 R7, RZ, RZ, R0 ;  /* 0x000000ffff077224 */ /* 0x000fe200078e0000 */
[C---:B---3--:R-:W-:Y:S06]  /*5eed0*/  HMMA.16816.F32 R8, R28.reuse, R16, R8 ;  /* 0x000000101c08723c */ /* 0x048fec0000001808 */
[C---:B--2---:R-:W-:Y:S06]  /*5eee0*/  HMMA.16816.F32 R24, R28.reuse, R6, R24 ;  /* 0x000000061c18723c */ /* 0x044fec0000001818 */
[C---:B------:R-:W-:Y:S06]  /*5eef0*/  HMMA.16816.F32 R4, R28.reuse, R18, R12 ;  /* 0x000000121c04723c */ /* 0x040fec000000180c */
[C---:B------:R-:W-:Y:S11]  /*5ef00*/  HMMA.16816.F32 R12, R28.reuse, R36, R20 ;  /* 0x000000241c0c723c */ /* 0x040ff60000001814 */
[----:B------:R-:W-:Y:S04]  /*5ef10*/  STL.64 [R1+0x1ce0], R24 ;  /* 0x001ce01801007387 */ /* 0x000fe80000100a00 */
[----:B------:R-:W-:Y:S04]  /*5ef20*/  STL.64 [R1+0x1ce8], R26 ;  /* 0x001ce81a01007387 */ /* 0x000fe80000100a00 */
[----:B------:R-:W-:Y:S04]  /*5ef30*/  STL.64 [R1+0x1cd0], R8 ;  /* 0x001cd00801007387 */ /* 0x000fe80000100a00 */
[----:B------:R0:W-:Y:S02]  /*5ef40*/  STL.64 [R1+0x1cd8], R10 ;  /* 0x001cd80a01007387 */ /* 0x0001e40000100a00 */
[C---:B0-----:R-:W-:Y:S02]  /*5ef50*/  HMMA.16816.F32 R8, R28.reuse, R38, R32 ;  /* 0x000000261c08723c */ /* 0x041fe40000001820 */
[----:B------:R-:W-:Y:S04]  /*5ef60*/  STL.64 [R1+0x1cc0], R4 ;  /* 0x001cc00401007387 */ /* 0x000fe80000100a00 */
[----:B------:R4:W-:Y:S04]  /*5ef70*/  STL.64 [R1+0x1cc8], R6 ;  /* 0x001cc80601007387 */ /* 0x0009e80000100a00 */
[----:B------:R-:W-:Y:S04]  /*5ef80*/  STL.64 [R1+0x1cb0], R12 ;  /* 0x001cb00c01007387 */ /* 0x000fe80000100a00 */
[----:B------:R0:W-:Y:S04]  /*5ef90*/  STL.64 [R1+0x1cb8], R14 ;  /* 0x001cb80e01007387 */ /* 0x0001e80000100a00 */
[----:B------:R-:W-:Y:S01]  /*5efa0*/  STL.64 [R1+0x6000], R60 ;  /* 0x0060003c01007387 */ /* 0x000fe20000100a00 */
[C---:B----4-:R-:W-:Y:S06]  /*5efb0*/  HMMA.16816.F32 R4, R28.reuse, R60, R40 ;  /* 0x0000003c1c04723c */ /* 0x050fec0000001828 */
[C---:B0-----:R-:W-:Y:S01]  /*5efc0*/  HMMA.16816.F32 R12, R28.reuse, R58, R44 ;  /* 0x0000003a1c0c723c */ /* 0x041fe2000000182c */
[----:B------:R-:W-:Y:S04]  /*5efd0*/  STL.64 [R1+0x1ca0], R8 ;  /* 0x001ca00801007387 */ /* 0x000fe80000100a00 */
[----:B------:R0:W-:Y:S02]  /*5efe0*/  STL.64 [R1+0x1ca8], R10 ;  /* 0x001ca80a01007387 */ /* 0x0001e40000100a00 */
[C---:B0-----:R-:W-:Y:S10]  /*5eff0*/  HMMA.16816.F32 R8, R28.reuse, R56, R48 ;  /* 0x000000381c08723c */ /* 0x041ff40000001830 */
        /* <DEDUP_REMOVED lines=12> */
[----:B------:R-:W2:Y:S04]  /*5f0c0*/  LDL.LU R24, [R1+0x1b90] ;  /* 0x001b900001187983 */ /* 0x000ea80000300800 */
[----:B------:R-:W2:Y:S04]  /*5f0d0*/  LDL.LU R25, [R1+0x1b94] ;  /* 0x001b940001197983 */ /* 0x000ea80000300800 */
[----:B------:R-:W2:Y:S04]  /*5f0e0*/  LDL.LU R26, [R1+0x1b98] ;  /* 0x001b9800011a7983 */ /* 0x000ea80000300800 */
[----:B------:R-:W2:Y:S04]  /*5f0f0*/  LDL.LU R27, [R1+0x1b9c] ;  /* 0x001b9c00011b7983 */ /* 0x000ea80000300800 */
[----:B0-----:R-:W4:Y:S04]  /*5f100*/  LDL.LU R8, [R1+0x1b70] ;  /* 0x001b700001087983 */ /* 0x001f280000300800 */
[----:B------:R-:W4:Y:S04]  /*5f110*/  LDL.LU R9, [R1+0x1b74] ;  /* 0x001b740001097983 */ /* 0x000f280000300800 */
[----:B---3--:R-:W4:Y:S04]  /*5f120*/  LDL.LU R10, [R1+0x1b78] ;  /* 0x001b7800010a7983 */ /* 0x008f280000300800 */
        /* <DEDUP_REMOVED lines=9> */
[----:B-1----:R-:W4:Y:S04]  /*5f1c0*/  LDL.LU R4, [R1+0x1c60] ;  /* 0x001c600001047983 */ /* 0x002f280000300800 */
[----:B------:R-:W4:Y:S04]  /*5f1d0*/  LDL.LU R5, [R1+0x1c64] ;  /* 0x001c640001057983 */ /* 0x000f280000300800 */
[----:B------:R-:W4:Y:S04]  /*5f1e0*/  LDL.LU R6, [R1+0x1c68] ;  /* 0x001c680001067983 */ /* 0x000f280000300800 */
[----:B------:R-:W4:Y:S04]  /*5f1f0*/  LDL.LU R7, [R1+0x1c6c] ;  /* 0x001c6c0001077983 */ /* 0x000f280000300800 */
        /* <DEDUP_REMOVED lines=24> */
[----:B------:R-:W-:Y:S04]  /*5f380*/  STL.64 [R1+0x5ff8], R58 ;  /* 0x005ff83a01007387 */ /* 0x000fe80000100a00 */
[----:B------:R0:W-:Y:S04]  /*5f390*/  STL.64 [R1+0x5ff0], R56 ;  /* 0x005ff03801007387 */ /* 0x0001e80000100a00 */
[----:B0-----:R-:W3:Y:S04]  /*5f3a0*/  LDL.LU R56, [R1+0x1ba0] ;  /* 0x001ba00001387983 */ /* 0x001ee80000300800 */
[----:B------:R-:W3:Y:S04]  /*5f3b0*/  LDL.LU R57, [R1+0x1ba4] ;  /* 0x001ba40001397983 */ /* 0x000ee80000300800 */
[----:B------:R-:W3:Y:S04]  /*5f3c0*/  LDL.LU R58, [R1+0x1ba8] ;  /* 0x001ba800013a7983 */ /* 0x000ee80000300800 */
[----:B------:R-:W3:Y:S01]  /*5f3d0*/  LDL.LU R59, [R1+0x1bac] ;  /* 0x001bac00013b7983 */ /* 0x000ee20000300800 */
[C---:B--2---:R-:W-:Y:S06]  /*5f3e0*/  HMMA.16816.F32 R48, R28.reuse, R52, R48 ;  /* 0x000000341c30723c */ /* 0x044fec0000001830 */
[----:B----4-:R-:W-:-:S15]  /*5f3f0*/  HMMA.16816.F32 R4, R28, R54, R4 ;  /* 0x000000361c04723c */ /* 0x010fde0000001804 */
[----:B------:R-:W-:-:S08]  /*5f400*/  NOP ;  /* 0x0000000000007918 */ /* 0x000fd00000000000 */
        /* <DEDUP_REMOVED lines=56> */
[----:B0-----:R-:W2:Y:S04]  /*5f790*/  LDL.LU R40, [R1+0x1bd0] ;  /* 0x001bd00001287983 */ /* 0x001ea80000300800 */
[----:B------:R-:W2:Y:S04]  /*5f7a0*/  LDL.LU R41, [R1+0x1bd4] ;  /* 0x001bd40001297983 */ /* 0x000ea80000300800 */
[----:B------:R-:W2:Y:S04]  /*5f7b0*/  LDL.LU R42, [R1+0x1bd8] ;  /* 0x001bd800012a7983 */ /* 0x000ea80000300800 */
[----:B------:R-:W2:Y:S01]  /*5f7c0*/  LDL.LU R43, [R1+0x1bdc] ;  /* 0x001bdc00012b7983 */ /* 0x000ea20000300800 */
[----:B---3--:R-:W-:-:S15]  /*5f7d0*/  HMMA.16816.F32 R32, R28, R38, R32 ;  /* 0x000000261c20723c */ /* 0x008fde0000001820 */
[----:B------:R-:W-:-:S08]  /*5f7e0*/  NOP ;  /* 0x0000000000007918 */ /* 0x000fd00000000000 */
[----:B------:R-:W-:Y:S04]  /*5f7f0*/  STL.64 [R1+0x1be0], R32 ;  /* 0x001be02001007387 */ /* 0x000fe80000100a00 */
[----:B------:R0:W-:Y:S04]  /*5f800*/  STL.64 [R1+0x1be8], R34 ;  /* 0x001be82201007387 */ /* 0x0001e80000100a00 */
[----:B0-----:R-:W3:Y:S04]  /*5f810*/  LDL.LU.64 R34, [R1+0x6078] ;  /* 0x0060780001227983 */ /* 0x001ee80000300a00 */
[----:B------:R-:W3:Y:S01]  /*5f820*/  LDL.LU.64 R32, [R1+0x6070] ;  /* 0x0060700001207983 */ /* 0x000ee20000300a00 */
[----:B--2---:R-:W-:Y:S03]  /*5f830*/  HMMA.16816.F32 R40, R28, R36, R40 ;  /* 0x000000241c28723c */ /* 0x004fe60000001828 */
[----:B------:R-:W-:Y:S04]  /*5f840*/  STL.64 [R1+0x5fd8], R38 ;  /* 0x005fd82601007387 */ /* 0x000fe80000100a00 */
[----:B------:R-:W-:-:S15]  /*5f850*/  STL.64 [R1+0x5fd0], R36 ;  /* 0x005fd02401007387 */ /* 0x000fde0000100a00 */
[----:B------:R-:W-:-:S01]  /*5f860*/  NOP ;  /* 0x0000000000007918 */ /* 0x000fc20000000000 */
[----:B------:R-:W-:Y:S04]  /*5f870*/  STL.64 [R1+0x1bd0], R40 ;  /* 0x001bd02801007387 */ /* 0x000fe80000100a00 */
[----:B------:R3:W-:Y:S01]  /*5f880*/  STL.64 [R1+0x1bd8], R42 ;  /* 0x001bd82a01007387 */ /* 0x0007e20000100a00 */
[C---:B----4-:R-:W-:Y:S06]  /*5f890*/  HMMA.16816.F32 R24, R28.reuse, R20, R24 ;  /* 0x000000141c18723c */ /* 0x050fec0000001818 */
[C---:B---3--:R-:W-:Y:S06]  /*5f8a0*/  HMMA.16816.F32 R40, R28.reuse, R34, R48 ;  /* 0x000000221c28723c */ /* 0x048fec0000001830 */
        /* <DEDUP_REMOVED lines=12> */
[----:B------:R0:W-:Y:S02]  /*5f970*/  STL.64 [R1+0x5f90], R20 ;  /* 0x005f901401007387 */ /* 0x0001e40000100a00 */
[C---:B0-----:R-:W-:Y:S06]  /*5f980*/  HMMA.16816.F32 R20, R28.reuse, R18, R4 ;  /* 0x000000121c14723c */ /* 0x041fec0000001804 */
[C---:B------:R-:W-:Y:S01]  /*5f990*/  HMMA.16816.F32 R4, R28.reuse, R16, R8 ;  /* 0x000000101c04723c */ /* 0x040fe20000001808 */
[----:B------:R-:W-:Y:S04]  /*5f9a0*/  STL.64 [R1+0x1b90], R24 ;  /* 0x001b901801007387 */ /* 0x000fe80000100a00 */
[----:B------:R-:W-:Y:S04]  /*5f9b0*/  STL.64 [R1+0x1b98], R26 ;  /* 0x001b981a01007387 */ /* 0x000fe80000100a00 */
[----:B------:R-:W2:Y:S08]  /*5f9c0*/  LDL.LU R48, [R1+0x1b00] ;  /* 0x001b000001307983 */ /* 0x000eb00000300800 */
[----:B------:R0:W-:Y:S04]  /*5f9d0*/  STL.64 [R1+0x1b80], R20 ;  /* 0x001b801401007387 */ /* 0x0001e80000100a00 */
[----:B------:R1:W-:Y:S04]  /*5f9e0*/  STL.64 [R1+0x1b88], R22 ;  /* 0x001b881601007387 */ /* 0x0003e80000100a00 */
[----:B------:R3:W-:Y:S04]  /*5f9f0*/  STL.64 [R1+0x1b70], R4 ;  /* 0x001b700401007387 */ /* 0x0007e80000100a00 */
[----:B------:R4:W-:Y:S04]  /*5fa00*/  STL.64 [R1+0x1b78], R6 ;  /* 0x001b780601007387 */ /* 0x0009e80000100a00 */
        /* <DEDUP_REMOVED lines=11> */
[----:B---3--:R-:W3:Y:S04]  /*5fac0*/  LDL.LU R4, [R1+0x1b60] ;  /* 0x001b600001047983 */ /* 0x008ee80000300800 */
[----:B------:R-:W3:Y:S04]  /*5fad0*/  LDL.LU R5, [R1+0x1b64] ;  /* 0x001b640001057983 */ /* 0x000ee80000300800 */
[----:B----4-:R-:W3:Y:S04]  /*5fae0*/  LDL.LU R6, [R1+0x1b68] ;  /* 0x001b680001067983 */ /* 0x010ee80000300800 */
        /* <DEDUP_REMOVED lines=21> */
[----:B------:R-:W4:Y:S04]  /*5fc40*/  LDL.64 R54, [R1+0x30] ;  /* 0x0000300001367983 */ /* 0x000f280000100a00 */
[----:B------:R-:W4:Y:S04]  /*5fc50*/  LDL.LU R56, [R1+0x1af0] ;  /* 0x001af00001387983 */ /* 0x000f280000300800 */
[----:B------:R-:W4:Y:S04]  /*5fc60*/  LDL.LU R57, [R1+0x1af4] ;  /* 0x001af40001397983 */ /* 0x000f280000300800 */
[----:B------:R-:W4:Y:S04]  /*5fc70*/  LDL.LU R58, [R1+0x1af8] ;  /* 0x001af800013a7983 */ /* 0x000f280000300800 */
[----:B------:R-:W4:Y:S04]  /*5fc80*/  LDL.LU R59, [R1+0x1afc] ;  /* 0x001afc00013b7983 */ /* 0x000f280000300800 */
[----:B------:R-:W4:Y:S04]  /*5fc90*/  LDL.64 R60, [R1+0x20] ;  /* 0x00002000013c7983 */ /* 0x000f280000100a00 */
        /* <DEDUP_REMOVED lines=19> */
[----:B----4-:R-:W-:-:S02]  /*5fdd0*/  IMAD R24, R24, 0x100, R47 ;  /* 0x0000010018187824 */ /* 0x010fc400078e022f */
[----:B------:R-:W-:Y:S02]  /*5fde0*/  IMAD R25, R25, 0x100, R52 ;  /* 0x0000010019197824 */ /* 0x000fe400078e0234 */
[----:B------:R-:W-:Y:S02]  /*5fdf0*/  IMAD R26, R26, 0x100, R53 ;  /* 0x000001001a1a7824 */ /* 0x000fe400078e0235 */
[----:B------:R-:W-:Y:S01]  /*5fe00*/  IMAD R27, R0, 0x100, R27 ;  /* 0x00000100001b7824 */ /* 0x000fe200078e021b */
[----:B------:R-:W-:Y:S02]  /*5fe10*/  F2FP.F16.E5M2.UNPACK_B R24, R24 ;  /* 0x00000018ff18723e */ /* 0x000fe400020004ff */
[----:B------:R-:W-:Y:S02]  /*5fe20*/  F2FP.F16.E5M2.UNPACK_B R25, R25 ;  /* 0x00000019ff19723e */ /* 0x000fe400020004ff */
[----:B------:R-:W-:Y:S02]  /*5fe30*/  F2FP.F16.E5M2.UNPACK_B R26, R26 ;  /* 0x0000001aff1a723e */ /* 0x000fe400020004ff */
[----:B------:R-:W-:Y:S01]  /*5fe40*/  F2FP.F16.E5M2.UNPACK_B R27, R27 ;  /* 0x0000001bff1b723e */ /* 0x000fe200020004ff */
[----:B------:R-:W-:Y:S01]  /*5fe50*/  IMAD.MOV.U32 R0, RZ, RZ, R55 ;  /* 0x000000ffff007224 */ /* 0x000fe200078e0037 */
[----:B--2---:R-:W-:-:S15]  /*5fe60*/  HMMA.16816.F32 R12, R28, R10, R16 ;  /* 0x0000000a1c0c723c */ /* 0x004fde0000001810 */
[----:B------:R-:W-:-:S08]  /*5fe70*/  NOP ;  /* 0x0000000000007918 */ /* 0x000fd00000000000 */
[----:B------:R-:W-:Y:S04]  /*5fe80*/  STL.64 [R1+0x1b40], R12 ;  /* 0x001b400c01007387 */ /* 0x000fe80000100a00 */
[----:B------:R0:W-:Y:S04]  /*5fe90*/  STL.64 [R1+0x1b48], R14 ;  /* 0x001b480e01007387 */ /* 0x0001e80000100a00 */
[----:B------:R-:W-:Y:S04]  /*5fea0*/  STL.64 [R1+0x5fa8], R10 ;  /* 0x005fa80a01007387 */ /* 0x000fe80000100a00 */
[----:B---3--:R1:W-:Y:S01]  /*5feb0*/  STL.64 [R1+0x5fa0], R8 ;  /* 0x005fa00801007387 */ /* 0x0083e20000100a00 */
[C---:B0-----:R-:W-:Y:S06]  /*5fec0*/  HMMA.16816.F32 R12, R28.reuse, R8, R20 ;  /* 0x000000081c0c723c */ /* 0x041fec0000001814 */
[----:B-1----:R-:W-:-:S15]  /*5fed0*/  HMMA.16816.F32 R8, R28, R6, R32 ;  /* 0x000000061c08723c */ /* 0x002fde0000001820 */
[----:B------:R-:W-:-:S02]  /*5fee0*/  NOP ;  /* 0x0000000000007918 */ /* 0x000fc40000000000 */
[----:B------:R-:W-:Y:S04]  /*5fef0*/  STL.64 [R1+0x1b30], R12 ;  /* 0x001b300c01007387 */ /* 0x000fe80000100a00 */
[----:B------:R-:W-:Y:S04]  /*5ff00*/  STL.64 [R1+0x1b38], R14 ;  /* 0x001b380e01007387 */ /* 0x000fe80000100a00 */
[----:B------:R-:W-:Y:S04]  /*5ff10*/  STL [R1+0x5f44], R6 ;  /* 0x005f440601007387 */ /* 0x000fe80000100800 */
[----:B------:R-:W-:Y:S04]  /*5ff20*/  STL [R1+0x5f40], R7 ;  /* 0x005f400701007387 */ /* 0x000fe80000100800 */
[----:B------:R-:W-:Y:S04]  /*5ff30*/  STL.64 [R1+0x1b20], R8 ;  /* 0x001b200801007387 */ /* 0x000fe80000100a00 */
[----:B------:R0:W-:Y:S02]  /*5ff40*/  STL.64 [R1+0x1b28], R10 ;  /* 0x001b280a01007387 */ /* 0x0001e40000100a00 */
[C---:B0-----:R-:W-:Y:S06]  /*5ff50*/  HMMA.16816.F32 R8, R28.reuse, R4, R36 ;  /* 0x000000041c08723c */ /* 0x041fec0000001824 */
[----:B------:R-:W-:Y:S04]  /*5ff60*/  STL [R1+0x5f4c], R4 ;  /* 0x005f4c0401007387 */ /* 0x000fe80000100800 */
[----:B------:R0:W-:Y:S02]  /*5ff70*/  STL [R1+0x5f48], R5 ;  /* 0x005f480501007387 */ /* 0x0001e40000100800 */
[----:B0-----:R-:W-:Y:S11]  /*5ff80*/  HMMA.16816.F32 R4, R28, R2, R40 ;  /* 0x000000021c04723c */ /* 0x001ff60000001828 */
[----:B------:R-:W-:Y:S04]  /*5ff90*/  STL.64 [R1+0x1b10], R8 ;  /* 0x001b100801007387 */ /* 0x000fe80000100a00 */
[----:B------:R0:W-:Y:S02]  /*5ffa0*/  STL.64 [R1+0x1b18], R10 ;  /* 0x001b180a01007387 */ /* 0x0001e40000100a00 */
[C---:B0-----:R-:W-:Y:S02]  /*5ffb0*/  HMMA.16816.F32 R8, R24.reuse, R54, R48 ;  /* 0x000000361808723c */ /* 0x041fe40000001830 */
[----:B------:R-:W-:Y:S04]  /*5ffc0*/  STL [R1+0x5f54], R2 ;  /* 0x005f540201007387 */ /* 0x000fe80000100800 */
[----:B------:R-:W-:Y:S04]  /*5ffd0*/  STL [R1+0x5f50], R3 ;  /* 0x005f500301007387 */ /* 0x000fe80000100800 */
[----:B------:R-:W-:Y:S04]  /*5ffe0*/  STL.64 [R1+0x790], R4 ;  /* 0x0007900401007387 */ /* 0x000fe80000100a00 */
[----:B------:R-:W-:Y:S09]  /*5fff0*/  STL.64 [R1+0x798], R6 ;  /* 0x0007980601007387 */ /* 0x000ff20000100a00 */
[----:B------:R-:W-:Y:S04]  /*60000*/  STL.64 [R1+0x1b00], R8 ;  /* 0x001b000801007387 */ /* 0x000fe80000100a00 */
[----:B------:R0:W-:Y:S02]  /*60010*/  STL.64 [R1+0x1b08], R10 ;  /* 0x001b080a01007387 */ /* 0x0001e40000100a00 */
[----:B0-----:R-:W-:Y:S01]  /*60020*/  HMMA.16816.F32 R8, R24, R60, R56 ;  /* 0x0000003c1808723c */ /* 0x001fe20000001838 */
[----:B------:R-:W-:Y:S01]  /*60030*/  IMAD.MOV.U32 R7, RZ, RZ, R54 ;  /* 0x000000ffff077224 */ /* 0x000fe200078e0036 */
[----:B------:R-:W-:Y:S04]  /*60040*/  STL [R1+0x5f5c], R0 ;  /* 0x005f5c0001007387 */ /* 0x000fe80000100800 */
[----:B------:R-:W-:-:S15]  /*60050*/  STL [R1+0x5f58], R7 ;  /* 0x005f580701007387 */ /* 0x000fde0000100800 */
[----:B------:R-:W-:-:S02]  /*60060*/  NOP ;  /* 0x0000000000007918 */ /* 0x000fc40000000000 */
[----:B------:R0:W-:Y:S04]  /*60070*/  STL.64 [R1+0x1af0], R8 ;  /* 0x001af00801007387 */ /* 0x0001e80000100a00 */
[----:B------:R1:W-:Y:S04]  /*60080*/  STL.64 [R1+0x1af8], R10 ;  /* 0x001af80a01007387 */ /* 0x0003e80000100a00 */
[----:B------:R-:W2:Y:S04]  /*60090*/  LDL.LU R36, [R1+0x1a10] ;  /* 0x001a100001247983 */ /* 0x000ea80000300800 */
[----:B------:R-:W2:Y:S04]  /*600a0*/  LDL.LU R37, [R1+0x1a14] ;  /* 0x001a140001257983 */ /* 0x000ea80000300800 */
[----:B------:R-:W3:Y:S04]  /*600b0*/  LDL.LU R38, [R1+0x1a18] ;  /* 0x001a180001267983 */ /* 0x000ee80000300800 */
[----:B------:R-:W3:Y:S04]  /*600c0*/  LDL.LU R39, [R1+0x1a1c] ;  /* 0x001a1c0001277983 */ /* 0x000ee80000300800 */
        /* <DEDUP_REMOVED lines=18> */
[----:B------:R-:W3:Y:S04]  /*601f0*/  LDL.LU R48, [R1+0x1ab0] ;  /* 0x001ab00001307983 */ /* 0x000ee80000300800 */
[----:B------:R-:W3:Y:S04]  /*60200*/  LDL.LU R49, [R1+0x1ab4] ;  /* 0x001ab40001317983 */ /* 0x000ee80000300800 */
[----:B------:R-:W3:Y:S04]  /*60210*/  LDL.LU R50, [R1+0x1ab8] ;  /* 0x001ab80001327983 */ /* 0x000ee80000300800 */
[----:B------:R-:W3:Y:S04]  /*60220*/  LDL.LU R51, [R1+0x1abc] ;  /* 0x001abc0001337983 */ /* 0x000ee80000300800 */
[----:B--2---:R-:W2:Y:S04]  /*60230*/  LDL.LU R32, [R1+0x1ae0] ;  /* 0x001ae00001207983 */ /* 0x004ea80000300800 */
[----:B------:R-:W2:Y:S04]  /*60240*/  LDL.LU R33, [R1+0x1ae4] ;  /* 0x001ae40001217983 */ /* 0x000ea80000300800 */
[----:B------:R-:W2:Y:S04]  /*60250*/  LDL.LU R34, [R1+0x1ae8] ;  /* 0x001ae80001227983 */ /* 0x000ea80000300800 */
[----:B------:R-:W2:Y:S04]  /*60260*/  LDL.LU R35, [R1+0x1aec] ;  /* 0x001aec0001237983 */ /* 0x000ea80000300800 */
[----:B------:R-:W4:Y:S04]  /*60270*/  LDL.LU R36, [R1+0x1ad0] ;  /* 0x001ad00001247983 */ /* 0x000f280000300800 */
[----:B------:R-:W4:Y:S04]  /*60280*/  LDL.LU R37, [R1+0x1ad4] ;  /* 0x001ad40001257983 */ /* 0x000f280000300800 */
[----:B------:R-:W4:Y:S04]  /*60290*/  LDL.LU R38, [R1+0x1ad8] ;  /* 0x001ad80001267983 */ /* 0x000f280000300800 */
[----:B------:R-:W4:Y:S04]  /*602a0*/  LDL.LU R39, [R1+0x1adc] ;  /* 0x001adc0001277983 */ /* 0x000f280000300800 */
[----:B------:R-:W3:Y:S04]  /*602b0*/  LDL.LU R40, [R1+0x1ac0] ;  /* 0x001ac00001287983 */ /* 0x000ee80000300800 */
[----:B------:R-:W3:Y:S04]  /*602c0*/  LDL.LU R41, [R1+0x1ac4] ;  /* 0x001ac40001297983 */ /* 0x000ee80000300800 */
[----:B------:R-:W3:Y:S04]  /*602d0*/  LDL.LU R42, [R1+0x1ac8] ;  /* 0x001ac800012a7983 */ /* 0x000ee80000300800 */
[----:B------:R-:W3:Y:S04]  /*602e0*/  LDL.LU R43, [R1+0x1acc] ;  /* 0x001acc00012b7983 */ /* 0x000ee80000300800 */
[----:B------:R-:W3:Y:S04]  /*602f0*/  LDL.64 R46, [R1+0x8] ;  /* 0x00000800012e7983 */ /* 0x000ee80000100a00 */
[----:B------:R-:W4:Y:S04]  /*60300*/  LDL.64 R60, [R1] ;  /* 0x00000000013c7983 */ /* 0x000f280000100a00 */
        /* <DEDUP_REMOVED lines=20> */
[----:B------:R0:W-:Y:S04]  /*60450*/  STL [R1+0x5f64], R6 ;  /* 0x005f640601007387 */ /* 0x0001e80000100800 */
[----:B0-----:R-:W2:Y:S04]  /*60460*/  LDL.64 R6, [R1+0x18] ;  /* 0x0000180001067983 */ /* 0x001ea80000100a00 */
[----:B------:R-:W-:Y:S01]  /*60470*/  STL [R1+0x5f60], R5 ;  /* 0x005f600501007387 */ /* 0x000fe20000100800 */
[----:B--2---:R-:W-:Y:S06]  /*60480*/  HMMA.16816.F32 R32, R24, R6, R32 ;  /* 0x000000061820723c */ /* 0x004fec0000001820 */
[----:B------:R-:W-:-:S15]  /*60490*/  IMAD.MOV.U32 R3, RZ, RZ, R6 ;  /* 0x000000ffff037224 */ /* 0x000fde00078e0006 */
[----:B------:R-:W-:-:S02]  /*604a0*/  NOP ;  /* 0x0000000000007918 */ /* 0x000fc40000000000 */
[----:B------:R-:W-:Y:S04]  /*604b0*/  STL.64 [R1+0x1ae0], R32 ;  /* 0x001ae02001007387 */ /* 0x000fe80000100a00 */
[----:B------:R0:W-:Y:S04]  /*604c0*/  STL.64 [R1+0x1ae8], R34 ;  /* 0x001ae82201007387 */ /* 0x0001e80000100a00 */
[----:B0-----:R-:W2:Y:S04]  /*604d0*/  LDL.LU.64 R34, [R1+0x6048] ;  /* 0x0060480001227983 */ /* 0x001ea80000300a00 */
[----:B------:R-:W2:Y:S04]  /*604e0*/  LDL.LU.64 R32, [R1+0x6040] ;  /* 0x0060400001207983 */ /* 0x000ea80000300a00 */
[----:B------:R0:W-:Y:S04]  /*604f0*/  STL [R1+0x5f68], R3 ;  /* 0x005f680301007387 */ /* 0x0001e80000100800 */
[----:B0-----:R-:W2:Y:S01]  /*60500*/  LDL.64 R2, [R1+0x10] ;  /* 0x0000100001027983 */ /* 0x001ea20000100a00 */
[C---:B---3--:R-:W-:Y:S06]  /*60510*/  HMMA.16816.F32 R40, R24.reuse, R46, R40 ;  /* 0x0000002e1828723c */ /* 0x048fec0000001828 */
[----:B----4-:R-:W-:Y:S01]  /*60520*/  HMMA.16816.F32 R48, R24, R60, R48 ;  /* 0x0000003c1830723c */ /* 0x010fe20000001830 */
[----:B------:R-:W-:-:S02]  /*60530*/  IMAD.MOV.U32 R5, RZ, RZ, R46 ;  /* 0x000000ffff057224 */ /* 0x000fc400078e002e */
[----:B------:R-:W-:Y:S02]  /*60540*/  IMAD.MOV.U32 R0, RZ, RZ, R47 ;  /* 0x000000ffff007224 */ /* 0x000fe400078e002f */
[----:B------:R-:W-:Y:S02]  /*60550*/  IMAD.MOV.U32 R4, RZ, RZ, R7 ;  /* 0x000000ffff047224 */ /* 0x000fe400078e0007 */
[----:B------:R-:W-:Y:S01]  /*60560*/  IMAD.MOV.U32 R6, RZ, RZ, R61 ;  /* 0x000000ffff067224 */ /* 0x000fe200078e003d */
[----:B--2---:R-:W-:Y:S06]  /*60570*/  HMMA.16816.F32 R36, R24, R2, R36 ;  /* 0x000000021824723c */ /* 0x004fec0000001824 */
[----:B------:R-:W-:-:S02]  /*60580*/  IMAD.MOV.U32 R7, RZ, RZ, R2 ;  /* 0x000000ffff077224 */ /* 0x000fc400078e0002 */
[----:B------:R-:W-:Y:S02]  /*60590*/  IMAD.MOV.U32 R2, RZ, RZ, R3 ;  /* 0x000000ffff027224 */ /* 0x000fe400078e0003 */
[----:B------:R-:W-:-:S13]  /*605a0*/  IMAD.MOV.U32 R3, RZ, RZ, R60 ;  /* 0x000000ffff037224 */ /* 0x000fda00078e003c */
[----:B------:R-:W-:Y:S04]  /*605b0*/  STL.64 [R1+0x1ad0], R36 ;  /* 0x001ad02401007387 */ /* 0x000fe80000100a00 */
[----:B------:R0:W-:Y:S04]  /*605c0*/  STL.64 [R1+0x1ad8], R38 ;  /* 0x001ad82601007387 */ /* 0x0001e80000100a00 */
[----:B0-----:R-:W2:Y:S04]  /*605d0*/  LDL.LU.64 R38, [R1+0x6038] ;  /* 0x0060380001267983 */ /* 0x001ea80000300a00 */
[----:B------:R-:W2:Y:S04]  /*605e0*/  LDL.LU.64 R36, [R1+0x6030] ;  /* 0x0060300001247983 */ /* 0x000ea80000300a00 */
[----:B------:R-:W-:Y:S04]  /*605f0*/  STL.64 [R1+0x1ac0], R40 ;  /* 0x001ac02801007387 */ /* 0x000fe80000100a00 */
[----:B------:R0:W-:Y:S04]  /*60600*/  STL.64 [R1+0x1ac8], R42 ;  /* 0x001ac82a01007387 */ /* 0x0001e80000100a00 */
[----:B0-----:R-:W2:Y:S04]  /*60610*/  LDL.LU.64 R42, [R1+0x6028] ;  /* 0x00602800012a7983 */ /* 0x001ea80000300a00 */
[----:B------:R-:W3:Y:S04]  /*60620*/  LDL.LU.64 R40, [R1+0x6020] ;  /* 0x0060200001287983 */ /* 0x000ee80000300a00 */
[----:B------:R-:W4:Y:S04]  /*60630*/  LDL.LU.64 R46, [R1+0x6018] ;  /* 0x00601800012e7983 */ /* 0x000f280000300a00 */
[----:B------:R-:W-:Y:S04]  /*60640*/  STL.64 [R1+0x1ab0], R48 ;  /* 0x001ab03001007387 */ /* 0x000fe80000100a00 */
[----:B------:R0:W-:Y:S04]  /*60650*/  STL.64 [R1+0x1ab8], R50 ;  /* 0x001ab83201007387 */ /* 0x0001e80000100a00 */
[----:B0-----:R-:W2:Y:S04]  /*60660*/  LDL.LU.64 R50, [R1+0x6010] ;  /* 0x0060100001327983 */ /* 0x001ea80000300a00 */
[----:B------:R-:W3:Y:S04]  /*60670*/  LDL.LU.64 R48, [R1+0x6008] ;  /* 0x0060080001307983 */ /* 0x000ee80000300a00 */
[----:B------:R-:W4:Y:S04]  /*60680*/  LDL.LU.64 R60, [R1+0x6000] ;  /* 0x00600000013c7983 */ /* 0x000f280000300a00 */
        /* <DEDUP_REMOVED lines=25> */
[C---:B---3--:R-:W-:Y:S01]  /*60820*/  HMMA.16816.F32 R4, R24.reuse, R52, R8 ;  /* 0x000000341804723c */ /* 0x048fe20000001808 */
[----:B------:R-:W-:Y:S05]  /*60830*/  STL.64 [R1+0x5e68], R54 ;  /* 0x005e683601007387 */ /* 0x000fea0000100a00 */
[C---:B------:R-:W-:Y:S11]  /*60840*/  HMMA.16816.F32 R8, R24.reuse, R50, R12 ;  /* 0x000000321808723c */ /* 0x040ff6000000180c */
[----:B------:R-:W-:Y:S04]  /*60850*/  STL.64 [R1+0x1a70], R28 ;  /* 0x001a701c01007387 */ /* 0x000fe80000100a00 */
[----:B------:R-:W-:Y:S04]  /*60860*/  STL.64 [R1+0x1a78], R30 ;  /* 0x001a781e01007387 */ /* 0x000fe80000100a00 */
[----:B------:R-:W-:Y:S04]  /*60870*/  STL.64 [R1+0x5e60], R52 ;  /* 0x005e603401007387 */ /* 0x000fe80000100a00 */
[----:B------:R-:W-:Y:S04]  /*60880*/  STL.64 [R1+0x1a60], R4 ;  /* 0x001a600401007387 */ /* 0x000fe80000100a00 */
[----:B------:R0:W-:Y:S02]  /*60890*/  STL.64 [R1+0x1a68], R6 ;  /* 0x001a680601007387 */ /* 0x0001e40000100a00 */
[C---:B0-----:R-:W-:Y:S02]  /*608a0*/  HMMA.16816.F32 R4, R24.reuse, R48, R16 ;  /* 0x000000301804723c */ /* 0x041fe40000001810 */
[----:B------:R-:W-:Y:S04]  /*608b0*/  STL.64 [R1+0x5e88], R50 ;  /* 0x005e883201007387 */ /* 0x000fe80000100a00 */
[----:B------:R-:W-:Y:S04]  /*608c0*/  STL.64 [R1+0x1a50], R8 ;  /* 0x001a500801007387 */ /* 0x000fe80000100a00 */
[----:B------:R0:W-:Y:S04]  /*608d0*/  STL.64 [R1+0x1a58], R10 ;  /* 0x001a580a01007387 */ /* 0x0001e80000100a00 */
[----:B------:R-:W-:Y:S01]  /*608e0*/  STL.64 [R1+0x5e80], R48 ;  /* 0x005e803001007387 */ /* 0x000fe20000100a00 */
[C---:B0-----:R-:W-:Y:S08]  /*608f0*/  HMMA.16816.F32 R8, R24.reuse, R46, R20 ;  /* 0x0000002e1808723c */ /* 0x041ff00000001814 */
[----:B------:R-:W-:Y:S04]  /*60900*/  STL.64 [R1+0x1a40], R4 ;  /* 0x001a400401007387 */ /* 0x000fe80000100a00 */
[----:B------:R0:W-:Y:S02]  /*60910*/  STL.64 [R1+0x1a48], R6 ;  /* 0x001a480601007387 */ /* 0x0001e40000100a00 */
[C---:B0-----:R-:W-:Y:S02]  /*60920*/  HMMA.16816.F32 R4, R24.reuse, R44, R32 ;  /* 0x0000002c1804723c */ /* 0x041fe40000001820 */
[----:B------:R-:W-:Y:S07]  /*60930*/  STL.64 [R1+0x5e98], R46 ;  /* 0x005e982e01007387 */ /* 0x000fee0000100a00 */
[----:B------:R-:W-:Y:S04]  /*60940*/  STL.64 [R1+0x1a30], R8 ;  /* 0x001a300801007387 */ /* 0x000fe80000100a00 */
[----:B------:R-:W-:Y:S04]  /*60950*/  STL.64 [R1+0x1a38], R10 ;  /* 0x001a380a01007387 */ /* 0x000fe80000100a00 */
[----:B------:R-:W-:Y:S06]  /*60960*/  STL.64 [R1+0x5e90], R44 ;  /* 0x005e902c01007387 */ /* 0x000fec0000100a00 */
        /* <DEDUP_REMOVED lines=113> */
[C---:B---3--:R-:W-:Y:S06]  /*61080*/  HMMA.16816.F32 R32, R24.reuse, R18, R32 ;  /* 0x000000121820723c */ /* 0x048fec0000001820 */
[----:B--2---:R-:W-:Y:S01]  /*61090*/  HMMA.16816.F32 R20, R24, R16, R36 ;  /* 0x000000101814723c */ /* 0x004fe20000001824 */
        /* <DEDUP_REMOVED lines=9> */
[----:B----4-:R-:W-:-:S15]  /*61130*/  HMMA.16816.F32 R16, R24, R12, R44 ;  /* 0x0000000c1810723c */ /* 0x010fde000000182c */
[----:B------:R-:W-:-:S01]  /*61140*/  NOP ;  /* 0x0000000000007918 */ /* 0x000fc20000000000 */
        /* <DEDUP_REMOVED lines=8> */
[----:B------:R0:W-:Y:S02]  /*611d0*/  STL.64 [R1+0x1958], R14 ;  /* 0x0019580e01007387 */ /* 0x0001e40000100a00 */
[----:B0-----:R-:W-:Y:S02]  /*611e0*/  HMMA.16816.F32 R12, R24, R8, R52 ;  /* 0x00000008180c723c */ /* 0x001fe40000001834 */
[----:B------:R-:W-:Y:S04]  /*611f0*/  STL.64 [R1+0x5e28], R10 ;  /* 0x005e280a01007387 */ /* 0x000fe80000100a00 */
[----:B------:R0:W-:-:S15]  /*61200*/  STL.64 [R1+0x5e20], R8 ;  /* 0x005e200801007387 */ /* 0x0001de0000100a00 */
[----:B------:R-:W-:-:S02]  /*61210*/  NOP ;  /* 0x0000000000007918 */ /* 0x000fc40000000000 */
[----:B------:R1:W-:Y:S04]  /*61220*/  STL.64 [R1+0x1940], R12 ;  /* 0x0019400c01007387 */ /* 0x0003e80000100a00 */
[----:B------:R2:W-:Y:S04]  /*61230*/  STL.64 [R1+0x1948], R14 ;  /* 0x0019480e01007387 */ /* 0x0005e80000100a00 */
        /* <DEDUP_REMOVED lines=9> */
[----:B------:R-:W2:Y:S04]  /*612d0*/  LDL.LU R19, [R1+0x185c] ;  /* 0x00185c0001137983 */ /* 0x000ea80000300800 */
[----:B--2---:R-:W-:Y:S04]  /*612e0*/  STL.64 [R1+0x5ec8], R18 ;  /* 0x005ec81201007387 */ /* 0x004fe80000100a00 */
[----:B---3--:R2:W-:Y:S04]  /*612f0*/  STL.64 [R1+0x5ec0], R16 ;  /* 0x005ec01001007387 */ /* 0x0085e80000100a00 */
[----:B0-----:R-:W3:Y:S04]  /*61300*/  LDL.LU R8, [R1+0x1870] ;  /* 0x0018700001087983 */ /* 0x001ee80000300800 */
[----:B------:R-:W3:Y:S04]  /*61310*/  LDL.LU R9, [R1+0x1874] ;  /* 0x0018740001097983 */ /* 0x000ee80000300800 */
[----:B------:R-:W4:Y:S04]  /*61320*/  LDL.LU R10, [R1+0x1878] ;  /* 0x00187800010a7983 */ /* 0x000f280000300800 */
[----:B------:R-:W4:Y:S04]  /*61330*/  LDL.LU R11, [R1+0x187c] ;  /* 0x00187c00010b7983 */ /* 0x000f280000300800 */
[----:B----4-:R-:W-:Y:S04]  /*61340*/  STL.64 [R1+0x5ed8], R10 ;  /* 0x005ed80a01007387 */ /* 0x010fe80000100a00 */
[----:B---3--:R-:W-:Y:S04]  /*61350*/  STL.64 [R1+0x5ed0], R8 ;  /* 0x005ed00801007387 */ /* 0x008fe80000100a00 */
[----:B-1----:R-:W3:Y:S04]  /*61360*/  LDL.LU R12, [R1+0x1860] ;  /* 0x00186000010c7983 */ /* 0x002ee80000300800 */
[----:B------:R-:W3:Y:S04]  /*61370*/  LDL.LU R13, [R1+0x1864] ;  /* 0x00186400010d7983 */ /* 0x000ee80000300800 */
[----:B------:R-:W4:Y:S04]  /*61380*/  LDL.LU R14, [R1+0x1868] ;  /* 0x00186800010e7983 */ /* 0x000f280000300800 */
[----:B------:R-:W4:Y:S04]  /*61390*/  LDL.LU R15, [R1+0x186c] ;  /* 0x00186c00010f7983 */ /* 0x000f280000300800 */
[----:B----4-:R0:W-:Y:S04]  /*613a0*/  STL.64 [R1+0x5ee8], R14 ;  /* 0x005ee80e01007387 */ /* 0x0101e80000100a00 */
[----:B---3--:R-:W-:Y:S04]  /*613b0*/  STL.64 [R1+0x5ee0], R12 ;  /* 0x005ee00c01007387 */ /* 0x008fe80000100a00 */
[----:B------:R-:W3:Y:S04]  /*613c0*/  LDL.LU R52, [R1+0x18a0] ;  /* 0x0018a00001347983 */ /* 0x000ee80000300800 */
[----:B------:R-:W3:Y:S04]  /*613d0*/  LDL.LU R53, [R1+0x18a4] ;  /* 0x0018a40001357983 */ /* 0x000ee80000300800 */
[----:B------:R-:W4:Y:S04]  /*613e0*/  LDL.LU R54, [R1+0x18a8] ;  /* 0x0018a80001367983 */ /* 0x000f280000300800 */
[----:B------:R-:W4:Y:S01]  /*613f0*/  LDL.LU R55, [R1+0x18ac] ;  /* 0x0018ac0001377983 */ /* 0x000f220000300800 */
[----:B------:R-:W-:-:S02]  /*61400*/  IMAD R28, R28, 0x100, R56 ;  /* 0x000001001c1c7824 */ /* 0x000fc400078e0238 */
[----:B------:R-:W-:Y:S02]  /*61410*/  IMAD R29, R29, 0x100, R57 ;  /* 0x000001001d1d7824 */ /* 0x000fe400078e0239 */
[----:B------:R-:W-:Y:S02]  /*61420*/  IMAD R30, R30, 0x100, R58 ;  /* 0x000001001e1e7824 */ /* 0x000fe400078e023a */
[----:B------:R-:W-:Y:S01]  /*61430*/  IMAD R31, R31, 0x100, R59 ;  /* 0x000001001f1f7824 */ /* 0x000fe200078e023b */
[----:B----4-:R-:W-:Y:S04]  /*61440*/  STL.64 [R1+0x5ef8], R54 ;  /* 0x005ef83601007387 */ /* 0x010fe80000100a00 */
[----:B---3--:R-:W-:Y:S04]  /*61450*/  STL.64 [R1+0x5ef0], R52 ;  /* 0x005ef03401007387 */ /* 0x008fe80000100a00 */
[----:B------:R-:W3:Y:S04]  /*61460*/  LDL.LU R56, [R1+0x18b0] ;  /* 0x0018b00001387983 */ /* 0x000ee80000300800 */
[----:B------:R-:W3:Y:S04]  /*61470*/  LDL.LU R57, [R1+0x18b4] ;  /* 0x0018b40001397983 */ /* 0x000ee80000300800 */
[----:B------:R-:W4:Y:S04]  /*61480*/  LDL.LU R58, [R1+0x18b8] ;  /* 0x0018b800013a7983 */ /* 0x000f280000300800 */
[----:B------:R-:W4:Y:S01]  /*61490*/  LDL.LU R59, [R1+0x18bc] ;  /* 0x0018bc00013b7983 */ /* 0x000f220000300800 */
[----:B------:R-:W-:-:S02]  /*614a0*/  IMAD.MOV.U32 R50, RZ, RZ, R3 ;  /* 0x000000ffff327224 */ /* 0x000fc400078e0003 */
[----:B------:R-:W-:Y:S02]  /*614b0*/  IMAD.MOV.U32 R51, RZ, RZ, R6 ;  /* 0x000000ffff337224 */ /* 0x000fe400078e0006 */
[----:B------:R-:W-:Y:S02]  /*614c0*/  IMAD.MOV.U32 R48, RZ, RZ, R5 ;  /* 0x000000ffff307224 */ /* 0x000fe400078e0005 */
[----:B------:R-:W-:Y:S01]  /*614d0*/  IMAD.MOV.U32 R49, RZ, RZ, R0 ;  /* 0x000000ffff317224 */ /* 0x000fe200078e0000 */
[----:B----4-:R-:W-:Y:S04]  /*614e0*/  STL.64 [R1+0x5f08], R58 ;  /* 0x005f083a01007387 */ /* 0x010fe80000100a00 */
[----:B---3--:R-:W-:Y:S04]  /*614f0*/  STL.64 [R1+0x5f00], R56 ;  /* 0x005f003801007387 */ /* 0x008fe80000100a00 */
[----:B------:R-:W3:Y:S04]  /*61500*/  LDL.LU R3, [R1+0x5f68] ;  /* 0x005f680001037983 */ /* 0x000ee80000300800 */
[----:B------:R-:W4:Y:S04]  /*61510*/  LDL.LU R6, [R1+0x5f64] ;  /* 0x005f640001067983 */ /* 0x000f280000300800 */
[----:B------:R-:W0:Y:S04]  /*61520*/  LDL.LU R5, [R1+0x5f60] ;  /* 0x005f600001057983 */ /* 0x000e280000300800 */
[----:B------:R-:W4:Y:S04]  /*61530*/  LDL.LU R0, [R1+0x5f5c] ;  /* 0x005f5c0001007983 */ /* 0x000f280000300800 */
[----:B------:R-:W-:Y:S04]  /*61540*/  STL.64 [R1+0x5f18], R50 ;  /* 0x005f183201007387 */ /* 0x000fe80000100a00 */
[----:B------:R-:W-:Y:S04]  /*61550*/  STL.64 [R1+0x5f10], R48 ;  /* 0x005f103001007387 */ /* 0x000fe80000100a00 */
        /* <DEDUP_REMOVED lines=8> */
[----:B------:R-:W2:Y:S04]  /*615e0*/  LDL.LU R7, [R1+0x5f58] ;  /* 0x005f580001077983 */ /* 0x000ea80000300800 */
[----:B------:R-:W3:Y:S04]  /*615f0*/  LDL.LU R2, [R1+0x5f54] ;  /* 0x005f540001027983 */ /* 0x000ee80000300800 */
[----:B------:R-:W2:Y:S04]  /*61600*/  LDL.LU R16, [R1+0x18e0] ;  /* 0x0018e00001107983 */ /* 0x000ea80000300800 */
[----:B------:R-:W2:Y:S04]  /*61610*/  LDL.LU R17, [R1+0x18e4] ;  /* 0x0018e40001117983 */ /* 0x000ea80000300800 */
[----:B------:R-:W3:Y:S04]  /*61620*/  LDL.LU R18, [R1+0x18e8] ;  /* 0x0018e80001127983 */ /* 0x000ee80000300800 */
[----:B------:R-:W3:Y:S01]  /*61630*/  LDL.LU R19, [R1+0x18ec] ;  /* 0x0018ec0001137983 */ /* 0x000ee20000300800 */
[----:B------:R-:W-:-:S02]  /*61640*/  IMAD.MOV.U32 R32, RZ, RZ, R3 ;  /* 0x000000ffff207224 */ /* 0x000fc400078e0003 */
[----:B------:R-:W-:Y:S02]  /*61650*/  IMAD.MOV.U32 R33, RZ, RZ, R4 ;  /* 0x000000ffff217224 */ /* 0x000fe400078e0004 */
[----:B0-----:R-:W-:Y:S02]  /*61660*/  IMAD.MOV.U32 R14, RZ, RZ, R5 ;  /* 0x000000ffff0e7224 */ /* 0x001fe400078e0005 */
[----:B----4-:R-:W-:Y:S01]  /*61670*/  IMAD.MOV.U32 R15, RZ, RZ, R6 ;  /* 0x000000ffff0f7224 */ /* 0x010fe200078e0006 */
[----:B---3--:R-:W-:Y:S04]  /*61680*/  STL.64 [R1+0x5f38], R18 ;  /* 0x005f381201007387 */ /* 0x008fe80000100a00 */
[----:B--2---:R0:W-:Y:S04]  /*61690*/  STL.64 [R1+0x5f30], R16 ;  /* 0x005f301001007387 */ /* 0x0041e80000100a00 */
[----:B------:R-:W2:Y:S04]  /*616a0*/  LDL.LU R3, [R1+0x5f50] ;  /* 0x005f500001037983 */ /* 0x000ea80000300800 */
[----:B------:R-:W3:Y:S04]  /*616b0*/  LDL.LU R4, [R1+0x5f4c] ;  /* 0x005f4c0001047983 */ /* 0x000ee80000300800 */
[----:B------:R-:W4:Y:S04]  /*616c0*/  LDL.LU R8, [R1+0x18f0] ;  /* 0x0018f00001087983 */ /* 0x000f280000300800 */
[----:B------:R-:W4:Y:S04]  /*616d0*/  LDL.LU R9, [R1+0x18f4] ;  /* 0x0018f40001097983 */ /* 0x000f280000300800 */
[----:B------:R-:W4:Y:S04]  /*616e0*/  LDL.LU R10, [R1+0x18f8] ;  /* 0x0018f800010a7983 */ /* 0x000f280000300800 */
[----:B------:R-:W4:Y:S04]  /*616f0*/  LDL.LU R11, [R1+0x18fc] ;  /* 0x0018fc00010b7983 */ /* 0x000f280000300800 */
[----:B------:R-:W3:Y:S04]  /*61700*/  LDL.LU R5, [R1+0x5f48] ;  /* 0x005f480001057983 */ /* 0x000ee80000300800 */
[----:B------:R-:W2:Y:S04]  /*61710*/  LDL.LU R6, [R1+0x5f44] ;  /* 0x005f440001067983 */ /* 0x000ea80000300800 */
[----:B0-----:R-:W2:Y:S04]  /*61720*/  LDL.LU R16, [R1+0x1930] ;  /* 0x0019300001107983 */ /* 0x001ea80000300800 */
[----:B------:R-:W2:Y:S04]  /*61730*/  LDL.LU R17, [R1+0x1934] ;  /* 0x0019340001117983 */ /* 0x000ea80000300800 */
[----:B------:R-:W2:Y:S04]  /*61740*/  LDL.LU R18, [R1+0x1938] ;  /* 0x0019380001127983 */ /* 0x000ea80000300800 */
[----:B------:R-:W2:Y:S04]  /*61750*/  LDL.LU R19, [R1+0x193c] ;  /* 0x00193c0001137983 */ /* 0x000ea80000300800 */
[----:B------:R-:W3:Y:S04]  /*61760*/  LDL.LU R40, [R1+0x1920] ;  /* 0x0019200001287983 */ /* 0x000ee80000300800 */
[----:B------:R-:W3:Y:S04]  /*61770*/  LDL.LU R41, [R1+0x1924] ;  /* 0x0019240001297983 */ /* 0x000ee80000300800 */
[----:B------:R-:W3:Y:S04]  /*61780*/  LDL.LU R42, [R1+0x1928] ;  /* 0x00192800012a7983 */ /* 0x000ee80000300800 */
[----:B------:R-:W3:Y:S01]  /*61790*/  LDL.LU R43, [R1+0x192c] ;  /* 0x00192c00012b7983 */ /* 0x000ee20000300800 */
[----:B------:R-:W-:-:S03]  /*617a0*/  IMAD.MOV.U32 R12, RZ, RZ, R7 ;  /* 0x000000ffff0c7224 */ /* 0x000fc600078e0007 */
        /* <DEDUP_REMOVED lines=17> */
[----:B------:R-:W-:-:S03]  /*618c0*/  IMAD.MOV.U32 R13, RZ, RZ, R0 ;  /* 0x000000ffff0d7224 */ /* 0x000fc600078e0000 */
[----:B------:R-:W4:Y:S01]  /*618d0*/  LDL.LU R20, [R1+0x1840] ;  /* 0x0018400001147983 */ /* 0x000f220000300800 */
[----:B------:R-:W-:Y:S02]  /*618e0*/  F2FP.F16.E5M2.UNPACK_B R28, R28 ;  /* 0x0000001cff1c723e */ /* 0x000fe400020004ff */
[----:B------:R-:W-:Y:S02]  /*618f0*/  F2FP.F16.E5M2.UNPACK_B R29, R29 ;  /* 0x0000001dff1d723e */ /* 0x000fe400020004ff */
[----:B------:R-:W-:Y:S02]  /*61900*/  F2FP.F16.E5M2.UNPACK_B R30, R30 ;  /* 0x0000001eff1e723e */ /* 0x000fe400020004ff */
[----:B------:R-:W-:Y:S01]  /*61910*/  F2FP.F16.E5M2.UNPACK_B R31, R31 ;  /* 0x0000001fff1f723e */ /* 0x000fe200020004ff */
        /* <DEDUP_REMOVED lines=8> */
[C---:B---3--:R-:W-:Y:S06]  /*619a0*/  HMMA.16816.F32 R40, R24.reuse, R4, R40 ;  /* 0x000000041828723c */ /* 0x048fec0000001828 */
[----:B----4-:R-:W-:Y:S06]  /*619b0*/  HMMA.16816.F32 R24, R24, R2, R48 ;  /* 0x000000021818723c */ /* 0x010fec0000001830 */
[C---:B------:R-:W-:Y:S05]  /*619c0*/  HMMA.16816.F32 R56, R28.reuse, R12, R56 ;  /* 0x0000000c1c38723c */ /* 0x040fea0000001838 */
[----:B------:R-:W-:Y:S04]  /*619d0*/  STL.64 [R1+0x1930], R16 ;  /* 0x0019301001007387 */ /* 0x000fe80000100a00 */
[----:B------:R0:W-:Y:S04]  /*619e0*/  STL.64 [R1+0x1938], R18 ;  /* 0x0019381201007387 */ /* 0x0001e80000100a00 */
[----:B0-----:R-:W2:Y:S04]  /*619f0*/  LDL.LU.64 R18, [R1+0x5f38] ;  /* 0x005f380001127983 */ /* 0x001ea80000300a00 */
[----:B------:R-:W2:Y:S04]  /*61a00*/  LDL.LU.64 R16, [R1+0x5f30] ;  /* 0x005f300001107983 */ /* 0x000ea80000300a00 */
[----:B------:R-:W-:Y:S04]  /*61a10*/  STL.64 [R1+0x1920], R40 ;  /* 0x0019202801007387 */ /* 0x000fe80000100a00 */
[----:B------:R0:W-:Y:S04]  /*61a20*/  STL.64 [R1+0x1928], R42 ;  /* 0x0019282a01007387 */ /* 0x0001e80000100a00 */
[----:B0-----:R-:W3:Y:S04]  /*61a30*/  LDL.LU.64 R42, [R1+0x5f28] ;  /* 0x005f2800012a7983 */ /* 0x001ee80000300a00 */
[----:B------:R-:W3:Y:S04]  /*61a40*/  LDL.LU.64 R40, [R1+0x5f20] ;  /* 0x005f200001287983 */ /* 0x000ee80000300a00 */
[----:B------:R-:W-:Y:S04]  /*61a50*/  STL.64 [R1+0x5e48], R6 ;  /* 0x005e480601007387 */ /* 0x000fe80000100a00 */
[----:B------:R0:W-:Y:S04]  /*61a60*/  STL.64 [R1+0x5e40], R4 ;  /* 0x005e400401007387 */ /* 0x0001e80000100a00 */
[----:B0-----:R-:W4:Y:S04]  /*61a70*/  LDL.LU R4, [R1+0x1880] ;  /* 0x0018800001047983 */ /* 0x001f280000300800 */
[----:B------:R-:W4:Y:S04]  /*61a80*/  LDL.LU R5, [R1+0x1884] ;  /* 0x0018840001057983 */ /* 0x000f280000300800 */
[----:B------:R-:W4:Y:S04]  /*61a90*/  LDL.LU R6, [R1+0x1888] ;  /* 0x0018880001067983 */ /* 0x000f280000300800 */
[----:B------:R-:W4:Y:S04]  /*61aa0*/  LDL.LU R7, [R1+0x188c] ;  /* 0x00188c0001077983 */ /* 0x000f280000300800 */
[----:B------:R-:W4:Y:S04]  /*61ab0*/  LDL.LU.64 R50, [R1+0x5f18] ;  /* 0x005f180001327983 */ /* 0x000f280000300a00 */
[----:B------:R-:W3:Y:S04]  /*61ac0*/  LDL.LU.64 R48, [R1+0x5f10] ;  /* 0x005f100001307983 */ /* 0x000ee80000300a00 */
[----:B------:R0:W-:Y:S04]  /*61ad0*/  STL.64 [R1+0x780], R24 ;  /* 0x0007801801007387 */ /* 0x0001e80000100a00 */
[----:B------:R1:W-:Y:S04]  /*61ae0*/  STL.64 [R1+0x788], R26 ;  /* 0x0007881a01007387 */ /* 0x0003e80000100a00 */
[----:B0-----:R-:W4:Y:S04]  /*61af0*/  LDL.LU R24, [R1+0x1890] ;  /* 0x0018900001187983 */ /* 0x001f280000300800 */
[----:B------:R-:W4:Y:S04]  /*61b00*/  LDL.LU R25, [R1+0x1894] ;  /* 0x0018940001197983 */ /* 0x000f280000300800 */
[----:B-1----:R-:W4:Y:S04]  /*61b10*/  LDL.LU R26, [R1+0x1898] ;  /* 0x00189800011a7983 */ /* 0x002f280000300800 */
[----:B------:R-:W4:Y:S04]  /*61b20*/  LDL.LU R27, [R1+0x189c] ;  /* 0x00189c00011b7983 */ /* 0x000f280000300800 */
[----:B------:R-:W-:Y:S04]  /*61b30*/  STL.64 [R1+0x1910], R56 ;  /* 0x0019103801007387 */ /* 0x000fe80000100a00 */
[----:B------:R0:W-:Y:S04]  /*61b40*/  STL.64 [R1+0x1918], R58 ;  /* 0x0019183a01007387 */ /* 0x0001e80000100a00 */
[----:B0-----:R-:W4:Y:S04]  /*61b50*/  LDL.LU.64 R58, [R1+0x5f08] ;  /* 0x005f0800013a7983 */ /* 0x001f280000300a00 */
[----:B------:R-:W4:Y:S01]  /*61b60*/  LDL.LU.64 R56, [R1+0x5f00] ;  /* 0x005f000001387983 */ /* 0x000f220000300a00 */
[C---:B------:R-:W-:Y:S06]  /*61b70*/  HMMA.16816.F32 R12, R28.reuse, R14, R52 ;  /* 0x0000000e1c0c723c */ /* 0x040fec0000001834 */
[----:B------:R-:W-:Y:S01]  /*61b80*/  HMMA.16816.F32 R8, R28, R32, R8 ;  /* 0x000000201c08723c */ /* 0x000fe20000001808 */
[----:B------:R-:W4:Y:S04]  /*61b90*/  LDL.LU.64 R54, [R1+0x5ef8] ;  /* 0x005ef80001367983 */ /* 0x000f280000300a00 */
[----:B------:R-:W4:-:S12]  /*61ba0*/  LDL.LU.64 R52, [R1+0x5ef0] ;  /* 0x005ef00001347983 */ /* 0x000f180000300a00 */
        /* <DEDUP_REMOVED lines=8> */
[C---:B--2---:R-:W-:Y:S03]  /*61c30*/  HMMA.16816.F32 R32, R28.reuse, R34, R16 ;  /* 0x000000221c20723c */ /* 0x044fe60000001810 */
[----:B------:R-:W2:Y:S04]  /*61c40*/  LDL.LU.64 R18, [R1+0x5ec8] ;  /* 0x005ec80001127983 */ /* 0x000ea80000300a00 */
[----:B------:R-:W2:Y:S01]  /*61c50*/  LDL.LU.64 R16, [R1+0x5ec0] ;  /* 0x005ec00001107983 */ /* 0x000ea20000300a00 */
[C---:B---3--:R-:W-:Y:S06]  /*61c60*/  HMMA.16816.F32 R40, R28.reuse, R48, R40 ;  /* 0x000000301c28723c */ /* 0x048fec0000001828 */
[C---:B----4-:R-:W-:Y:S09]  /*61c70*/  HMMA.16816.F32 R48, R28.reuse, R50, R44 ;  /* 0x000000321c30723c */ /* 0x050ff2000000182c */
[----:B------:R-:W-:Y:S04]  /*61c80*/  STL.64 [R1+0x18e0], R32 ;  /* 0x0018e02001007387 */ /* 0x000fe80000100a00 */
[----:B------:R0:W-:Y:S04]  /*61c90*/  STL.64 [R1+0x18e8], R34 ;  /* 0x0018e82201007387 */ /* 0x0001e80000100a00 */
[----:B0-----:R-:W3:Y:S04]  /*61ca0*/  LDL.LU.64 R34, [R1+0x5eb8] ;  /* 0x005eb80001227983 */ /* 0x001ee80000300a00 */
[----:B------:R-:W3:Y:S01]  /*61cb0*/  LDL.LU.64 R32, [R1+0x5eb0] ;  /* 0x005eb00001207983 */ /* 0x000ee20000300a00 */
[C---:B------:R-:W-:Y:S03]  /*61cc0*/  HMMA.16816.F32 R56, R28.reuse, R60, R56 ;  /* 0x0000003c1c38723c */ /* 0x040fe60000001838 */
[----:B------:R-:W-:Y:S04]  /*61cd0*/  STL.64 [R1+0x18d0], R40 ;  /* 0x0018d02801007387 */ /* 0x000fe80000100a00 */
[----:B------:R0:W-:Y:S04]  /*61ce0*/  STL.64 [R1+0x18d8], R42 ;  /* 0x0018d82a01007387 */ /* 0x0001e80000100a00 */
[----:B0-----:R-:W4:Y:S04]  /*61cf0*/  LDL.LU.64 R42, [R1+0x5ea8] ;  /* 0x005ea800012a7983 */ /* 0x001f280000300a00 */
[----:B------:R-:W4:Y:S04]  /*61d00*/  LDL.LU.64 R40, [R1+0x5ea0] ;  /* 0x005ea00001287983 */ /* 0x000f280000300a00 */
[----:B------:R-:W3:Y:S04]  /*61d10*/  LDL.LU.64 R46, [R1+0x5e98] ;  /* 0x005e9800012e7983 */ /* 0x000ee80000300a00 */
        /* <DEDUP_REMOVED lines=178> */
[----:B0-----:R-:W-:Y:S06]  /*62840*/  HMMA.16816.F32 R12, R28, R8, R52 ;  /* 0x000000081c0c723c */ /* 0x001fec0000001834 */
[----:B------:R-:W-:Y:S04]  /*62850*/  STL [R1+0x5cdc], R8 ;  /* 0x005cdc0801007387 */ /* 0x000fe80000100800 */
[----:B------:R-:W-:-:S13]  /*62860*/  STL [R1+0x5cd8], R9 ;  /* 0x005cd80901007387 */ /* 0x000fda0000100800 */
[----:B------:R-:W-:Y:S04]  /*62870*/  STL.64 [R1+0x1750], R12 ;  /* 0x0017500c01007387 */ /* 0x000fe80000100a00 */
[----:B------:R-:W-:Y:S04]  /*62880*/  STL.64 [R1+0x1758], R14 ;  /* 0x0017580e01007387 */ /* 0x000fe80000100a00 */
[----:B------:R-:W2:Y:S04]  /*62890*/  LDL.LU R44, [R1+0x16b0] ;  /* 0x0016b000012c7983 */ /* 0x000ea80000300800 */
        /* <DEDUP_REMOVED lines=10> */
[----:B--2---:R-:W-:Y:S04]  /*62940*/  STL.64 [R1+0x5dd0], R32 ;  /* 0x005dd02001007387 */ /* 0x004fe80000100a00 */
[----:B------:R-:W2:Y:S04]  /*62950*/  LDL.64 R18, [R1+0x10] ;  /* 0x0000100001127983 */ /* 0x000ea80000100a00 */
[----:B------:R-:W3:Y:S04]  /*62960*/  LDL.LU R20, [R1+0x16e0] ;  /* 0x0016e00001147983 */ /* 0x000ee80000300800 */
[----:B------:R-:W3:Y:S04]  /*62970*/  LDL.LU R21, [R1+0x16e4] ;  /* 0x0016e40001157983 */ /* 0x000ee80000300800 */
[----:B------:R-:W4:Y:S04]  /*62980*/  LDL.LU R22, [R1+0x16e8] ;  /* 0x0016e80001167983 */ /* 0x000f280000300800 */
[----:B------:R-:W4:Y:S04]  /*62990*/  LDL.LU R23, [R1+0x16ec] ;  /* 0x0016ec0001177983 */ /* 0x000f280000300800 */
[----:B----4-:R-:W-:Y:S04]  /*629a0*/  STL.64 [R1+0x5de8], R22 ;  /* 0x005de81601007387 */ /* 0x010fe80000100a00 */
[----:B---3--:R1:W-:Y:S04]  /*629b0*/  STL.64 [R1+0x5de0], R20 ;  /* 0x005de01401007387 */ /* 0x0083e80000100a00 */
[----:B0-----:R-:W3:Y:S04]  /*629c0*/  LDL.LU R44, [R1+0x770] ;  /* 0x00077000012c7983 */ /* 0x001ee80000300800 */
[----:B------:R-:W3:Y:S04]  /*629d0*/  LDL.LU R45, [R1+0x774] ;  /* 0x00077400012d7983 */ /* 0x000ee80000300800 */
[----:B------:R-:W3:Y:S04]  /*629e0*/  LDL.LU R46, [R1+0x778] ;  /* 0x00077800012e7983 */ /* 0x000ee80000300800 */
[----:B------:R-:W3:Y:S04]  /*629f0*/  LDL.LU R47, [R1+0x77c] ;  /* 0x00077c00012f7983 */ /* 0x000ee80000300800 */
[----:B-1----:R-:W4:Y:S04]  /*62a00*/  LDL.LU R20, [R1+0x1740] ;  /* 0x0017400001147983 */ /* 0x002f280000300800 */
        /* <DEDUP_REMOVED lines=11> */
[----:B------:R-:W3:Y:S01]  /*62ac0*/  LDL.64 R8, [R1+0x30] ;  /* 0x0000300001087983 */ /* 0x000ee20000100a00 */
[----:B------:R-:W-:-:S02]  /*62ad0*/  IMAD R24, R24, 0x100, R57 ;  /* 0x0000010018187824 */ /* 0x000fc400078e0239 */
[----:B------:R-:W-:Y:S02]  /*62ae0*/  IMAD R25, R25, 0x100, R58 ;  /* 0x0000010019197824 */ /* 0x000fe400078e023a */
[----:B------:R-:W-:Y:S02]  /*62af0*/  IMAD R26, R26, 0x100, R59 ;  /* 0x000001001a1a7824 */ /* 0x000fe400078e023b */
[----:B------:R-:W-:Y:S01]  /*62b00*/  IMAD R27, R0, 0x100, R27 ;  /* 0x00000100001b7824 */ /* 0x000fe200078e021b */
[----:B------:R-:W3:Y:S04]  /*62b10*/  LDL.LU R56, [R1+0x1710] ;  /* 0x0017100001387983 */ /* 0x000ee80000300800 */
[----:B------:R-:W3:Y:S04]  /*62b20*/  LDL.LU R57, [R1+0x1714] ;  /* 0x0017140001397983 */ /* 0x000ee80000300800 */
[----:B------:R-:W3:Y:S04]  /*62b30*/  LDL.LU R58, [R1+0x1718] ;  /* 0x00171800013a7983 */ /* 0x000ee80000300800 */
[----:B------:R-:W3:Y:S04]  /*62b40*/  LDL.LU R59, [R1+0x171c] ;  /* 0x00171c00013b7983 */ /* 0x000ee80000300800 */
[----:B------:R-:W3:Y:S01]  /*62b50*/  LDL.LU R12, [R1+0x1700] ;  /* 0x00170000010c7983 */ /* 0x000ee20000300800 */
[----:B------:R-:W-:-:S02]  /*62b60*/  F2FP.F16.E5M2.UNPACK_B R24, R24 ;  /* 0x00000018ff18723e */ /* 0x000fc400020004ff */
[----:B------:R-:W-:Y:S02]  /*62b70*/  F2FP.F16.E5M2.UNPACK_B R25, R25 ;  /* 0x00000019ff19723e */ /* 0x000fe400020004ff */
[----:B------:R-:W-:Y:S02]  /*62b80*/  F2FP.F16.E5M2.UNPACK_B R26, R26 ;  /* 0x0000001aff1a723e */ /* 0x000fe400020004ff */
[----:B------:R-:W-:Y:S01]  /*62b90*/  F2FP.F16.E5M2.UNPACK_B R27, R27 ;  /* 0x0000001bff1b723e */ /* 0x000fe200020004ff */
[----:B------:R-:W3:Y:S04]  /*62ba0*/  LDL.LU R13, [R1+0x1704] ;  /* 0x00170400010d7983 */ /* 0x000ee80000300800 */
[----:B------:R-:W3:Y:S04]  /*62bb0*/  LDL.LU R14, [R1+0x1708] ;  /* 0x00170800010e7983 */ /* 0x000ee80000300800 */
[----:B------:R-:W3:Y:S04]  /*62bc0*/  LDL.LU R15, [R1+0x170c] ;  /* 0x00170c00010f7983 */ /* 0x000ee80000300800 */
[----:B------:R-:W3:Y:S04]  /*62bd0*/  LDL.64 R16, [R1+0x18] ;  /* 0x0000180001107983 */ /* 0x000ee80000100a00 */
[----:B------:R-:W3:Y:S04]  /*62be0*/  LDL.64 R36, [R1+0x8] ;  /* 0x0000080001247983 */ /* 0x000ee80000100a00 */
[----:B------:R-:W3:Y:S04]  /*62bf0*/  LDL.64 R38, [R1] ;  /* 0x0000000001267983 */ /* 0x000ee80000100a00 */
        /* <DEDUP_REMOVED lines=8> */
[C---:B----4-:R-:W-:Y:S06]  /*62c80*/  HMMA.16816.F32 R20, R28.reuse, R6, R20 ;  /* 0x000000061c14723c */ /* 0x050fec0000001814 */
[C---:B--2---:R-:W-:Y:S06]  /*62c90*/  HMMA.16816.F32 R32, R28.reuse, R4, R32 ;  /* 0x000000041c20723c */ /* 0x044fec0000001820 */
[----:B---3--:R-:W-:Y:S06]  /*62ca0*/  HMMA.16816.F32 R28, R28, R2, R44 ;  /* 0x000000021c1c723c */ /* 0x008fec000000182c */
[----:B------:R-:W-:Y:S05]  /*62cb0*/  HMMA.16816.F32 R52, R24, R8, R52 ;  /* 0x000000081834723c */ /* 0x000fea0000001834 */
[----:B------:R-:W-:Y:S04]  /*62cc0*/  STL.64 [R1+0x1740], R20 ;  /* 0x0017401401007387 */ /* 0x000fe80000100a00 */
[----:B------:R0:W-:Y:S04]  /*62cd0*/  STL.64 [R1+0x1748], R22 ;  /* 0x0017481601007387 */ /* 0x0001e80000100a00 */
[----:B0-----:R-:W2:Y:S04]  /*62ce0*/  LDL.LU.64 R22, [R1+0x5de8] ;  /* 0x005de80001167983 */ /* 0x001ea80000300a00 */
[----:B------:R-:W2:Y:S04]  /*62cf0*/  LDL.LU.64 R20, [R1+0x5de0] ;  /* 0x005de00001147983 */ /* 0x000ea80000300a00 */
[----:B------:R-:W-:Y:S04]  /*62d00*/  STL [R1+0x5cc0], R7 ;  /* 0x005cc00701007387 */ /* 0x000fe80000100800 */
[----:B------:R-:W-:Y:S04]  /*62d10*/  STL.64 [R1+0x1730], R32 ;  /* 0x0017302001007387 */ /* 0x000fe80000100a00 */
[----:B------:R0:W-:Y:S04]  /*62d20*/  STL.64 [R1+0x1738], R34 ;  /* 0x0017382201007387 */ /* 0x0001e80000100a00 */
[----:B0-----:R-:W3:Y:S04]  /*62d30*/  LDL.LU.64 R34, [R1+0x5dd8] ;  /* 0x005dd80001227983 */ /* 0x001ee80000300a00 */
[----:B------:R-:W3:Y:S04]  /*62d40*/  LDL.LU.64 R32, [R1+0x5dd0] ;  /* 0x005dd00001207983 */ /* 0x000ee80000300a00 */
[----:B------:R-:W4:Y:S04]  /*62d50*/  LDL.LU.64 R46, [R1+0x5dc8] ;  /* 0x005dc800012e7983 */ /* 0x000f280000300a00 */
[----:B------:R-:W4:Y:S04]  /*62d60*/  LDL.LU.64 R44, [R1+0x5dc0] ;  /* 0x005dc000012c7983 */ /* 0x000f280000300a00 */
[----:B------:R0:W-:Y:S04]  /*62d70*/  STL.64 [R1+0x770], R28 ;  /* 0x0007701c01007387 */ /* 0x0001e80000100a00 */
[----:B------:R1:W-:Y:S01]  /*62d80*/  STL.64 [R1+0x778], R30 ;  /* 0x0007781e01007387 */ /* 0x0003e20000100a00 */
[----:B------:R-:W-:-:S03]  /*62d90*/  IMAD.MOV.U32 R7, RZ, RZ, R8 ;  /* 0x000000ffff077224 */ /* 0x000fc600078e0008 */
[----:B0-----:R-:W2:Y:S04]  /*62da0*/  LDL.LU R28, [R1+0x16f0] ;  /* 0x0016f000011c7983 */ /* 0x001ea80000300800 */
[----:B------:R-:W2:Y:S04]  /*62db0*/  LDL.LU R29, [R1+0x16f4] ;  /* 0x0016f400011d7983 */ /* 0x000ea80000300800 */
[----:B-1----:R-:W2:Y:S04]  /*62dc0*/  LDL.LU R30, [R1+0x16f8] ;  /* 0x0016f800011e7983 */ /* 0x002ea80000300800 */
[----:B------:R-:W2:Y:S04]  /*62dd0*/  LDL.LU R31, [R1+0x16fc] ;  /* 0x0016fc00011f7983 */ /* 0x000ea80000300800 */
[----:B------:R-:W-:Y:S04]  /*62de0*/  STL.64 [R1+0x1720], R52 ;  /* 0x0017203401007387 */ /* 0x000fe80000100a00 */
[----:B------:R0:W-:Y:S04]  /*62df0*/  STL.64 [R1+0x1728], R54 ;  /* 0x0017283601007387 */ /* 0x0001e80000100a00 */
[----:B0-----:R-:W4:Y:S04]  /*62e00*/  LDL.LU.64 R54, [R1+0x5db8] ;  /* 0x005db80001367983 */ /* 0x001f280000300a00 */
[----:B------:R-:W4:Y:S04]  /*62e10*/  LDL.LU.64 R52, [R1+0x5db0] ;  /* 0x005db00001347983 */ /* 0x000f280000300a00 */
[----:B------:R0:W-:Y:S04]  /*62e20*/  STL.64 [R1+0x5d88], R6 ;  /* 0x005d880601007387 */ /* 0x0001e80000100a00 */
[----:B0-----:R-:W3:Y:S04]  /*62e30*/  LDL.64 R6, [R1+0x20] ;  /* 0x0000200001067983 */ /* 0x001ee80000100a00 */
[----:B------:R-:W-:Y:S01]  /*62e40*/  STL.64 [R1+0x5d80], R4 ;  /* 0x005d800401007387 */ /* 0x000fe20000100a00 */
[----:B------:R-:W-:Y:S01]  /*62e50*/  IMAD.MOV.U32 R0, RZ, RZ, R9 ;  /* 0x000000ffff007224 */ /* 0x000fe200078e0009 */
        /* <DEDUP_REMOVED lines=8> */
[----:B------:R-:W-:-:S15]  /*62ee0*/  HMMA.16816.F32 R4, R24, R16, R12 ;  /* 0x000000101804723c */ /* 0x000fde000000180c */
[----:B------:R-:W-:-:S08]  /*62ef0*/  NOP ;  /* 0x0000000000007918 */ /* 0x000fd00000000000 */
[----:B------:R-:W-:Y:S04]  /*62f00*/  STL.64 [R1+0x1700], R4 ;  /* 0x0017000401007387 */ /* 0x000fe80000100a00 */
[----:B------:R2:W-:Y:S02]  /*62f10*/  STL.64 [R1+0x1708], R6 ;  /* 0x0017080601007387 */ /* 0x0005e40000100a00 */
[----:B--2---:R-:W-:-:S15]  /*62f20*/  HMMA.16816.F32 R4, R24, R18, R28 ;  /* 0x000000121804723c */ /* 0x004fde000000181c */
[----:B------:R-:W-:-:S08]  /*62f30*/  NOP ;  /* 0x0000000000007918 */ /* 0x000fd00000000000 */
[----:B------:R-:W-:Y:S04]  /*62f40*/  STL.64 [R1+0x16f0], R4 ;  /* 0x0016f00401007387 */ /* 0x000fe80000100a00 */
[----:B------:R0:W-:Y:S02]  /*62f50*/  STL.64 [R1+0x16f8], R6 ;  /* 0x0016f80601007387 */ /* 0x0001e40000100a00 */
[C---:B0-----:R-:W-:Y:S06]  /*62f60*/  HMMA.16816.F32 R4, R24.reuse, R36, R20 ;  /* 0x000000241804723c */ /* 0x041fec0000001814 */
[----:B------:R-:W-:-:S15]  /*62f70*/  HMMA.16816.F32 R20, R24, R60, R40 ;  /* 0x0000003c1814723c */ /* 0x000fde0000001828 */
[----:B------:R-:W-:-:S02]  /*62f80*/  NOP ;  /* 0x0000000000007918 */ /* 0x000fc40000000000 */
[----:B------:R-:W-:Y:S04]  /*62f90*/  STL.64 [R1+0x16e0], R4 ;  /* 0x0016e00401007387 */ /* 0x000fe80000100a00 */
[----:B------:R0:W-:Y:S02]  /*62fa0*/  STL.64 [R1+0x16e8], R6 ;  /* 0x0016e80601007387 */ /* 0x0001e40000100a00 */
[----:B0-----:R-:W-:Y:S01]  /*62fb0*/  HMMA.16816.F32 R4, R24, R38, R32 ;  /* 0x000000261804723c */ /* 0x001fe20000001820 */
[----:B------:R-:W-:Y:S02]  /*62fc0*/  IMAD.MOV.U32 R13, RZ, RZ, R16 ;  /* 0x000000ffff0d7224 */ /* 0x000fe400078e0010 */
[----:B------:R-:W-:Y:S02]  /*62fd0*/  IMAD.MOV.U32 R12, RZ, RZ, R17 ;  /* 0x000000ffff0c7224 */ /* 0x000fe400078e0011 */
[----:B------:R-:W-:-:S02]  /*62fe0*/  IMAD.MOV.U32 R15, RZ, RZ, R18 ;  /* 0x000000ffff0f7224 */ /* 0x000fc400078e0012 */
[----:B------:R-:W-:-:S15]  /*62ff0*/  IMAD.MOV.U32 R14, RZ, RZ, R19 ;  /* 0x000000ffff0e7224 */ /* 0x000fde00078e0013 */
[----:B------:R-:W-:-:S01]  /*63000*/  NOP ;  /* 0x0000000000007918 */ /* 0x000fc20000000000 */
[----:B------:R-:W-:Y:S04]  /*63010*/  STL.64 [R1+0x16d0], R4 ;  /* 0x0016d00401007387 */ /* 0x000fe80000100a00 */
[----:B------:R3:W-:Y:S04]  /*63020*/  STL.64 [R1+0x16d8], R6 ;  /* 0x0016d80601007387 */ /* 0x0007e80000100a00 */
[----:B------:R-:W-:Y:S04]  /*63030*/  STL.64 [R1+0x16c0], R20 ;  /* 0x0016c01401007387 */ /* 0x000fe80000100a00 */
[----:B------:R-:W-:Y:S04]  /*63040*/  STL.64 [R1+0x16c8], R22 ;  /* 0x0016c81601007387 */ /* 0x000fe80000100a00 */
[----:B------:R-:W2:Y:S01]  /*63050*/  LDL.LU R32, [R1+0x1680] ;  /* 0x0016800001207983 */ /* 0x000ea20000300800 */
[C---:B----4-:R-:W-:Y:S06]  /*63060*/  HMMA.16816.F32 R16, R24.reuse, R58, R44 ;  /* 0x0000003a1810723c */ /* 0x050fec000000182c */
[----:B---3--:R-:W-:-:S15]  /*63070*/  HMMA.16816.F32 R4, R24, R56, R48 ;  /* 0x000000381804723c */ /* 0x008fde0000001830 */
[----:B------:R-:W-:-:S02]  /*63080*/  NOP ;  /* 0x0000000000007918 */ /* 0x000fc40000000000 */
[----:B------:R-:W-:Y:S04]  /*63090*/  STL.64 [R1+0x16b0], R16 ;  /* 0x0016b01001007387 */ /* 0x000fe80000100a00 */
[----:B------:R-:W-:Y:S04]  /*630a0*/  STL.64 [R1+0x16b8], R18 ;  /* 0x0016b81201007387 */ /* 0x000fe80000100a00 */
        /* <DEDUP_REMOVED lines=8> */
[----:B------:R-:W3:Y:S01]  /*63130*/  LDL.LU R51, [R1+0x169c] ;  /* 0x00169c0001337983 */ /* 0x000ee20000300800 */
[----:B------:R-:W-:-:S02]  /*63140*/  IMAD.MOV.U32 R29, RZ, RZ, R36 ;  /* 0x000000ffff1d7224 */ /* 0x000fc400078e0024 */
[----:B------:R-:W-:Y:S01]  /*63150*/  IMAD.MOV.U32 R28, RZ, RZ, R37 ;  /* 0x000000ffff1c7224 */ /* 0x000fe200078e0025 */
[----:B------:R-:W4:Y:S01]  /*63160*/  LDL.LU R36, [R1+0x1620] ;  /* 0x0016200001247983 */ /* 0x000f220000300800 */
[----:B------:R-:W-:-:S03]  /*63170*/  IMAD.MOV.U32 R31, RZ, RZ, R38 ;  /* 0x000000ffff1f7224 */ /* 0x000fc600078e0026 */
[----:B------:R-:W4:Y:S01]  /*63180*/  LDL.LU R37, [R1+0x1624] ;  /* 0x0016240001257983 */ /* 0x000f220000300800 */
[----:B------:R-:W-:-:S03]  /*63190*/  IMAD.MOV.U32 R30, RZ, RZ, R39 ;  /* 0x000000ffff1e7224 */ /* 0x000fc600078e0027 */
[----:B------:R-:W4:Y:S04]  /*631a0*/  LDL.LU R38, [R1+0x1628] ;  /* 0x0016280001267983 */ /* 0x000f280000300800 */
[----:B------:R-:W4:Y:S04]  /*631b0*/  LDL.LU R39, [R1+0x162c] ;  /* 0x00162c0001277983 */ /* 0x000f280000300800 */
        /* <DEDUP_REMOVED lines=26> */
[----:B---3--:R-:W-:-:S15]  /*63360*/  HMMA.16816.F32 R48, R24, R54, R48 ;  /* 0x000000361830723c */ /* 0x008fde0000001830 */
        /* <DEDUP_REMOVED lines=9> */
[----:B0-----:R-:W2:Y:S04]  /*63400*/  LDL.LU R32, [R1+0x1610] ;  /* 0x0016100001207983 */ /* 0x001ea80000300800 */
[----:B------:R-:W2:Y:S04]  /*63410*/  LDL.LU R33, [R1+0x1614] ;  /* 0x0016140001217983 */ /* 0x000ea80000300800 */
[----:B-1----:R-:W2:Y:S04]  /*63420*/  LDL.LU R34, [R1+0x1618] ;  /* 0x0016180001227983 */ /* 0x002ea80000300800 */
        /* <DEDUP_REMOVED lines=63> */
[----:B------:R-:W4:Y:S01]  /*63820*/  LDL.LU.64 R32, [R1+0x5d20] ;  /* 0x005d200001207983 */ /* 0x000f220000300a00 */
[----:B--2---:R-:W-:Y:S03]  /*63830*/  HMMA.16816.F32 R40, R24, R36, R40 ;  /* 0x000000241828723c */ /* 0x004fe60000001828 */
[----:B------:R-:W-:Y:S04]  /*63840*/  STL.64 [R1+0x5c38], R38 ;  /* 0x005c382601007387 */ /* 0x000fe80000100a00 */
[----:B------:R-:W-:-:S15]  /*63850*/  STL.64 [R1+0x5c30], R36 ;  /* 0x005c302401007387 */ /* 0x000fde0000100a00 */
[----:B------:R-:W-:-:S01]  /*63860*/  NOP ;  /* 0x0000000000007918 */ /* 0x000fc20000000000 */
[----:B------:R-:W-:Y:S04]  /*63870*/  STL.64 [R1+0x1600], R40 ;  /* 0x0016002801007387 */ /* 0x000fe80000100a00 */
[----:B------:R3:W-:Y:S02]  /*63880*/  STL.64 [R1+0x1608], R42 ;  /* 0x0016082a01007387 */ /* 0x0007e40000100a00 */
[C---:B---3--:R-:W-:Y:S06]  /*63890*/  HMMA.16816.F32 R40, R24.reuse, R34, R44 ;  /* 0x000000221828723c */ /* 0x048fec000000182c */
[----:B----4-:R-:W-:Y:S01]  /*638a0*/  HMMA.16816.F32 R36, R24, R32, R48 ;  /* 0x000000201824723c */ /* 0x010fe20000001830 */
[----:B------:R-:W-:-:S15]  /*638b0*/  STL.64 [R1+0x5c58], R34 ;  /* 0x005c582201007387 */ /* 0x000fde0000100a00 */
[----:B------:R-:W-:-:S01]  /*638c0*/  NOP ;  /* 0x0000000000007918 */ /* 0x000fc20000000000 */
[----:B------:R-:W-:Y:S04]  /*638d0*/  STL.64 [R1+0x15f0], R40 ;  /* 0x0015f02801007387 */ /* 0x000fe80000100a00 */
[----:B------:R-:W-:Y:S04]  /*638e0*/  STL.64 [R1+0x15f8], R42 ;  /* 0x0015f82a01007387 */ /* 0x000fe80000100a00 */
[----:B------:R0:W-:Y:S04]  /*638f0*/  STL.64 [R1+0x5c50], R32 ;  /* 0x005c502001007387 */ /* 0x0001e80000100a00 */
[----:B------:R-:W-:Y:S04]  /*63900*/  STL.64 [R1+0x15e0], R36 ;  /* 0x0015e02401007387 */ /* 0x000fe80000100a00 */
[----:B------:R1:W-:Y:S01]  /*63910*/  STL.64 [R1+0x15e8], R38 ;  /* 0x0015e82601007387 */ /* 0x0003e20000100a00 */
[C---:B0-----:R-:W-:Y:S06]  /*63920*/  HMMA.16816.F32 R32, R24.reuse, R20, R56 ;  /* 0x000000141820723c */ /* 0x041fec0000001838 */
[----:B-1----:R-:W-:-:S15]  /*63930*/  HMMA.16816.F32 R36, R24, R22, R52 ;  /* 0x000000161824723c */ /* 0x002fde0000001834 */
[----:B------:R-:W-:-:S08]  /*63940*/  NOP ;  /* 0x0000000000007918 */ /* 0x000fd00000000000 */
[----:B------:R0:W-:Y:S04]  /*63950*/  STL.64 [R1+0x15d0], R36 ;  /* 0x0015d02401007387 */ /* 0x0001e80000100a00 */
[----:B------:R1:W-:Y:S04]  /*63960*/  STL.64 [R1+0x15d8], R38 ;  /* 0x0015d82601007387 */ /* 0x0003e80000100a00 */
        /* <DEDUP_REMOVED lines=11> */
[----:B--2---:R2:W-:Y:S04]  /*63a20*/  STL.64 [R1+0x5cb0], R52 ;  /* 0x005cb03401007387 */ /* 0x0045e80000100a00 */
[----:B------:R-:W-:Y:S04]  /*63a30*/  STL.64 [R1+0x5cd0], R58 ;  /* 0x005cd03a01007387 */ /* 0x000fe80000100a00 */
[----:B------:R3:W-:Y:S04]  /*63a40*/  STL.64 [R1+0x5cc8], R56 ;  /* 0x005cc83801007387 */ /* 0x0007e80000100a00 */
[----:B------:R-:W4:Y:S04]  /*63a50*/  LDL.LU R48, [R1+0x14f0] ;  /* 0x0014f00001307983 */ /* 0x000f280000300800 */
[----:B------:R-:W4:Y:S04]  /*63a60*/  LDL.LU R49, [R1+0x14f4] ;  /* 0x0014f40001317983 */ /* 0x000f280000300800 */
[----:B------:R-:W2:Y:S04]  /*63a70*/  LDL.LU R50, [R1+0x14f8] ;  /* 0x0014f80001327983 */ /* 0x000ea80000300800 */
[----:B------:R-:W2:Y:S01]  /*63a80*/  LDL.LU R51, [R1+0x14fc] ;  /* 0x0014fc0001337983 */ /* 0x000ea20000300800 */
[----:B------:R-:W-:-:S02]  /*63a90*/  IMAD.MOV.U32 R46, RZ, RZ, R15 ;  /* 0x000000ffff2e7224 */ /* 0x000fc400078e000f */
[----:B------:R-:W-:Y:S02]  /*63aa0*/  IMAD.MOV.U32 R47, RZ, RZ, R14 ;  /* 0x000000ffff2f7224 */ /* 0x000fe400078e000e */
[----:B------:R-:W-:Y:S02]  /*63ab0*/  IMAD.MOV.U32 R44, RZ, RZ, R13 ;  /* 0x000000ffff2c7224 */ /* 0x000fe400078e000d */
[----:B------:R-:W-:Y:S01]  /*63ac0*/  IMAD.MOV.U32 R45, RZ, RZ, R12 ;  /* 0x000000ffff2d7224 */ /* 0x000fe200078e000c */
[----:B--2---:R-:W-:Y:S04]  /*63ad0*/  STL.64 [R1+0x5ce8], R50 ;  /* 0x005ce83201007387 */ /* 0x004fe80000100a00 */
[----:B----4-:R-:W-:Y:S04]  /*63ae0*/  STL.64 [R1+0x5ce0], R48 ;  /* 0x005ce03001007387 */ /* 0x010fe80000100a00 */
[----:B------:R-:W-:Y:S04]  /*63af0*/  STL.64 [R1+0x5cf8], R46 ;  /* 0x005cf82e01007387 */ /* 0x000fe80000100a00 */
[----:B------:R2:W-:Y:S04]  /*63b00*/  STL.64 [R1+0x5cf0], R44 ;  /* 0x005cf02c01007387 */ /* 0x0005e80000100a00 */
[----:B0-----:R-:W4:Y:S04]  /*63b10*/  LDL.LU R36, [R1+0x1510] ;  /* 0x0015100001247983 */ /* 0x001f280000300800 */
[----:B------:R-:W4:Y:S04]  /*63b20*/  LDL.LU R37, [R1+0x1514] ;  /* 0x0015140001257983 */ /* 0x000f280000300800 */
[----:B-1----:R-:W3:Y:S04]  /*63b30*/  LDL.LU R38, [R1+0x1518] ;  /* 0x0015180001267983 */ /* 0x002ee80000300800 */
[----:B------:R-:W3:Y:S04]  /*63b40*/  LDL.LU R39, [R1+0x151c] ;  /* 0x00151c0001277983 */ /* 0x000ee80000300800 */
[----:B---3--:R-:W-:Y:S04]  /*63b50*/  STL.64 [R1+0x5d08], R38 ;  /* 0x005d082601007387 */ /* 0x008fe80000100a00 */
[----:B----4-:R0:W-:Y:S04]  /*63b60*/  STL.64 [R1+0x5d00], R36 ;  /* 0x005d002401007387 */ /* 0x0101e80000100a00 */
        /* <DEDUP_REMOVED lines=26> */
[----:B------:R-:W2:Y:S01]  /*63d10*/  LDL.LU R50, [R1+0x1578] ;  /* 0x0015780001327983 */ /* 0x000ea20000300800 */
[----:B------:R-:W-:-:S03]  /*63d20*/  IMAD.MOV.U32 R35, RZ, RZ, R8 ;  /* 0x000000ffff237224 */ /* 0x000fc600078e0008 */
[----:B------:R-:W2:Y:S04]  /*63d30*/  LDL.LU R51, [R1+0x157c] ;  /* 0x00157c0001337983 */ /* 0x000ea80000300800 */
[----:B------:R-:W2:Y:S01]  /*63d40*/  LDL.LU R8, [R1+0x3650] ;  /* 0x0036500001087983 */ /* 0x000ea20000300800 */
[----:B------:R-:W-:-:S03]  /*63d50*/  IMAD.MOV.U32 R34, RZ, RZ, R9 ;  /* 0x000000ffff227224 */ /* 0x000fc600078e0009 */
[----:B------:R-:W2:Y:S04]  /*63d60*/  LDL.LU R28, [R1+0x364c] ;  /* 0x00364c00011c7983 */ /* 0x000ea80000300800 */
[----:B------:R-:W2:Y:S04]  /*63d70*/  LDL.LU R9, [R1+0x3658] ;  /* 0x0036580001097983 */ /* 0x000ea80000300800 */
[----:B------:R-:W2:Y:S04]  /*63d80*/  LDL.LU R29, [R1+0x3654] ;  /* 0x00365400011d7983 */ /* 0x000ea80000300800 */
[----:B------:R-:W-:Y:S04]  /*63d90*/  STL.64 [R1+0x5c78], R22 ;  /* 0x005c781601007387 */ /* 0x000fe80000100a00 */
[----:B------:R0:W-:Y:S01]  /*63da0*/  STL.64 [R1+0x5c70], R20 ;  /* 0x005c701401007387 */ /* 0x0001e20000100a00 */
[----:B------:R-:W-:-:S02]  /*63db0*/  IMAD.MOV.U32 R32, RZ, RZ, R7 ;  /* 0x000000ffff207224 */ /* 0x000fc400078e0007 */
[----:B------:R-:W-:Y:S01]  /*63dc0*/  IMAD.MOV.U32 R33, RZ, RZ, R0 ;  /* 0x000000ffff217224 */ /* 0x000fe200078e0000 */
[----:B0-----:R-:W2:Y:S04]  /*63dd0*/  LDL.LU R20, [R1+0x1520] ;  /* 0x0015200001147983 */ /* 0x001ea80000300800 */
[----:B------:R-:W2:Y:S04]  /*63de0*/  LDL.LU R21, [R1+0x1524] ;  /* 0x0015240001157983 */ /* 0x000ea80000300800 */
[----:B------:R-:W2:Y:S04]  /*63df0*/  LDL.LU R22, [R1+0x1528] ;  /* 0x0015280001167983 */ /* 0x000ea80000300800 */
[----:B------:R-:W2:Y:S04]  /*63e00*/  LDL.LU R23, [R1+0x152c] ;  /* 0x00152c0001177983 */ /* 0x000ea80000300800 */
[----:B------:R-:W2:Y:S04]  /*63e10*/  LDL.LU R7, [R1+0x3660] ;  /* 0x0036600001077983 */ /* 0x000ea80000300800 */
[----:B------:R-:W2:Y:S01]  /*63e20*/  LDL.LU R30, [R1+0x365c] ;  /* 0x00365c00011e7983 */ /* 0x000ea20000300800 */
[C---:B----4-:R-:W-:Y:S06]  /*63e30*/  HMMA.16816.F32 R52, R24.reuse, R18, R52 ;  /* 0x000000121834723c */ /* 0x050fec0000001834 */
[----:B---3--:R-:W-:-:S15]  /*63e40*/  HMMA.16816.F32 R12, R24, R16, R12 ;  /* 0x00000010180c723c */ /* 0x008fde000000180c */
[----:B------:R-:W-:-:S02]  /*63e50*/  NOP ;  /* 0x0000000000007918 */ /* 0x000fc40000000000 */
[----:B------:R0:W-:Y:S04]  /*63e60*/  STL.64 [R1+0x15b0], R52 ;  /* 0x0015b03401007387 */ /* 0x0001e80000100a00 */
[----:B------:R1:W-:Y:S04]  /*63e70*/  STL.64 [R1+0x15b8], R54 ;  /* 0x0015b83601007387 */ /* 0x0003e80000100a00 */
[----:B------:R-:W3:Y:S04]  /*63e80*/  LDL.LU R31, [R1+0x3668] ;  /* 0x00366800011f7983 */ /* 0x000ee80000300800 */
[----:B------:R-:W3:Y:S04]  /*63e90*/  LDL.LU R0, [R1+0x3664] ;  /* 0x0036640001007983 */ /* 0x000ee80000300800 */
[----:B0-----:R-:W4:Y:S04]  /*63ea0*/  LDL.LU R52, [R1+0x1550] ;  /* 0x0015500001347983 */ /* 0x001f280000300800 */
[----:B------:R-:W4:Y:S04]  /*63eb0*/  LDL.LU R53, [R1+0x1554] ;  /* 0x0015540001357983 */ /* 0x000f280000300800 */
[----:B-1----:R-:W4:Y:S04]  /*63ec0*/  LDL.LU R54, [R1+0x1558] ;  /* 0x0015580001367983 */ /* 0x002f280000300800 */
[----:B------:R-:W4:Y:S04]  /*63ed0*/  LDL.LU R55, [R1+0x155c] ;  /* 0x00155c0001377983 */ /* 0x000f280000300800 */
[----:B------:R-:W-:Y:S04]  /*63ee0*/  STL.64 [R1+0x15a0], R12 ;  /* 0x0015a00c01007387 */ /* 0x000fe80000100a00 */
[----:B------:R0:W-:Y:S04]  /*63ef0*/  STL.64 [R1+0x15a8], R14 ;  /* 0x0015a80e01007387 */ /* 0x0001e80000100a00 */
[----:B0-----:R-:W3:Y:S04]  /*63f00*/  LDL.LU.64 R14, [R1+0x5d18] ;  /* 0x005d1800010e7983 */ /* 0x001ee80000300a00 */
[----:B------:R-:W4:Y:S01]  /*63f10*/  LDL.LU.64 R12, [R1+0x5d10] ;  /* 0x005d1000010c7983 */ /* 0x000f220000300a00 */
[----:B--2---:R-:W-:Y:S03]  /*63f20*/  HMMA.16816.F32 R48, R24, R10, R48 ;  /* 0x0000000a1830723c */ /* 0x004fe60000001830 */
[----:B------:R-:W-:Y:S04]  /*63f30*/  STL.64 [R1+0x5c98], R18 ;  /* 0x005c981201007387 */ /* 0x000fe80000100a00 */
[----:B------:R0:W-:Y:S04]  /*63f40*/  STL.64 [R1+0x5c90], R16 ;  /* 0x005c901001007387 */ /* 0x0001e80000100a00 */
[----:B0-----:R-:W2:Y:S04]  /*63f50*/  LDL.LU R16, [R1+0x1530] ;  /* 0x0015300001107983 */ /* 0x001ea80000300800 */
[----:B------:R-:W2:Y:S04]  /*63f60*/  LDL.LU R17, [R1+0x1534] ;  /* 0x0015340001117983 */ /* 0x000ea80000300800 */
[----:B------:R-:W2:Y:S04]  /*63f70*/  LDL.LU R18, [R1+0x1538] ;  /* 0x0015380001127983 */ /* 0x000ea80000300800 */
[----:B------:R-:W2:Y:S01]  /*63f80*/  LDL.LU R19, [R1+0x153c] ;  /* 0x00153c0001137983 */ /* 0x000ea20000300800 */
[----:B------:R-:W-:-:S02]  /*63f90*/  IMAD R28, R28, 0x100, R8 ;  /* 0x000001001c1c7824 */ /* 0x000fc400078e0208 */
[----:B------:R-:W-:Y:S01]  /*63fa0*/  IMAD R29, R29, 0x100, R9 ;  /* 0x000001001d1d7824 */ /* 0x000fe200078e0209 */
[C---:B---3--:R-:W-:Y:S06]  /*63fb0*/  HMMA.16816.F32 R36, R24.reuse, R14, R36 ;  /* 0x0000000e1824723c */ /* 0x048fec0000001824 */
[----:B----4-:R-:W-:-:S15]  /*63fc0*/  HMMA.16816.F32 R44, R24, R12, R44 ;  /* 0x0000000c182c723c */ /* 0x010fde000000182c */
[----:B------:R-:W-:-:S02]  /*63fd0*/  NOP ;  /* 0x0000000000007918 */ /* 0x000fc40000000000 */
[----:B------:R-:W-:Y:S04]  /*63fe0*/  STL.64 [R1+0x1590], R36 ;  /* 0x0015902401007387 */ /* 0x000fe80000100a00 */
[----:B------:R0:W-:Y:S04]  /*63ff0*/  STL.64 [R1+0x1598], R38 ;  /* 0x0015982601007387 */ /* 0x0001e80000100a00 */
[----:B0-----:R-:W3:Y:S04]  /*64000*/  LDL.LU.64 R38, [R1+0x5d08] ;  /* 0x005d080001267983 */ /* 0x001ee80000300a00 */
[----:B------:R-:W3:Y:S04]  /*64010*/  LDL.LU.64 R36, [R1+0x5d00] ;  /* 0x005d000001247983 */ /* 0x000ee80000300a00 */
        /* <DEDUP_REMOVED lines=9> */
[----:B------:R-:W2:Y:S04]  /*640b0*/  LDL.LU R15, [R1+0x76c] ;  /* 0x00076c00010f7983 */ /* 0x000ea80000300800 */
[----:B------:R-:W-:Y:S04]  /*640c0*/  STL.64 [R1+0x1570], R48 ;  /* 0x0015703001007387 */ /* 0x000fe80000100a00 */
[----:B------:R0:W-:Y:S04]  /*640d0*/  STL.64 [R1+0x1578], R50 ;  /* 0x0015783201007387 */ /* 0x0001e80000100a00 */
[----:B0-----:R-:W4:Y:S04]  /*640e0*/  LDL.LU.64 R50, [R1+0x5ce8] ;  /* 0x005ce80001327983 */ /* 0x001f280000300a00 */
[----:B------:R-:W4:Y:S04]  /*640f0*/  LDL.LU.64 R48, [R1+0x5ce0] ;  /* 0x005ce00001307983 */ /* 0x000f280000300a00 */
[----:B------:R-:W3:Y:S04]  /*64100*/  LDL.LU R8, [R1+0x5cdc] ;  /* 0x005cdc0001087983 */ /* 0x000ee80000300800 */
[----:B------:R-:W3:Y:S01]  /*64110*/  LDL.LU R9, [R1+0x5cd8] ;  /* 0x005cd80001097983 */ /* 0x000ee20000300800 */
[----:B------:R-:W-:Y:S01]  /*64120*/  IMAD R30, R30, 0x100, R7 ;  /* 0x000001001e1e7824 */ /* 0x000fe200078e0207 */
[----:B---3--:R-:W-:-:S15]  /*64130*/  HMMA.16816.F32 R56, R24, R8, R56 ;  /* 0x000000081838723c */ /* 0x008fde0000001838 */
[----:B------:R-:W-:-:S08]  /*64140*/  NOP ;  /* 0x0000000000007918 */ /* 0x000fd00000000000 */
[----:B------:R-:W-:Y:S04]  /*64150*/  STL.64 [R1+0x1560], R56 ;  /* 0x0015603801007387 */ /* 0x000fe80000100a00 */
[----:B------:R0:W-:Y:S04]  /*64160*/  STL.64 [R1+0x1568], R58 ;  /* 0x0015683a01007387 */ /* 0x0001e80000100a00 */
[----:B0-----:R-:W3:Y:S04]  /*64170*/  LDL.LU.64 R58, [R1+0x5cd0] ;  /* 0x005cd000013a7983 */ /* 0x001ee80000300a00 */
[----:B------:R-:W3:Y:S04]  /*64180*/  LDL.LU.64 R56, [R1+0x5cc8] ;  /* 0x005cc80001387983 */ /* 0x000ee80000300a00 */
[----:B------:R-:W-:Y:S04]  /*64190*/  STL.64 [R1+0x5be8], R10 ;  /* 0x005be80a01007387 */ /* 0x000fe80000100a00 */
[----:B------:R0:W-:Y:S04]  /*641a0*/  STL.64 [R1+0x5be0], R8 ;  /* 0x005be00801007387 */ /* 0x0001e80000100a00 */
[----:B0-----:R-:W2:Y:S04]  /*641b0*/  LDL.LU R8, [R1+0x1540] ;  /* 0x0015400001087983 */ /* 0x001ea80000300800 */
[----:B------:R-:W2:Y:S04]  /*641c0*/  LDL.LU R9, [R1+0x1544] ;  /* 0x0015440001097983 */ /* 0x000ea80000300800 */
[----:B------:R-:W2:Y:S04]  /*641d0*/  LDL.LU R10, [R1+0x1548] ;  /* 0x00154800010a7983 */ /* 0x000ea80000300800 */
[----:B------:R-:W2:Y:S04]  /*641e0*/  LDL.LU R11, [R1+0x154c] ;  /* 0x00154c00010b7983 */ /* 0x000ea80000300800 */
[----:B------:R-:W4:Y:S01]  /*641f0*/  LDL.LU R7, [R1+0x5cc0] ;  /* 0x005cc00001077983 */ /* 0x000f220000300800 */
[----:B------:R-:W-:Y:S01]  /*64200*/  IMAD R31, R0, 0x100, R31 ;  /* 0x00000100001f7824 */ /* 0x000fe200078e021f */
[----:B------:R-:W-:-:S02]  /*64210*/  F2FP.F16.E5M2.UNPACK_B R28, R28 ;  /* 0x0000001cff1c723e */ /* 0x000fc400020004ff */
[----:B------:R-:W-:Y:S02]  /*64220*/  F2FP.F16.E5M2.UNPACK_B R29, R29 ;  /* 0x0000001dff1d723e */ /* 0x000fe400020004ff */
[----:B------:R-:W-:Y:S02]  /*64230*/  F2FP.F16.E5M2.UNPACK_B R30, R30 ;  /* 0x0000001eff1e723e */ /* 0x000fe400020004ff */
[----:B------:R-:W-:Y:S01]  /*64240*/  F2FP.F16.E5M2.UNPACK_B R31, R31 ;  /* 0x0000001fff1f723e */ /* 0x000fe200020004ff */
        /* <DEDUP_REMOVED lines=8> */
[----:B------:R0:W-:Y:S02]  /*642d0*/  STL.64 [R1+0x5bf0], R4 ;  /* 0x005bf00401007387 */ /* 0x0001e40000100a00 */
[----:B0-----:R-:W-:Y:S06]  /*642e0*/  HMMA.16816.F32 R4, R24, R2, R12 ;  /* 0x000000021804723c */ /* 0x001fec000000180c */
[C---:B------:R-:W-:Y:S08]  /*642f0*/  HMMA.16816.F32 R12, R28.reuse, R34, R20 ;  /* 0x000000221c0c723c */ /* 0x040ff00000001814 */
[----:B------:R-:W-:Y:S04]  /*64300*/  STL.64 [R1+0x1540], R8 ;  /* 0x0015400801007387 */ /* 0x000fe80000100a00 */
[----:B------:R0:W-:Y:S02]  /*64310*/  STL.64 [R1+0x1548], R10 ;  /* 0x0015480a01007387 */ /* 0x0001e40000100a00 */
[C---:B0-----:R-:W-:Y:S03]  /*64320*/  HMMA.16816.F32 R8, R28.reuse, R32, R16 ;  /* 0x000000201c08723c */ /* 0x041fe60000001810 */
[----:B------:R-:W-:Y:S04]  /*64330*/  STL.64 [R1+0x760], R4 ;  /* 0x0007600401007387 */ /* 0x000fe80000100a00 */
[----:B------:R0:W-:Y:S02]  /*64340*/  STL.64 [R1+0x768], R6 ;  /* 0x0007680601007387 */ /* 0x0001e40000100a00 */
[----:B0-----:R-:W-:-:S14]  /*64350*/  HMMA.16816.F32 R4, R28, R44, R36 ;  /* 0x0000002c1c04723c */ /* 0x001fdc0000001824 */
[----:B------:R-:W-:Y:S04]  /*64360*/  STL.64 [R1+0x1530], R8 ;  /* 0x0015300801007387 */ /* 0x000fe80000100a00 */
[----:B------:R0:W-:Y:S04]  /*64370*/  STL.64 [R1+0x1538], R10 ;  /* 0x0015380a01007387 */ /* 0x0001e80000100a00 */
[----:B------:R-:W-:Y:S04]  /*64380*/  STL.64 [R1+0x1520], R12 ;  /* 0x0015200c01007387 */ /* 0x000fe80000100a00 */
[----:B------:R3:W-:Y:S01]  /*64390*/  STL.64 [R1+0x1528], R14 ;  /* 0x0015280e01007387 */ /* 0x0007e20000100a00 */
[C---:B0-----:R-:W-:Y:S06]  /*643a0*/  HMMA.16816.F32 R8, R28.reuse, R46, R40 ;  /* 0x0000002e1c08723c */ /* 0x041fec0000001828 */
[----:B---3--:R-:W-:Y:S01]  /*643b0*/  HMMA.16816.F32 R12, R28, R56, R48 ;  /* 0x000000381c0c723c */ /* 0x008fe20000001830 */
[----:B------:R-:W-:Y:S04]  /*643c0*/  STL.64 [R1+0x1510], R4 ;  /* 0x0015100401007387 */ /* 0x000fe80000100a00 */
[----:B------:R-:W-:-:S12]  /*643d0*/  STL.64 [R1+0x1518], R6 ;  /* 0x0015180601007387 */ /* 0x000fd80000100a00 */
[----:B------:R0:W-:Y:S04]  /*643e0*/  STL.64 [R1+0x1500], R8 ;  /* 0x0015000801007387 */ /* 0x0001e80000100a00 */
[----:B------:R1:W-:Y:S04]  /*643f0*/  STL.64 [R1+0x1508], R10 ;  /* 0x0015080a01007387 */ /* 0x0003e80000100a00 */
[----:B0-----:R-:W2:Y:S04]  /*64400*/  LDL.LU R8, [R1+0x13e0] ;  /* 0x0013e00001087983 */ /* 0x001ea80000300800 */
[----:B------:R-:W-:Y:S04]  /*64410*/  STL.64 [R1+0x14f0], R12 ;  /* 0x0014f00c01007387 */ /* 0x000fe80000100a00 */
[----:B------:R-:W-:Y:S01]  /*64420*/  STL.64 [R1+0x14f8], R14 ;  /* 0x0014f80e01007387 */ /* 0x000fe20000100a00 */
[----:B----4-:R-:W-:-:S15]  /*64430*/  HMMA.16816.F32 R4, R28, R58, R52 ;  /* 0x0000003a1c04723c */ /* 0x010fde0000001834 */
[----:B------:R-:W-:-:S08]  /*64440*/  NOP ;  /* 0x0000000000007918 */ /* 0x000fd00000000000 */
[----:B------:R0:W-:Y:S04]  /*64450*/  STL.64 [R1+0x14e0], R4 ;  /* 0x0014e00401007387 */ /* 0x0001e80000100a00 */
[----:B------:R3:W-:Y:S04]  /*64460*/  STL.64 [R1+0x14e8], R6 ;  /* 0x0014e80601007387 */ /* 0x0007e80000100a00 */
[----:B------:R-:W2:Y:S04]  /*64470*/  LDL.LU R9, [R1+0x13e4] ;  /* 0x0013e40001097983 */ /* 0x000ea80000300800 */
[----:B-1----:R-:W2:Y:S04]  /*64480*/  LDL.LU R10, [R1+0x13e8] ;  /* 0x0013e800010a7983 */ /* 0x002ea80000300800 */
[----:B------:R-:W2:Y:S04]  /*64490*/  LDL.LU R11, [R1+0x13ec] ;  /* 0x0013ec00010b7983 */ /* 0x000ea80000300800 */
[----:B------:R-:W4:Y:S04]  /*644a0*/  LDL.LU R24, [R1+0x1400] ;  /* 0x0014000001187983 */ /* 0x000f280000300800 */
[----:B------:R-:W4:Y:S04]  /*644b0*/  LDL.LU R25, [R1+0x1404] ;  /* 0x0014040001197983 */ /* 0x000f280000300800 */
[----:B------:R-:W4:Y:S04]  /*644c0*/  LDL.LU R26, [R1+0x1408] ;  /* 0x00140800011a7983 */ /* 0x000f280000300800 */
[----:B------:R-:W4:Y:S04]  /*644d0*/  LDL.LU R27, [R1+0x140c] ;  /* 0x00140c00011b7983 */ /* 0x000f280000300800 */
[----:B0-----:R-:W2:Y:S04]  /*644e0*/  LDL.LU R4, [R1+0x13f0] ;  /* 0x0013f00001047983 */ /* 0x001ea80000300800 */
[----:B------:R-:W2:Y:S04]  /*644f0*/  LDL.LU R5, [R1+0x13f4] ;  /* 0x0013f40001057983 */ /* 0x000ea80000300800 */
[----:B---3--:R-:W2:Y:S04]  /*64500*/  LDL.LU R6, [R1+0x13f8] ;  /* 0x0013f80001067983 */ /* 0x008ea80000300800 */
        /* <DEDUP_REMOVED lines=41> */
[----:B----4-:R-:W-:-:S15]  /*647a0*/  HMMA.16816.F32 R56, R28, R60, R56 ;  /* 0x0000003c1c38723c */ /* 0x010fde0000001838 */
        /* <DEDUP_REMOVED lines=68> */
[----:B------:R0:W-:Y:S04]  /*64bf0*/  STL.64 [R1+0x5b20], R44 ;  /* 0x005b202c01007387 */ /* 0x0001e80000100a00 */
[----:B0-----:R-:W2:Y:S04]  /*64c00*/  LDL.LU R44, [R1+0x1440] ;  /* 0x00144000012c7983 */ /* 0x001ea80000300800 */
[----:B------:R-:W2:Y:S04]  /*64c10*/  LDL.LU R45, [R1+0x1444] ;  /* 0x00144400012d7983 */ /* 0x000ea80000300800 */
[----:B------:R-:W2:Y:S04]  /*64c20*/  LDL.LU R46, [R1+0x1448] ;  /* 0x00144800012e7983 */ /* 0x000ea80000300800 */
[----:B------:R-:W2:Y:S01]  /*64c30*/  LDL.LU R47, [R1+0x144c] ;  /* 0x00144c00012f7983 */ /* 0x000ea20000300800 */
[C---:B------:R-:W-:Y:S06]  /*64c40*/  HMMA.16816.F32 R24, R28.reuse, R34, R24 ;  /* 0x000000221c18723c */ /* 0x040fec0000001818 */
[C---:B---3--:R-:W-:Y:S06]  /*64c50*/  HMMA.16816.F32 R4, R28.reuse, R32, R4 ;  /* 0x000000201c04723c */ /* 0x048fec0000001804 */
[C---:B------:R-:W-:Y:S06]  /*64c60*/  HMMA.16816.F32 R8, R28.reuse, R22, R8 ;  /* 0x000000161c08723c */ /* 0x040fec0000001808 */
[----:B--2---:R-:W-:-:S15]  /*64c70*/  HMMA.16816.F32 R44, R28, R42, R44 ;  /* 0x0000002a1c2c723c */ /* 0x004fde000000182c */
[----:B------:R-:W-:-:S08]  /*64c80*/  NOP ;  /* 0x0000000000007918 */ /* 0x000fd00000000000 */
[----:B------:R-:W-:Y:S04]  /*64c90*/  STL.64 [R1+0x1440], R44 ;  /* 0x0014402c01007387 */ /* 0x000fe80000100a00 */
[----:B------:R4:W-:Y:S02]  /*64ca0*/  STL.64 [R1+0x1448], R46 ;  /* 0x0014482e01007387 */ /* 0x0009e40000100a00 */
[C---:B----4-:R-:W-:Y:S02]  /*64cb0*/  HMMA.16816.F32 R44, R28.reuse, R40, R48 ;  /* 0x000000281c2c723c */ /* 0x050fe40000001830 */
        /* <DEDUP_REMOVED lines=19> */
[----:B------:R-:W2:Y:S01]  /*64df0*/  LDL.LU R52, [R1+0x1330] ;  /* 0x0013300001347983 */ /* 0x000ea20000300800 */
[----:B0-----:R-:W-:Y:S03]  /*64e00*/  HMMA.16816.F32 R4, R28, R20, R12 ;  /* 0x000000141c04723c */ /* 0x001fe6000000180c */
[----:B------:R0:W-:Y:S04]  /*64e10*/  STL.64 [R1+0x13e0], R8 ;  /* 0x0013e00801007387 */ /* 0x0001e80000100a00 */
[----:B------:R1:W-:-:S15]  /*64e20*/  STL.64 [R1+0x13e8], R10 ;  /* 0x0013e80a01007387 */ /* 0x0003de0000100a00 */
[----:B------:R-:W-:-:S01]  /*64e30*/  NOP ;  /* 0x0000000000007918 */ /* 0x000fc20000000000 */
[----:B------:R-:W-:Y:S04]  /*64e40*/  STL.64 [R1+0x13d0], R4 ;  /* 0x0013d00401007387 */ /* 0x000fe80000100a00 */
[----:B------:R-:W-:Y:S04]  /*64e50*/  STL.64 [R1+0x13d8], R6 ;  /* 0x0013d80601007387 */ /* 0x000fe80000100a00 */
[----:B------:R-:W2:Y:S04]  /*64e60*/  LDL.LU R53, [R1+0x1334] ;  /* 0x0013340001357983 */ /* 0x000ea80000300800 */
[----:B------:R-:W3:Y:S04]  /*64e70*/  LDL.LU R54, [R1+0x1338] ;  /* 0x0013380001367983 */ /* 0x000ee80000300800 */
[----:B------:R-:W3:Y:S04]  /*64e80*/  LDL.LU R55, [R1+0x133c] ;  /* 0x00133c0001377983 */ /* 0x000ee80000300800 */
        /* <DEDUP_REMOVED lines=43> */
[----:B------:R-:W4:Y:S04]  /*65140*/  LDL.64 R58, [R1+0x20] ;  /* 0x00002000013a7983 */ /* 0x000f280000100a00 */
        /* <DEDUP_REMOVED lines=8> */
[----:B------:R-:W-:-:S08]  /*651d0*/  NOP ;  /* 0x0000000000007918 */ /* 0x000fd00000000000 */
[----:B------:R-:W-:Y:S04]  /*651e0*/  STL.64 [R1+0x13c0], R52 ;  /* 0x0013c03401007387 */ /* 0x000fe80000100a00 */
[----:B------:R0:W-:Y:S04]  /*651f0*/  STL.64 [R1+0x13c8], R54 ;  /* 0x0013c83601007387 */ /* 0x0001e80000100a00 */
[----:B0-----:R-:W2:Y:S04]  /*65200*/  LDL.LU.64 R54, [R1+0x5c18] ;  /* 0x005c180001367983 */ /* 0x001ea80000300a00 */
[----:B------:R-:W2:Y:S04]  /*65210*/  LDL.LU.64 R52, [R1+0x5c10] ;  /* 0x005c100001347983 */ /* 0x000ea80000300a00 */
        /* <DEDUP_REMOVED lines=35> */
[----:B------:R3:W-:Y:S02]  /*65450*/  STL.64 [R1+0x1388], R14 ;  /* 0x0013880e01007387 */ /* 0x0007e40000100a00 */
[----:B---3--:R-:W-:Y:S02]  /*65460*/  HMMA.16816.F32 R12, R28, R8, R20 ;  /* 0x000000081c0c723c */ /* 0x008fe40000001814 */
[----:B------:R-:W-:Y:S04]  /*65470*/  STL.64 [R1+0x5b18], R10 ;  /* 0x005b180a01007387 */ /* 0x000fe80000100a00 */
[----:B------:R-:W-:-:S15]  /*65480*/  STL.64 [R1+0x5b10], R8 ;  /* 0x005b100801007387 */ /* 0x000fde0000100a00 */
[----:B------:R-:W-:-:S02]  /*65490*/  NOP ;  /* 0x0000000000007918 */ /* 0x000fc40000000000 */
[----:B------:R-:W-:Y:S04]  /*654a0*/  STL.64 [R1+0x1370], R12 ;  /* 0x0013700c01007387 */ /* 0x000fe80000100a00 */
[----:B------:R0:W-:Y:S02]  /*654b0*/  STL.64 [R1+0x1378], R14 ;  /* 0x0013780e01007387 */ /* 0x0001e40000100a00 */
[C---:B0-----:R-:W-:Y:S06]  /*654c0*/  HMMA.16816.F32 R12, R28.reuse, R6, R36 ;  /* 0x000000061c0c723c */ /* 0x041fec0000001824 */
[----:B----4-:R-:W-:-:S15]  /*654d0*/  HMMA.16816.F32 R8, R28, R4, R40 ;  /* 0x000000041c08723c */ /* 0x010fde0000001828 */
[----:B------:R-:W-:-:S02]  /*654e0*/  NOP ;  /* 0x0000000000007918 */ /* 0x000fc40000000000 */
[----:B------:R-:W-:Y:S04]  /*654f0*/  STL.64 [R1+0x1360], R12 ;  /* 0x0013600c01007387 */ /* 0x000fe80000100a00 */
[----:B------:R-:W-:Y:S04]  /*65500*/  STL.64 [R1+0x1368], R14 ;  /* 0x0013680e01007387 */ /* 0x000fe80000100a00 */
[----:B------:R-:W-:Y:S04]  /*65510*/  STL.64 [R1+0x5ba8], R6 ;  /* 0x005ba80601007387 */ /* 0x000fe80000100a00 */
[----:B------:R0:W-:Y:S02]  /*65520*/  STL.64 [R1+0x5ba0], R4 ;  /* 0x005ba00401007387 */ /* 0x0001e40000100a00 */
[----:B0-----:R-:W-:Y:S02]  /*65530*/  HMMA.16816.F32 R4, R28, R2, R44 ;  /* 0x000000021c04723c */ /* 0x001fe4000000182c */
[----:B------:R-:W-:Y:S04]  /*65540*/  STL.64 [R1+0x1350], R8 ;  /* 0x0013500801007387 */ /* 0x000fe80000100a00 */
[----:B------:R-:W-:Y:S04]  /*65550*/  STL.64 [R1+0x1358], R10 ;  /* 0x0013580a01007387 */ /* 0x000fe80000100a00 */
[----:B------:R-:W-:Y:S04]  /*65560*/  STL [R1+0x5ae8], R2 ;  /* 0x005ae80201007387 */ /* 0x000fe80000100800 */
[----:B------:R-:W-:Y:S09]  /*65570*/  STL [R1+0x5ae4], R3 ;  /* 0x005ae40301007387 */ /* 0x000ff20000100800 */
[----:B------:R-:W-:Y:S04]  /*65580*/  STL.64 [R1+0x750], R4 ;  /* 0x0007500401007387 */ /* 0x000fe80000100a00 */
[----:B------:R0:W-:Y:S02]  /*65590*/  STL.64 [R1+0x758], R6 ;  /* 0x0007580601007387 */ /* 0x0001e40000100a00 */
[----:B0-----:R-:W-:Y:S02]  /*655a0*/  HMMA.16816.F32 R4, R24, R56, R48 ;  /* 0x000000381804723c */ /* 0x001fe40000001830 */
[----:B------:R-:W-:-:S15]  /*655b0*/  STL [R1+0x5aec], R0 ;  /* 0x005aec0001007387 */ /* 0x000fde0000100800 */
[----:B------:R-:W-:-:S06]  /*655c0*/  NOP ;  /* 0x0000000000007918 */ /* 0x000fcc0000000000 */
[----:B------:R-:W-:Y:S04]  /*655d0*/  STL.64 [R1+0x1340], R4 ;  /* 0x0013400401007387 */ /* 0x000fe80000100a00 */
[----:B------:R0:W-:Y:S02]  /*655e0*/  STL.64 [R1+0x1348], R6 ;  /* 0x0013480601007387 */ /* 0x0001e40000100a00 */
[----:B0-----:R-:W-:-:S15]  /*655f0*/  HMMA.16816.F32 R4, R24, R58, R52 ;  /* 0x0000003a1804723c */ /* 0x001fde0000001834 */
[----:B------:R-:W-:-:S08]  /*65600*/  NOP ;  /* 0x0000000000007918 */ /* 0x000fd00000000000 */
[----:B------:R-:W-:Y:S04]  /*65610*/  STL.64 [R1+0x1330], R4 ;  /* 0x0013300401007387 */ /* 0x000fe80000100a00 */
[----:B------:R-:W-:Y:S04]  /*65620*/  STL.64 [R1+0x1338], R6 ;  /* 0x0013380601007387 */ /* 0x000fe80000100a00 */
        /* <DEDUP_REMOVED lines=22> */
[----:B------:R-:W2:Y:S04]  /*65790*/  LDL.LU R58, [R1+0x12e8] ;  /* 0x0012e800013a7983 */ /* 0x000ea80000300800 */
[----:B------:R-:W2:Y:S04]  /*657a0*/  LDL.LU R59, [R1+0x12ec] ;  /* 0x0012ec00013b7983 */ /* 0x000ea80000300800 */
[----:B------:R-:W3:Y:S04]  /*657b0*/  LDL R22, [R1] ;  /* 0x0000000001167983 */ /* 0x000ee80000100800 */
[----:B------:R-:W3:Y:S04]  /*657c0*/  LDL R23, [R1+0x4] ;  /* 0x0000040001177983 */ /* 0x000ee80000100800 */
[----:B------:R-:W4:Y:S04]  /*657d0*/  LDL R20, [R1+0x8] ;  /* 0x0000080001147983 */ /* 0x000f280000100800 */
[----:B------:R-:W4:Y:S04]  /*657e0*/  LDL R21, [R1+0xc] ;  /* 0x00000c0001157983 */ /* 0x000f280000100800 */
[----:B------:R-:W4:Y:S04]  /*657f0*/  LDL.LU R16, [R1+0x1300] ;  /* 0x0013000001107983 */ /* 0x000f280000300800 */
[----:B------:R-:W4:Y:S04]  /*65800*/  LDL.LU R17, [R1+0x1304] ;  /* 0x0013040001117983 */ /* 0x000f280000300800 */
[----:B------:R-:W4:Y:S04]  /*65810*/  LDL.LU R18, [R1+0x1308] ;  /* 0x0013080001127983 */ /* 0x000f280000300800 */
[----:B------:R-:W4:Y:S04]  /*65820*/  LDL.LU R19, [R1+0x130c] ;  /* 0x00130c0001137983 */ /* 0x000f280000300800 */
[----:B0-----:R-:W2:Y:S04]  /*65830*/  LDL R14, [R1+0x10] ;  /* 0x00001000010e7983 */ /* 0x001ea80000100800 */
[----:B------:R-:W2:Y:S04]  /*65840*/  LDL R15, [R1+0x14] ;  /* 0x00001400010f7983 */ /* 0x000ea80000100800 */
[----:B-1----:R-:W3:Y:S04]  /*65850*/  LDL.LU R52, [R1+0x1320] ;  /* 0x0013200001347983 */ /* 0x002ee80000300800 */
[----:B------:R-:W3:Y:S04]  /*65860*/  LDL.LU R53, [R1+0x1324] ;  /* 0x0013240001357983 */ /* 0x000ee80000300800 */
[----:B------:R-:W3:Y:S04]  /*65870*/  LDL.LU R54, [R1+0x1328] ;  /* 0x0013280001367983 */ /* 0x000ee80000300800 */
[----:B------:R-:W3:Y:S04]  /*65880*/  LDL.LU R55, [R1+0x132c] ;  /* 0x00132c0001377983 */ /* 0x000ee80000300800 */
[----:B------:R-:W3:Y:S04]  /*65890*/  LDL.64 R12, [R1+0x18] ;  /* 0x00001800010c7983 */ /* 0x000ee80000100a00 */
[----:B------:R-:W2:Y:S04]  /*658a0*/  LDL.LU R28, [R1+0x1310] ;  /* 0x00131000011c7983 */ /* 0x000ea80000300800 */
        /* <DEDUP_REMOVED lines=31> */
[----:B---3--:R-:W-:Y:S06]  /*65aa0*/  HMMA.16816.F32 R52, R24, R12, R52 ;  /* 0x0000000c1834723c */ /* 0x008fec0000001834 */
[----:B------:R-:W-:-:S02]  /*65ab0*/  IMAD.MOV.U32 R0, RZ, RZ, R13 ;  /* 0x000000ffff007224 */ /* 0x000fc400078e000d */
[C---:B--2---:R-:W-:Y:S06]  /*65ac0*/  HMMA.16816.F32 R12, R24.reuse, R14, R28 ;  /* 0x0000000e180c723c */ /* 0x044fec000000181c */
[C---:B----4-:R-:W-:Y:S06]  /*65ad0*/  HMMA.16816.F32 R16, R24.reuse, R20, R16 ;  /* 0x000000141810723c */ /* 0x050fec0000001810 */
[C---:B------:R-:W-:Y:S06]  /*65ae0*/  HMMA.16816.F32 R20, R24.reuse, R22, R4 ;  /* 0x000000161814723c */ /* 0x040fec0000001804 */
[C---:B------:R-:W-:Y:S01]  /*65af0*/  HMMA.16816.F32 R56, R24.reuse, R60, R56 ;  /* 0x0000003c1838723c */ /* 0x040fe20000001838 */
[----:B------:R-:W-:Y:S04]  /*65b00*/  STL.64 [R1+0x1320], R52 ;  /* 0x0013203401007387 */ /* 0x000fe80000100a00 */
[----:B------:R0:W-:Y:S04]  /*65b10*/  STL.64 [R1+0x1328], R54 ;  /* 0x0013283601007387 */ /* 0x0001e80000100a00 */
[----:B0-----:R-:W2:Y:S04]  /*65b20*/  LDL.LU.64 R54, [R1+0x5bd8] ;  /* 0x005bd80001367983 */ /* 0x001ea80000300a00 */
[----:B------:R-:W2:Y:S04]  /*65b30*/  LDL.LU.64 R52, [R1+0x5bd0] ;  /* 0x005bd00001347983 */ /* 0x000ea80000300a00 */
[----:B------:R-:W3:Y:S04]  /*65b40*/  LDL.LU.64 R30, [R1+0x5bc8] ;  /* 0x005bc800011e7983 */ /* 0x000ee80000300a00 */
[----:B------:R-:W3:Y:S04]  /*65b50*/  LDL.LU.64 R28, [R1+0x5bc0] ;  /* 0x005bc000011c7983 */ /* 0x000ee80000300a00 */
[----:B------:R-:W-:Y:S04]  /*65b60*/  STL.64 [R1+0x1310], R12 ;  /* 0x0013100c01007387 */ /* 0x000fe80000100a00 */
[----:B------:R0:W-:Y:S04]  /*65b70*/  STL.64 [R1+0x1318], R14 ;  /* 0x0013180e01007387 */ /* 0x0001e80000100a00 */
[----:B0-----:R-:W4:Y:S04]  /*65b80*/  LDL.LU.64 R14, [R1+0x5bb8] ;  /* 0x005bb800010e7983 */ /* 0x001f280000300a00 */
[----:B------:R-:W4:Y:S04]  /*65b90*/  LDL.LU.64 R12, [R1+0x5bb0] ;  /* 0x005bb000010c7983 */ /* 0x000f280000300a00 */
[----:B------:R0:W-:Y:S04]  /*65ba0*/  STL.64 [R1+0x1300], R16 ;  /* 0x0013001001007387 */ /* 0x0001e80000100a00 */
[----:B------:R1:W-:Y:S04]  /*65bb0*/  STL.64 [R1+0x1308], R18 ;  /* 0x0013081201007387 */ /* 0x0003e80000100a00 */
[----:B0-----:R-:W4:Y:S04]  /*65bc0*/  LDL.LU R16, [R1+0x1210] ;  /* 0x0012100001107983 */ /* 0x001f280000300800 */
[----:B------:R-:W4:Y:S04]  /*65bd0*/  LDL.LU R17, [R1+0x1214] ;  /* 0x0012140001117983 */ /* 0x000f280000300800 */
[----:B-1----:R-:W4:Y:S04]  /*65be0*/  LDL.LU R18, [R1+0x1218] ;  /* 0x0012180001127983 */ /* 0x002f280000300800 */
[----:B------:R-:W4:Y:S04]  /*65bf0*/  LDL.LU R19, [R1+0x121c] ;  /* 0x00121c0001137983 */ /* 0x000f280000300800 */
        /* <DEDUP_REMOVED lines=80> */
[C---:B0-----:R-:W-:Y:S06]  /*66100*/  HMMA.16816.F32 R28, R24.reuse, R38, R8 ;  /* 0x00000026181c723c */ /* 0x041fec0000001808 */
[----:B------:R-:W-:-:S15]  /*66110*/  HMMA.16816.F32 R8, R24, R36, R12 ;  /* 0x000000241808723c */ /* 0x000fde000000180c */
[----:B------:R-:W-:-:S02]  /*66120*/  NOP ;  /* 0x0000000000007918 */ /* 0x000fc40000000000 */
[----:B------:R-:W-:Y:S04]  /*66130*/  STL.64 [R1+0x1230], R28 ;  /* 0x0012301c01007387 */ /* 0x000fe80000100a00 */
[----:B------:R-:W-:Y:S04]  /*66140*/  STL.64 [R1+0x1238], R30 ;  /* 0x0012381e01007387 */ /* 0x000fe80000100a00 */
[----:B------:R-:W-:Y:S04]  /*66150*/  STL.64 [R1+0x1220], R8 ;  /* 0x0012200801007387 */ /* 0x000fe80000100a00 */
[----:B------:R0:W-:Y:S04]  /*66160*/  STL.64 [R1+0x1228], R10 ;  /* 0x0012280a01007387 */ /* 0x0001e80000100a00 */
[----:B------:R-:W2:Y:S04]  /*66170*/  LDL.LU R53, [R1+0x1204] ;  /* 0x0012040001357983 */ /* 0x000ea80000300800 */
[----:B------:R-:W2:Y:S04]  /*66180*/  LDL.LU R54, [R1+0x1208] ;  /* 0x0012080001367983 */ /* 0x000ea80000300800 */
[----:B------:R-:W2:Y:S01]  /*66190*/  LDL.LU R55, [R1+0x120c] ;  /* 0x00120c0001377983 */ /* 0x000ea20000300800 */
[----:B0-----:R-:W-:Y:S03]  /*661a0*/  HMMA.16816.F32 R8, R24, R34, R16 ;  /* 0x000000221808723c */ /* 0x001fe60000001810 */
[----:B------:R-:W-:Y:S04]  /*661b0*/  STL.64 [R1+0x5a60], R38 ;  /* 0x005a602601007387 */ /* 0x000fe80000100a00 */
[----:B------:R0:W-:Y:S04]  /*661c0*/  STL.64 [R1+0x5a58], R36 ;  /* 0x005a582401007387 */ /* 0x0001e80000100a00 */
[----:B------:R-:W3:-:S12]  /*661d0*/  LDL.LU R40, [R1+0x1190] ;  /* 0x0011900001287983 */ /* 0x000ed80000300800 */
[----:B------:R1:W-:Y:S04]  /*661e0*/  STL.64 [R1+0x1210], R8 ;  /* 0x0012100801007387 */ /* 0x0003e80000100a00 */
[----:B------:R4:W-:Y:S04]  /*661f0*/  STL.64 [R1+0x1218], R10 ;  /* 0x0012180a01007387 */ /* 0x0009e80000100a00 */
[----:B------:R-:W3:Y:S04]  /*66200*/  LDL.LU R41, [R1+0x1194] ;  /* 0x0011940001297983 */ /* 0x000ee80000300800 */
[----:B------:R-:W3:Y:S04]  /*66210*/  LDL.LU R42, [R1+0x1198] ;  /* 0x00119800012a7983 */ /* 0x000ee80000300800 */
[----:B------:R-:W3:Y:S04]  /*66220*/  LDL.LU R43, [R1+0x119c] ;  /* 0x00119c00012b7983 */ /* 0x000ee80000300800 */
        /* <DEDUP_REMOVED lines=8> */
[----:B-1----:R-:W3:Y:S04]  /*662b0*/  LDL.LU R8, [R1+0x11f0] ;  /* 0x0011f00001087983 */ /* 0x002ee80000300800 */
[----:B------:R-:W3:Y:S04]  /*662c0*/  LDL.LU R9, [R1+0x11f4] ;  /* 0x0011f40001097983 */ /* 0x000ee80000300800 */
[----:B----4-:R-:W4:Y:S04]  /*662d0*/  LDL.LU R10, [R1+0x11f8] ;  /* 0x0011f800010a7983 */ /* 0x010f280000300800 */
        /* <DEDUP_REMOVED lines=18> */
[----:B------:R1:W-:Y:S04]  /*66400*/  STL.64 [R1+0x1208], R50 ;  /* 0x0012083201007387 */ /* 0x0003e80000100a00 */
        /* <DEDUP_REMOVED lines=9> */
[----:B------:R-:W2:Y:S01]  /*664a0*/  LDL.LU R55, [R1+0x116c] ;  /* 0x00116c0001377983 */ /* 0x000ea20000300800 */
[C---:B---3--:R-:W-:Y:S06]  /*664b0*/  HMMA.16816.F32 R16, R24.reuse, R20, R16 ;  /* 0x000000141810723c */ /* 0x048fec0000001810 */
[C---:B----4-:R-:W-:Y:S01]  /*664c0*/  HMMA.16816.F32 R8, R24.reuse, R22, R8 ;  /* 0x000000161808723c */ /* 0x050fe20000001808 */
[----:B------:R-:W-:Y:S04]  /*664d0*/  STL.64 [R1+0x5a40], R34 ;  /* 0x005a402201007387 */ /* 0x000fe80000100a00 */
[----:B------:R0:W-:Y:S04]  /*664e0*/  STL.64 [R1+0x5a38], R32 ;  /* 0x005a382001007387 */ /* 0x0001e80000100a00 */
[----:B0-----:R-:W3:Y:S04]  /*664f0*/  LDL.LU R32, [R1+0x11b0] ;  /* 0x0011b00001207983 */ /* 0x001ee80000300800 */
[----:B------:R-:W3:Y:S04]  /*66500*/  LDL.LU R33, [R1+0x11b4] ;  /* 0x0011b40001217983 */ /* 0x000ee80000300800 */
[----:B------:R-:W3:Y:S04]  /*66510*/  LDL.LU R34, [R1+0x11b8] ;  /* 0x0011b80001227983 */ /* 0x000ee80000300800 */
[----:B------:R-:W3:Y:S04]  /*66520*/  LDL.LU R35, [R1+0x11bc] ;  /* 0x0011bc0001237983 */ /* 0x000ee80000300800 */
        /* <DEDUP_REMOVED lines=10> */
[----:B0-----:R-:W3:Y:S04]  /*665d0*/  LDL.LU R20, [R1+0x11c0] ;  /* 0x0011c00001147983 */ /* 0x001ee80000300800 */
[----:B------:R-:W3:Y:S04]  /*665e0*/  LDL.LU R21, [R1+0x11c4] ;  /* 0x0011c40001157983 */ /* 0x000ee80000300800 */
[----:B------:R-:W3:Y:S04]  /*665f0*/  LDL.LU R22, [R1+0x11c8] ;  /* 0x0011c80001167983 */ /* 0x000ee80000300800 */
[----:B------:R-:W3:Y:S01]  /*66600*/  LDL.LU R23, [R1+0x11cc] ;  /* 0x0011cc0001177983 */ /* 0x000ee20000300800 */
        /* <DEDUP_REMOVED lines=10> */
[----:B------:R-:W-:Y:S04]  /*666b0*/  STL.64 [R1+0x11c0], R20 ;  /* 0x0011c01401007387 */ /* 0x000fe80000100a00 */
[----:B------:R2:W-:Y:S01]  /*666c0*/  STL.64 [R1+0x11c8], R22 ;  /* 0x0011c81601007387 */ /* 0x0005e20000100a00 */
[----:B------:R-:W-:Y:S02]  /*666d0*/  IMAD R28, R28, 0x100, R44 ;  /* 0x000001001c1c7824 */ /* 0x000fe400078e022c */
[----:B------:R-:W-:Y:S02]  /*666e0*/  IMAD R29, R29, 0x100, R45 ;  /* 0x000001001d1d7824 */ /* 0x000fe400078e022d */
[----:B------:R-:W-:Y:S02]  /*666f0*/  IMAD R30, R30, 0x100, R46 ;  /* 0x000001001e1e7824 */ /* 0x000fe400078e022e */
[----:B------:R-:W-:Y:S01]  /*66700*/  IMAD R31, R31, 0x100, R47 ;  /* 0x000001001f1f7824 */ /* 0x000fe200078e022f */
[C---:B--2---:R-:W-:Y:S06]  /*66710*/  HMMA.16816.F32 R20, R24.reuse, R14, R32 ;  /* 0x0000000e1814723c */ /* 0x044fec0000001820 */
        /* <DEDUP_REMOVED lines=13> */
[----:B------:R-:W2:-:S15]  /*667f0*/  LDL.LU R56, [R1+0x740] ;  /* 0x0007400001387983 */ /* 0x000e9e0000300800 */
[----:B------:R-:W-:-:S06]  /*66800*/  NOP ;  /* 0x0000000000007918 */ /* 0x000fcc0000000000 */
[----:B------:R-:W-:Y:S04]  /*66810*/  STL.64 [R1+0x1180], R12 ;  /* 0x0011800c01007387 */ /* 0x000fe80000100a00 */
[----:B------:R0:W-:Y:S04]  /*66820*/  STL.64 [R1+0x1188], R14 ;  /* 0x0011880e01007387 */ /* 0x0001e80000100a00 */
[----:B------:R-:W2:Y:S04]  /*66830*/  LDL.LU R57, [R1+0x744] ;  /* 0x0007440001397983 */ /* 0x000ea80000300800 */
[----:B------:R-:W2:Y:S04]  /*66840*/  LDL.LU R58, [R1+0x748] ;  /* 0x00074800013a7983 */ /* 0x000ea80000300800 */
[----:B------:R-:W2:Y:S01]  /*66850*/  LDL.LU R59, [R1+0x74c] ;  /* 0x00074c00013b7983 */ /* 0x000ea20000300800 */
[----:B0-----:R-:W-:Y:S03]  /*66860*/  HMMA.16816.F32 R12, R24, R6, R48 ;  /* 0x00000006180c723c */ /* 0x001fe60000001830 */
[----:B------:R-:W-:Y:S04]  /*66870*/  STL [R1+0x5a04], R8 ;  /* 0x005a040801007387 */ /* 0x000fe80000100800 */
[----:B------:R-:W-:Y:S04]  /*66880*/  STL [R1+0x5a00], R9 ;  /* 0x005a000901007387 */ /* 0x000fe80000100800 */
[----:B------:R-:W-:-:S12]  /*66890*/  STL [R1+0x59e8], R7 ;  /* 0x0059e80701007387 */ /* 0x000fd80000100800 */
[----:B------:R-:W-:Y:S04]  /*668a0*/  STL.64 [R1+0x1170], R12 ;  /* 0x0011700c01007387 */ /* 0x000fe80000100a00 */
[----:B------:R0:W-:Y:S02]  /*668b0*/  STL.64 [R1+0x1178], R14 ;  /* 0x0011780e01007387 */ /* 0x0001e40000100a00 */
[----:B0-----:R-:W-:Y:S02]  /*668c0*/  HMMA.16816.F32 R12, R24, R4, R52 ;  /* 0x00000004180c723c */ /* 0x001fe40000001834 */
[----:B------:R-:W-:Y:S04]  /*668d0*/  STL [R1+0x5ae0], R6 ;  /* 0x005ae00601007387 */ /* 0x000fe80000100800 */
[----:B------:R0:W-:Y:S01]  /*668e0*/  STL.64 [R1+0x5ad8], R4 ;  /* 0x005ad80401007387 */ /* 0x0001e20000100a00 */
[----:B------:R-:W-:-:S02]  /*668f0*/  IMAD.MOV.U32 R43, RZ, RZ, R0 ;  /* 0x000000ffff2b7224 */ /* 0x000fc400078e0000 */
[----:B------:R-:W-:Y:S02]  /*66900*/  IMAD.MOV.U32 R50, RZ, RZ, R2 ;  /* 0x000000ffff327224 */ /* 0x000fe400078e0002 */
[----:B------:R-:W-:-:S12]  /*66910*/  IMAD.MOV.U32 R51, RZ, RZ, R3 ;  /* 0x000000ffff337224 */ /* 0x000fd800078e0003 */
[----:B------:R-:W-:Y:S04]  /*66920*/  STL.64 [R1+0x1160], R12 ;  /* 0x0011600c01007387 */ /* 0x000fe80000100a00 */
[----:B------:R2:W-:Y:S04]  /*66930*/  STL.64 [R1+0x1168], R14 ;  /* 0x0011680e01007387 */ /* 0x0005e80000100a00 */
[----:B------:R-:W3:Y:S04]  /*66940*/  LDL R42, [R1+0x18] ;  /* 0x00001800012a7983 */ /* 0x000ee80000100800 */
[----:B------:R-:W4:Y:S04]  /*66950*/  LDL.LU R0, [R1+0x5aec] ;  /* 0x005aec0001007983 */ /* 0x000f280000300800 */
[----:B------:R-:W2:Y:S04]  /*66960*/  LDL.LU R2, [R1+0x5ae8] ;  /* 0x005ae80001027983 */ /* 0x000ea80000300800 */
[----:B------:R-:W2:Y:S04]  /*66970*/  LDL.LU R3, [R1+0x5ae4] ;  /* 0x005ae40001037983 */ /* 0x000ea80000300800 */
[----:B------:R-:W3:Y:S04]  /*66980*/  LDL.LU R44, [R1+0x1140] ;  /* 0x00114000012c7983 */ /* 0x000ee80000300800 */
[----:B------:R-:W3:Y:S04]  /*66990*/  LDL.LU R45, [R1+0x1144] ;  /* 0x00114400012d7983 */ /* 0x000ee80000300800 */
[----:B------:R-:W3:Y:S04]  /*669a0*/  LDL.LU R46, [R1+0x1148] ;  /* 0x00114800012e7983 */ /* 0x000ee80000300800 */
[----:B------:R-:W3:Y:S04]  /*669b0*/  LDL.LU R47, [R1+0x114c] ;  /* 0x00114c00012f7983 */ /* 0x000ee80000300800 */
[----:B------:R-:W3:Y:S04]  /*669c0*/  LDL R48, [R1+0x30] ;  /* 0x0000300001307983 */ /* 0x000ee80000100800 */
        /* <DEDUP_REMOVED lines=13> */
[----:B--2---:R-:W-:Y:S01]  /*66aa0*/  HMMA.16816.F32 R12, R24, R2, R56 ;  /* 0x00000002180c723c */ /* 0x004fe20000001838 */
[----:B----4-:R-:W-:-:S07]  /*66ab0*/  IMAD.MOV.U32 R49, RZ, RZ, R0 ;  /* 0x000000ffff317224 */ /* 0x010fce00078e0000 */
[----:B---3--:R-:W-:-:S15]  /*66ac0*/  HMMA.16816.F32 R4, R28, R48, R4 ;  /* 0x000000301c04723c */ /* 0x008fde0000001804 */
[----:B------:R0:W-:Y:S04]  /*66ad0*/  STL.64 [R1+0x740], R12 ;  /* 0x0007400c01007387 */ /* 0x0001e80000100a00 */
[----:B------:R1:W-:Y:S04]  /*66ae0*/  STL.64 [R1+0x748], R14 ;  /* 0x0007480e01007387 */ /* 0x0003e80000100a00 */
[----:B------:R-:W2:Y:S04]  /*66af0*/  LDL.LU R53, [R1+0x1124] ;  /* 0x0011240001357983 */ /* 0x000ea80000300800 */
[----:B------:R-:W2:Y:S04]  /*66b00*/  LDL.LU R54, [R1+0x1128] ;  /* 0x0011280001367983 */ /* 0x000ea80000300800 */
[----:B------:R-:W2:Y:S04]  /*66b10*/  LDL.LU R55, [R1+0x112c] ;  /* 0x00112c0001377983 */ /* 0x000ea80000300800 */
[----:B------:R-:W2:Y:S04]  /*66b20*/  LDL.64 R8, [R1+0x10] ;  /* 0x0000100001087983 */ /* 0x000ea80000100a00 */
        /* <DEDUP_REMOVED lines=8> */
[----:B------:R-:W4:Y:S04]  /*66bb0*/  LDL.64 R24, [R1+0x8] ;  /* 0x0000080001187983 */ /* 0x000f280000100a00 */
[----:B0-----:R-:W3:Y:S04]  /*66bc0*/  LDL.LU R12, [R1+0x10e0] ;  /* 0x0010e000010c7983 */ /* 0x001ee80000300800 */
[----:B------:R-:W3:Y:S04]  /*66bd0*/  LDL.LU R13, [R1+0x10e4] ;  /* 0x0010e400010d7983 */ /* 0x000ee80000300800 */
[----:B-1----:R-:W3:Y:S04]  /*66be0*/  LDL.LU R14, [R1+0x10e8] ;  /* 0x0010e800010e7983 */ /* 0x002ee80000300800 */
[----:B------:R-:W3:Y:S04]  /*66bf0*/  LDL.LU R15, [R1+0x10ec] ;  /* 0x0010ec00010f7983 */ /* 0x000ee80000300800 */
        /* <DEDUP_REMOVED lines=12> */
[----:B------:R-:W3:Y:S01]  /*66cc0*/  LDL.LU.64 R4, [R1+0x5ad8] ;  /* 0x005ad80001047983 */ /* 0x000ee20000300a00 */
[C---:B------:R-:W-:Y:S06]  /*66cd0*/  HMMA.16816.F32 R48, R28.reuse, R50, R44 ;  /* 0x000000321c30723c */ /* 0x040fec000000182c */
[----:B------:R-:W-:Y:S01]  /*66ce0*/  HMMA.16816.F32 R36, R28, R42, R36 ;  /* 0x0000002a1c24723c */ /* 0x000fe20000001824 */
[----:B------:R-:W3:Y:S04]  /*66cf0*/  LDL.LU.64 R46, [R1+0x5ad0] ;  /* 0x005ad000012e7983 */ /* 0x000ee80000300a00 */
[----:B------:R-:W3:-:S12]  /*66d00*/  LDL.LU.64 R44, [R1+0x5ac8] ;  /* 0x005ac800012c7983 */ /* 0x000ed80000300a00 */
[----:B------:R-:W-:Y:S04]  /*66d10*/  STL.64 [R1+0x1140], R48 ;  /* 0x0011403001007387 */ /* 0x000fe80000100a00 */
[----:B------:R0:W-:Y:S04]  /*66d20*/  STL.64 [R1+0x1148], R50 ;  /* 0x0011483201007387 */ /* 0x0001e80000100a00 */
[----:B0-----:R-:W3:Y:S04]  /*66d30*/  LDL.LU.64 R50, [R1+0x5ac0] ;  /* 0x005ac00001327983 */ /* 0x001ee80000300a00 */
[----:B------:R-:W3:Y:S04]  /*66d40*/  LDL.LU.64 R48, [R1+0x5ab8] ;  /* 0x005ab80001307983 */ /* 0x000ee80000300a00 */
[----:B------:R-:W3:Y:S04]  /*66d50*/  LDL.LU R40, [R1+0x1090] ;  /* 0x0010900001287983 */ /* 0x000ee80000300800 */
        /* <DEDUP_REMOVED lines=8> */
[----:B------:R-:W3:Y:S01]  /*66de0*/  LDL.LU R39, [R1+0x10ac] ;  /* 0x0010ac0001277983 */ /* 0x000ee20000300800 */
[C---:B--2---:R-:W-:Y:S06]  /*66df0*/  HMMA.16816.F32 R52, R28.reuse, R8, R52 ;  /* 0x000000081c34723c */ /* 0x044fec0000001834 */
[----:B----4-:R-:W-:Y:S01]  /*66e00*/  HMMA.16816.F32 R56, R28, R24, R56 ;  /* 0x000000181c38723c */ /* 0x010fe20000001838 */
[----:B------:R-:W-:-:S02]  /*66e10*/  IMAD.MOV.U32 R7, RZ, RZ, R8 ;  /* 0x000000ffff077224 */ /* 0x000fc400078e0008 */
[----:B------:R-:W-:-:S03]  /*66e20*/  IMAD.MOV.U32 R0, RZ, RZ, R9 ;  /* 0x000000ffff007224 */ /* 0x000fc600078e0009 */
[----:B------:R-:W-:Y:S02]  /*66e30*/  IMAD.MOV.U32 R9, RZ, RZ, R24 ;  /* 0x000000ffff097224 */ /* 0x000fe400078e0018 */
[----:B------:R-:W-:-:S09]  /*66e40*/  IMAD.MOV.U32 R8, RZ, RZ, R25 ;  /* 0x000000ffff087224 */ /* 0x000fd200078e0019 */
[----:B------:R-:W-:Y:S04]  /*66e50*/  STL.64 [R1+0x1120], R52 ;  /* 0x0011203401007387 */ /* 0x000fe80000100a00 */
[----:B------:R0:W-:Y:S04]  /*66e60*/  STL.64 [R1+0x1128], R54 ;  /* 0x0011283601007387 */ /* 0x0001e80000100a00 */
[----:B0-----:R-:W2:Y:S04]  /*66e70*/  LDL.LU.64 R54, [R1+0x5ab0] ;  /* 0x005ab00001367983 */ /* 0x001ea80000300a00 */
[----:B------:R-:W4:Y:S04]  /*66e80*/  LDL.LU.64 R52, [R1+0x5aa8] ;  /* 0x005aa80001347983 */ /* 0x000f280000300a00 */
[----:B---3--:R-:W-:Y:S04]  /*66e90*/  STL.64 [R1+0x5a70], R6 ;  /* 0x005a700601007387 */ /* 0x008fe80000100a00 */
[----:B------:R0:W-:Y:S04]  /*66ea0*/  STL.64 [R1+0x5a68], R4 ;  /* 0x005a680401007387 */ /* 0x0001e80000100a00 */
[----:B0-----:R-:W3:Y:S04]  /*66eb0*/  LDL.LU R4, [R1+0x10f0] ;  /* 0x0010f00001047983 */ /* 0x001ee80000300800 */
[----:B------:R-:W3:Y:S04]  /*66ec0*/  LDL.LU R5, [R1+0x10f4] ;  /* 0x0010f40001057983 */ /* 0x000ee80000300800 */
[----:B------:R-:W3:Y:S04]  /*66ed0*/  LDL.LU R6, [R1+0x10f8] ;  /* 0x0010f80001067983 */ /* 0x000ee80000300800 */
[----:B------:R-:W3:Y:S04]  /*66ee0*/  LDL.LU R7, [R1+0x10fc] ;  /* 0x0010fc0001077983 */ /* 0x000ee80000300800 */
        /* <DEDUP_REMOVED lines=11> */
[----:B--2---:R-:W-:-:S15]  /*66fa0*/  HMMA.16816.F32 R8, R28, R26, R8 ;  /* 0x0000001a1c08723c */ /* 0x004fde0000001808 */
[----:B------:R-:W-:-:S08]  /*66fb0*/  NOP ;  /* 0x0000000000007918 */ /* 0x000fd00000000000 */
[----:B------:R-:W-:Y:S04]  /*66fc0*/  STL.64 [R1+0x1100], R8 ;  /* 0x0011000801007387 */ /* 0x000fe80000100a00 */
[----:B------:R0:W-:Y:S04]  /*66fd0*/  STL.64 [R1+0x1108], R10 ;  /* 0x0011080a01007387 */ /* 0x0001e80000100a00 */
[----:B------:R-:W-:Y:S04]  /*66fe0*/  STL.64 [R1+0x10f0], R4 ;  /* 0x0010f00401007387 */ /* 0x000fe80000100a00 */
[----:B------:R4:W-:Y:S01]  /*66ff0*/  STL.64 [R1+0x10f8], R6 ;  /* 0x0010f80601007387 */ /* 0x0009e20000100a00 */
[C---:B0-----:R-:W-:Y:S06]  /*67000*/  HMMA.16816.F32 R8, R28.reuse, R58, R12 ;  /* 0x0000003a1c08723c */ /* 0x041fec000000180c */
[----:B----4-:R-:W-:Y:S01]  /*67010*/  HMMA.16816.F32 R4, R28, R56, R16 ;  /* 0x000000381c04723c */ /* 0x010fe20000001810 */
[----:B------:R-:W-:-:S15]  /*67020*/  STL.64 [R1+0x59d0], R58 ;  /* 0x0059d03a01007387 */ /* 0x000fde0000100a00 */
[----:B------:R-:W-:-:S01]  /*67030*/  NOP ;  /* 0x0000000000007918 */ /* 0x000fc20000000000 */
[----:B------:R-:W-:Y:S04]  /*67040*/  STL.64 [R1+0x10e0], R8 ;  /* 0x0010e00801007387 */ /* 0x000fe80000100a00 */
[----:B------:R0:W-:Y:S04]  /*67050*/  STL.64 [R1+0x10e8], R10 ;  /* 0x0010e80a01007387 */ /* 0x0001e80000100a00 */
[----:B------:R-:W-:Y:S04]  /*67060*/  STL.64 [R1+0x59c8], R56 ;  /* 0x0059c83801007387 */ /* 0x000fe80000100a00 */
[----:B------:R-:W-:Y:S04]  /*67070*/  STL.64 [R1+0x10d0], R4 ;  /* 0x0010d00401007387 */ /* 0x000fe80000100a00 */
[----:B------:R1:W-:Y:S01]  /*67080*/  STL.64 [R1+0x10d8], R6 ;  /* 0x0010d80601007387 */ /* 0x0003e20000100a00 */
[C---:B0-----:R-:W-:Y:S06]  /*67090*/  HMMA.16816.F32 R8, R28.reuse, R54, R20 ;  /* 0x000000361c08723c */ /* 0x041fec0000001814 */
[----:B-1----:R-:W-:Y:S01]  /*670a0*/  HMMA.16816.F32 R4, R28, R52, R32 ;  /* 0x000000341c04723c */ /* 0x002fe20000001820 */
[----:B------:R-:W2:-:S15]  /*670b0*/  LDL.LU R56, [R1+0xfb0] ;  /* 0x000fb00001387983 */ /* 0x000e9e0000300800 */
[----:B------:R-:W-:-:S01]  /*670c0*/  NOP ;  /* 0x0000000000007918 */ /* 0x000fc20000000000 */
[----:B------:R-:W-:Y:S04]  /*670d0*/  STL.64 [R1+0x10c0], R8 ;  /* 0x0010c00801007387 */ /* 0x000fe80000100a00 */
[----:B------:R0:W-:Y:S04]  /*670e0*/  STL.64 [R1+0x10c8], R10 ;  /* 0x0010c80a01007387 */ /* 0x0001e80000100a00 */
[----:B------:R-:W-:Y:S04]  /*670f0*/  STL.64 [R1+0x10b0], R4 ;  /* 0x0010b00401007387 */ /* 0x000fe80000100a00 */
[----:B------:R1:W-:Y:S04]  /*67100*/  STL.64 [R1+0x10b8], R6 ;  /* 0x0010b80601007387 */ /* 0x0003e80000100a00 */
[----:B------:R-:W2:Y:S04]  /*67110*/  LDL.LU R57, [R1+0xfb4] ;  /* 0x000fb40001397983 */ /* 0x000ea80000300800 */
[----:B------:R-:W2:Y:S04]  /*67120*/  LDL.LU R58, [R1+0xfb8] ;  /* 0x000fb800013a7983 */ /* 0x000ea80000300800 */
[----:B------:R-:W2:Y:S01]  /*67130*/  LDL.LU R59, [R1+0xfbc] ;  /* 0x000fbc00013b7983 */ /* 0x000ea20000300800 */
[C---:B0-----:R-:W-:Y:S06]  /*67140*/  HMMA.16816.F32 R8, R28.reuse, R50, R36 ;  /* 0x000000321c08723c */ /* 0x041fec0000001824 */
[C---:B-1----:R-:W-:Y:S01]  /*67150*/  HMMA.16816.F32 R4, R28.reuse, R48, R40 ;  /* 0x000000301c04723c */ /* 0x042fe20000001828 */
[----:B------:R-:W-:Y:S04]  /*67160*/  STL.64 [R1+0x59b0], R54 ;  /* 0x0059b03601007387 */ /* 0x000fe80000100a00 */
[----:B------:R0:W-:Y:S04]  /*67170*/  STL.64 [R1+0x59a8], R52 ;  /* 0x0059a83401007387 */ /* 0x0001e80000100a00 */
[----:B0-----:R-:W3:Y:S04]  /*67180*/  LDL.LU R52, [R1+0xfc0] ;  /* 0x000fc00001347983 */ /* 0x001ee80000300800 */
[----:B------:R-:W3:Y:S04]  /*67190*/  LDL.LU R53, [R1+0xfc4] ;  /* 0x000fc40001357983 */ /* 0x000ee80000300800 */
[----:B------:R-:W3:Y:S04]  /*671a0*/  LDL.LU R54, [R1+0xfc8] ;  /* 0x000fc80001367983 */ /* 0x000ee80000300800 */
[----:B------:R-:W3:Y:S04]  /*671b0*/  LDL.LU R55, [R1+0xfcc] ;  /* 0x000fcc0001377983 */ /* 0x000ee80000300800 */
[----:B------:R-:W4:Y:S04]  /*671c0*/  LDL.LU R40, [R1+0x1070] ;  /* 0x0010700001287983 */ /* 0x000f280000300800 */
[----:B------:R0:W-:Y:S04]  /*671d0*/  STL.64 [R1+0x10a0], R8 ;  /* 0x0010a00801007387 */ /* 0x0001e80000100a00 */
[----:B------:R1:W-:Y:S04]  /*671e0*/  STL.64 [R1+0x10a8], R10 ;  /* 0x0010a80a01007387 */ /* 0x0003e80000100a00 */
[----:B------:R1:W-:Y:S04]  /*671f0*/  STL.64 [R1+0x1090], R4 ;  /* 0x0010900401007387 */ /* 0x0003e80000100a00 */
[----:B------:R1:W-:Y:S04]  /*67200*/  STL.64 [R1+0x1098], R6 ;  /* 0x0010980601007387 */ /* 0x0003e80000100a00 */
[----:B------:R-:W4:Y:S04]  /*67210*/  LDL.LU R41, [R1+0x1074] ;  /* 0x0010740001297983 */ /* 0x000f280000300800 */
[----:B------:R-:W4:Y:S04]  /*67220*/  LDL.LU R42, [R1+0x1078] ;  /* 0x00107800012a7983 */ /* 0x000f280000300800 */
[----:B------:R-:W4:Y:S04]  /*67230*/  LDL.LU R43, [R1+0x107c] ;  /* 0x00107c00012b7983 */ /* 0x000f280000300800 */
[----:B0-----:R-:W2:Y:S04]  /*67240*/  LDL.LU R8, [R1+0x1080] ;  /* 0x0010800001087983 */ /* 0x001ea80000300800 */
[----:B------:R-:W2:Y:S04]  /*67250*/  LDL.LU R9, [R1+0x1084] ;  /* 0x0010840001097983 */ /* 0x000ea80000300800 */
[----:B-1----:R-:W2:Y:S04]  /*67260*/  LDL.LU R10, [R1+0x1088] ;  /* 0x00108800010a7983 */ /* 0x002ea80000300800 */
        /* <DEDUP_REMOVED lines=105> */
[----:B---3--:R-:W-:Y:S01]  /*67900*/  HMMA.16816.F32 R20, R28, R16, R48 ;  /* 0x000000101c14723c */ /* 0x008fe20000001830 */
        /* <DEDUP_REMOVED lines=10> */
[----:B------:R-:W-:Y:S04]  /*679b0*/  STL.64 [R1+0xfc0], R20 ;  /* 0x000fc01401007387 */ /* 0x000fe80000100a00 */
[----:B------:R-:W-:Y:S04]  /*679c0*/  STL.64 [R1+0xfc8], R22 ;  /* 0x000fc81601007387 */ /* 0x000fe80000100a00 */
[----:B------:R0:W-:Y:S04]  /*679d0*/  STL.64 [R1+0xfb0], R16 ;  /* 0x000fb01001007387 */ /* 0x0001e80000100a00 */
[----:B------:R1:W-:Y:S04]  /*679e0*/  STL.64 [R1+0xfb8], R18 ;  /* 0x000fb81201007387 */ /* 0x0003e80000100a00 */
[----:B------:R-:W2:Y:S04]  /*679f0*/  LDL.LU R52, [R1+0xf10] ;  /* 0x000f100001347983 */ /* 0x000ea80000300800 */
[----:B------:R-:W2:Y:S04]  /*67a00*/  LDL.LU R53, [R1+0xf14] ;  /* 0x000f140001357983 */ /* 0x000ea80000300800 */
[----:B------:R-:W3:Y:S04]  /*67a10*/  LDL.LU R54, [R1+0xf18] ;  /* 0x000f180001367983 */ /* 0x000ee80000300800 */
[----:B------:R-:W3:Y:S01]  /*67a20*/  LDL.LU R55, [R1+0xf1c] ;  /* 0x000f1c0001377983 */ /* 0x000ee20000300800 */
[----:B------:R-:W-:-:S02]  /*67a30*/  IMAD.MOV.U32 R25, RZ, RZ, R26 ;  /* 0x000000ffff197224 */ /* 0x000fc400078e001a */
[----:B------:R-:W-:Y:S02]  /*67a40*/  IMAD.MOV.U32 R24, RZ, RZ, R27 ;  /* 0x000000ffff187224 */ /* 0x000fe400078e001b */
[----:B------:R-:W-:Y:S02]  /*67a50*/  IMAD.MOV.U32 R56, RZ, RZ, R9 ;  /* 0x000000ffff387224 */ /* 0x000fe400078e0009 */
[----:B------:R-:W-:Y:S02]  /*67a60*/  IMAD.MOV.U32 R57, RZ, RZ, R8 ;  /* 0x000000ffff397224 */ /* 0x000fe400078e0008 */
[----:B------:R-:W-:Y:S02]  /*67a70*/  IMAD.MOV.U32 R58, RZ, RZ, R25 ;  /* 0x000000ffff3a7224 */ /* 0x000fe400078e0019 */
[----:B------:R-:W-:Y:S01]  /*67a80*/  IMAD.MOV.U32 R59, RZ, RZ, R24 ;  /* 0x000000ffff3b7224 */ /* 0x000fe200078e0018 */
[----:B---3--:R-:W-:Y:S04]  /*67a90*/  STL.64 [R1+0x59e0], R54 ;  /* 0x0059e03601007387 */ /* 0x008fe80000100a00 */
[----:B--2---:R-:W-:Y:S04]  /*67aa0*/  STL.64 [R1+0x59d8], R52 ;  /* 0x0059d83401007387 */ /* 0x004fe80000100a00 */
[----:B------:R-:W-:Y:S04]  /*67ab0*/  STL.64 [R1+0x59f8], R58 ;  /* 0x0059f83a01007387 */ /* 0x000fe80000100a00 */
[----:B------:R2:W-:Y:S04]  /*67ac0*/  STL.64 [R1+0x59f0], R56 ;  /* 0x0059f03801007387 */ /* 0x0005e80000100a00 */
[----:B------:R-:W3:Y:S04]  /*67ad0*/  LDL.LU R40, [R1+0xf30] ;  /* 0x000f300001287983 */ /* 0x000ee80000300800 */
[----:B------:R-:W3:Y:S04]  /*67ae0*/  LDL.LU R41, [R1+0xf34] ;  /* 0x000f340001297983 */ /* 0x000ee80000300800 */
[----:B------:R-:W4:Y:S04]  /*67af0*/  LDL.LU R42, [R1+0xf38] ;  /* 0x000f3800012a7983 */ /* 0x000f280000300800 */
[----:B------:R-:W4:Y:S04]  /*67b00*/  LDL.LU R43, [R1+0xf3c] ;  /* 0x000f3c00012b7983 */ /* 0x000f280000300800 */
[----:B----4-:R-:W-:Y:S04]  /*67b10*/  STL.64 [R1+0x5a10], R42 ;  /* 0x005a102a01007387 */ /* 0x010fe80000100a00 */
[----:B---3--:R3:W-:Y:S04]  /*67b20*/  STL.64 [R1+0x5a08], R40 ;  /* 0x005a082801007387 */ /* 0x0087e80000100a00 */
[----:B0-----:R-:W4:Y:S04]  /*67b30*/  LDL.LU R16, [R1+0xf60] ;  /* 0x000f600001107983 */ /* 0x001f280000300800 */
[----:B------:R-:W4:Y:S04]  /*67b40*/  LDL.LU R17, [R1+0xf64] ;  /* 0x000f640001117983 */ /* 0x000f280000300800 */
[----:B-1----:R-:W4:Y:S04]  /*67b50*/  LDL.LU R18, [R1+0xf68] ;  /* 0x000f680001127983 */ /* 0x002f280000300800 */
[----:B------:R-:W4:Y:S04]  /*67b60*/  LDL.LU R19, [R1+0xf6c] ;  /* 0x000f6c0001137983 */ /* 0x000f280000300800 */
[----:B--2---:R-:W2:Y:S04]  /*67b70*/  LDL.LU R56, [R1+0xf90] ;  /* 0x000f900001387983 */ /* 0x004ea80000300800 */
[----:B------:R-:W2:Y:S04]  /*67b80*/  LDL.LU R57, [R1+0xf94] ;  /* 0x000f940001397983 */ /* 0x000ea80000300800 */
[----:B------:R-:W2:Y:S04]  /*67b90*/  LDL.LU R58, [R1+0xf98] ;  /* 0x000f9800013a7983 */ /* 0x000ea80000300800 */
[----:B------:R-:W2:Y:S04]  /*67ba0*/  LDL.LU R59, [R1+0xf9c] ;  /* 0x000f9c00013b7983 */ /* 0x000ea80000300800 */
[----:B---3--:R-:W3:Y:S04]  /*67bb0*/  LDL.LU R40, [R1+0xfa0] ;  /* 0x000fa00001287983 */ /* 0x008ee80000300800 */
[----:B------:R-:W3:Y:S04]  /*67bc0*/  LDL.LU R41, [R1+0xfa4] ;  /* 0x000fa40001297983 */ /* 0x000ee80000300800 */
[----:B------:R-:W3:Y:S04]  /*67bd0*/  LDL.LU R42, [R1+0xfa8] ;  /* 0x000fa800012a7983 */ /* 0x000ee80000300800 */
[----:B------:R-:W3:Y:S04]  /*67be0*/  LDL.LU R43, [R1+0xfac] ;  /* 0x000fac00012b7983 */ /* 0x000ee80000300800 */
[----:B------:R-:W4:Y:S04]  /*67bf0*/  LDL.LU R8, [R1+0x36b0] ;  /* 0x0036b00001087983 */ /* 0x000f280000300800 */
[----:B------:R-:W4:Y:S04]  /*67c00*/  LDL.LU R24, [R1+0x36ac] ;  /* 0x0036ac0001187983 */ /* 0x000f280000300800 */
[----:B------:R-:W2:Y:S04]  /*67c10*/  LDL.LU R9, [R1+0x36b8] ;  /* 0x0036b80001097983 */ /* 0x000ea80000300800 */
[----:B------:R-:W2:Y:S04]  /*67c20*/  LDL.LU R25, [R1+0x36b4] ;  /* 0x0036b40001197983 */ /* 0x000ea80000300800 */
[----:B------:R-:W2:Y:S04]  /*67c30*/  LDL.64 R32, [R1+0x30] ;  /* 0x0000300001207983 */ /* 0x000ea80000100a00 */
[----:B------:R-:W2:Y:S04]  /*67c40*/  LDL.LU R20, [R1+0xf50] ;  /* 0x000f500001147983 */ /* 0x000ea80000300800 */
[----:B------:R-:W2:Y:S04]  /*67c50*/  LDL.LU R21, [R1+0xf54] ;  /* 0x000f540001157983 */ /* 0x000ea80000300800 */
[----:B------:R-:W2:Y:S01]  /*67c60*/  LDL.LU R22, [R1+0xf58] ;  /* 0x000f580001167983 */ /* 0x000ea20000300800 */
[----:B------:R-:W-:-:S03]  /*67c70*/  IMAD.MOV.U32 R46, RZ, RZ, R7 ;  /* 0x000000ffff2e7224 */ /* 0x000fc600078e0007 */
[----:B------:R-:W2:Y:S04]  /*67c80*/  LDL.LU R23, [R1+0xf5c] ;  /* 0x000f5c0001177983 */ /* 0x000ea80000300800 */
[----:B------:R-:W2:Y:S04]  /*67c90*/  LDL.LU R7, [R1+0x36c0] ;  /* 0x0036c00001077983 */ /* 0x000ea80000300800 */
[----:B------:R-:W2:Y:S01]  /*67ca0*/  LDL.LU R26, [R1+0x36bc] ;  /* 0x0036bc00011a7983 */ /* 0x000ea20000300800 */
[----:B------:R-:W-:-:S03]  /*67cb0*/  IMAD.MOV.U32 R47, RZ, RZ, R0 ;  /* 0x000000ffff2f7224 */ /* 0x000fc600078e0000 */
        /* <DEDUP_REMOVED lines=22> */
[----:B---3--:R-:W-:Y:S01]  /*67e20*/  HMMA.16816.F32 R40, R28, R10, R40 ;  /* 0x0000000a1c28723c */ /* 0x008fe20000001828 */
[----:B----4-:R-:W-:-:S02]  /*67e30*/  IMAD R24, R24, 0x100, R8 ;  /* 0x0000010018187824 */ /* 0x010fc400078e0208 */
[----:B--2---:R-:W-:-:S15]  /*67e40*/  IMAD R25, R25, 0x100, R9 ;  /* 0x0000010019197824 */ /* 0x004fde00078e0209 */
[----:B------:R-:W-:-:S05]  /*67e50*/  NOP ;  /* 0x0000000000007918 */ /* 0x000fca0000000000 */
[----:B------:R-:W-:Y:S04]  /*67e60*/  STL.64 [R1+0xfa0], R40 ;  /* 0x000fa02801007387 */ /* 0x000fe80000100a00 */
[----:B------:R0:W-:Y:S04]  /*67e70*/  STL.64 [R1+0xfa8], R42 ;  /* 0x000fa82a01007387 */ /* 0x0001e80000100a00 */
[----:B0-----:R-:W2:Y:S04]  /*67e80*/  LDL.LU.64 R42, [R1+0x5a10] ;  /* 0x005a1000012a7983 */ /* 0x001ea80000300a00 */
[----:B------:R-:W2:Y:S04]  /*67e90*/  LDL.LU.64 R40, [R1+0x5a08] ;  /* 0x005a080001287983 */ /* 0x000ea80000300a00 */
        /* <DEDUP_REMOVED lines=14> */
[----:B------:R-:W2:Y:S04]  /*67f80*/  LDL.LU R11, [R1+0xf7c] ;  /* 0x000f7c00010b7983 */ /* 0x000ea80000300800 */
[----:B------:R-:W3:Y:S01]  /*67f90*/  LDL.LU R7, [R1+0x59e8] ;  /* 0x0059e80001077983 */ /* 0x000ee20000300800 */
[----:B------:R-:W-:Y:S01]  /*67fa0*/  IMAD R27, R0, 0x100, R27 ;  /* 0x00000100001b7824 */ /* 0x000fe200078e021b */
[----:B------:R-:W-:-:S02]  /*67fb0*/  F2FP.F16.E5M2.UNPACK_B R24, R24 ;  /* 0x00000018ff18723e */ /* 0x000fc400020004ff */
[----:B------:R-:W-:Y:S02]  /*67fc0*/  F2FP.F16.E5M2.UNPACK_B R25, R25 ;  /* 0x00000019ff19723e */ /* 0x000fe400020004ff */
[----:B------:R-:W-:Y:S02]  /*67fd0*/  F2FP.F16.E5M2.UNPACK_B R26, R26 ;  /* 0x0000001aff1a723e */ /* 0x000fe400020004ff */
[----:B------:R-:W-:Y:S01]  /*67fe0*/  F2FP.F16.E5M2.UNPACK_B R27, R27 ;  /* 0x0000001bff1b723e */ /* 0x000fe200020004ff */
[C---:B------:R-:W-:Y:S06]  /*67ff0*/  HMMA.16816.F32 R12, R28.reuse, R2, R12 ;  /* 0x000000021c0c723c */ /* 0x040fec000000180c */
        /* <DEDUP_REMOVED lines=26> */
[----:B------:R0:W-:Y:S02]  /*681a0*/  STL.64 [R1+0x5998], R4 ;  /* 0x0059980401007387 */ /* 0x0001e40000100a00 */
[C---:B0-----:R-:W-:Y:S06]  /*681b0*/  HMMA.16816.F32 R4, R24.reuse, R44, R36 ;  /* 0x0000002c1804723c */ /* 0x041fec0000001824 */
[C---:B------:R-:W-:Y:S06]  /*681c0*/  HMMA.16816.F32 R8, R24.reuse, R46, R40 ;  /* 0x0000002e1808723c */ /* 0x040fec0000001828 */
[C---:B----4-:R-:W-:Y:S11]  /*681d0*/  HMMA.16816.F32 R12, R24.reuse, R56, R48 ;  /* 0x00000038180c723c */ /* 0x050ff60000001830 */
[----:B------:R-:W-:Y:S04]  /*681e0*/  STL.64 [R1+0xf40], R4 ;  /* 0x000f400401007387 */ /* 0x000fe80000100a00 */
[----:B------:R-:W-:Y:S04]  /*681f0*/  STL.64 [R1+0xf48], R6 ;  /* 0x000f480601007387 */ /* 0x000fe80000100a00 */
[----:B------:R0:W-:Y:S04]  /*68200*/  STL.64 [R1+0xf30], R8 ;  /* 0x000f300801007387 */ /* 0x0001e80000100a00 */
[----:B------:R1:W-:Y:S04]  /*68210*/  STL.64 [R1+0xf38], R10 ;  /* 0x000f380a01007387 */ /* 0x0003e80000100a00 */
[----:B0-----:R-:W2:Y:S04]  /*68220*/  LDL.LU R8, [R1+0xe10] ;  /* 0x000e100001087983 */ /* 0x001ea80000300800 */
[----:B------:R0:W-:Y:S04]  /*68230*/  STL.64 [R1+0xf20], R12 ;  /* 0x000f200c01007387 */ /* 0x0001e80000100a00 */
[----:B------:R4:W-:Y:S01]  /*68240*/  STL.64 [R1+0xf28], R14 ;  /* 0x000f280e01007387 */ /* 0x0009e20000100a00 */
[----:B---3--:R-:W-:-:S15]  /*68250*/  HMMA.16816.F32 R4, R24, R58, R52 ;  /* 0x0000003a1804723c */ /* 0x008fde0000001834 */
[----:B------:R-:W-:-:S08]  /*68260*/  NOP ;  /* 0x0000000000007918 */ /* 0x000fd00000000000 */
[----:B------:R-:W-:Y:S04]  /*68270*/  STL.64 [R1+0xf10], R4 ;  /* 0x000f100401007387 */ /* 0x000fe80000100a00 */
[----:B------:R-:W-:Y:S04]  /*68280*/  STL.64 [R1+0xf18], R6 ;  /* 0x000f180601007387 */ /* 0x000fe80000100a00 */
[----:B------:R-:W2:Y:S04]  /*68290*/  LDL.LU R9, [R1+0xe14] ;  /* 0x000e140001097983 */ /* 0x000ea80000300800 */
[----:B-1----:R-:W3:Y:S04]  /*682a0*/  LDL.LU R10, [R1+0xe18] ;  /* 0x000e1800010a7983 */ /* 0x002ee80000300800 */
[----:B------:R-:W3:Y:S04]  /*682b0*/  LDL.LU R11, [R1+0xe1c] ;  /* 0x000e1c00010b7983 */ /* 0x000ee80000300800 */
[----:B---3--:R-:W-:Y:S04]  /*682c0*/  STL.64 [R1+0x59c0], R10 ;  /* 0x0059c00a01007387 */ /* 0x008fe80000100a00 */
[----:B--2---:R1:W-:Y:S04]  /*682d0*/  STL.64 [R1+0x59b8], R8 ;  /* 0x0059b80801007387 */ /* 0x0043e80000100a00 */
[----:B------:R-:W2:Y:S04]  /*682e0*/  LDL.LU R28, [R1+0xe20] ;  /* 0x000e2000011c7983 */ /* 0x000ea80000300800 */
[----:B------:R-:W2:Y:S04]  /*682f0*/  LDL.LU R29, [R1+0xe24] ;  /* 0x000e2400011d7983 */ /* 0x000ea80000300800 */
[----:B------:R-:W2:Y:S04]  /*68300*/  LDL.LU R30, [R1+0xe28] ;  /* 0x000e2800011e7983 */ /* 0x000ea80000300800 */
[----:B------:R-:W2:Y:S04]  /*68310*/  LDL.LU R31, [R1+0xe2c] ;  /* 0x000e2c00011f7983 */ /* 0x000ea80000300800 */
[----:B0-----:R-:W3:Y:S04]  /*68320*/  LDL.LU R12, [R1+0xe00] ;  /* 0x000e0000010c7983 */ /* 0x001ee80000300800 */
[----:B------:R-:W3:Y:S04]  /*68330*/  LDL.LU R13, [R1+0xe04] ;  /* 0x000e0400010d7983 */ /* 0x000ee80000300800 */
[----:B----4-:R-:W3:Y:S04]  /*68340*/  LDL.LU R14, [R1+0xe08] ;  /* 0x000e0800010e7983 */ /* 0x010ee80000300800 */
        /* <DEDUP_REMOVED lines=46> */
[----:B---3--:R-:W-:-:S15]  /*68630*/  HMMA.16816.F32 R56, R24, R60, R56 ;  /* 0x0000003c1838723c */ /* 0x008fde0000001838 */
[----:B------:R-:W-:-:S08]  /*68640*/  NOP ;  /* 0x0000000000007918 */ /* 0x000fd00000000000 */
[----:B------:R-:W-:Y:S04]  /*68650*/  STL.64 [R1+0xf00], R56 ;  /* 0x000f003801007387 */ /* 0x000fe80000100a00 */
[----:B------:R0:W-:Y:S04]  /*68660*/  STL.64 [R1+0xf08], R58 ;  /* 0x000f083a01007387 */ /* 0x0001e80000100a00 */
[----:B0-----:R-:W4:Y:S04]  /*68670*/  LDL.LU.64 R58, [R1+0x59d0] ;  /* 0x0059d000013a7983 */ /* 0x001f280000300a00 */
[----:B------:R-:W2:Y:S04]  /*68680*/  LDL.LU.64 R56, [R1+0x59c8] ;  /* 0x0059c80001387983 */ /* 0x000ea80000300a00 */
[----:B------:R-:W-:Y:S01]  /*68690*/  STL.64 [R1+0x5898], R60 ;  /* 0x0058983c01007387 */ /* 0x000fe20000100a00 */
[C---:B----4-:R-:W-:Y:S06]  /*686a0*/  HMMA.16816.F32 R8, R24.reuse, R58, R8 ;  /* 0x0000003a1808723c */ /* 0x050fec0000001808 */
[----:B--2---:R-:W-:-:S15]  /*686b0*/  HMMA.16816.F32 R52, R24, R56, R52 ;  /* 0x000000381834723c */ /* 0x004fde0000001834 */
        /* <DEDUP_REMOVED lines=91> */
[----:B------:R-:W-:-:S15]  /*68c70*/  HMMA.16816.F32 R8, R24, R20, R12 ;  /* 0x000000141808723c */ /* 0x000fde000000180c */
[----:B------:R-:W-:-:S02]  /*68c80*/  NOP ;  /* 0x0000000000007918 */ /* 0x000fc40000000000 */
        /* <DEDUP_REMOVED lines=112> */
[----:B------:R0:W-:Y:S04]  /*69390*/  STL.64 [R1+0xd98], R10 ;  /* 0x000d980a01007387 */ /* 0x0001e80000100a00 */
[----:B----4-:R-:W-:Y:S04]  /*693a0*/  STL [R1+0x57fc], R4 ;  /* 0x0057fc0401007387 */ /* 0x010fe80000100800 */
[----:B------:R1:W-:Y:S01]  /*693b0*/  STL [R1+0x57f8], R5 ;  /* 0x0057f80501007387 */ /* 0x0003e20000100800 */
[C---:B0-----:R-:W-:Y:S06]  /*693c0*/  HMMA.16816.F32 R8, R24.reuse, R4, R36 ;  /* 0x000000041808723c */ /* 0x041fec0000001824 */
[----:B-1----:R-:W-:-:S15]  /*693d0*/  HMMA.16816.F32 R4, R24, R2, R40 ;  /* 0x000000021804723c */ /* 0x002fde0000001828 */
[----:B------:R-:W-:-:S02]  /*693e0*/  NOP ;  /* 0x0000000000007918 */ /* 0x000fc40000000000 */
[----:B------:R-:W-:Y:S04]  /*693f0*/  STL.64 [R1+0xd80], R8 ;  /* 0x000d800801007387 */ /* 0x000fe80000100a00 */
[----:B------:R0:W-:Y:S04]  /*69400*/  STL.64 [R1+0xd88], R10 ;  /* 0x000d880a01007387 */ /* 0x0001e80000100a00 */
[----:B------:R-:W-:Y:S04]  /*69410*/  STL [R1+0x5800], R3 ;  /* 0x0058000301007387 */ /* 0x000fe80000100800 */
[----:B------:R-:W-:Y:S04]  /*69420*/  STL.64 [R1+0x720], R4 ;  /* 0x0007200401007387 */ /* 0x000fe80000100a00 */
[----:B------:R1:W-:Y:S04]  /*69430*/  STL.64 [R1+0x728], R6 ;  /* 0x0007280601007387 */ /* 0x0003e80000100a00 */
[----:B------:R-:W2:Y:S01]  /*69440*/  LDL.LU R32, [R1+0xc90] ;  /* 0x000c900001207983 */ /* 0x000ea20000300800 */
[C---:B0-----:R-:W-:Y:S06]  /*69450*/  HMMA.16816.F32 R8, R28.reuse, R54, R48 ;  /* 0x000000361c08723c */ /* 0x041fec0000001830 */
[----:B-1----:R-:W-:-:S15]  /*69460*/  HMMA.16816.F32 R4, R28, R60, R56 ;  /* 0x0000003c1c04723c */ /* 0x002fde0000001838 */
[----:B------:R-:W-:-:S02]  /*69470*/  NOP ;  /* 0x0000000000007918 */ /* 0x000fc40000000000 */
[----:B------:R0:W-:Y:S04]  /*69480*/  STL.64 [R1+0xd70], R8 ;  /* 0x000d700801007387 */ /* 0x0001e80000100a00 */
[----:B------:R1:W-:Y:S04]  /*69490*/  STL.64 [R1+0xd78], R10 ;  /* 0x000d780a01007387 */ /* 0x0003e80000100a00 */
        /* <DEDUP_REMOVED lines=21> */
[----:B--2---:R-:W2:Y:S04]  /*695f0*/  LDL.LU R32, [R1+0xd40] ;  /* 0x000d400001207983 */ /* 0x004ea80000300800 */
[----:B------:R-:W2:Y:S04]  /*69600*/  LDL.LU R33, [R1+0xd44] ;  /* 0x000d440001217983 */ /* 0x000ea80000300800 */
[----:B------:R-:W2:Y:S04]  /*69610*/  LDL.LU R34, [R1+0xd48] ;  /* 0x000d480001227983 */ /* 0x000ea80000300800 */
[----:B------:R-:W2:Y:S04]  /*69620*/  LDL.LU R35, [R1+0xd4c] ;  /* 0x000d4c0001237983 */ /* 0x000ea80000300800 */
[----:B------:R-:W4:Y:S04]  /*69630*/  LDL R6, [R1+0x18] ;  /* 0x0000180001067983 */ /* 0x000f280000100800 */
[----:B---3--:R-:W4:Y:S04]  /*69640*/  LDL.LU R16, [R1+0xd50] ;  /* 0x000d500001107983 */ /* 0x008f280000300800 */
[----:B------:R-:W4:Y:S04]  /*69650*/  LDL.LU R17, [R1+0xd54] ;  /* 0x000d540001117983 */ /* 0x000f280000300800 */
[----:B------:R-:W4:Y:S04]  /*69660*/  LDL.LU R18, [R1+0xd58] ;  /* 0x000d580001127983 */ /* 0x000f280000300800 */
[----:B------:R-:W4:Y:S04]  /*69670*/  LDL.LU R19, [R1+0xd5c] ;  /* 0x000d5c0001137983 */ /* 0x000f280000300800 */
[----:B------:R-:W2:Y:S04]  /*69680*/  LDL.64 R4, [R1+0x10] ;  /* 0x0000100001047983 */ /* 0x000ea80000100a00 */
[----:B------:R-:W3:Y:S04]  /*69690*/  LDL.64 R46, [R1+0x8] ;  /* 0x00000800012e7983 */ /* 0x000ee80000100a00 */
[----:B------:R-:W3:Y:S04]  /*696a0*/  LDL.LU R48, [R1+0xd20] ;  /* 0x000d200001307983 */ /* 0x000ee80000300800 */
[----:B------:R-:W3:Y:S04]  /*696b0*/  LDL.LU R49, [R1+0xd24] ;  /* 0x000d240001317983 */ /* 0x000ee80000300800 */
[----:B------:R-:W3:Y:S04]  /*696c0*/  LDL.LU R50, [R1+0xd28] ;  /* 0x000d280001327983 */ /* 0x000ee80000300800 */
[----:B------:R-:W3:Y:S04]  /*696d0*/  LDL.LU R51, [R1+0xd2c] ;  /* 0x000d2c0001337983 */ /* 0x000ee80000300800 */
[----:B------:R-:W3:Y:S01]  /*696e0*/  LDL.64 R60, [R1] ;  /* 0x00000000013c7983 */ /* 0x000ee20000100a00 */
[----:B------:R-:W-:-:S03]  /*696f0*/  IMAD.MOV.U32 R7, RZ, RZ, R0 ;  /* 0x000000ffff077224 */ /* 0x000fc600078e0000 */
        /* <DEDUP_REMOVED lines=26> */
[C---:B---3--:R-:W-:Y:S06]  /*698a0*/  HMMA.16816.F32 R40, R28.reuse, R46, R40 ;  /* 0x0000002e1c28723c */ /* 0x048fec0000001828 */
[----:B------:R-:W-:Y:S01]  /*698b0*/  HMMA.16816.F32 R48, R28, R60, R48 ;  /* 0x0000003c1c30723c */ /* 0x000fe20000001830 */
[----:B------:R-:W-:-:S02]  /*698c0*/  IMAD.MOV.U32 R0, RZ, RZ, R5 ;  /* 0x000000ffff007224 */ /* 0x000fc400078e0005 */
[----:B------:R-:W-:Y:S02]  /*698d0*/  IMAD.MOV.U32 R6, RZ, RZ, R47 ;  /* 0x000000ffff067224 */ /* 0x000fe400078e002f */
[----:B------:R-:W-:Y:S01]  /*698e0*/  IMAD.MOV.U32 R5, RZ, RZ, R46 ;  /* 0x000000ffff057224 */ /* 0x000fe200078e002e */
[----:B------:R-:W-:Y:S04]  /*698f0*/  STL.64 [R1+0xd50], R16 ;  /* 0x000d501001007387 */ /* 0x000fe80000100a00 */
[----:B------:R0:W-:Y:S04]  /*69900*/  STL.64 [R1+0xd58], R18 ;  /* 0x000d581201007387 */ /* 0x0001e80000100a00 */
[----:B0-----:R-:W2:Y:S04]  /*69910*/  LDL.LU.64 R18, [R1+0x58e0] ;  /* 0x0058e00001127983 */ /* 0x001ea80000300a00 */
[----:B------:R-:W2:Y:S04]  /*69920*/  LDL.LU.64 R16, [R1+0x58d8] ;  /* 0x0058d80001107983 */ /* 0x000ea80000300a00 */
[----:B------:R-:W-:Y:S04]  /*69930*/  STL.64 [R1+0xd40], R32 ;  /* 0x000d402001007387 */ /* 0x000fe80000100a00 */
[----:B------:R0:W-:Y:S01]  /*69940*/  STL.64 [R1+0xd48], R34 ;  /* 0x000d482201007387 */ /* 0x0001e20000100a00 */
[----:B------:R-:W-:-:S02]  /*69950*/  IMAD.MOV.U32 R7, RZ, RZ, R4 ;  /* 0x000000ffff077224 */ /* 0x000fc400078e0004 */
[----:B------:R-:W-:Y:S01]  /*69960*/  IMAD.MOV.U32 R3, RZ, RZ, R60 ;  /* 0x000000ffff037224 */ /* 0x000fe200078e003c */
[----:B0-----:R-:W3:Y:S04]  /*69970*/  LDL.LU.64 R34, [R1+0x58d0] ;  /* 0x0058d00001227983 */ /* 0x001ee80000300a00 */
[----:B------:R-:W3:Y:S04]  /*69980*/  LDL.LU.64 R32, [R1+0x58c8] ;  /* 0x0058c80001207983 */ /* 0x000ee80000300a00 */
[----:B------:R-:W-:Y:S04]  /*69990*/  STL.64 [R1+0xd30], R40 ;  /* 0x000d302801007387 */ /* 0x000fe80000100a00 */
[----:B------:R0:W-:Y:S01]  /*699a0*/  STL.64 [R1+0xd38], R42 ;  /* 0x000d382a01007387 */ /* 0x0001e20000100a00 */
[----:B------:R-:W-:-:S03]  /*699b0*/  IMAD.MOV.U32 R4, RZ, RZ, R61 ;  /* 0x000000ffff047224 */ /* 0x000fc600078e003d */
[----:B0-----:R-:W4:Y:S04]  /*699c0*/  LDL.LU.64 R42, [R1+0x58c0] ;  /* 0x0058c000012a7983 */ /* 0x001f280000300a00 */
[----:B------:R-:W4:Y:S04]  /*699d0*/  LDL.LU.64 R40, [R1+0x58b8] ;  /* 0x0058b80001287983 */ /* 0x000f280000300a00 */
[----:B------:R-:W3:Y:S04]  /*699e0*/  LDL.LU.64 R46, [R1+0x58b0] ;  /* 0x0058b000012e7983 */ /* 0x000ee80000300a00 */
[----:B------:R-:W-:Y:S04]  /*699f0*/  STL.64 [R1+0xd20], R48 ;  /* 0x000d203001007387 */ /* 0x000fe80000100a00 */
[----:B------:R0:W-:Y:S04]  /*69a00*/  STL.64 [R1+0xd28], R50 ;  /* 0x000d283201007387 */ /* 0x0001e80000100a00 */
[----:B0-----:R-:W2:Y:S04]  /*69a10*/  LDL.LU.64 R50, [R1+0x58a8] ;  /* 0x0058a80001327983 */ /* 0x001ea80000300a00 */
[----:B------:R-:W4:Y:S04]  /*69a20*/  LDL.LU.64 R48, [R1+0x58a0] ;  /* 0x0058a00001307983 */ /* 0x000f280000300a00 */
[----:B------:R-:W3:Y:S04]  /*69a30*/  LDL.LU.64 R60, [R1+0x5898] ;  /* 0x00589800013c7983 */ /* 0x000ee80000300a00 */
        /* <DEDUP_REMOVED lines=11> */
[----:B------:R-:W2:Y:S04]  /*69af0*/  LDL.LU.64 R56, [R1+0x5888] ;  /* 0x0058880001387983 */ /* 0x000ea80000300a00 */
[----:B------:R-:W-:Y:S01]  /*69b00*/  STL.64 [R1+0x57a8], R60 ;  /* 0x0057a83c01007387 */ /* 0x000fe20000100a00 */
        /* <DEDUP_REMOVED lines=11> */
[----:B------:R4:W-:Y:S01]  /*69bc0*/  STL.64 [R1+0xcf8], R6 ;  /* 0x000cf80601007387 */ /* 0x0009e20000100a00 */
[C---:B---3--:R-:W-:Y:S06]  /*69bd0*/  HMMA.16816.F32 R24, R28.reuse, R54, R24 ;  /* 0x000000361c18723c */ /* 0x048fec0000001818 */
[C---:B----4-:R-:W-:Y:S01]  /*69be0*/  HMMA.16816.F32 R4, R28.reuse, R52, R8 ;  /* 0x000000341c04723c */ /* 0x050fe20000001808 */
        /* <DEDUP_REMOVED lines=70> */
[----:B----4-:R-:W-:-:S15]  /*6a050*/  HMMA.16816.F32 R36, R28, R40, R36 ;  /* 0x000000281c24723c */ /* 0x010fde0000001824 */
[----:B------:R-:W-:-:S08]  /*6a060*/  NOP ;  /* 0x0000000000007918 */ /* 0x000fd00000000000 */
[----:B------:R-:W-:Y:S04]  /*6a070*/  STL.64 [R1+0xc70], R36 ;  /* 0x000c702401007387 */ /* 0x000fe80000100a00 */
[----:B------:R0:W-:Y:S04]  /*6a080*/  STL.64 [R1+0xc78], R38 ;  /* 0x000c782601007387 */ /* 0x0001e80000100a00 */
[----:B0-----:R-:W2:Y:S04]  /*6a090*/  LDL.LU.64 R38, [R1+0x5870] ;  /* 0x0058700001267983 */ /* 0x001ea80000300a00 */
[----:B------:R-:W3:Y:S04]  /*6a0a0*/  LDL.LU.64 R36, [R1+0x5868] ;  /* 0x0058680001247983 */ /* 0x000ee80000300a00 */
        /* <DEDUP_REMOVED lines=68> */
[----:B---3--:R-:W-:-:S15]  /*6a4f0*/  HMMA.16816.F32 R16, R28, R12, R44 ;  /* 0x0000000c1c10723c */ /* 0x008fde000000182c */
        /* <DEDUP_REMOVED lines=12> */
[----:B------:R-:W-:-:S13]  /*6a5c0*/  STL.64 [R1+0x57d8], R10 ;  /* 0x0057d80a01007387 */ /* 0x000fda0000100a00 */
[----:B------:R-:W-:Y:S04]  /*6a5d0*/  STL.64 [R1+0xbb0], R12 ;  /* 0x000bb00c01007387 */ /* 0x000fe80000100a00 */
[----:B------:R-:W-:Y:S04]  /*6a5e0*/  STL.64 [R1+0xbb8], R14 ;  /* 0x000bb80e01007387 */ /* 0x000fe80000100a00 */
[----:B------:R-:W-:Y:S04]  /*6a5f0*/  STL [R1+0x57d0], R8 ;  /* 0x0057d00801007387 */ /* 0x000fe80000100800 */
        /* <DEDUP_REMOVED lines=8> */
[----:B------:R-:W-:Y:S01]  /*6a680*/  IMAD.MOV.U32 R18, RZ, RZ, R7 ;  /* 0x000000ffff127224 */ /* 0x000fe200078e0007 */
[----:B---3--:R-:W-:Y:S04]  /*6a690*/  STL.64 [R1+0x57e8], R42 ;  /* 0x0057e82a01007387 */ /* 0x008fe80000100a00 */
[----:B--2---:R0:W-:Y:S04]  /*6a6a0*/  STL.64 [R1+0x57e0], R40 ;  /* 0x0057e02801007387 */ /* 0x0041e80000100a00 */
[----:B------:R-:W2:Y:S04]  /*6a6b0*/  LDL.LU R3, [R1+0x5800] ;  /* 0x0058000001037983 */ /* 0x000ea80000300800 */
[----:B------:R-:W3:Y:S04]  /*6a6c0*/  LDL.LU R4, [R1+0x57fc] ;  /* 0x0057fc0001047983 */ /* 0x000ee80000300800 */
[----:B------:R-:W3:Y:S04]  /*6a6d0*/  LDL.LU R5, [R1+0x57f8] ;  /* 0x0057f80001057983 */ /* 0x000ee80000300800 */
[----:B------:R-:W4:Y:S04]  /*6a6e0*/  LDL.LU R6, [R1+0x57f4] ;  /* 0x0057f40001067983 */ /* 0x000f280000300800 */
        /* <DEDUP_REMOVED lines=15> */
[----:B------:R-:W3:Y:S04]  /*6a7e0*/  LDL.LU R42, [R1+0xb98] ;  /* 0x000b9800012a7983 */ /* 0x000ee80000300800 */
[----:B------:R-:W3:Y:S04]  /*6a7f0*/  LDL.LU R43, [R1+0xb9c] ;  /* 0x000b9c00012b7983 */ /* 0x000ee80000300800 */
[----:B------:R-:W2:Y:S04]  /*6a800*/  LDL.LU R8, [R1+0x710] ;  /* 0x0007100001087983 */ /* 0x000ea80000300800 */
[----:B------:R-:W2:Y:S04]  /*6a810*/  LDL.LU R9, [R1+0x714] ;  /* 0x0007140001097983 */ /* 0x000ea80000300800 */
[----:B------:R-:W2:Y:S04]  /*6a820*/  LDL.LU R10, [R1+0x718] ;  /* 0x00071800010a7983 */ /* 0x000ea80000300800 */
[----:B------:R-:W2:Y:S04]  /*6a830*/  LDL.LU R11, [R1+0x71c] ;  /* 0x00071c00010b7983 */ /* 0x000ea80000300800 */
[----:B------:R-:W2:Y:S01]  /*6a840*/  LDL.LU R52, [R1+0xb80] ;  /* 0x000b800001347983 */ /* 0x000ea20000300800 */
[----:B------:R-:W-:-:S03]  /*6a850*/  IMAD R24, R24, 0x100, R54 ;  /* 0x0000010018187824 */ /* 0x000fc600078e0236 */
[----:B------:R-:W2:Y:S01]  /*6a860*/  LDL.LU R53, [R1+0xb84] ;  /* 0x000b840001357983 */ /* 0x000ea20000300800 */
[----:B------:R-:W-:-:S03]  /*6a870*/  IMAD R25, R25, 0x100, R55 ;  /* 0x0000010019197824 */ /* 0x000fc600078e0237 */
[----:B------:R-:W2:Y:S01]  /*6a880*/  LDL.LU R54, [R1+0xb88] ;  /* 0x000b880001367983 */ /* 0x000ea20000300800 */
[----:B------:R-:W-:Y:S02]  /*6a890*/  IMAD R26, R26, 0x100, R60 ;  /* 0x000001001a1a7824 */ /* 0x000fe400078e023c */
[----:B------:R-:W-:Y:S01]  /*6a8a0*/  IMAD R27, R27, 0x100, R61 ;  /* 0x000001001b1b7824 */ /* 0x000fe200078e023d */
[----:B------:R-:W2:Y:S04]  /*6a8b0*/  LDL.LU R55, [R1+0xb8c] ;  /* 0x000b8c0001377983 */ /* 0x000ea80000300800 */
[----:B------:R-:W2:Y:S04]  /*6a8c0*/  LDL.64 R60, [R1+0x20] ;  /* 0x00002000013c7983 */ /* 0x000ea80000100a00 */
        /* <DEDUP_REMOVED lines=25> */
[----:B------:R-:W3:Y:S04]  /*6aa60*/  LDL.LU.64 R40, [R1+0x57e0] ;  /* 0x0057e00001287983 */ /* 0x000ee80000300a00 */
[----:B------:R0:W-:Y:S04]  /*6aa70*/  STL.64 [R1+0x56e0], R6 ;  /* 0x0056e00601007387 */ /* 0x0001e80000100a00 */
[----:B0-----:R-:W4:Y:S01]  /*6aa80*/  LDL.64 R6, [R1+0x30] ;  /* 0x0000300001067983 */ /* 0x001f220000100a00 */
[----:B--2---:R-:W-:Y:S03]  /*6aa90*/  HMMA.16816.F32 R28, R28, R2, R8 ;  /* 0x000000021c1c723c */ /* 0x004fe60000001808 */
[----:B------:R-:W-:Y:S04]  /*6aaa0*/  STL.64 [R1+0x56d8], R4 ;  /* 0x0056d80401007387 */ /* 0x000fe80000100a00 */
[----:B------:R-:W2:Y:S04]  /*6aab0*/  LDL.LU.64 R10, [R1+0x57d8] ;  /* 0x0057d800010a7983 */ /* 0x000ea80000300a00 */
[----:B------:R-:W3:Y:S01]  /*6aac0*/  LDL.LU R8, [R1+0x57d0] ;  /* 0x0057d00001087983 */ /* 0x000ee20000300800 */
[----:B------:R-:W-:-:S11]  /*6aad0*/  F2FP.F16.E5M2.UNPACK_B R24, R24 ;  /* 0x00000018ff18723e */ /* 0x000fd600020004ff */
[----:B------:R0:W-:Y:S04]  /*6aae0*/  STL.64 [R1+0x710], R28 ;  /* 0x0007101c01007387 */ /* 0x0001e80000100a00 */
[----:B------:R1:W-:Y:S04]  /*6aaf0*/  STL.64 [R1+0x718], R30 ;  /* 0x0007181e01007387 */ /* 0x0003e80000100a00 */
[----:B0-----:R-:W2:Y:S04]  /*6ab00*/  LDL.LU R28, [R1+0xb60] ;  /* 0x000b6000011c7983 */ /* 0x001ea80000300800 */
[----:B------:R-:W2:Y:S04]  /*6ab10*/  LDL.LU R29, [R1+0xb64] ;  /* 0x000b6400011d7983 */ /* 0x000ea80000300800 */
[----:B-1----:R-:W2:Y:S04]  /*6ab20*/  LDL.LU R30, [R1+0xb68] ;  /* 0x000b6800011e7983 */ /* 0x002ea80000300800 */
[----:B------:R-:W2:Y:S01]  /*6ab30*/  LDL.LU R31, [R1+0xb6c] ;  /* 0x000b6c00011f7983 */ /* 0x000ea20000300800 */
[----:B------:R-:W-:-:S02]  /*6ab40*/  F2FP.F16.E5M2.UNPACK_B R25, R25 ;  /* 0x00000019ff19723e */ /* 0x000fc400020004ff */
[----:B------:R-:W-:Y:S02]  /*6ab50*/  F2FP.F16.E5M2.UNPACK_B R26, R26 ;  /* 0x0000001aff1a723e */ /* 0x000fe400020004ff */
[----:B------:R-:W-:-:S07]  /*6ab60*/  F2FP.F16.E5M2.UNPACK_B R27, R27 ;  /* 0x0000001bff1b723e */ /* 0x000fce00020004ff */
[C---:B------:R-:W-:Y:S06]  /*6ab70*/  HMMA.16816.F32 R56, R24.reuse, R60, R56 ;  /* 0x0000003c1838723c */ /* 0x040fec0000001838 */
[----:B------:R-:W-:Y:S01]  /*6ab80*/  IMAD.MOV.U32 R5, RZ, RZ, R61 ;  /* 0x000000ffff057224 */ /* 0x000fe200078e003d */
[----:B----4-:R-:W-:Y:S06]  /*6ab90*/  HMMA.16816.F32 R52, R24, R6, R52 ;  /* 0x000000061834723c */ /* 0x010fec0000001834 */
[----:B------:R-:W-:-:S02]  /*6aba0*/  IMAD.MOV.U32 R4, RZ, RZ, R6 ;  /* 0x000000ffff047224 */ /* 0x000fc400078e0006 */
[----:B------:R-:W-:-:S15]  /*6abb0*/  IMAD.MOV.U32 R6, RZ, RZ, R60 ;  /* 0x000000ffff067224 */ /* 0x000fde00078e003c */
        /* <DEDUP_REMOVED lines=8> */
[----:B------:R-:W4:Y:S01]  /*6ac40*/  LDL.LU.64 R60, [R1+0x57a8] ;  /* 0x0057a800013c7983 */ /* 0x000f220000300a00 */
[----:B--2---:R-:W-:Y:S01]  /*6ac50*/  HMMA.16816.F32 R28, R24, R16, R28 ;  /* 0x00000010181c723c */ /* 0x004fe2000000181c */
[----:B------:R-:W-:-:S05]  /*6ac60*/  IMAD.MOV.U32 R19, RZ, RZ, R0 ;  /* 0x000000ffff137224 */ /* 0x000fca00078e0000 */
[----:B------:R-:W-:-:S15]  /*6ac70*/  IMAD.MOV.U32 R9, RZ, RZ, R16 ;  /* 0x000000ffff097224 */ /* 0x000fde00078e0010 */
[----:B------:R-:W-:-:S02]  /*6ac80*/  NOP ;  /* 0x0000000000007918 */ /* 0x000fc40000000000 */
[----:B------:R-:W-:Y:S04]  /*6ac90*/  STL.64 [R1+0xb60], R28 ;  /* 0x000b601c01007387 */ /* 0x000fe80000100a00 */
[----:B------:R-:W-:Y:S04]  /*6aca0*/  STL.64 [R1+0xb68], R30 ;  /* 0x000b681e01007387 */ /* 0x000fe80000100a00 */
[----:B------:R-:W-:Y:S04]  /*6acb0*/  STL.64 [R1+0x57a0], R10 ;  /* 0x0057a00a01007387 */ /* 0x000fe80000100a00 */
[----:B---3--:R0:W-:Y:S02]  /*6acc0*/  STL.64 [R1+0x5798], R8 ;  /* 0x0057980801007387 */ /* 0x0081e40000100a00 */
[----:B0-----:R-:W-:Y:S01]  /*6acd0*/  HMMA.16816.F32 R8, R24, R18, R12 ;  /* 0x000000121808723c */ /* 0x001fe2000000180c */
[----:B------:R-:W-:-:S02]  /*6ace0*/  IMAD.MOV.U32 R0, RZ, RZ, R7 ;  /* 0x000000ffff007224 */ /* 0x000fc400078e0007 */
[----:B------:R-:W-:-:S03]  /*6acf0*/  IMAD.MOV.U32 R7, RZ, RZ, R17 ;  /* 0x000000ffff077224 */ /* 0x000fc600078e0011 */
[C---:B------:R-:W-:Y:S06]  /*6ad00*/  HMMA.16816.F32 R16, R24.reuse, R36, R20 ;  /* 0x000000241810723c */ /* 0x040fec0000001814 */
[C---:B------:R-:W-:Y:S11]  /*6ad10*/  HMMA.16816.F32 R12, R24.reuse, R38, R32 ;  /* 0x00000026180c723c */ /* 0x040ff60000001820 */
[----:B------:R-:W-:Y:S04]  /*6ad20*/  STL.64 [R1+0xb50], R8 ;  /* 0x000b500801007387 */ /* 0x000fe80000100a00 */
[----:B------:R4:W-:Y:S04]  /*6ad30*/  STL.64 [R1+0xb58], R10 ;  /* 0x000b580a01007387 */ /* 0x0009e80000100a00 */
[----:B------:R-:W-:Y:S04]  /*6ad40*/  STL.64 [R1+0xb40], R16 ;  /* 0x000b401001007387 */ /* 0x000fe80000100a00 */
[----:B------:R0:W-:Y:S04]  /*6ad50*/  STL.64 [R1+0xb48], R18 ;  /* 0x000b481201007387 */ /* 0x0001e80000100a00 */
[----:B------:R-:W2:Y:S04]  /*6ad60*/  LDL.LU R28, [R1+0xa30] ;  /* 0x000a3000011c7983 */ /* 0x000ea80000300800 */
[----:B------:R1:W-:Y:S04]  /*6ad70*/  STL.64 [R1+0xb30], R12 ;  /* 0x000b300c01007387 */ /* 0x0003e80000100a00 */
[----:B------:R3:W-:Y:S01]  /*6ad80*/  STL.64 [R1+0xb38], R14 ;  /* 0x000b380e01007387 */ /* 0x0007e20000100a00 */
[C---:B----4-:R-:W-:Y:S06]  /*6ad90*/  HMMA.16816.F32 R8, R24.reuse, R60, R40 ;  /* 0x0000003c1808723c */ /* 0x050fec0000001828 */
[----:B0-----:R-:W-:-:S15]  /*6ada0*/  HMMA.16816.F32 R16, R24, R58, R44 ;  /* 0x0000003a1810723c */ /* 0x001fde000000182c */
[----:B------:R-:W-:-:S02]  /*6adb0*/  NOP ;  /* 0x0000000000007918 */ /* 0x000fc40000000000 */
[----:B------:R-:W-:Y:S04]  /*6adc0*/  STL.64 [R1+0xb20], R8 ;  /* 0x000b200801007387 */ /* 0x000fe80000100a00 */
[----:B------:R0:W-:Y:S04]  /*6add0*/  STL.64 [R1+0xb28], R10 ;  /* 0x000b280a01007387 */ /* 0x0001e80000100a00 */
[----:B------:R-:W2:Y:S04]  /*6ade0*/  LDL.LU R29, [R1+0xa34] ;  /* 0x000a3400011d7983 */ /* 0x000ea80000300800 */
[----:B------:R-:W2:Y:S04]  /*6adf0*/  LDL.LU R30, [R1+0xa38] ;  /* 0x000a3800011e7983 */ /* 0x000ea80000300800 */
[----:B------:R-:W2:Y:S04]  /*6ae00*/  LDL.LU R31, [R1+0xa3c] ;  /* 0x000a3c00011f7983 */ /* 0x000ea80000300800 */
[----:B-1----:R-:W4:Y:S04]  /*6ae10*/  LDL.LU R12, [R1+0xa20] ;  /* 0x000a2000010c7983 */ /* 0x002f280000300800 */
[----:B------:R-:W4:Y:S04]  /*6ae20*/  LDL.LU R13, [R1+0xa24] ;  /* 0x000a2400010d7983 */ /* 0x000f280000300800 */
[----:B---3--:R-:W4:Y:S04]  /*6ae30*/  LDL.LU R14, [R1+0xa28] ;  /* 0x000a2800010e7983 */ /* 0x008f280000300800 */
[----:B------:R-:W4:Y:S01]  /*6ae40*/  LDL.LU R15, [R1+0xa2c] ;  /* 0x000a2c00010f7983 */ /* 0x000f220000300800 */
[C---:B0-----:R-:W-:Y:S03]  /*6ae50*/  HMMA.16816.F32 R8, R24.reuse, R56, R48 ;  /* 0x000000381808723c */ /* 0x041fe60000001830 */
[----:B------:R-:W-:Y:S04]  /*6ae60*/  STL.64 [R1+0x5698], R60 ;  /* 0x0056983c01007387 */ /* 0x000fe80000100a00 */
[----:B------:R-:W3:Y:S04]  /*6ae70*/  LDL.LU R48, [R1+0xae0] ;  /* 0x000ae00001307983 */ /* 0x000ee80000300800 */
[----:B------:R-:W-:Y:S04]  /*6ae80*/  STL.64 [R1+0xb10], R16 ;  /* 0x000b101001007387 */ /* 0x000fe80000100a00 */
[----:B------:R-:W-:Y:S08]  /*6ae90*/  STL.64 [R1+0xb18], R18 ;  /* 0x000b181201007387 */ /* 0x000ff00000100a00 */
[----:B------:R0:W-:Y:S04]  /*6aea0*/  STL.64 [R1+0xb00], R8 ;  /* 0x000b000801007387 */ /* 0x0001e80000100a00 */
[----:B------:R1:W-:Y:S04]  /*6aeb0*/  STL.64 [R1+0xb08], R10 ;  /* 0x000b080a01007387 */ /* 0x0003e80000100a00 */
[----:B------:R-:W3:Y:S04]  /*6aec0*/  LDL.LU R49, [R1+0xae4] ;  /* 0x000ae40001317983 */ /* 0x000ee80000300800 */
[----:B------:R-:W3:Y:S04]  /*6aed0*/  LDL.LU R50, [R1+0xae8] ;  /* 0x000ae80001327983 */ /* 0x000ee80000300800 */
[----:B------:R-:W3:Y:S04]  /*6aee0*/  LDL.LU R51, [R1+0xaec] ;  /* 0x000aec0001337983 */ /* 0x000ee80000300800 */
[----:B0-----:R-:W2:Y:S04]  /*6aef0*/  LDL.LU R8, [R1+0xaf0] ;  /* 0x000af00001087983 */ /* 0x001ea80000300800 */
[----:B------:R-:W2:Y:S04]  /*6af00*/  LDL.LU R9, [R1+0xaf4] ;  /* 0x000af40001097983 */ /* 0x000ea80000300800 */
[----:B-1----:R-:W2:Y:S04]  /*6af10*/  LDL.LU R10, [R1+0xaf8] ;  /* 0x000af800010a7983 */ /* 0x002ea80000300800 */
        /* <DEDUP_REMOVED lines=97> */
[C---:B--2---:R-:W-:Y:S06]  /*6b530*/  HMMA.16816.F32 R44, R24.reuse, R38, R44 ;  /* 0x00000026182c723c */ /* 0x044fec000000182c */
        /* <DEDUP_REMOVED lines=13> */
[----:B------:R-:W-:Y:S04]  /*6b610*/  STL.64 [R1+0xa58], R42 ;  /* 0x000a582a01007387 */ /* 0x000fe80000100a00 */
[----:B------:R-:W-:Y:S04]  /*6b620*/  STL.64 [R1+0x5678], R32 ;  /* 0x0056782001007387 */ /* 0x000fe80000100a00 */
[----:B------:R0:W-:Y:S04]  /*6b630*/  STL.64 [R1+0xa40], R36 ;  /* 0x000a402401007387 */ /* 0x0001e80000100a00 */
[----:B------:R1:W-:Y:S04]  /*6b640*/  STL.64 [R1+0xa48], R38 ;  /* 0x000a482601007387 */ /* 0x0003e80000100a00 */
[----:B------:R-:W2:Y:S04]  /*6b650*/  LDL.LU R56, [R1+0x970] ;  /* 0x0009700001387983 */ /* 0x000ea80000300800 */
[----:B------:R-:W-:Y:S04]  /*6b660*/  STL.64 [R1+0xa30], R28 ;  /* 0x000a301c01007387 */ /* 0x000fe80000100a00 */
[----:B------:R-:W-:Y:S04]  /*6b670*/  STL.64 [R1+0xa38], R30 ;  /* 0x000a381e01007387 */ /* 0x000fe80000100a00 */
[----:B------:R3:W-:Y:S04]  /*6b680*/  STL.64 [R1+0xa20], R12 ;  /* 0x000a200c01007387 */ /* 0x0007e80000100a00 */
[----:B------:R4:W-:Y:S04]  /*6b690*/  STL.64 [R1+0xa28], R14 ;  /* 0x000a280e01007387 */ /* 0x0009e80000100a00 */
        /* <DEDUP_REMOVED lines=17> */
[----:B0-----:R-:W3:Y:S04]  /*6b7b0*/  LDL.LU R36, [R1+0x9a0] ;  /* 0x0009a00001247983 */ /* 0x001ee80000300800 */
[----:B------:R-:W3:Y:S04]  /*6b7c0*/  LDL.LU R37, [R1+0x9a4] ;  /* 0x0009a40001257983 */ /* 0x000ee80000300800 */
        /* <DEDUP_REMOVED lines=8> */
[----:B----4-:R-:W3:Y:S04]  /*6b850*/  LDL.LU R14, [R1+0xa08] ;  /* 0x000a0800010e7983 */ /* 0x010ee80000300800 */
        /* <DEDUP_REMOVED lines=48> */
[----:B------:R-:W2:Y:S01]  /*6bb60*/  LDL.LU.64 R12, [R1+0x5708] ;  /* 0x00570800010c7983 */ /* 0x000ea20000300a00 */
[C---:B----4-:R-:W-:Y:S03]  /*6bb70*/  HMMA.16816.F32 R4, R24.reuse, R10, R4 ;  /* 0x0000000a1804723c */ /* 0x050fe60000001804 */
[----:B------:R-:W-:Y:S04]  /*6bb80*/  STL.64 [R1+0x5610], R18 ;  /* 0x0056101201007387 */ /* 0x000fe80000100a00 */
[----:B------:R0:W-:Y:S04]  /*6bb90*/  STL.64 [R1+0x5608], R16 ;  /* 0x0056081001007387 */ /* 0x0001e80000100a00 */
[----:B0-----:R-:W4:Y:S04]  /*6bba0*/  LDL.LU R16, [R1+0x2130] ;  /* 0x0021300001107983 */ /* 0x001f280000300800 */
[----:B------:R-:W4:Y:S04]  /*6bbb0*/  LDL.LU R17, [R1+0x2134] ;  /* 0x0021340001117983 */ /* 0x000f280000300800 */
[----:B------:R-:W4:Y:S04]  /*6bbc0*/  LDL.LU R18, [R1+0x2138] ;  /* 0x0021380001127983 */ /* 0x000f280000300800 */
[----:B------:R-:W4:Y:S01]  /*6bbd0*/  LDL.LU R19, [R1+0x213c] ;  /* 0x00213c0001137983 */ /* 0x000f220000300800 */
[----:B------:R-:W-:Y:S01]  /*6bbe0*/  IMAD R28, R28, 0x100, R9 ;  /* 0x000001001c1c7824 */ /* 0x000fe200078e0209 */
        /* <DEDUP_REMOVED lines=10> */
[----:B------:R-:W2:Y:S04]  /*6bc90*/  LDL.LU.64 R56, [R1+0x56e8] ;  /* 0x0056e80001387983 */ /* 0x000ea80000300a00 */
[----:B------:R-:W-:Y:S04]  /*6bca0*/  STL.64 [R1+0x55f0], R14 ;  /* 0x0055f00e01007387 */ /* 0x000fe80000100a00 */
[----:B------:R0:W-:Y:S04]  /*6bcb0*/  STL.64 [R1+0x55e8], R12 ;  /* 0x0055e80c01007387 */ /* 0x0001e80000100a00 */
[----:B0-----:R-:W4:Y:S04]  /*6bcc0*/  LDL.LU R12, [R1+0x9c0] ;  /* 0x0009c000010c7983 */ /* 0x001f280000300800 */
[----:B------:R-:W4:Y:S04]  /*6bcd0*/  LDL.LU R13, [R1+0x9c4] ;  /* 0x0009c400010d7983 */ /* 0x000f280000300800 */
[----:B------:R-:W4:Y:S04]  /*6bce0*/  LDL.LU R14, [R1+0x9c8] ;  /* 0x0009c800010e7983 */ /* 0x000f280000300800 */
[----:B------:R-:W4:Y:S04]  /*6bcf0*/  LDL.LU R15, [R1+0x9cc] ;  /* 0x0009cc00010f7983 */ /* 0x000f280000300800 */
[----:B------:R-:W-:Y:S04]  /*6bd00*/  STL.64 [R1+0x9d0], R4 ;  /* 0x0009d00401007387 */ /* 0x000fe80000100a00 */
[----:B------:R0:W-:Y:S04]  /*6bd10*/  STL.64 [R1+0x9d8], R6 ;  /* 0x0009d80601007387 */ /* 0x0001e80000100a00 */
[----:B0-----:R-:W3:Y:S04]  /*6bd20*/  LDL.LU.64 R6, [R1+0x56e0] ;  /* 0x0056e00001067983 */ /* 0x001ee80000300a00 */
[----:B------:R-:W2:Y:S04]  /*6bd30*/  LDL.LU.64 R4, [R1+0x56d8] ;  /* 0x0056d80001047983 */ /* 0x000ea80000300a00 */
[----:B------:R-:W4:Y:S04]  /*6bd40*/  LDL.LU R9, [R1+0x56d0] ;  /* 0x0056d00001097983 */ /* 0x000f280000300800 */
[----:B------:R-:W-:Y:S01]  /*6bd50*/  STL.64 [R1+0x5600], R10 ;  /* 0x0056000a01007387 */ /* 0x000fe20000100a00 */
[----:B------:R-:W-:-:S02]  /*6bd60*/  IMAD R29, R29, 0x100, R40 ;  /* 0x000001001d1d7824 */ /* 0x000fc400078e0228 */
[----:B------:R-:W-:Y:S02]  /*6bd70*/  IMAD R30, R30, 0x100, R41 ;  /* 0x000001001e1e7824 */ /* 0x000fe400078e0229 */
[----:B------:R-:W-:Y:S01]  /*6bd80*/  IMAD R31, R0, 0x100, R31 ;  /* 0x00000100001f7824 */ /* 0x000fe200078e021f */
[----:B------:R-:W-:Y:S02]  /*6bd90*/  F2FP.F16.E5M2.UNPACK_B R28, R28 ;  /* 0x0000001cff1c723e */ /* 0x000fe400020004ff */
[----:B------:R-:W-:Y:S02]  /*6bda0*/  F2FP.F16.E5M2.UNPACK_B R29, R29 ;  /* 0x0000001dff1d723e */ /* 0x000fe400020004ff */
[----:B------:R-:W-:Y:S02]  /*6bdb0*/  F2FP.F16.E5M2.UNPACK_B R30, R30 ;  /* 0x0000001eff1e723e */ /* 0x000fe400020004ff */
[----:B------:R-:W-:Y:S01]  /*6bdc0*/  F2FP.F16.E5M2.UNPACK_B R31, R31 ;  /* 0x0000001fff1f723e */ /* 0x000fe200020004ff */
[C---:B----4-:R-:W-:Y:S06]  /*6bdd0*/  HMMA.16816.F32 R12, R24.reuse, R8, R12 ;  /* 0x00000008180c723c */ /* 0x050fec000000180c */
[----:B------:R2:W-:Y:S02]  /*6bde0*/  STL.64 [R1+0x55f8], R8 ;  /* 0x0055f80801007387 */ /* 0x0005e40000100a00 */
[----:B--2---:R-:W-:-:S15]  /*6bdf0*/  HMMA.16816.F32 R8, R24, R4, R20 ;  /* 0x000000041808723c */ /* 0x004fde0000001814 */
[----:B------:R-:W-:Y:S04]  /*6be00*/  STL.64 [R1+0x9c0], R12 ;  /* 0x0009c00c01007387 */ /* 0x000fe80000100a00 */
[----:B------:R3:W-:Y:S02]  /*6be10*/  STL.64 [R1+0x9c8], R14 ;  /* 0x0009c80e01007387 */ /* 0x0007e40000100a00 */
[----:B---3--:R-:W-:-:S15]  /*6be20*/  HMMA.16816.F32 R12, R24, R6, R16 ;  /* 0x00000006180c723c */ /* 0x008fde0000001810 */
[----:B------:R-:W-:-:S08]  /*6be30*/  NOP ;  /* 0x0000000000007918 */ /* 0x000fd00000000000 */
[----:B------:R-:W-:Y:S04]  /*6be40*/  STL.64 [R1+0x2130], R12 ;  /* 0x0021300c01007387 */ /* 0x000fe80000100a00 */
[----:B------:R-:W-:Y:S04]  /*6be50*/  STL.64 [R1+0x2138], R14 ;  /* 0x0021380e01007387 */ /* 0x000fe80000100a00 */
[----:B------:R-:W-:Y:S04]  /*6be60*/  STL.64 [R1+0x5620], R6 ;  /* 0x0056200601007387 */ /* 0x000fe80000100a00 */
[----:B------:R-:W-:Y:S04]  /*6be70*/  STL.64 [R1+0x5618], R4 ;  /* 0x0056180401007387 */ /* 0x000fe80000100a00 */
[----:B------:R-:W-:Y:S04]  /*6be80*/  STL.64 [R1+0x2120], R8 ;  /* 0x0021200801007387 */ /* 0x000fe80000100a00 */
[----:B------:R0:W-:Y:S02]  /*6be90*/  STL.64 [R1+0x2128], R10 ;  /* 0x0021280a01007387 */ /* 0x0001e40000100a00 */
[----:B0-----:R-:W-:Y:S06]  /*6bea0*/  HMMA.16816.F32 R8, R24, R2, R32 ;  /* 0x000000021808723c */ /* 0x001fec0000001820 */
[C---:B------:R-:W-:Y:S06]  /*6beb0*/  HMMA.16816.F32 R4, R28.reuse, R42, R36 ;  /* 0x0000002a1c04723c */ /* 0x040fec0000001824 */
[C---:B------:R-:W-:Y:S11]  /*6bec0*/  HMMA.16816.F32 R12, R28.reuse, R52, R44 ;  /* 0x000000341c0c723c */ /* 0x040ff6000000182c */
[----:B------:R-:W-:Y:S04]  /*6bed0*/  STL.64 [R1+0x9b0], R8 ;  /* 0x0009b00801007387 */ /* 0x000fe80000100a00 */
[----:B------:R0:W-:Y:S04]  /*6bee0*/  STL.64 [R1+0x9b8], R10 ;  /* 0x0009b80a01007387 */ /* 0x0001e80000100a00 */
[----:B------:R-:W-:Y:S04]  /*6bef0*/  STL.64 [R1+0x9a0], R4 ;  /* 0x0009a00401007387 */ /* 0x000fe80000100a00 */
[----:B------:R1:W-:Y:S01]  /*6bf00*/  STL.64 [R1+0x9a8], R6 ;  /* 0x0009a80601007387 */ /* 0x0003e20000100a00 */
[C---:B0-----:R-:W-:Y:S06]  /*6bf10*/  HMMA.16816.F32 R8, R28.reuse, R54, R48 ;  /* 0x000000361c08723c */ /* 0x041fec0000001830 */
[----:B-1----:R-:W-:Y:S01]  /*6bf20*/  HMMA.16816.F32 R4, R28, R60, R56 ;  /* 0x0000003c1c04723c */ /* 0x002fe20000001838 */
[----:B------:R0:W-:Y:S04]  /*6bf30*/  STL.64 [R1+0x990], R12 ;  /* 0x0009900c01007387 */ /* 0x0001e80000100a00 */
[----:B------:R1:W-:-:S12]  /*6bf40*/  STL.64 [R1+0x998], R14 ;  /* 0x0009980e01007387 */ /* 0x0003d80000100a00 */
[----:B------:R-:W-:Y:S04]  /*6bf50*/  STL.64 [R1+0x980], R8 ;  /* 0x0009800801007387 */ /* 0x000fe80000100a00 */
[----:B------:R-:W-:Y:S04]  /*6bf60*/  STL.64 [R1+0x988], R10 ;  /* 0x0009880a01007387 */ /* 0x000fe80000100a00 */
[----:B0-----:R-:W2:Y:S04]  /*6bf70*/  LDL.LU R12, [R1+0x870] ;  /* 0x00087000010c7983 */ /* 0x001ea80000300800 */
[----:B------:R0:W-:Y:S04]  /*6bf80*/  STL.64 [R1+0x970], R4 ;  /* 0x0009700401007387 */ /* 0x0001e80000100a00 */
[----:B------:R3:W-:Y:S04]  /*6bf90*/  STL.64 [R1+0x978], R6 ;  /* 0x0009780601007387 */ /* 0x0007e80000100a00 */
[----:B------:R-:W2:Y:S04]  /*6bfa0*/  LDL.LU R13, [R1+0x874] ;  /* 0x00087400010d7983 */ /* 0x000ea80000300800 */
[----:B-1----:R-:W4:Y:S04]  /*6bfb0*/  LDL.LU R14, [R1+0x878] ;  /* 0x00087800010e7983 */ /* 0x002f280000300800 */
[----:B------:R-:W4:Y:S04]  /*6bfc0*/  LDL.LU R15, [R1+0x87c] ;  /* 0x00087c00010f7983 */ /* 0x000f280000300800 */
[----:B----4-:R1:W-:Y:S04]  /*6bfd0*/  STL.64 [R1+0x56b8], R14 ;  /* 0x0056b80e01007387 */ /* 0x0103e80000100a00 */
[----:B--2---:R-:W-:Y:S04]  /*6bfe0*/  STL.64 [R1+0x56b0], R12 ;  /* 0x0056b00c01007387 */ /* 0x004fe80000100a00 */
[----:B0-----:R-:W2:Y:S04]  /*6bff0*/  LDL.LU R4, [R1+0x890] ;  /* 0x0008900001047983 */ /* 0x001ea80000300800 */
[----:B------:R-:W2:Y:S04]  /*6c000*/  LDL.LU R5, [R1+0x894] ;  /* 0x0008940001057983 */ /* 0x000ea80000300800 */
[----:B---3--:R-:W3:Y:S04]  /*6c010*/  LDL.LU R6, [R1+0x898] ;  /* 0x0008980001067983 */ /* 0x008ee80000300800 */
[----:B------:R-:W3:Y:S01]  /*6c020*/  LDL.LU R7, [R1+0x89c] ;  /* 0x00089c0001077983 */ /* 0x000ee20000300800 */
[----:B------:R-:W-:-:S03]  /*6c030*/  IMAD.MOV.U32 R0, RZ, RZ, R61 ;  /* 0x000000ffff007224 */ /* 0x000fc600078e003d */
        /* <DEDUP_REMOVED lines=18> */
[----:B-1----:R-:W3:Y:S04]  /*6c160*/  LDL R14, [R1+0x8] ;  /* 0x00000800010e7983 */ /* 0x002ee80000100800 */
[----:B------:R-:W3:Y:S04]  /*6c170*/  LDL R15, [R1+0xc] ;  /* 0x00000c00010f7983 */ /* 0x000ee80000100800 */
[----:B0-----:R-:W3:Y:S04]  /*6c180*/  LDL.LU R4, [R1+0x960] ;  /* 0x0009600001047983 */ /* 0x001ee80000300800 */
[----:B------:R-:W3:Y:S04]  /*6c190*/  LDL.LU R5, [R1+0x964] ;  /* 0x0009640001057983 */ /* 0x000ee80000300800 */
[----:B------:R-:W3:Y:S04]  /*6c1a0*/  LDL.LU R6, [R1+0x968] ;  /* 0x0009680001067983 */ /* 0x000ee80000300800 */
[----:B------:R-:W3:Y:S04]  /*6c1b0*/  LDL.LU R7, [R1+0x96c] ;  /* 0x00096c0001077983 */ /* 0x000ee80000300800 */
[----:B------:R-:W2:Y:S04]  /*6c1c0*/  LDL.64 R60, [R1] ;  /* 0x00000000013c7983 */ /* 0x000ea80000100a00 */
        /* <DEDUP_REMOVED lines=28> */
[----:B------:R0:W-:Y:S01]  /*6c390*/  STL [R1+0x55e4], R0 ;  /* 0x0055e40001007387 */ /* 0x0001e20000100800 */
[C---:B---3--:R-:W-:Y:S06]  /*6c3a0*/  HMMA.16816.F32 R12, R28.reuse, R14, R4 ;  /* 0x0000000e1c0c723c */ /* 0x048fec0000001804 */
[----:B--2---:R-:W-:Y:S01]  /*6c3b0*/  HMMA.16816.F32 R20, R28, R60, R20 ;  /* 0x0000003c1c14723c */ /* 0x004fe20000001814 */
[----:B------:R-:W2:Y:S04]  /*6c3c0*/  LDL.LU.64 R6, [R1+0x56c8] ;  /* 0x0056c80001067983 */ /* 0x000ea80000300a00 */
[----:B------:R-:W2:Y:S01]  /*6c3d0*/  LDL.LU.64 R4, [R1+0x56c0] ;  /* 0x0056c00001047983 */ /* 0x000ea20000300a00 */
[----:B0-----:R-:W-:-:S11]  /*6c3e0*/  IMAD.MOV.U32 R0, RZ, RZ, R61 ;  /* 0x000000ffff007224 */ /* 0x001fd600078e003d */
        /* <DEDUP_REMOVED lines=8> */
[----:B------:R-:W4:Y:S02]  /*6c470*/  LDL.LU.64 R60, [R1+0x5698] ;  /* 0x00569800013c7983 */ /* 0x000f240000300a00 */
[----:B----4-:R-:W-:-:S15]  /*6c480*/  HMMA.16816.F32 R56, R28, R60, R56 ;  /* 0x0000003c1c38723c */ /* 0x010fde0000001838 */
[----:B------:R-:W-:-:S08]  /*6c490*/  NOP ;  /* 0x0000000000007918 */ /* 0x000fd00000000000 */
        /* <DEDUP_REMOVED lines=9> */
[----:B0-----:R-:W3:Y:S04]  /*6c530*/  LDL.LU.64 R34, [R1+0x5680] ;  /* 0x0056800001227983 */ /* 0x001ee80000300a00 */
        /* <DEDUP_REMOVED lines=159> */
[----:B------:R-:W-:Y:S01]  /*6cf30*/  STL.64 [R1+0x54b8], R14 ;  /* 0x0054b80e01007387 */ /* 0x000fe20000100a00 */
[----:B--2---:R-:W-:-:S15]  /*6cf40*/  HMMA.16816.F32 R16, R28, R12, R32 ;  /* 0x0000000c1c10723c */ /* 0x004fde0000001820 */
        /* <DEDUP_REMOVED lines=10> */
[----:B----4-:R-:W-:Y:S02]  /*6cff0*/  HMMA.16816.F32 R12, R28, R8, R40 ;  /* 0x000000081c0c723c */ /* 0x010fe40000001828 */
[----:B------:R-:W-:Y:S04]  /*6d000*/  STL.64 [R1+0x54e0], R10 ;  /* 0x0054e00a01007387 */ /* 0x000fe80000100a00 */
[----:B------:R-:W-:-:S15]  /*6d010*/  STL.64 [R1+0x54d8], R8 ;  /* 0x0054d80801007387 */ /* 0x000fde0000100a00 */
[----:B------:R-:W-:-:S02]  /*6d020*/  NOP ;  /* 0x0000000000007918 */ /* 0x000fc40000000000 */
[----:B------:R-:W-:Y:S04]  /*6d030*/  STL.64 [R1+0x7e0], R12 ;  /* 0x0007e00c01007387 */ /* 0x000fe80000100a00 */
[----:B------:R0:W-:Y:S02]  /*6d040*/  STL.64 [R1+0x7e8], R14 ;  /* 0x0007e80e01007387 */ /* 0x0001e40000100a00 */
[C---:B0-----:R-:W-:Y:S06]  /*6d050*/  HMMA.16816.F32 R12, R28.reuse, R6, R48 ;  /* 0x000000061c0c723c */ /* 0x041fec0000001830 */
[----:B------:R-:W-:-:S15]  /*6d060*/  HMMA.16816.F32 R8, R28, R4, R52 ;  /* 0x000000041c08723c */ /* 0x000fde0000001834 */
[----:B------:R-:W-:-:S02]  /*6d070*/  NOP ;  /* 0x0000000000007918 */ /* 0x000fc40000000000 */
[----:B------:R-:W-:Y:S04]  /*6d080*/  STL.64 [R1+0x2110], R12 ;  /* 0x0021100c01007387 */ /* 0x000fe80000100a00 */
[----:B------:R-:W-:Y:S04]  /*6d090*/  STL.64 [R1+0x2118], R14 ;  /* 0x0021180e01007387 */ /* 0x000fe80000100a00 */
[----:B------:R-:W-:Y:S04]  /*6d0a0*/  STL.64 [R1+0x5500], R6 ;  /* 0x0055000601007387 */ /* 0x000fe80000100a00 */
[----:B------:R0:W-:Y:S02]  /*6d0b0*/  STL.64 [R1+0x54f8], R4 ;  /* 0x0054f80401007387 */ /* 0x0001e40000100a00 */
[----:B0-----:R-:W-:Y:S02]  /*6d0c0*/  HMMA.16816.F32 R4, R28, R2, R56 ;  /* 0x000000021c04723c */ /* 0x001fe40000001838 */
[----:B------:R0:W-:Y:S04]  /*6d0d0*/  STL.64 [R1+0x2100], R8 ;  /* 0x0021000801007387 */ /* 0x0001e80000100a00 */
[----:B------:R1:W-:Y:S04]  /*6d0e0*/  STL.64 [R1+0x2108], R10 ;  /* 0x0021080a01007387 */ /* 0x0003e80000100a00 */
[----:B------:R-:W2:-:S13]  /*6d0f0*/  LDL.LU R12, [R1+0x690] ;  /* 0x00069000010c7983 */ /* 0x000e9a0000300800 */
[----:B------:R-:W-:Y:S04]  /*6d100*/  STL.64 [R1+0x7d0], R4 ;  /* 0x0007d00401007387 */ /* 0x000fe80000100a00 */
[----:B------:R3:W-:Y:S04]  /*6d110*/  STL.64 [R1+0x7d8], R6 ;  /* 0x0007d80601007387 */ /* 0x0007e80000100a00 */
[----:B------:R-:W2:Y:S04]  /*6d120*/  LDL.LU R13, [R1+0x694] ;  /* 0x00069400010d7983 */ /* 0x000ea80000300800 */
[----:B------:R-:W4:Y:S04]  /*6d130*/  LDL.LU R14, [R1+0x698] ;  /* 0x00069800010e7983 */ /* 0x000f280000300800 */
[----:B------:R-:W4:Y:S04]  /*6d140*/  LDL.LU R15, [R1+0x69c] ;  /* 0x00069c00010f7983 */ /* 0x000f280000300800 */
[----:B----4-:R-:W-:Y:S04]  /*6d150*/  STL.64 [R1+0x55c8], R14 ;  /* 0x0055c80e01007387 */ /* 0x010fe80000100a00 */
[----:B--2---:R2:W-:Y:S04]  /*6d160*/  STL.64 [R1+0x55c0], R12 ;  /* 0x0055c00c01007387 */ /* 0x0045e80000100a00 */
[----:B0-----:R-:W4:Y:S04]  /*6d170*/  LDL.LU R8, [R1+0x6a0] ;  /* 0x0006a00001087983 */ /* 0x001f280000300800 */
[----:B------:R-:W4:Y:S04]  /*6d180*/  LDL.LU R9, [R1+0x6a4] ;  /* 0x0006a40001097983 */ /* 0x000f280000300800 */
[----:B-1----:R-:W2:Y:S04]  /*6d190*/  LDL.LU R10, [R1+0x6a8] ;  /* 0x0006a800010a7983 */ /* 0x002ea80000300800 */
[----:B------:R-:W2:Y:S01]  /*6d1a0*/  LDL.LU R11, [R1+0x6ac] ;  /* 0x0006ac00010b7983 */ /* 0x000ea20000300800 */
[----:B---3--:R-:W-:-:S02]  /*6d1b0*/  IMAD.MOV.U32 R7, RZ, RZ, R0 ;  /* 0x000000ffff077224 */ /* 0x008fc400078e0000 */
[----:B------:R-:W-:Y:S02]  /*6d1c0*/  IMAD R26, R26, 0x100, R46 ;  /* 0x000001001a1a7824 */ /* 0x000fe400078e022e */
[----:B------:R-:W-:Y:S02]  /*6d1d0*/  IMAD R27, R27, 0x100, R47 ;  /* 0x000001001b1b7824 */ /* 0x000fe400078e022f */
[----:B------:R-:W-:Y:S02]  /*6d1e0*/  IMAD R24, R24, 0x100, R44 ;  /* 0x0000010018187824 */ /* 0x000fe400078e022c */
[----:B------:R-:W-:Y:S01]  /*6d1f0*/  IMAD R25, R25, 0x100, R45 ;  /* 0x0000010019197824 */ /* 0x000fe200078e022d */
[----:B--2---:R-:W-:Y:S04]  /*6d200*/  STL.64 [R1+0x55d8], R10 ;  /* 0x0055d80a01007387 */ /* 0x004fe80000100a00 */
[----:B----4-:R0:W-:Y:S04]  /*6d210*/  STL.64 [R1+0x55d0], R8 ;  /* 0x0055d00801007387 */ /* 0x0101e80000100a00 */
[----:B------:R-:W2:Y:S04]  /*6d220*/  LDL.LU R6, [R1] ;  /* 0x0000000001067983 */ /* 0x000ea80000300800 */
[----:B------:R-:W3:Y:S04]  /*6d230*/  LDL.LU R0, [R1+0x55e4] ;  /* 0x0055e40001007983 */ /* 0x000ee80000300800 */
[----:B------:R-:W4:Y:S04]  /*6d240*/  LDL.LU R16, [R1+0x680] ;  /* 0x0006800001107983 */ /* 0x000f280000300800 */
[----:B------:R-:W4:Y:S04]  /*6d250*/  LDL.LU R17, [R1+0x684] ;  /* 0x0006840001117983 */ /* 0x000f280000300800 */
[----:B------:R-:W4:Y:S04]  /*6d260*/  LDL.LU R18, [R1+0x688] ;  /* 0x0006880001127983 */ /* 0x000f280000300800 */
[----:B------:R-:W4:Y:S04]  /*6d270*/  LDL.LU R19, [R1+0x68c] ;  /* 0x00068c0001137983 */ /* 0x000f280000300800 */
        /* <DEDUP_REMOVED lines=10> */
[----:B0-----:R-:W2:Y:S04]  /*6d320*/  LDL.LU R8, [R1+0x700] ;  /* 0x0007000001087983 */ /* 0x001ea80000300800 */
[----:B------:R-:W2:Y:S04]  /*6d330*/  LDL.LU R9, [R1+0x704] ;  /* 0x0007040001097983 */ /* 0x000ea80000300800 */
[----:B------:R-:W2:Y:S04]  /*6d340*/  LDL.LU R10, [R1+0x708] ;  /* 0x00070800010a7983 */ /* 0x000ea80000300800 */
[----:B------:R-:W2:Y:S04]  /*6d350*/  LDL.LU R11, [R1+0x70c] ;  /* 0x00070c00010b7983 */ /* 0x000ea80000300800 */
[----:B------:R-:W4:Y:S04]  /*6d360*/  LDL.LU R28, [R1+0x6e0] ;  /* 0x0006e000011c7983 */ /* 0x000f280000300800 */
[----:B------:R-:W4:Y:S04]  /*6d370*/  LDL.LU R29, [R1+0x6e4] ;  /* 0x0006e400011d7983 */ /* 0x000f280000300800 */
[----:B------:R-:W4:Y:S04]  /*6d380*/  LDL.LU R30, [R1+0x6e8] ;  /* 0x0006e800011e7983 */ /* 0x000f280000300800 */
[----:B------:R-:W4:Y:S01]  /*6d390*/  LDL.LU R31, [R1+0x6ec] ;  /* 0x0006ec00011f7983 */ /* 0x000f220000300800 */
[----:B------:R-:W-:-:S02]  /*6d3a0*/  F2FP.F16.E5M2.UNPACK_B R24, R24 ;  /* 0x00000018ff18723e */ /* 0x000fc400020004ff */
[----:B------:R-:W-:Y:S02]  /*6d3b0*/  F2FP.F16.E5M2.UNPACK_B R25, R25 ;  /* 0x00000019ff19723e */ /* 0x000fe400020004ff */
[----:B------:R-:W-:Y:S02]  /*6d3c0*/  F2FP.F16.E5M2.UNPACK_B R26, R26 ;  /* 0x0000001aff1a723e */ /* 0x000fe400020004ff */
[----:B------:R-:W-:Y:S01]  /*6d3d0*/  F2FP.F16.E5M2.UNPACK_B R27, R27 ;  /* 0x0000001bff1b723e */ /* 0x000fe200020004ff */
[----:B------:R-:W4:Y:S04]  /*6d3e0*/  LDL.LU R58, [R1+0x8] ;  /* 0x00000800013a7983 */ /* 0x000f280000300800 */
[----:B------:R-:W4:Y:S04]  /*6d3f0*/  LDL.LU R59, [R1+0xc] ;  /* 0x00000c00013b7983 */ /* 0x000f280000300800 */
[----:B------:R-:W4:Y:S01]  /*6d400*/  LDL.LU R56, [R1+0x10] ;  /* 0x0000100001387983 */ /* 0x000f220000300800 */
[----:B---3--:R-:W-:-:S03]  /*6d410*/  IMAD.MOV.U32 R57, RZ, RZ, R0 ;  /* 0x000000ffff397224 */ /* 0x008fc600078e0000 */
        /* <DEDUP_REMOVED lines=16> */
[C---:B--2---:R-:W-:Y:S06]  /*6d520*/  HMMA.16816.F32 R8, R24.reuse, R44, R8 ;  /* 0x0000002c1808723c */ /* 0x044fec0000001808 */
[C---:B----4-:R-:W-:Y:S06]  /*6d530*/  HMMA.16816.F32 R44, R24.reuse, R46, R12 ;  /* 0x0000002e182c723c */ /* 0x050fec000000180c */
[----:B------:R-:W-:Y:S01]  /*6d540*/  HMMA.16816.F32 R28, R24, R4, R28 ;  /* 0x00000004181c723c */ /* 0x000fe2000000181c */
        /* <DEDUP_REMOVED lines=11> */
[----:B0-----:R-:W2:Y:S04]  /*6d600*/  LDL.LU.64 R10, [R1+0x55d8] ;  /* 0x0055d800010a7983 */ /* 0x001ea80000300a00 */
[----:B------:R-:W2:Y:S04]  /*6d610*/  LDL.LU.64 R8, [R1+0x55d0] ;  /* 0x0055d00001087983 */ /* 0x000ea80000300a00 */
[----:B------:R-:W4:Y:S04]  /*6d620*/  LDL.LU.64 R14, [R1+0x55c8] ;  /* 0x0055c800010e7983 */ /* 0x000f280000300a00 */
[----:B------:R-:W4:Y:S04]  /*6d630*/  LDL.LU.64 R12, [R1+0x55c0] ;  /* 0x0055c000010c7983 */ /* 0x000f280000300a00 */
[----:B------:R-:W-:Y:S04]  /*6d640*/  STL.64 [R1+0x6f0], R44 ;  /* 0x0006f02c01007387 */ /* 0x000fe80000100a00 */
[----:B------:R0:W-:Y:S04]  /*6d650*/  STL.64 [R1+0x6f8], R46 ;  /* 0x0006f82e01007387 */ /* 0x0001e80000100a00 */
[----:B0-----:R-:W4:Y:S04]  /*6d660*/  LDL.LU.64 R46, [R1+0x55b8] ;  /* 0x0055b800012e7983 */ /* 0x001f280000300a00 */
[----:B------:R-:W4:Y:S04]  /*6d670*/  LDL.LU.64 R44, [R1+0x55b0] ;  /* 0x0055b000012c7983 */ /* 0x000f280000300a00 */
[----:B------:R0:W-:Y:S04]  /*6d680*/  STL.64 [R1+0x6e0], R28 ;  /* 0x0006e01c01007387 */ /* 0x0001e80000100a00 */
[----:B------:R1:W-:Y:S04]  /*6d690*/  STL.64 [R1+0x6e8], R30 ;  /* 0x0006e81e01007387 */ /* 0x0003e80000100a00 */
[----:B0-----:R-:W2:Y:S04]  /*6d6a0*/  LDL.LU R28, [R1+0xf0] ;  /* 0x0000f000011c7983 */ /* 0x001ea80000300800 */
[----:B------:R-:W2:Y:S04]  /*6d6b0*/  LDL.LU R29, [R1+0xf4] ;  /* 0x0000f400011d7983 */ /* 0x000ea80000300800 */
[----:B-1----:R-:W4:Y:S01]  /*6d6c0*/  LDL.LU R30, [R1+0xf8] ;  /* 0x0000f800011e7983 */ /* 0x002f220000300800 */
[----:B---3--:R-:W-:-:S03]  /*6d6d0*/  IMAD.MOV.U32 R31, RZ, RZ, R0 ;  /* 0x000000ffff1f7224 */ /* 0x008fc600078e0000 */
[----:B------:R-:W3:Y:S01]  /*6d6e0*/  LDL.LU R0, [R1+0x55a8] ;  /* 0x0055a80001007983 */ /* 0x000ee20000300800 */
[C---:B------:R-:W-:Y:S06]  /*6d6f0*/  HMMA.16816.F32 R48, R24.reuse, R56, R48 ;  /* 0x000000381830723c */ /* 0x040fec0000001830 */
[C---:B------:R-:W-:Y:S01]  /*6d700*/  HMMA.16816.F32 R56, R24.reuse, R58, R52 ;  /* 0x0000003a1838723c */ /* 0x040fe20000001834 */
[----:B----4-:R-:W-:Y:S04]  /*6d710*/  STL.64 [R1+0x5520], R30 ;  /* 0x0055201e01007387 */ /* 0x010fe80000100a00 */
[----:B--2---:R0:W-:Y:S04]  /*6d720*/  STL.64 [R1+0x5518], R28 ;  /* 0x0055181c01007387 */ /* 0x0041e80000100a00 */
        /* <DEDUP_REMOVED lines=12> */
[----:B0-----:R-:W3:Y:S04]  /*6d7f0*/  LDL.LU.64 R58, [R1+0x5580] ;  /* 0x00558000013a7983 */ /* 0x001ee80000300a00 */
[----:B------:R-:W4:Y:S01]  /*6d800*/  LDL.LU.64 R56, [R1+0x5578] ;  /* 0x0055780001387983 */ /* 0x000f220000300a00 */
[C---:B--2---:R-:W-:Y:S06]  /*6d810*/  HMMA.16816.F32 R4, R24.reuse, R6, R28 ;  /* 0x000000061804723c */ /* 0x044fec000000181c */
[----:B------:R-:W-:-:S15]  /*6d820*/  HMMA.16816.F32 R28, R24, R60, R8 ;  /* 0x0000003c181c723c */ /* 0x000fde0000001808 */
[----:B------:R-:W-:-:S02]  /*6d830*/  NOP ;  /* 0x0000000000007918 */ /* 0x000fc40000000000 */
[----:B------:R-:W-:Y:S04]  /*6d840*/  STL.64 [R1+0x6b0], R4 ;  /* 0x0006b00401007387 */ /* 0x000fe80000100a00 */
[----:B------:R4:W-:Y:S01]  /*6d850*/  STL.64 [R1+0x6b8], R6 ;  /* 0x0006b80601007387 */ /* 0x0009e20000100a00 */
[C---:B---3--:R-:W-:Y:S06]  /*6d860*/  HMMA.16816.F32 R8, R24.reuse, R58, R12 ;  /* 0x0000003a1808723c */ /* 0x048fec000000180c */
[C---:B----4-:R-:W-:Y:S01]  /*6d870*/  HMMA.16816.F32 R4, R24.reuse, R56, R16 ;  /* 0x000000381804723c */ /* 0x050fe20000001810 */
[----:B------:R-:W-:Y:S04]  /*6d880*/  STL.64 [R1+0x6a0], R28 ;  /* 0x0006a01c01007387 */ /* 0x000fe80000100a00 */
[----:B------:R-:W-:Y:S04]  /*6d890*/  STL.64 [R1+0x6a8], R30 ;  /* 0x0006a81e01007387 */ /* 0x000fe80000100a00 */
[----:B------:R-:W2:Y:S08]  /*6d8a0*/  LDL.LU R56, [R1+0x110] ;  /* 0x0001100001387983 */ /* 0x000eb00000300800 */
[----:B------:R-:W-:Y:S04]  /*6d8b0*/  STL.64 [R1+0x690], R8 ;  /* 0x0006900801007387 */ /* 0x000fe80000100a00 */
[----:B------:R0:W-:Y:S04]  /*6d8c0*/  STL.64 [R1+0x698], R10 ;  /* 0x0006980a01007387 */ /* 0x0001e80000100a00 */
[----:B------:R-:W-:Y:S04]  /*6d8d0*/  STL.64 [R1+0x680], R4 ;  /* 0x0006800401007387 */ /* 0x000fe80000100a00 */
[----:B------:R1:W-:Y:S04]  /*6d8e0*/  STL.64 [R1+0x688], R6 ;  /* 0x0006880601007387 */ /* 0x0003e80000100a00 */
[----:B------:R-:W2:Y:S04]  /*6d8f0*/  LDL.LU R57, [R1+0x114] ;  /* 0x0001140001397983 */ /* 0x000ea80000300800 */
[----:B------:R-:W3:Y:S01]  /*6d900*/  LDL.LU R58, [R1+0x118] ;  /* 0x00011800013a7983 */ /* 0x000ee20000300800 */
[C---:B0-----:R-:W-:Y:S06]  /*6d910*/  HMMA.16816.F32 R8, R24.reuse, R54, R20 ;  /* 0x000000361808723c */ /* 0x041fec0000001814 */
[----:B-1----:R-:W-:Y:S01]  /*6d920*/  HMMA.16816.F32 R4, R24, R52, R32 ;  /* 0x000000341804723c */ /* 0x002fe20000001820 */
[----:B------:R-:W-:-:S02]  /*6d930*/  IMAD.MOV.U32 R59, RZ, RZ, R0 ;  /* 0x000000ffff3b7224 */ /* 0x000fc400078e0000 */
[----:B------:R-:W4:Y:S04]  /*6d940*/  LDL.LU R0, [R1+0x5574] ;  /* 0x0055740001007983 */ /* 0x000f280000300800 */
[----:B---3--:R-:W-:Y:S04]  /*6d950*/  STL.64 [R1+0x5548], R58 ;  /* 0x0055483a01007387 */ /* 0x008fe80000100a00 */
[----:B--2---:R-:W-:Y:S04]  /*6d960*/  STL.64 [R1+0x5540], R56 ;  /* 0x0055403801007387 */ /* 0x004fe80000100a00 */
[----:B------:R-:W2:Y:S04]  /*6d970*/  LDL.LU R52, [R1+0x120] ;  /* 0x0001200001347983 */ /* 0x000ea80000300800 */
[----:B------:R-:W-:Y:S04]  /*6d980*/  STL.64 [R1+0x670], R8 ;  /* 0x0006700801007387 */ /* 0x000fe80000100a00 */
[----:B------:R-:W-:Y:S04]  /*6d990*/  STL.64 [R1+0x678], R10 ;  /* 0x0006780a01007387 */ /* 0x000fe80000100a00 */
[----:B------:R-:W-:Y:S04]  /*6d9a0*/  STL.64 [R1+0x660], R4 ;  /* 0x0006600401007387 */ /* 0x000fe80000100a00 */
[----:B------:R0:W-:Y:S04]  /*6d9b0*/  STL.64 [R1+0x668], R6 ;  /* 0x0006680601007387 */ /* 0x0001e80000100a00 */
[----:B------:R-:W2:Y:S04]  /*6d9c0*/  LDL.LU R53, [R1+0x124] ;  /* 0x0001240001357983 */ /* 0x000ea80000300800 */
[----:B------:R-:W3:Y:S04]  /*6d9d0*/  LDL.LU R54, [R1+0x128] ;  /* 0x0001280001367983 */ /* 0x000ee80000300800 */
[----:B------:R-:W3:Y:S01]  /*6d9e0*/  LDL.LU R55, [R1+0x12c] ;  /* 0x00012c0001377983 */ /* 0x000ee20000300800 */
[C---:B------:R-:W-:Y:S06]  /*6d9f0*/  HMMA.16816.F32 R12, R24.reuse, R50, R36 ;  /* 0x00000032180c723c */ /* 0x040fec0000001824 */
[----:B0-----:R-:W-:Y:S01]  /*6da00*/  HMMA.16816.F32 R4, R24, R48, R40 ;  /* 0x000000301804723c */ /* 0x001fe20000001828 */
[----:B---3--:R-:W-:Y:S04]  /*6da10*/  STL.64 [R1+0x5568], R54 ;  /* 0x0055683601007387 */ /* 0x008fe80000100a00 */
[----:B--2---:R0:W-:Y:S04]  /*6da20*/  STL.64 [R1+0x5560], R52 ;  /* 0x0055603401007387 */ /* 0x0041e80000100a00 */
[----:B------:R-:W2:Y:S08]  /*6da30*/  LDL.LU R8, [R1+0x3a0] ;  /* 0x0003a00001087983 */ /* 0x000eb00000300800 */
[----:B------:R-:W-:Y:S04]  /*6da40*/  STL.64 [R1+0x650], R12 ;  /* 0x0006500c01007387 */ /* 0x000fe80000100a00 */
[----:B------:R-:W-:Y:S04]  /*6da50*/  STL.64 [R1+0x658], R14 ;  /* 0x0006580e01007387 */ /* 0x000fe80000100a00 */
        /* <DEDUP_REMOVED lines=33> */
[----:B-1----:R-:W2:Y:S04]  /*6dc70*/  LDL.LU R4, [R1+0x3e0] ;  /* 0x0003e00001047983 */ /* 0x002ea80000300800 */
[----:B------:R-:W2:Y:S04]  /*6dc80*/  LDL.LU R5, [R1+0x3e4] ;  /* 0x0003e40001057983 */ /* 0x000ea80000300800 */
        /* <DEDUP_REMOVED lines=13> */
[----:B----4-:R-:W-:-:S03]  /*6dd60*/  IMAD.MOV.U32 R51, RZ, RZ, R0 ;  /* 0x000000ffff337224 */ /* 0x010fc600078e0000 */
[----:B------:R-:W4:Y:S01]  /*6dd70*/  LDL.LU R0, [R1+0x5570] ;  /* 0x0055700001007983 */ /* 0x000f220000300800 */
[C---:B--2---:R-:W-:Y:S06]  /*6dd80*/  HMMA.16816.F32 R52, R24.reuse, R46, R52 ;  /* 0x0000002e1834723c */ /* 0x044fec0000001834 */
[----:B------:R-:W-:-:S15]  /*6dd90*/  HMMA.16816.F32 R44, R24, R44, R40 ;  /* 0x0000002c182c723c */ /* 0x000fde0000001828 */
[----:B------:R-:W-:-:S02]  /*6dda0*/  NOP ;  /* 0x0000000000007918 */ /* 0x000fc40000000000 */
[----:B------:R-:W-:Y:S04]  /*6ddb0*/  STL.64 [R1+0x630], R52 ;  /* 0x0006303401007387 */ /* 0x000fe80000100a00 */
[----:B------:R0:W-:Y:S04]  /*6ddc0*/  STL.64 [R1+0x638], R54 ;  /* 0x0006383601007387 */ /* 0x0001e80000100a00 */
[----:B0-----:R-:W2:Y:S04]  /*6ddd0*/  LDL.LU.64 R54, [R1+0x5568] ;  /* 0x0055680001367983 */ /* 0x001ea80000300a00 */
[----:B------:R-:W2:Y:S04]  /*6dde0*/  LDL.LU.64 R52, [R1+0x5560] ;  /* 0x0055600001347983 */ /* 0x000ea80000300a00 */
[----:B------:R-:W3:Y:S04]  /*6ddf0*/  LDL.LU.64 R42, [R1+0x5558] ;  /* 0x00555800012a7983 */ /* 0x000ee80000300a00 */
[----:B------:R-:W4:Y:S04]  /*6de00*/  LDL.LU.64 R40, [R1+0x5550] ;  /* 0x0055500001287983 */ /* 0x000f280000300a00 */
[----:B------:R0:W-:Y:S04]  /*6de10*/  STL.64 [R1+0x620], R44 ;  /* 0x0006202c01007387 */ /* 0x0001e80000100a00 */
[----:B------:R1:W-:Y:S04]  /*6de20*/  STL.64 [R1+0x628], R46 ;  /* 0x0006282e01007387 */ /* 0x0003e80000100a00 */
[----:B0-----:R-:W2:Y:S04]  /*6de30*/  LDL.LU R44, [R1+0x190] ;  /* 0x00019000012c7983 */ /* 0x001ea80000300800 */
[----:B------:R-:W2:Y:S04]  /*6de40*/  LDL.LU R45, [R1+0x194] ;  /* 0x00019400012d7983 */ /* 0x000ea80000300800 */
[----:B-1----:R-:W2:Y:S04]  /*6de50*/  LDL.LU R46, [R1+0x198] ;  /* 0x00019800012e7983 */ /* 0x002ea80000300800 */
[----:B------:R-:W2:Y:S01]  /*6de60*/  LDL.LU R47, [R1+0x19c] ;  /* 0x00019c00012f7983 */ /* 0x000ea20000300800 */
[C---:B---3--:R-:W-:Y:S06]  /*6de70*/  HMMA.16816.F32 R56, R24.reuse, R42, R56 ;  /* 0x0000002a1838723c */ /* 0x048fec0000001838 */
[----:B----4-:R-:W-:-:S15]  /*6de80*/  HMMA.16816.F32 R40, R24, R40, R36 ;  /* 0x000000281828723c */ /* 0x010fde0000001824 */
[----:B------:R-:W-:-:S02]  /*6de90*/  NOP ;  /* 0x0000000000007918 */ /* 0x000fc40000000000 */
[----:B------:R-:W-:Y:S04]  /*6dea0*/  STL.64 [R1+0x610], R56 ;  /* 0x0006103801007387 */ /* 0x000fe80000100a00 */
[----:B------:R0:W-:Y:S04]  /*6deb0*/  STL.64 [R1+0x618], R58 ;  /* 0x0006183a01007387 */ /* 0x0001e80000100a00 */
[----:B0-----:R-:W3:Y:S04]  /*6dec0*/  LDL.LU.64 R58, [R1+0x5548] ;  /* 0x00554800013a7983 */ /* 0x001ee80000300a00 */
[----:B------:R-:W3:Y:S04]  /*6ded0*/  LDL.LU.64 R56, [R1+0x5540] ;  /* 0x0055400001387983 */ /* 0x000ee80000300a00 */
[----:B------:R-:W4:Y:S04]  /*6dee0*/  LDL.LU.64 R38, [R1+0x5538] ;  /* 0x0055380001267983 */ /* 0x000f280000300a00 */
[----:B------:R-:W2:Y:S04]  /*6def0*/  LDL.LU.64 R36, [R1+0x5530] ;  /* 0x0055300001247983 */ /* 0x000ea80000300a00 */
[----:B------:R0:W-:Y:S04]  /*6df00*/  STL.64 [R1+0x600], R40 ;  /* 0x0006002801007387 */ /* 0x0001e80000100a00 */
[----:B------:R1:W-:Y:S04]  /*6df10*/  STL.64 [R1+0x608], R42 ;  /* 0x0006082a01007387 */ /* 0x0003e80000100a00 */
[----:B0-----:R-:W3:Y:S04]  /*6df20*/  LDL.LU R40, [R1+0x1b0] ;  /* 0x0001b00001287983 */ /* 0x001ee80000300800 */
[----:B------:R-:W3:Y:S04]  /*6df30*/  LDL.LU R41, [R1+0x1b4] ;  /* 0x0001b40001297983 */ /* 0x000ee80000300800 */
[----:B-1----:R-:W3:Y:S01]  /*6df40*/  LDL.LU R42, [R1+0x1b8] ;  /* 0x0001b800012a7983 */ /* 0x002ee20000300800 */
[----:B------:R-:W-:-:S03]  /*6df50*/  IMAD.MOV.U32 R43, RZ, RZ, R0 ;  /* 0x000000ffff2b7224 */ /* 0x000fc600078e0000 */
[----:B------:R-:W3:Y:S01]  /*6df60*/  LDL.LU R0, [R1+0x5528] ;  /* 0x0055280001007983 */ /* 0x000ee20000300800 */
[C---:B----4-:R-:W-:Y:S06]  /*6df70*/  HMMA.16816.F32 R28, R24.reuse, R38, R28 ;  /* 0x00000026181c723c */ /* 0x050fec000000181c */
[----:B--2---:R-:W-:-:S15]  /*6df80*/  HMMA.16816.F32 R36, R24, R36, R32 ;  /* 0x000000241824723c */ /* 0x004fde0000001820 */
[----:B------:R-:W-:-:S02]  /*6df90*/  NOP ;  /* 0x0000000000007918 */ /* 0x000fc40000000000 */
[----:B------:R-:W-:Y:S04]  /*6dfa0*/  STL.64 [R1+0x5f0], R28 ;  /* 0x0005f01c01007387 */ /* 0x000fe80000100a00 */
[----:B------:R0:W-:Y:S04]  /*6dfb0*/  STL.64 [R1+0x5f8], R30 ;  /* 0x0005f81e01007387 */ /* 0x0001e80000100a00 */
[----:B0-----:R-:W2:Y:S04]  /*6dfc0*/  LDL.LU.64 R30, [R1+0x5520] ;  /* 0x00552000011e7983 */ /* 0x001ea80000300a00 */
[----:B------:R-:W2:Y:S04]  /*6dfd0*/  LDL.LU.64 R28, [R1+0x5518] ;  /* 0x00551800011c7983 */ /* 0x000ea80000300a00 */
[----:B------:R-:W4:Y:S04]  /*6dfe0*/  LDL.LU.64 R34, [R1+0x5510] ;  /* 0x0055100001227983 */ /* 0x000f280000300a00 */
[----:B------:R-:W3:Y:S04]  /*6dff0*/  LDL.LU.64 R32, [R1+0x5508] ;  /* 0x0055080001207983 */ /* 0x000ee80000300a00 */
[----:B------:R0:W-:Y:S04]  /*6e000*/  STL.64 [R1+0x410], R36 ;  /* 0x0004102401007387 */ /* 0x0001e80000100a00 */
[----:B------:R1:W-:Y:S04]  /*6e010*/  STL.64 [R1+0x418], R38 ;  /* 0x0004182601007387 */ /* 0x0003e80000100a00 */
[----:B0-----:R-:W2:Y:S04]  /*6e020*/  LDL.LU R36, [R1+0x1f0] ;  /* 0x0001f00001247983 */ /* 0x001ea80000300800 */
[----:B------:R-:W2:Y:S04]  /*6e030*/  LDL.LU R37, [R1+0x1f4] ;  /* 0x0001f40001257983 */ /* 0x000ea80000300800 */
[----:B-1----:R-:W2:Y:S04]  /*6e040*/  LDL.LU R38, [R1+0x1f8] ;  /* 0x0001f80001267983 */ /* 0x002ea80000300800 */
        /* <DEDUP_REMOVED lines=8> */
[----:B------:R-:W2:Y:S04]  /*6e0d0*/  LDL.LU R35, [R1+0x2408] ;  /* 0x0024080001237983 */ /* 0x000ea80000300800 */
[----:B------:R-:W-:Y:S04]  /*6e0e0*/  STL.64 [R1+0x3c0], R20 ;  /* 0x0003c01401007387 */ /* 0x000fe80000100a00 */
[----:B------:R0:W-:Y:S04]  /*6e0f0*/  STL.64 [R1+0x3c8], R22 ;  /* 0x0003c81601007387 */ /* 0x0001e80000100a00 */
[----:B0-----:R-:W3:Y:S04]  /*6e100*/  LDL.LU.64 R22, [R1+0x54f0] ;  /* 0x0054f00001167983 */ /* 0x001ee80000300a00 */
[----:B------:R-:W4:Y:S01]  /*6e110*/  LDL.LU.64 R20, [R1+0x54e8] ;  /* 0x0054e80001147983 */ /* 0x000f220000300a00 */
[C---:B---3--:R-:W-:Y:S06]  /*6e120*/  HMMA.16816.F32 R8, R24.reuse, R22, R8 ;  /* 0x000000161808723c */ /* 0x048fec0000001808 */
[----:B----4-:R-:W-:-:S15]  /*6e130*/  HMMA.16816.F32 R20, R24, R20, R16 ;  /* 0x000000141814723c */ /* 0x010fde0000001810 */
        /* <DEDUP_REMOVED lines=9> */
[----:B0-----:R-:W3:Y:S04]  /*6e1d0*/  LDL.LU R20, [R1+0x210] ;  /* 0x0002100001147983 */ /* 0x001ee80000300800 */
[----:B------:R-:W3:Y:S04]  /*6e1e0*/  LDL.LU R21, [R1+0x214] ;  /* 0x0002140001157983 */ /* 0x000ee80000300800 */
[----:B-1----:R-:W3:Y:S01]  /*6e1f0*/  LDL.LU R22, [R1+0x218] ;  /* 0x0002180001167983 */ /* 0x002ee20000300800 */
[----:B------:R-:W-:-:S03]  /*6e200*/  IMAD.MOV.U32 R23, RZ, RZ, R0 ;  /* 0x000000ffff177224 */ /* 0x000fc600078e0000 */
[----:B------:R1:W5:Y:S01]  /*6e210*/  LDL.LU R0, [R1+0x54c0] ;  /* 0x0054c00001007983 */ /* 0x0003620000300800 */
[----:B--2---:R-:W-:-:S15]  /*6e220*/  HMMA.16816.F32 R12, R24, R18, R12 ;  /* 0x00000012180c723c */ /* 0x004fde000000180c */
[----:B------:R-:W-:-:S08]  /*6e230*/  NOP ;  /* 0x0000000000007918 */ /* 0x000fd00000000000 */
[----:B------:R-:W-:Y:S04]  /*6e240*/  STL.64 [R1+0x230], R12 ;  /* 0x0002300c01007387 */ /* 0x000fe80000100a00 */
[----:B------:R0:W-:Y:S04]  /*6e250*/  STL.64 [R1+0x238], R14 ;  /* 0x0002380e01007387 */ /* 0x0001e80000100a00 */
[----:B0-----:R-:W2:Y:S04]  /*6e260*/  LDL.LU.64 R14, [R1+0x54b8] ;  /* 0x0054b800010e7983 */ /* 0x001ea80000300a00 */
[----:B------:R-:W4:Y:S01]  /*6e270*/  LDL.LU.64 R12, [R1+0x54b0] ;  /* 0x0054b000010c7983 */ /* 0x000f220000300a00 */
[----:B---3--:R-:W-:-:S15]  /*6e280*/  HMMA.16816.F32 R20, R24, R16, R20 ;  /* 0x000000101814723c */ /* 0x008fde0000001814 */
[----:B------:R-:W-:-:S08]  /*6e290*/  NOP ;  /* 0x0000000000007918 */ /* 0x000fd00000000000 */
[----:B------:R-:W-:Y:S04]  /*6e2a0*/  STL.64 [R1+0x210], R20 ;  /* 0x0002101401007387 */ /* 0x000fe80000100a00 */
[----:B------:R0:W-:Y:S02]  /*6e2b0*/  STL.64 [R1+0x218], R22 ;  /* 0x0002181601007387 */ /* 0x0001e40000100a00 */
[----:B0-----:R-:W-:Y:S01]  /*6e2c0*/  HMMA.16816.F32 R20, R24, R10, R44 ;  /* 0x0000000a1814723c */ /* 0x001fe2000000182c */
[----:B------:R-:W-:-:S05]  /*6e2d0*/  VIADD R35, R35, 0x1 ;  /* 0x0000000123237836 */ /* 0x000fca0000000000 */
[C---:B--2---:R-:W-:Y:S06]  /*6e2e0*/  HMMA.16816.F32 R16, R24.reuse, R14, R36 ;  /* 0x0000000e1810723c */ /* 0x044fec0000001824 */
[----:B----4-:R-:W-:-:S15]  /*6e2f0*/  HMMA.16816.F32 R12, R24, R12, R40 ;  /* 0x0000000c180c723c */ /* 0x010fde0000001828 */
[----:B------:R-:W-:-:S02]  /*6e300*/  NOP ;  /* 0x0000000000007918 */ /* 0x000fc40000000000 */
[----:B------:R-:W-:Y:S04]  /*6e310*/  STL.64 [R1+0x1f0], R16 ;  /* 0x0001f01001007387 */ /* 0x000fe80000100a00 */
[----:B------:R0:W-:Y:S04]  /*6e320*/  STL.64 [R1+0x1f8], R18 ;  /* 0x0001f81201007387 */ /* 0x0001e80000100a00 */
[----:B------:R-:W-:Y:S04]  /*6e330*/  STL.64 [R1+0x1b0], R12 ;  /* 0x0001b00c01007387 */ /* 0x000fe80000100a00 */
[----:B------:R2:W-:Y:S01]  /*6e340*/  STL.64 [R1+0x1b8], R14 ;  /* 0x0001b80e01007387 */ /* 0x0005e20000100a00 */
[C---:B0-----:R-:W-:Y:S06]  /*6e350*/  HMMA.16816.F32 R16, R24.reuse, R8, R48 ;  /* 0x000000081810723c */ /* 0x041fec0000001830 */
[C---:B--2---:R-:W-:Y:S06]  /*6e360*/  HMMA.16816.F32 R12, R24.reuse, R6, R52 ;  /* 0x00000006180c723c */ /* 0x044fec0000001834 */
[C---:B------:R-:W-:Y:S06]  /*6e370*/  HMMA.16816.F32 R8, R24.reuse, R4, R56 ;  /* 0x000000041808723c */ /* 0x040fec0000001838 */
[----:B------:R-:W-:Y:S01]  /*6e380*/  HMMA.16816.F32 R4, R24, R2, R28 ;  /* 0x000000021804723c */ /* 0x000fe2000000181c */
[----:B------:R-:W-:Y:S04]  /*6e390*/  STL.64 [R1+0x190], R20 ;  /* 0x0001901401007387 */ /* 0x000fe80000100a00 */
[----:B------:R-:W-:Y:S01]  /*6e3a0*/  STL.64 [R1+0x198], R22 ;  /* 0x0001981601007387 */ /* 0x000fe20000100a00 */
[----:B------:R-:W0:Y:S03]  /*6e3b0*/  LDC R31, c[0x0][0x230] ;  /* 0x00008c00ff1f7b82 */ /* 0x000e260000000800 */
[----:B------:R-:W-:Y:S04]  /*6e3c0*/  STL.64 [R1+0x160], R16 ;  /* 0x0001601001007387 */ /* 0x000fe80000100a00 */
[----:B------:R-:W-:Y:S04]  /*6e3d0*/  STL.64 [R1+0x168], R18 ;  /* 0x0001681201007387 */ /* 0x000fe80000100a00 */
[----:B------:R-:W-:Y:S04]  /*6e3e0*/  STL.64 [R1+0x120], R12 ;  /* 0x0001200c01007387 */ /* 0x000fe80000100a00 */
[----:B------:R-:W-:Y:S04]  /*6e3f0*/  STL.64 [R1+0x128], R14 ;  /* 0x0001280e01007387 */ /* 0x000fe80000100a00 */
[----:B------:R-:W-:Y:S04]  /*6e400*/  STL.64 [R1+0x110], R8 ;  /* 0x0001100801007387 */ /* 0x000fe80000100a00 */
[----:B------:R-:W-:Y:S04]  /*6e410*/  STL.64 [R1+0x118], R10 ;  /* 0x0001180a01007387 */ /* 0x000fe80000100a00 */
[----:B------:R-:W2:Y:S04]  /*6e420*/  LDL.LU R36, [R1+0x23a4] ;  /* 0x0023a40001247983 */ /* 0x000ea80000300800 */
[----:B------:R-:W3:Y:S04]  /*6e430*/  LDL.LU R37, [R1+0x239c] ;  /* 0x00239c0001257983 */ /* 0x000ee80000300800 */
[----:B------:R4:W-:Y:S04]  /*6e440*/  STL.64 [R1+0xf0], R4 ;  /* 0x0000f00401007387 */ /* 0x0009e80000100a00 */
[----:B------:R-:W-:Y:S04]  /*6e450*/  STL.64 [R1+0xf8], R6 ;  /* 0x0000f80601007387 */ /* 0x000fe80000100a00 */
[----:B------:R1:W-:Y:S04]  /*6e460*/  STL [R1+0x2408], R35 ;  /* 0x0024082301007387 */ /* 0x0003e80000100800 */
        /* <DEDUP_REMOVED lines=21> */
[----:B0-----:R-:W-:-:S03]  /*6e5c0*/  VIADD R31, R31, 0x1f ;  /* 0x0000001f1f1f7836 */ /* 0x001fc60000000000 */
[----:B------:R-:W3:Y:S04]  /*6e5d0*/  LDL.LU R59, [R1+0x2c3c] ;  /* 0x002c3c00013b7983 */ /* 0x000ee80000300800 */
[----:B------:R-:W3:Y:S04]  /*6e5e0*/  LDL.LU R60, [R1+0x2c60] ;  /* 0x002c6000013c7983 */ /* 0x000ee80000300800 */
[----:B------:R-:W3:Y:S04]  /*6e5f0*/  LDL.LU R61, [R1+0x2c34] ;  /* 0x002c3400013d7983 */ /* 0x000ee80000300800 */
[----:B------:R-:W3:Y:S01]  /*6e600*/  LDL.LU R28, [R1+0x2c58] ;  /* 0x002c5800011c7983 */ /* 0x000ee20000300800 */
[----:B----4-:R-:W-:-:S03]  /*6e610*/  SHF.R.S32.HI R4, RZ, 0x1f, R31 ;  /* 0x0000001fff047819 */ /* 0x010fc6000001141f */
[----:B------:R-:W4:Y:S04]  /*6e620*/  LDL.LU R29, [R1+0x2c2c] ;  /* 0x002c2c00011d7983 */ /* 0x000f280000300800 */
[----:B------:R-:W4:Y:S01]  /*6e630*/  LDL.LU R30, [R1+0x2c50] ;  /* 0x002c5000011e7983 */ /* 0x000f220000300800 */
[----:B------:R-:W-:-:S03]  /*6e640*/  LEA.HI R4, R4, R31, RZ, 0x5 ;  /* 0x0000001f04047211 */ /* 0x000fc600078f28ff */
[----:B------:R-:W4:Y:S01]  /*6e650*/  LDL.LU R31, [R1+0x2c24] ;  /* 0x002c2400011f7983 */ /* 0x000f220000300800 */
[----:B------:R-:W-:-:S04]  /*6e660*/  SHF.R.S32.HI R4, RZ, 0x5, R4 ;  /* 0x00000005ff047819 */ /* 0x000fc80000011404 */
[----:B------:R-:W-:Y:S02]  /*6e670*/  ISETP.NE.U32.AND P0, PT, R35, R4, PT ;  /* 0x000000042300720c */ /* 0x000fe40003f05070 */
[----:B--2---:R-:W-:Y:S02]  /*6e680*/  IADD3 R36, P6, R36, UR30, RZ ;  /* 0x0000001e24247c10 */ /* 0x004fe4000ffde0ff */
[----:B---3--:R-:W-:Y:S02]  /*6e690*/  IADD3 R37, P1, R37, UR30, RZ ;  /* 0x0000001e25257c10 */ /* 0x008fe4000ff3e0ff */
[----:B------:R-:W-:Y:S02]  /*6e6a0*/  IADD3 R38, P2, R38, UR30, RZ ;  /* 0x0000001e26267c10 */ /* 0x000fe4000ff5e0ff */
[----:B------:R-:W-:Y:S02]  /*6e6b0*/  IADD3 R39, P3, R39, UR30, RZ ;  /* 0x0000001e27277c10 */ /* 0x000fe4000ff7e0ff */
[----:B------:R-:W-:Y:S01]  /*6e6c0*/  IADD3 R40, P4, R40, UR30, RZ ;  /* 0x0000001e28287c10 */ /* 0x000fe2000ff9e0ff */
[----:B------:R0:W-:Y:S01]  /*6e6d0*/  STL [R1+0x23a4], R36 ;  /* 0x0023a42401007387 */ /* 0x0001e20000100800 */
[----:B------:R-:W-:-:S03]  /*6e6e0*/  IADD3 R41, P5, R41, UR30, RZ ;  /* 0x0000001e29297c10 */ /* 0x000fc6000ffbe0ff */
[----:B------:R2:W-:Y:S01]  /*6e6f0*/  STL [R1+0x239c], R37 ;  /* 0x00239c2501007387 */ /* 0x0005e20000100800 */
[----:B------:R-:W-:-:S03]  /*6e700*/  IADD3.X R42, R42, UR39, RZ, P6, !PT ;  /* 0x000000272a2a7c10 */ /* 0x000fc6000b7fe4ff */
        /* <DEDUP_REMOVED lines=40> */
[----:B------:R3:W-:Y:S04]  /*6e990*/  STL [R1+0x2c68], R58 ;  /* 0x002c683a01007387 */ /* 0x0007e80000100800 */
[----:B------:R3:W-:Y:S01]  /*6e9a0*/  STL [R1+0x2c3c], R59 ;  /* 0x002c3c3b01007387 */ /* 0x0007e20000100800 */
[----:B----4-:R-:W-:-:S03]  /*6e9b0*/  IADD3 R29, P4, R29, UR30, RZ ;  /* 0x0000001e1d1d7c10 */ /* 0x010fc6000ff9e0ff */
[----:B------:R4:W-:Y:S01]  /*6e9c0*/  STL [R1+0x2c60], R60 ;  /* 0x002c603c01007387 */ /* 0x0009e20000100800 */
[----:B------:R-:W-:-:S03]  /*6e9d0*/  IADD3.X R30, R30, UR39, RZ, P5, !PT ;  /* 0x000000271e1e7c10 */ /* 0x000fc6000affe4ff */
[----:B------:R4:W-:Y:S04]  /*6e9e0*/  STL [R1+0x2c34], R61 ;  /* 0x002c343d01007387 */ /* 0x0009e80000100800 */
[----:B------:R4:W-:Y:S01]  /*6e9f0*/  STL [R1+0x2c58], R28 ;  /* 0x002c581c01007387 */ /* 0x0009e20000100800 */
[----:B------:R-:W-:-:S03]  /*6ea00*/  IADD3 R31, P5, R31, UR30, RZ ;  /* 0x0000001e1f1f7c10 */ /* 0x000fc6000ffbe0ff */
[----:B-1----:R-:W4:Y:S04]  /*6ea10*/  LDL.LU R35, [R1+0x2c48] ;  /* 0x002c480001237983 */ /* 0x002f280000300800 */
[----:B------:R1:W-:Y:S04]  /*6ea20*/  STL [R1+0x2c2c], R29 ;  /* 0x002c2c1d01007387 */ /* 0x0003e80000100800 */
[----:B0-----:R-:W4:Y:S04]  /*6ea30*/  LDL.LU R36, [R1+0x2c1c] ;  /* 0x002c1c0001247983 */ /* 0x001f280000300800 */
[----:B------:R0:W-:Y:S04]  /*6ea40*/  STL [R1+0x2c50], R30 ;  /* 0x002c501e01007387 */ /* 0x0001e80000100800 */
[----:B--2---:R-:W2:Y:S04]  /*6ea50*/  LDL.LU R37, [R1+0x2c40] ;  /* 0x002c400001257983 */ /* 0x004ea80000300800 */
[----:B------:R0:W-:Y:S04]  /*6ea60*/  STL [R1+0x2c24], R31 ;  /* 0x002c241f01007387 */ /* 0x0001e80000100800 */
        /* <DEDUP_REMOVED lines=22> */
[----:B----4-:R-:W4:Y:S04]  /*6ebd0*/  LDL.LU R60, [R1+0x2bbc] ;  /* 0x002bbc00013c7983 */ /* 0x010f280000300800 */
[----:B------:R-:W4:Y:S04]  /*6ebe0*/  LDL.LU R61, [R1+0x2be0] ;  /* 0x002be000013d7983 */ /* 0x000f280000300800 */
[----:B------:R-:W4:Y:S04]  /*6ebf0*/  LDL.LU R28, [R1+0x2bb4] ;  /* 0x002bb400011c7983 */ /* 0x000f280000300800 */
[----:B-1----:R-:W4:Y:S04]  /*6ec00*/  LDL.LU R29, [R1+0x2bd8] ;  /* 0x002bd800011d7983 */ /* 0x002f280000300800 */
[----:B0-----:R-:W4:Y:S04]  /*6ec10*/  LDL.LU R30, [R1+0x2bac] ;  /* 0x002bac00011e7983 */ /* 0x001f280000300800 */
[----:B------:R-:W4:Y:S01]  /*6ec20*/  LDL.LU R31, [R1+0x2bd0] ;  /* 0x002bd000011f7983 */ /* 0x000f220000300800 */
[----:B------:R-:W-:-:S02]  /*6ec30*/  IADD3.X R35, R35, UR39, RZ, P6, !PT ;  /* 0x0000002723237c10 */ /* 0x000fc4000b7fe4ff */
[----:B------:R-:W-:Y:S02]  /*6ec40*/  IADD3 R36, P6, R36, UR30, RZ ;  /* 0x0000001e24247c10 */ /* 0x000fe4000ffde0ff */
[----:B--2---:R-:W-:Y:S02]  /*6ec50*/  IADD3.X R37, R37, UR39, RZ, P1, !PT ;  /* 0x0000002725257c10 */ /* 0x004fe40008ffe4ff */
[----:B---3--:R-:W-:Y:S02]  /*6ec60*/  IADD3 R38, P1, R38, UR30, RZ ;  /* 0x0000001e26267c10 */ /* 0x008fe4000ff3e0ff */
[----:B------:R-:W-:Y:S01]  /*6ec70*/  IADD3.X R39, R39, UR39, RZ, P2, !PT ;  /* 0x0000002727277c10 */ /* 0x000fe200097fe4ff */
        /* <DEDUP_REMOVED lines=41> */
[----:B----4-:R-:W-:-:S03]  /*6ef10*/  IADD3 R60, P6, R60, UR30, RZ ;  /* 0x0000001e3c3c7c10 */ /* 0x010fc6000ffde0ff */
[----:B------:R4:W-:Y:S01]  /*6ef20*/  STL [R1+0x2bcc], R56 ;  /* 0x002bcc3801007387 */ /* 0x0009e20000100800 */
[----:B------:R-:W-:-:S03]  /*6ef30*/  IADD3.X R61, R61, UR39, RZ, P1, !PT ;  /* 0x000000273d3d7c10 */ /* 0x000fc60008ffe4ff */
[----:B------:R4:W-:Y:S01]  /*6ef40*/  STL [R1+0x2bf0], R57 ;  /* 0x002bf03901007387 */ /* 0x0009e20000100800 */
[----:B------:R-:W-:-:S03]  /*6ef50*/  IADD3 R28, P1, R28, UR30, RZ ;  /* 0x0000001e1c1c7c10 */ /* 0x000fc6000ff3e0ff */
[----:B------:R4:W-:Y:S04]  /*6ef60*/  STL [R1+0x2bc4], R58 ;  /* 0x002bc43a01007387 */ /* 0x0009e80000100800 */
[----:B------:R4:W-:Y:S01]  /*6ef70*/  STL [R1+0x2be8], R59 ;  /* 0x002be83b01007387 */ /* 0x0009e20000100800 */
[----:B------:R-:W-:-:S03]  /*6ef80*/  IADD3.X R29, R29, UR39, RZ, P2, !PT ;  /* 0x000000271d1d7c10 */ /* 0x000fc600097fe4ff */
[----:B------:R4:W-:Y:S01]  /*6ef90*/  STL [R1+0x2bbc], R60 ;  /* 0x002bbc3c01007387 */ /* 0x0009e20000100800 */
[----:B------:R-:W-:-:S03]  /*6efa0*/  IADD3 R30, P2, R30, UR30, RZ ;  /* 0x0000001e1e1e7c10 */ /* 0x000fc6000ff5e0ff */
[----:B------:R4:W-:Y:S04]  /*6efb0*/  STL [R1+0x2be0], R61 ;  /* 0x002be03d01007387 */ /* 0x0009e80000100800 */
[----:B------:R4:W-:Y:S01]  /*6efc0*/  STL [R1+0x2bb4], R28 ;  /* 0x002bb41c01007387 */ /* 0x0009e20000100800 */
[----:B------:R-:W-:-:S03]  /*6efd0*/  IADD3.X R31, R31, UR39, RZ, P3, !PT ;  /* 0x000000271f1f7c10 */ /* 0x000fc60009ffe4ff */
[----:B0-----:R-:W4:Y:S04]  /*6efe0*/  LDL.LU R35, [R1+0x2ba4] ;  /* 0x002ba40001237983 */ /* 0x001f280000300800 */
[----:B------:R0:W-:Y:S04]  /*6eff0*/  STL [R1+0x2bd8], R29 ;  /* 0x002bd81d01007387 */ /* 0x0001e80000100800 */
[----:B-1----:R-:W4:Y:S04]  /*6f000*/  LDL.LU R36, [R1+0x2bc8] ;  /* 0x002bc80001247983 */ /* 0x002f280000300800 */
        /* <DEDUP_REMOVED lines=30> */
[----:B------:R-:W4:Y:S01]  /*6f1f0*/  LDL.LU R31, [R1+0x2b2c] ;  /* 0x002b2c00011f7983 */ /* 0x000f220000300800 */
[----:B------:R-:W-:-:S02]  /*6f200*/  IADD3 R35, P3, R35, UR30, RZ ;  /* 0x0000001e23237c10 */ /* 0x000fc4000ff7e0ff */
[----:B------:R-:W-:Y:S02]  /*6f210*/  IADD3.X R36, R36, UR39, RZ, P4, !PT ;  /* 0x0000002724247c10 */ /* 0x000fe4000a7fe4ff */
[----:B--2---:R-:W-:Y:S02]  /*6f220*/  IADD3 R37, P4, R37, UR30, RZ ;  /* 0x0000001e25257c10 */ /* 0x004fe4000ff9e0ff */
[----:B---3--:R-:W-:Y:S02]  /*6f230*/  IADD3.X R38, R38, UR39, RZ, P5, !PT ;  /* 0x0000002726267c10 */ /* 0x008fe4000affe4ff */
[----:B------:R-:W-:Y:S01]  /*6f240*/  IADD3 R39, P5, R39, UR30, RZ ;  /* 0x0000001e27277c10 */ /* 0x000fe2000ffbe0ff */
        /* <DEDUP_REMOVED lines=33> */
[----:B----4-:R-:W-:-:S03]  /*6f460*/  IADD3.X R56, R56, UR39, RZ, P2, !PT ;  /* 0x0000002738387c10 */ /* 0x010fc600097fe4ff */
        /* <DEDUP_REMOVED lines=14> */
[----:B------:R-:W-:-:S03]  /*6f550*/  IADD3 R29, P5, R29, UR30, RZ ;  /* 0x0000001e1d1d7c10 */ /* 0x000fc6000ffbe0ff */
[----:B------:R4:W-:Y:S01]  /*6f560*/  STL [R1+0x2b68], R60 ;  /* 0x002b683c01007387 */ /* 0x0009e20000100800 */
[----:B------:R-:W-:-:S03]  /*6f570*/  IADD3.X R30, R30, UR39, RZ, P6, !PT ;  /* 0x000000271e1e7c10 */ /* 0x000fc6000b7fe4ff */
[----:B------:R4:W-:Y:S04]  /*6f580*/  STL [R1+0x2b3c], R61 ;  /* 0x002b3c3d01007387 */ /* 0x0009e80000100800 */
[----:B------:R4:W-:Y:S01]  /*6f590*/  STL [R1+0x2b60], R28 ;  /* 0x002b601c01007387 */ /* 0x0009e20000100800 */
[----:B------:R-:W-:-:S03]  /*6f5a0*/  IADD3 R31, P6, R31, UR30, RZ ;  /* 0x0000001e1f1f7c10 */ /* 0x000fc6000ffde0ff */
        /* <DEDUP_REMOVED lines=410> */
[----:B----4-:R-:W-:Y:S01]  /*70f50*/  IADD3.X R39, R39, UR39, RZ, P5, !PT ;  /* 0x0000002727277c10 */ /* 0x010fe2000affe4ff */
        /* <DEDUP_REMOVED lines=92> */
[----:B----4-:R-:W-:Y:S01]  /*71520*/  IADD3 R39, P2, R39, UR30, RZ ;  /* 0x0000001e27277c10 */ /* 0x010fe2000ff5e0ff */
        /* <DEDUP_REMOVED lines=2232> */
[----:B------:R-:W-:Y:S01]  /*7a0b0*/  STL [R1+0x3418], R35 ;  /* 0x0034182301007387 */ /* 0x000fe20000100800 */
[----:B------:R-:W-:-:S03]  /*7a0c0*/  IADD3.X R40, R40, UR48, RZ, P3, !PT ;  /* 0x0000003028287c10 */ /* 0x000fc60009ffe4ff */
[----:B------:R-:W-:Y:S01]  /*7a0d0*/  STL [R1+0x33bc], R36 ;  /* 0x0033bc2401007387 */ /* 0x000fe20000100800 */
[----:B------:R-:W-:-:S03]  /*7a0e0*/  IADD3 R41, P3, R41, UR7, RZ ;  /* 0x0000000729297c10 */ /* 0x000fc6000ff7e0ff */
        /* <DEDUP_REMOVED lines=43> */
[----:B------:R-:W-:-:S03]  /*7a3a0*/  IADD3.X R31, R31, UR48, RZ, P5, !PT ;  /* 0x000000301f1f7c10 */ /* 0x000fc6000affe4ff */
[----:B------:R-:W-:Y:S01]  /*7a3b0*/  STL [R1+0x3458], R59 ;  /* 0x0034583b01007387 */ /* 0x000fe20000100800 */
[----:B------:R-:W-:-:S03]  /*7a3c0*/  IADD3.X R29, R29, UR48, RZ, P3, !PT ;  /* 0x000000301d1d7c10 */ /* 0x000fc60009ffe4ff */
[----:B------:R-:W-:Y:S01]  /*7a3d0*/  STL [R1+0x341c], R60 ;  /* 0x00341c3c01007387 */ /* 0x000fe20000100800 */
[----:B------:R-:W-:-:S03]  /*7a3e0*/  IADD3.X R30, R30, UR48, RZ, P4, !PT ;  /* 0x000000301e1e7c10 */ /* 0x000fc6000a7fe4ff */
[----:B------:R-:W-:Y:S04]  /*7a3f0*/  STL [R1+0x3454], R61 ;  /* 0x0034543d01007387 */ /* 0x000fe80000100800 */
[----:B------:R-:W-:Y:S04]  /*7a400*/  STL [R1+0x3424], R28 ;  /* 0x0034241c01007387 */ /* 0x000fe80000100800 */
[----:B------:R-:W-:Y:S04]  /*7a410*/  STL [R1+0x343c], R31 ;  /* 0x00343c1f01007387 */ /* 0x000fe80000100800 */
[----:B------:R-:W-:Y:S04]  /*7a420*/  STL [R1+0x342c], R29 ;  /* 0x00342c1d01007387 */ /* 0x000fe80000100800 */
[----:B------:R0:W-:Y:S04]  /*7a430*/  STL [R1+0x3434], R30 ;  /* 0x0034341e01007387 */ /* 0x0001e80000100800 */
[----:B0-----:R-:W2:Y:S04]  /*7a440*/  LDL.LU R30, [R1+0x3444] ;  /* 0x00344400011e7983 */ /* 0x001ea80000300800 */
[----:B------:R-:W3:Y:S01]  /*7a450*/  LDL.LU R31, [R1+0x344c] ;  /* 0x00344c00011f7983 */ /* 0x000ee20000300800 */
[----:B--2---:R-:W-:-:S02]  /*7a460*/  IADD3.X R30, R30, UR48, RZ, P6, !PT ;  /* 0x000000301e1e7c10 */ /* 0x004fc4000b7fe4ff */
[----:B---3--:R-:W-:-:S05]  /*7a470*/  IADD3.X R31, R31, UR48, RZ, P1, !PT ;  /* 0x000000301f1f7c10 */ /* 0x008fca0008ffe4ff */
[----:B------:R1:W-:Y:S04]  /*7a480*/  STL [R1+0x344c], R31 ;  /* 0x00344c1f01007387 */ /* 0x0003e80000100800 */
[----:B------:R1:W-:Y:S01]  /*7a490*/  STL [R1+0x3444], R30 ;  /* 0x0034441e01007387 */ /* 0x0003e20000100800 */
[----:B------:R-:W-:Y:S05]  /*7a4a0*/  @P0 BRA `(.L_x_1) ;  /* 0xfffffb64002c0947 */ /* 0x000fea000383ffff */
.L_x_0:
[----:B0-----:R-:W2:Y:S01]  /*7a4b0*/  LDL R2, [R1+0x1d0] ;  /* 0x0001d00001027983 */ /* 0x001ea20000100800 */
[----:B-----5:R-:W-:Y:S01]  /*7a4c0*/  MOV R0, UR5 ;  /* 0x0000000500007c02 */ /* 0x020fe20008000f00 */
[----:B------:R-:W-:Y:S01]  /*7a4d0*/  ULDC UR6, c[0x0][0x248] ;  /* 0x0000920000067ab9 */ /* 0x000fe20000000800 */
[----:B------:R-:W-:Y:S01]  /*7a4e0*/  MOV R3, UR4 ;  /* 0x0000000400037c02 */ /* 0x000fe20008000f00 */
[----:B------:R-:W-:Y:S01]  /*7a4f0*/  STL [R1+0x5658], R18 ;  /* 0x0056581201007387 */ /* 0x000fe20000100800 */
[----:B------:R-:W-:Y:S01]  /*7a500*/  ULDC.64 UR8, c[0x0][0x228] ;  /* 0x00008a0000087ab9 */ /* 0x000fe20000000a00 */
[----:B------:R-:W-:Y:S01]  /*7a510*/  LOP3.LUT R59, R59, 0xffffff7f, RZ, 0xc0, !PT ;  /* 0xffffff7f3b3b7812 */ /* 0x000fe200078ec0ff */
[----:B------:R-:W-:Y:S01]  /*7a520*/  ULDC UR7, c[0x0][0x248] ;  /* 0x0000920000077ab9 */ /* 0x000fe20000000800 */
[----:B------:R-:W-:Y:S01]  /*7a530*/  STL [R1+0x54d8], R60 ;  /* 0x0054d83c01007387 */ /* 0x000fe20000100800 */
[----:B------:R-:W-:Y:S01]  /*7a540*/  LOP3.LUT R17, R17, 0xfffffdff, RZ, 0xc0, !PT ;  /* 0xfffffdff11117812 */ /* 0x000fe200078ec0ff */
[----:B------:R-:W-:Y:S01]  /*7a550*/  ULDC.64 UR10, c[0x0][0x220] ;  /* 0x00008800000a7ab9 */ /* 0x000fe20000000a00 */
[----:B------:R-:W-:Y:S01]  /*7a560*/  ULDC UR12, c[0x0][0x248] ;  /* 0x00009200000c7ab9 */ /* 0x000fe20000000800 */
[----:B------:R2:W-:Y:S01]  /*7a570*/  STL [R1+0x433c], R0 ;  /* 0x00433c0001007387 */ /* 0x0005e20000100800 */
[----:B------:R-:W-:Y:S01]  /*7a580*/  ULDC UR16, c[0x0][0x248] ;  /* 0x0000920000107ab9 */ /* 0x000fe20000000800 */
[----:B------:R-:W-:Y:S01]  /*7a590*/  ULDC UR19, c[0x0][0x248] ;  /* 0x0000920000137ab9 */ /* 0x000fe20000000800 */
[----:B------:R-:W-:Y:S01]  /*7a5a0*/  ULDC UR22, c[0x0][0x248] ;  /* 0x0000920000167ab9 */ /* 0x000fe20000000800 */
[----:B------:R-:W-:Y:S01]  /*7a5b0*/  STL [R1+0x4338], R3 ;  /* 0x0043380301007387 */ /* 0x000fe20000100800 */
[----:B------:R-:W-:Y:S01]  /*7a5c0*/  ULDC UR25, c[0x0][0x248] ;  /* 0x0000920000197ab9 */ /* 0x000fe20000000800 */
[----:B------:R-:W-:Y:S01]  /*7a5d0*/  ULDC UR28, c[0x0][0x248] ;  /* 0x00009200001c7ab9 */ /* 0x000fe20000000800 */
[----:B------:R-:W-:Y:S01]  /*7a5e0*/  ULDC UR31, c[0x0][0x248] ;  /* 0x00009200001f7ab9 */ /* 0x000fe20000000800 */
[----:B------:R-:W3:Y:S01]  /*7a5f0*/  LDL.LU R11, [R1+0x148] ;  /* 0x00014800010b7983 */ /* 0x000ee20000300800 */
[----:B------:R-:W-:Y:S01]  /*7a600*/  ULDC UR34, c[0x0][0x248] ;  /* 0x0000920000227ab9 */ /* 0x000fe20000000800 */
[----:B------:R-:W-:Y:S01]  /*7a610*/  ULDC UR37, c[0x0][0x248] ;  /* 0x0000920000257ab9 */ /* 0x000fe20000000800 */
[----:B------:R-:W-:Y:S01]  /*7a620*/  ULDC UR40, c[0x0][0x248] ;  /* 0x0000920000287ab9 */ /* 0x000fe20000000800 */
[----:B------:R-:W3:Y:S01]  /*7a630*/  LDL.LU R10, [R1+0x14c] ;  /* 0x00014c00010a7983 */ /* 0x000ee20000300800 */
[----:B------:R-:W-:Y:S01]  /*7a640*/  ULDC UR43, c[0x0][0x248] ;  /* 0x00009200002b7ab9 */ /* 0x000fe20000000800 */
        /* <DEDUP_REMOVED lines=29> */
[----:B------:R-:W-:Y:S01]  /*7a820*/  ULDC.64 UR54, c[0x0][0x228] ;  /* 0x00008a0000367ab9 */ /* 0x000fe20000000a00 */
[----:B--2---:R-:W-:Y:S01]  /*7a830*/  IMAD R0, R2, UR6, RZ ;  /* 0x0000000602007c24 */ /* 0x004fe2000f8e02ff */
[----:B------:R-:W-:-:S04]  /*7a840*/  ULDC UR6, c[0x0][0x248] ;  /* 0x0000920000067ab9 */ /* 0x000fc80000000800 */
[----:B------:R0:W-:Y:S02]  /*7a850*/  STL [R1+0x41f8], R0 ;  /* 0x0041f80001007387 */ /* 0x0001e40000100800 */
[----:B0-----:R-:W-:Y:S01]  /*7a860*/  VIADD R0, R0, UR6 ;  /* 0x0000000600007c36 */ /* 0x001fe20008000000 */
[----:B------:R-:W-:-:S04]  /*7a870*/  ULDC UR6, c[0x0][0x248] ;  /* 0x0000920000067ab9 */ /* 0x000fc80000000800 */
[----:B------:R0:W-:Y:S02]  /*7a880*/  STL [R1+0x21cc], R0 ;  /* 0x0021cc0001007387 */ /* 0x0001e40000100800 */
[----:B0-----:R-:W-:Y:S01]  /*7a890*/  VIADD R0, R0, UR6 ;  /* 0x0000000600007c36 */ /* 0x001fe20008000000 */
[----:B------:R-:W-:-:S04]  /*7a8a0*/  ULDC UR6, c[0x0][0x248] ;  /* 0x0000920000067ab9 */ /* 0x000fc80000000800 */
[----:B------:R0:W-:Y:S04]  /*7a8b0*/  STL [R1+0x2194], R0 ;  /* 0x0021940001007387 */ /* 0x0001e80000100800 */
[----:B------:R-:W2:Y:S04]  /*7a8c0*/  LDL.LU R9, [R1+0x170] ;  /* 0x0001700001097983 */ /* 0x000ea80000300800 */
[----:B------:R-:W2:Y:S01]  /*7a8d0*/  LDL.LU R8, [R1+0x174] ;  /* 0x0001740001087983 */ /* 0x000ea20000300800 */
[----:B0-----:R-:W-:Y:S01]  /*7a8e0*/  VIADD R0, R0, UR6 ;  /* 0x0000000600007c36 */ /* 0x001fe20008000000 */
[----:B------:R-:W-:-:S04]  /*7a8f0*/  ULDC UR6, c[0x0][0x248] ;  /* 0x0000920000067ab9 */ /* 0x000fc80000000800 */
[----:B------:R0:W-:Y:S02]  /*7a900*/  STL [R1+0x2190], R0 ;  /* 0x0021900001007387 */ /* 0x0001e40000100800 */
[----:B0-----:R-:W-:Y:S01]  /*7a910*/  VIADD R0, R0, UR6 ;  /* 0x0000000600007c36 */ /* 0x001fe20008000000 */
[----:B------:R-:W-:-:S04]  /*7a920*/  ULDC UR6, c[0x0][0x248] ;  /* 0x0000920000067ab9 */ /* 0x000fc80000000800 */
[----:B------:R0:W-:Y:S04]  /*7a930*/  STL [R1+0x218c], R0 ;  /* 0x00218c0001007387 */ /* 0x0001e80000100800 */
[----:B------:R-:W4:Y:S04]  /*7a940*/  LDL.LU R26, [R1+0x178] ;  /* 0x00017800011a7983 */ /* 0x000f280000300800 */
[----:B------:R-:W4:Y:S01]  /*7a950*/  LDL.LU R25, [R1+0x17c] ;  /* 0x00017c0001197983 */ /* 0x000f220000300800 */
[----:B0-----:R-:W-:Y:S01]  /*7a960*/  VIADD R0, R0, UR6 ;  /* 0x0000000600007c36 */ /* 0x001fe20008000000 */
[----:B------:R-:W-:-:S02]  /*7a970*/  ULDC UR6, c[0x0][0x248] ;  /* 0x0000920000067ab9 */ /* 0x000fc40000000800 */
[----:B------:R-:W4:Y:S04]  /*7a980*/  LDL.LU R24, [R1+0x1a0] ;  /* 0x0001a00001187983 */ /* 0x000f280000300800 */
[----:B------:R0:W-:Y:S04]  /*7a990*/  STL [R1+0x2188], R0 ;  /* 0x0021880001007387 */ /* 0x0001e80000100800 */
[----:B------:R-:W4:Y:S04]  /*7a9a0*/  LDL.LU R23, [R1+0x1a4] ;  /* 0x0001a40001177983 */ /* 0x000f280000300800 */
[----:B------:R-:W4:Y:S04]  /*7a9b0*/  LDL.LU R22, [R1+0x1a8] ;  /* 0x0001a80001167983 */ /* 0x000f280000300800 */
[----:B------:R-:W4:Y:S01]  /*7a9c0*/  LDL.LU R21, [R1+0x1ac] ;  /* 0x0001ac0001157983 */ /* 0x000f220000300800 */
[----:B0-----:R-:W-:Y:S01]  /*7a9d0*/  VIADD R0, R0, UR6 ;  /* 0x0000000600007c36 */ /* 0x001fe20008000000 */
[----:B------:R-:W-:-:S02]  /*7a9e0*/  ULDC UR6, c[0x0][0x248] ;  /* 0x0000920000067ab9 */ /* 0x000fc40000000800 */
[----:B------:R-:W4:Y:S04]  /*7a9f0*/  LDL.LU R7, [R1+0x1e0] ;  /* 0x0001e00001077983 */ /* 0x000f280000300800 */
[----:B------:R-:W4:Y:S04]  /*7aa00*/  LDL.LU R6, [R1+0x1e4] ;  /* 0x0001e40001067983 */ /* 0x000f280000300800 */
[----:B------:R-:W4:Y:S04]  /*7aa10*/  LDL.LU R5, [R1+0x1e8] ;  /* 0x0001e80001057983 */ /* 0x000f280000300800 */
[----:B------:R-:W4:Y:S04]  /*7aa20*/  LDL.LU R4, [R1+0x1ec] ;  /* 0x0001ec0001047983 */ /* 0x000f280000300800 */
[----:B------:R3:W-:Y:S04]  /*7aa30*/  STL [R1+0x2184], R0 ;  /* 0x0021840001007387 */ /* 0x0007e80000100800 */
[----:B------:R-:W4:Y:S04]  /*7aa40*/  LDL.LU R19, [R1+0x1c0] ;  /* 0x0001c00001137983 */ /* 0x000f280000300800 */
[----:B------:R-:W4:Y:S04]  /*7aa50*/  LDL.LU R16, [R1+0x1c4] ;  /* 0x0001c40001107983 */ /* 0x000f280000300800 */
[----:B------:R-:W4:Y:S04]  /*7aa60*/  LDL.LU R3, [R1+0x1c8] ;  /* 0x0001c80001037983 */ /* 0x000f280000300800 */
[----:B------:R-:W4:Y:S01]  /*7aa70*/  LDL.LU R2, [R1+0x1cc] ;  /* 0x0001cc0001027983 */ /* 0x000f220000300800 */
[----:B------:R-:W-:Y:S01]  /*7aa80*/  VIADD R20, R0, UR6 ;  /* 0x0000000600147c36 */ /* 0x000fe20008000000 */
[----:B---3--:R-:W-:Y:S01]  /*7aa90*/  F2FP.SATFINITE.E5M2.F32.PACK_AB_MERGE_C R0, R10, R11, RZ ;  /* 0x0000000b0a00723e */ /* 0x008fe200048060ff */
[----:B------:R-:W-:Y:S01]  /*7aaa0*/  ULDC UR6, c[0x0][0x248] ;  /* 0x0000920000067ab9 */ /* 0x000fe20000000800 */
[----:B------:R-:W3:Y:S04]  /*7aab0*/  LDL.LU R15, [R1+0x200] ;  /* 0x00020000010f7983 */ /* 0x000ee80000300800 */
[----:B------:R-:W3:Y:S04]  /*7aac0*/  LDL.LU R14, [R1+0x204] ;  /* 0x00020400010e7983 */ /* 0x000ee80000300800 */
[----:B------:R0:W-:Y:S04]  /*7aad0*/  STL [R1+0x5318], R0 ;  /* 0x0053180001007387 */ /* 0x0001e80000100800 */
[----:B------:R-:W3:Y:S04]  /*7aae0*/  LDL.LU R13, [R1+0x208] ;  /* 0x00020800010d7983 */ /* 0x000ee80000300800 */
[----:B------:R-:W3:Y:S01]  /*7aaf0*/  LDL.LU R12, [R1+0x20c] ;  /* 0x00020c00010c7983 */ /* 0x000ee20000300800 */
[----:B0-----:R-:W-:Y:S01]  /*7ab00*/  VIADD R0, R20, UR6 ;  /* 0x0000000614007c36 */ /* 0x001fe20008000000 */
[----:B------:R-:W-:-:S02]  /*7ab10*/  ULDC UR6, c[0x0][0x248] ;  /* 0x0000920000067ab9 */ /* 0x000fc40000000800 */
[----:B------:R-:W-:Y:S04]  /*7ab20*/  STL [R1+0x565c], R20 ;  /* 0x00565c1401007387 */ /* 0x000fe80000100800 */
[----:B------:R-:W3:Y:S04]  /*7ab30*/  LDL.LU R11, [R1+0x220] ;  /* 0x00022000010b7983 */ /* 0x000ee80000300800 */
[----:B------:R0:W-:Y:S02]  /*7ab40*/  STL [R1+0x217c], R0 ;  /* 0x00217c0001007387 */ /* 0x0001e40000100800 */
[----:B0-----:R-:W-:Y:S01]  /*7ab50*/  VIADD R0, R0, UR6 ;  /* 0x0000000600007c36 */ /* 0x001fe20008000000 */
[----:B------:R-:W-:Y:S01]  /*7ab60*/  ULDC UR6, c[0x0][0x248] ;  /* 0x0000920000067ab9 */ /* 0x000fe20000000800 */
[----:B--2---:R-:W-:-:S05]  /*7ab70*/  F2FP.SATFINITE.E5M2.F32.PACK_AB_MERGE_C R8, R8, R9, RZ ;  /* 0x000000090808723e */ /* 0x004fca00048060ff */
[----:B------:R0:W-:Y:S04]  /*7ab80*/  STL [R1+0x528c], R8 ;  /* 0x00528c0801007387 */ /* 0x0001e80000100800 */
[----:B------:R-:W2:Y:S04]  /*7ab90*/  LDL.LU R10, [R1+0x224] ;  /* 0x00022400010a7983 */ /* 0x000ea80000300800 */
[----:B------:R-:W2:Y:S04]  /*7aba0*/  LDL.LU R9, [R1+0x228] ;  /* 0x0002280001097983 */ /* 0x000ea80000300800 */
[----:B0-----:R-:W2:Y:S01]  /*7abb0*/  LDL.LU R8, [R1+0x22c] ;  /* 0x00022c0001087983 */ /* 0x001ea20000300800 */
[----:B----4-:R-:W-:-:S05]  /*7abc0*/  F2FP.SATFINITE.E5M2.F32.PACK_AB_MERGE_C R18, R25, R26, RZ ;  /* 0x0000001a1912723e */ /* 0x010fca00048060ff */
[----:B------:R0:W-:Y:S01]  /*7abd0*/  STL [R1+0x52a0], R18 ;  /* 0x0052a01201007387 */ /* 0x0001e20000100800 */
[----:B------:R-:W-:-:S05]  /*7abe0*/  F2FP.SATFINITE.E5M2.F32.PACK_AB_MERGE_C R20, R23, R24, RZ ;  /* 0x000000181714723e */ /* 0x000fca00048060ff */
[----:B------:R-:W-:Y:S01]  /*7abf0*/  STL [R1+0x5228], R20 ;  /* 0x0052281401007387 */ /* 0x000fe20000100800 */
[----:B0-----:R-:W-:-:S03]  /*7ac00*/  F2FP.SATFINITE.E5M2.F32.PACK_AB_MERGE_C R18, R21, R22, RZ ;  /* 0x000000161512723e */ /* 0x001fc600048060ff */
[----:B------:R0:W-:Y:S04]  /*7ac10*/  STL [R1+0x2178], R0 ;  /* 0x0021780001007387 */ /* 0x0001e80000100800 */
[----:B------:R4:W-:Y:S01]  /*7ac20*/  STL [R1+0x523c], R18 ;  /* 0x00523c1201007387 */ /* 0x0009e20000100800 */
[----:B0-----:R-:W-:Y:S01]  /*7ac30*/  VIADD R0, R0, UR6 ;  /* 0x0000000600007c36 */ /* 0x001fe20008000000 */
[----:B------:R-:W-:Y:S01]  /*7ac40*/  ULDC UR6, c[0x0][0x248] ;  /* 0x0000920000067ab9 */ /* 0x000fe20000000800 */
[----:B----4-:R-:W-:Y:S02]  /*7ac50*/  F2FP.SATFINITE.E5M2.F32.PACK_AB_MERGE_C R18, R6, R7, RZ ;  /* 0x000000070612723e */ /* 0x010fe400048060ff */
[----:B------:R-:W4:Y:S01]  /*7ac60*/  LDL.LU R7, [R1+0x240] ;  /* 0x0002400001077983 */ /* 0x000f220000300800 */
[----:B------:R-:W-:Y:S01]  /*7ac70*/  VIADD R20, R0, UR6 ;  /* 0x0000000600147c36 */ /* 0x000fe20008000000 */
[----:B------:R-:W-:-:S02]  /*7ac80*/  ULDC UR6, c[0x0][0x248] ;  /* 0x0000920000067ab9 */ /* 0x000fc40000000800 */
[----:B------:R-:W4:Y:S04]  /*7ac90*/  LDL.LU R6, [R1+0x244] ;  /* 0x0002440001067983 */ /* 0x000f280000300800 */
[----:B------:R0:W-:Y:S04]  /*7aca0*/  STL [R1+0x51c8], R18 ;  /* 0x0051c81201007387 */ /* 0x0001e80000100800 */
[----:B------:R1:W-:Y:S01]  /*7acb0*/  STL [R1+0x2174], R0 ;  /* 0x0021740001007387 */ /* 0x0003e20000100800 */
[----:B0-----:R-:W-:-:S03]  /*7acc0*/  F2FP.SATFINITE.E5M2.F32.PACK_AB_MERGE_C R18, R4, R5, RZ ;  /* 0x000000050412723e */ /* 0x001fc600048060ff */
[----:B------:R-:W4:Y:S01]  /*7acd0*/  LDL.LU R5, [R1+0x248] ;  /* 0x0002480001057983 */ /* 0x000f220000300800 */
[----:B-1----:R-:W-:-:S03]  /*7ace0*/  F2FP.SATFINITE.E5M2.F32.PACK_AB_MERGE_C R0, R16, R19, RZ ;  /* 0x000000131000723e */ /* 0x002fc600048060ff */
[----:B------:R-:W4:Y:S01]  /*7acf0*/  LDL.LU R4, [R1+0x24c] ;  /* 0x00024c0001047983 */ /* 0x000f220000300800 */
[----:B------:R-:W-:-:S03]  /*7ad00*/  F2FP.SATFINITE.E5M2.F32.PACK_AB_MERGE_C R2, R2, R3, RZ ;  /* 0x000000030202723e */ /* 0x000fc600048060ff */
[----:B------:R-:W-:Y:S04]  /*7ad10*/  STL [R1+0x51d8], R18 ;  /* 0x0051d81201007387 */ /* 0x000fe80000100800 */
[----:B------:R0:W-:Y:S04]  /*7ad20*/  STL [R1+0x517c], R0 ;  /* 0x00517c0001007387 */ /* 0x0001e80000100800 */
[----:B------:R-:W4:Y:S01]  /*7ad30*/  LDL.LU R3, [R1+0x250] ;  /* 0x0002500001037983 */ /* 0x000f220000300800 */
[----:B0-----:R-:W-:-:S03]  /*7ad40*/  VIADD R0, R20, UR6 ;  /* 0x0000000614007c36 */ /* 0x001fc60008000000 */
[----:B------:R0:W-:Y:S01]  /*7ad50*/  STL [R1+0x51a0], R2 ;  /* 0x0051a00201007387 */ /* 0x0001e20000100800 */
[----:B---3--:R-:W-:Y:S01]  /*7ad60*/  F2FP.SATFINITE.E5M2.F32.PACK_AB_MERGE_C R14, R14, R15, RZ ;  /* 0x0000000f0e0e723e */ /* 0x008fe200048060ff */
[----:B------:R-:W-:Y:S02]  /*7ad70*/  ULDC UR6, c[0x0][0x248] ;  /* 0x0000920000067ab9 */ /* 0x000fe40000000800 */
[----:B0-----:R-:W3:Y:S04]  /*7ad80*/  LDL.LU R2, [R1+0x254] ;  /* 0x0002540001027983 */ /* 0x001ee80000300800 */
[----:B------:R-:W-:Y:S04]  /*7ad90*/  STL [R1+0x216c], R0 ;  /* 0x00216c0001007387 */ /* 0x000fe80000100800 */
[----:B------:R0:W-:Y:S04]  /*7ada0*/  STL [R1+0x5664], R20 ;  /* 0x0056641401007387 */ /* 0x0001e80000100800 */
[----:B0-----:R-:W3:Y:S01]  /*7adb0*/  LDL.LU R20, [R1+0x216c] ;  /* 0x00216c0001147983 */ /* 0x001ee20000300800 */
[----:B------:R-:W-:-:S03]  /*7adc0*/  F2FP.SATFINITE.E5M2.F32.PACK_AB_MERGE_C R0, R12, R13, RZ ;  /* 0x0000000d0c00723e */ /* 0x000fc600048060ff */
[----:B------:R-:W-:Y:S01]  /*7add0*/  STL [R1+0x5128], R14 ;  /* 0x0051280e01007387 */ /* 0x000fe20000100800 */
[----:B--2---:R-:W-:Y:S02]  /*7ade0*/  F2FP.SATFINITE.E5M2.F32.PACK_AB_MERGE_C R10, R10, R11, RZ ;  /* 0x0000000b0a0a723e */ /* 0x004fe400048060ff */
[----:B----4-:R-:W-:Y:S02]  /*7adf0*/  F2FP.SATFINITE.E5M2.F32.PACK_AB_MERGE_C R6, R6, R7, RZ ;  /* 0x000000070606723e */ /* 0x010fe400048060ff */
[----:B------:R-:W-:Y:S01]  /*7ae00*/  F2FP.SATFINITE.E5M2.F32.PACK_AB_MERGE_C R4, R4, R5, RZ ;  /* 0x000000050404723e */ /* 0x000fe200048060ff */
[----:B---3--:R-:W-:Y:S04]  /*7ae10*/  STL [R1+0x5670], R20 ;  /* 0x0056701401007387 */ /* 0x008fe80000100800 */
[----:B------:R0:W-:Y:S04]  /*7ae20*/  STL [R1+0x513c], R0 ;  /* 0x00513c0001007387 */ /* 0x0001e80000100800 */
[----:B------:R1:W-:Y:S04]  /*7ae30*/  STL [R1+0x50a0], R10 ;  /* 0x0050a00a01007387 */ /* 0x0003e80000100800 */
[----:B------:R-:W2:Y:S01]  /*7ae40*/  LDL.LU R28, [R1+0x258] ;  /* 0x00025800011c7983 */ /* 0x000ea20000300800 */
[----:B0-----:R-:W-:-:S03]  /*7ae50*/  F2FP.SATFINITE.E5M2.F32.PACK_AB_MERGE_C R0, R8, R9, RZ ;  /* 0x000000090800723e */ /* 0x001fc600048060ff */
[----:B------:R-:W2:Y:S04]  /*7ae60*/  LDL.LU R27, [R1+0x25c] ;  /* 0x00025c00011b7983 */ /* 0x000ea80000300800 */
[----:B------:R0:W-:Y:S04]  /*7ae70*/  STL [R1+0x50ac], R0 ;  /* 0x0050ac0001007387 */ /* 0x0001e80000100800 */
[----:B------:R-:W3:Y:S04]  /*7ae80*/  LDL.LU R13, [R1+0x260] ;  /* 0x00026000010d7983 */ /* 0x000ee80000300800 */
[----:B------:R-:W3:Y:S04]  /*7ae90*/  LDL.LU R12, [R1+0x264] ;  /* 0x00026400010c7983 */ /* 0x000ee80000300800 */
[----:B------:R-:W4:Y:S04]  /*7aea0*/  LDL.LU R11, [R1+0x268] ;  /* 0x00026800010b7983 */ /* 0x000f280000300800 */
[----:B-1----:R-:W4:Y:S04]  /*7aeb0*/  LDL.LU R10, [R1+0x26c] ;  /* 0x00026c00010a7983 */ /* 0x002f280000300800 */
[----:B------:R-:W4:Y:S04]  /*7aec0*/  LDL.LU R9, [R1+0x270] ;  /* 0x0002700001097983 */ /* 0x000f280000300800 */
[----:B------:R-:W4:Y:S01]  /*7aed0*/  LDL.LU R8, [R1+0x274] ;  /* 0x0002740001087983 */ /* 0x000f220000300800 */
[----:B------:R-:W-:Y:S01]  /*7aee0*/  VIADD R18, R20, UR6 ;  /* 0x0000000614127c36 */ /* 0x000fe20008000000 */
[----:B------:R-:W-:-:S03]  /*7aef0*/  ULDC UR6, c[0x0][0x248] ;  /* 0x0000920000067ab9 */ /* 0x000fc60000000800 */
[----:B0-----:R-:W-:Y:S01]  /*7af00*/  VIADD R0, R18, UR6 ;  /* 0x0000000612007c36 */ /* 0x001fe20008000000 */
[----:B------:R-:W-:Y:S01]  /*7af10*/  STL [R1+0x5688], R18 ;  /* 0x0056881201007387 */ /* 0x000fe20000100800 */
[----:B------:R-:W-:-:S03]  /*7af20*/  ULDC UR6, c[0x0][0x248] ;  /* 0x0000920000067ab9 */ /* 0x000fc60000000800 */
[----:B------:R0:W-:Y:S04]  /*7af30*/  STL [R1+0x2164], R0 ;  /* 0x0021640001007387 */ /* 0x0001e80000100800 */
[----:B------:R1:W-:Y:S04]  /*7af40*/  STL [R1+0x5024], R6 ;  /* 0x0050240601007387 */ /* 0x0003e80000100800 */
[----:B------:R-:W4:Y:S01]  /*7af50*/  LDL.LU R26, [R1+0x278] ;  /* 0x00027800011a7983 */ /* 0x000f220000300800 */
[----:B0-----:R-:W-:Y:S01]  /*7af60*/  VIADD R0, R0, UR6 ;  /* 0x0000000600007c36 */ /* 0x001fe20008000000 */
[----:B------:R-:W-:-:S02]  /*7af70*/  F2FP.SATFINITE.E5M2.F32.PACK_AB_MERGE_C R2, R2, R3, RZ ;  /* 0x000000030202723e */ /* 0x000fc400048060ff */
[----:B------:R0:W-:Y:S01]  /*7af80*/  STL [R1+0x503c], R4 ;  /* 0x00503c0401007387 */ /* 0x0001e20000100800 */
[----:B------:R-:W-:-:S03]  /*7af90*/  ULDC UR6, c[0x0][0x248] ;  /* 0x0000920000067ab9 */ /* 0x000fc60000000800 */
[----:B------:R-:W4:Y:S04]  /*7afa0*/  LDL.LU R25, [R1+0x27c] ;  /* 0x00027c0001197983 */ /* 0x000f280000300800 */
[----:B------:R-:W4:Y:S04]  /*7afb0*/  LDL.LU R24, [R1+0x280] ;  /* 0x0002800001187983 */ /* 0x000f280000300800 */
[----:B------:R-:W-:Y:S04]  /*7afc0*/  STL [R1+0x240], R0 ;  /* 0x0002400001007387 */ /* 0x000fe80000100800 */
[----:B------:R-:W4:Y:S04]  /*7afd0*/  LDL.LU R23, [R1+0x284] ;  /* 0x0002840001177983 */ /* 0x000f280000300800 */
        /* <DEDUP_REMOVED lines=8> */
[----:B-1----:R-:W4:Y:S04]  /*7b060*/  LDL.LU R6, [R1+0x2a4] ;  /* 0x0002a40001067983 */ /* 0x002f280000300800 */
[----:B------:R-:W4:Y:S04]  /*7b070*/  LDL.LU R5, [R1+0x2a8] ;  /* 0x0002a80001057983 */ /* 0x000f280000300800 */
[----:B0-----:R-:W4:Y:S04]  /*7b080*/  LDL.LU R4, [R1+0x2ac] ;  /* 0x0002ac0001047983 */ /* 0x001f280000300800 */
[----:B------:R-:W4:Y:S04]  /*7b090*/  LDL.LU R3, [R1+0x2b0] ;  /* 0x0002b00001037983 */ /* 0x000f280000300800 */
[----:B------:R-:W4:Y:S01]  /*7b0a0*/  LDL.LU R2, [R1+0x2b4] ;  /* 0x0002b40001027983 */ /* 0x000f220000300800 */
[----:B------:R-:W-:Y:S01]  /*7b0b0*/  VIADD R0, R0, UR6 ;  /* 0x0000000600007c36 */ /* 0x000fe20008000000 */
[----:B------:R-:W-:Y:S01]  /*7b0c0*/  ULDC UR6, c[0x0][0x248] ;  /* 0x0000920000067ab9 */ /* 0x000fe20000000800 */
[----:B--2---:R-:W-:-:S05]  /*7b0d0*/  F2FP.SATFINITE.E5M2.F32.PACK_AB_MERGE_C R18, R27, R28, RZ ;  /* 0x0000001c1b12723e */ /* 0x004fca00048060ff */
[----:B------:R-:W-:Y:S01]  /*7b0e0*/  STL [R1+0x4fdc], R18 ;  /* 0x004fdc1201007387 */ /* 0x000fe20000100800 */
[----:B---3--:R-:W-:-:S05]  /*7b0f0*/  F2FP.SATFINITE.E5M2.F32.PACK_AB_MERGE_C R12, R12, R13, RZ ;  /* 0x0000000d0c0c723e */ /* 0x008fca00048060ff */
[----:B------:R-:W-:Y:S01]  /*7b100*/  STL [R1+0x4f44], R12 ;  /* 0x004f440c01007387 */ /* 0x000fe20000100800 */
[----:B----4-:R-:W-:-:S03]  /*7b110*/  F2FP.SATFINITE.E5M2.F32.PACK_AB_MERGE_C R10, R10, R11, RZ ;  /* 0x0000000b0a0a723e */ /* 0x010fc600048060ff */
[----:B------:R0:W-:Y:S04]  /*7b120*/  STL [R1+0x22c], R0 ;  /* 0x00022c0001007387 */ /* 0x0001e80000100800 */
[----:B------:R1:W-:Y:S01]  /*7b130*/  STL [R1+0x4f54], R10 ;  /* 0x004f540a01007387 */ /* 0x0003e20000100800 */
[----:B------:R-:W-:-:S03]  /*7b140*/  F2FP.SATFINITE.E5M2.F32.PACK_AB_MERGE_C R8, R8, R9, RZ ;  /* 0x000000090808723e */ /* 0x000fc600048060ff */
[----:B------:R-:W2:Y:S01]  /*7b150*/  LDL.LU R13, [R1+0x2b8] ;  /* 0x0002b800010d7983 */ /* 0x000ea20000300800 */
[----:B0-----:R-:W-:Y:S01]  /*7b160*/  VIADD R0, R0, UR6 ;  /* 0x0000000600007c36 */ /* 0x001fe20008000000 */
[----:B------:R-:W-:Y:S02]  /*7b170*/  ULDC UR6, c[0x0][0x248] ;  /* 0x0000920000067ab9 */ /* 0x000fe40000000800 */
[----:B------:R-:W2:Y:S04]  /*7b180*/  LDL.LU R12, [R1+0x2bc] ;  /* 0x0002bc00010c7983 */ /* 0x000ea80000300800 */
[----:B------:R0:W-:Y:S04]  /*7b190*/  STL [R1+0x4ebc], R8 ;  /* 0x004ebc0801007387 */ /* 0x0001e80000100800 */
[----:B------:R3:W-:Y:S04]  /*7b1a0*/  STL [R1+0x228], R0 ;  /* 0x0002280001007387 */ /* 0x0007e80000100800 */
[----:B------:R-:W4:Y:S04]  /*7b1b0*/  LDL.LU R11, [R1+0x2c0] ;  /* 0x0002c000010b7983 */ /* 0x000f280000300800 */
[----:B-1----:R-:W4:Y:S04]  /*7b1c0*/  LDL.LU R10, [R1+0x2c4] ;  /* 0x0002c400010a7983 */ /* 0x002f280000300800 */
[----:B------:R-:W4:Y:S04]  /*7b1d0*/  LDL.LU R9, [R1+0x2c8] ;  /* 0x0002c80001097983 */ /* 0x000f280000300800 */
[----:B0-----:R-:W4:Y:S01]  /*7b1e0*/  LDL.LU R8, [R1+0x2cc] ;  /* 0x0002cc0001087983 */ /* 0x001f220000300800 */
[----:B------:R-:W-:Y:S01]  /*7b1f0*/  F2FP.SATFINITE.E5M2.F32.PACK_AB_MERGE_C R18, R25, R26, RZ ;  /* 0x0000001a1912723e */ /* 0x000fe200048060ff */
[----:B------:R-:W-:Y:S01]  /*7b200*/  VIADD R20, R0, UR6 ;  /* 0x0000000600147c36 */ /* 0x000fe20008000000 */
[----:B------:R-:W-:Y:S01]  /*7b210*/  ULDC UR6, c[0x0][0x248] ;  /* 0x0000920000067ab9 */ /* 0x000fe20000000800 */
[----:B---3--:R-:W-:-:S02]  /*7b220*/  F2FP.SATFINITE.E5M2.F32.PACK_AB_MERGE_C R0, R23, R24, RZ ;  /* 0x000000181700723e */ /* 0x008fc400048060ff */
[----:B------:R0:W-:Y:S04]  /*7b230*/  STL [R1+0x4ed0], R18 ;  /* 0x004ed01201007387 */ /* 0x0001e80000100800 */
[----:B------:R1:W-:Y:S01]  /*7b240*/  STL [R1+0x4e8c], R0 ;  /* 0x004e8c0001007387 */ /* 0x0003e20000100800 */
[----:B0-----:R-:W-:-:S03]  /*7b250*/  F2FP.SATFINITE.E5M2.F32.PACK_AB_MERGE_C R18, R21, R22, RZ ;  /* 0x000000161512723e */ /* 0x001fc600048060ff */
[----:B------:R-:W-:Y:S01]  /*7b260*/  STL [R1+0x567c], R20 ;  /* 0x00567c1401007387 */ /* 0x000fe20000100800 */
[----:B-1----:R-:W-:Y:S01]  /*7b270*/  VIADD R0, R20, UR6 ;  /* 0x0000000614007c36 */ /* 0x002fe20008000000 */
[----:B------:R-:W-:Y:S01]  /*7b280*/  F2FP.SATFINITE.E5M2.F32.PACK_AB_MERGE_C R16, R16, R19, RZ ;  /* 0x000000131010723e */ /* 0x000fe200048060ff */
[----:B------:R-:W-:Y:S01]  /*7b290*/  ULDC UR6, c[0x0][0x248] ;  /* 0x0000920000067ab9 */ /* 0x000fe20000000800 */
[----:B------:R-:W-:Y:S01]  /*7b2a0*/  STL [R1+0x4e90], R18 ;  /* 0x004e901201007387 */ /* 0x000fe20000100800 */
[----:B------:R-:W-:Y:S01]  /*7b2b0*/  VIADD R24, R0, UR6 ;  /* 0x0000000600187c36 */ /* 0x000fe20008000000 */
[----:B------:R-:W-:Y:S02]  /*7b2c0*/  ULDC UR6, c[0x0][0x248] ;  /* 0x0000920000067ab9 */ /* 0x000fe40000000800 */
[----:B------:R0:W-:Y:S01]  /*7b2d0*/  STL [R1+0x220], R0 ;  /* 0x0002200001007387 */ /* 0x0001e20000100800 */
[----:B------:R-:W-:-:S03]  /*7b2e0*/  F2FP.SATFINITE.E5M2.F32.PACK_AB_MERGE_C R14, R14, R15, RZ ;  /* 0x0000000f0e0e723e */ /* 0x000fc600048060ff */
[----:B------:R-:W-:Y:S01]  /*7b2f0*/  STL [R1+0x4e7c], R16 ;  /* 0x004e7c1001007387 */ /* 0x000fe20000100800 */
[----:B------:R-:W-:-:S03]  /*7b300*/  F2FP.SATFINITE.E5M2.F32.PACK_AB_MERGE_C R6, R6, R7, RZ ;  /* 0x000000070606723e */ /* 0x000fc600048060ff */
[----:B------:R-:W-:Y:S04]  /*7b310*/  STL [R1+0x4e84], R14 ;  /* 0x004e840e01007387 */ /* 0x000fe80000100800 */
[----:B------:R1:W-:Y:S01]  /*7b320*/  STL [R1+0x4dbc], R6 ;  /* 0x004dbc0601007387 */ /* 0x0003e20000100800 */
[----:B0-----:R-:W-:-:S03]  /*7b330*/  F2FP.SATFINITE.E5M2.F32.PACK_AB_MERGE_C R0, R4, R5, RZ ;  /* 0x000000050400723e */ /* 0x001fc600048060ff */
[----:B------:R-:W-:Y:S04]  /*7b340*/  STL [R1+0x5668], R24 ;  /* 0x0056681801007387 */ /* 0x000fe80000100800 */
[----:B------:R0:W-:Y:S04]  /*7b350*/  STL [R1+0x4e78], R0 ;  /* 0x004e780001007387 */ /* 0x0001e80000100800 */
[----:B------:R-:W3:Y:S04]  /*7b360*/  LDL.LU R7, [R1+0x2d0] ;  /* 0x0002d00001077983 */ /* 0x000ee80000300800 */
[----:B-1----:R-:W3:Y:S01]  /*7b370*/  LDL.LU R6, [R1+0x2d4] ;  /* 0x0002d40001067983 */ /* 0x002ee20000300800 */
[----:B0-----:R-:W-:-:S05]  /*7b380*/  F2FP.SATFINITE.E5M2.F32.PACK_AB_MERGE_C R0, R2, R3, RZ ;  /* 0x000000030200723e */ /* 0x001fca00048060ff */
[----:B------:R0:W-:Y:S04]  /*7b390*/  STL [R1+0x4dac], R0 ;  /* 0x004dac0001007387 */ /* 0x0001e80000100800 */
[----:B------:R-:W3:Y:S04]  /*7b3a0*/  LDL.LU R5, [R1+0x2d8] ;  /* 0x0002d80001057983 */ /* 0x000ee80000300800 */
[----:B------:R-:W3:Y:S04]  /*7b3b0*/  LDL.LU R4, [R1+0x2dc] ;  /* 0x0002dc0001047983 */ /* 0x000ee80000300800 */
[----:B------:R-:W3:Y:S04]  /*7b3c0*/  LDL.LU R3, [R1+0x2e0] ;  /* 0x0002e00001037983 */ /* 0x000ee80000300800 */
[----:B------:R-:W3:Y:S01]  /*7b3d0*/  LDL.LU R2, [R1+0x2e4] ;  /* 0x0002e40001027983 */ /* 0x000ee20000300800 */
[----:B------:R-:W-:Y:S01]  /*7b3e0*/  VIADD R60, R24, UR6 ;  /* 0x00000006183c7c36 */ /* 0x000fe20008000000 */
[----:B------:R-:W-:-:S03]  /*7b3f0*/  ULDC UR6, c[0x0][0x248] ;  /* 0x0000920000067ab9 */ /* 0x000fc60000000800 */
[----:B0-----:R-:W-:Y:S01]  /*7b400*/  VIADD R0, R60, UR6 ;  /* 0x000000063c007c36 */ /* 0x001fe20008000000 */
[----:B------:R-:W-:Y:S01]  /*7b410*/  STL [R1+0x208], R60 ;  /* 0x0002083c01007387 */ /* 0x000fe20000100800 */
[----:B------:R-:W-:Y:S01]  /*7b420*/  ULDC UR6, c[0x0][0x248] ;  /* 0x0000920000067ab9 */ /* 0x000fe20000000800 */
[----:B--2---:R-:W-:-:S05]  /*7b430*/  F2FP.SATFINITE.E5M2.F32.PACK_AB_MERGE_C R12, R12, R13, RZ ;  /* 0x0000000d0c0c723e */ /* 0x004fca00048060ff */
[----:B------:R-:W-:Y:S01]  /*7b440*/  STL [R1+0x4db4], R12 ;  /* 0x004db40c01007387 */ /* 0x000fe20000100800 */
[----:B----4-:R-:W-:-:S05]  /*7b450*/  F2FP.SATFINITE.E5M2.F32.PACK_AB_MERGE_C R10, R10, R11, RZ ;  /* 0x0000000b0a0a723e */ /* 0x010fca00048060ff */
[----:B------:R-:W-:Y:S01]  /*7b460*/  STL [R1+0x4d9c], R10 ;  /* 0x004d9c0a01007387 */ /* 0x000fe20000100800 */
[----:B------:R-:W-:-:S03]  /*7b470*/  F2FP.SATFINITE.E5M2.F32.PACK_AB_MERGE_C R8, R8, R9, RZ ;  /* 0x000000090808723e */ /* 0x000fc600048060ff */
[----:B------:R0:W-:Y:S04]  /*7b480*/  STL [R1+0x204], R0 ;  /* 0x0002040001007387 */ /* 0x0001e80000100800 */
[----:B------:R1:W-:Y:S04]  /*7b490*/  STL [R1+0x4da0], R8 ;  /* 0x004da00801007387 */ /* 0x0003e80000100800 */
[----:B------:R-:W2:Y:S01]  /*7b4a0*/  LDL.LU R31, [R1+0x2e8] ;  /* 0x0002e800011f7983 */ /* 0x000ea20000300800 */
[----:B0-----:R-:W-:Y:S01]  /*7b4b0*/  VIADD R0, R0, UR6 ;  /* 0x0000000600007c36 */ /* 0x001fe20008000000 */
[----:B------:R-:W-:-:S02]  /*7b4c0*/  ULDC UR6, c[0x0][0x248] ;  /* 0x0000920000067ab9 */ /* 0x000fc40000000800 */
[----:B------:R-:W2:Y:S04]  /*7b4d0*/  LDL.LU R30, [R1+0x2ec] ;  /* 0x0002ec00011e7983 */ /* 0x000ea80000300800 */
        /* <DEDUP_REMOVED lines=15> */
[----:B---3--:R-:W-:-:S03]  /*7b5d0*/  F2FP.SATFINITE.E5M2.F32.PACK_AB_MERGE_C R6, R6, R7, RZ ;  /* 0x000000070606723e */ /* 0x008fc600048060ff */
[----:B------:R-:W3:Y:S04]  /*7b5e0*/  LDL.LU R11, [R1+0x328] ;  /* 0x00032800010b7983 */ /* 0x000ee80000300800 */
[----:B------:R-:W3:Y:S01]  /*7b5f0*/  LDL.LU R10, [R1+0x32c] ;  /* 0x00032c00010a7983 */ /* 0x000ee20000300800 */
[----:B------:R-:W-:-:S03]  /*7b600*/  F2FP.SATFINITE.E5M2.F32.PACK_AB_MERGE_C R4, R4, R5, RZ ;  /* 0x000000050404723e */ /* 0x000fc600048060ff */
[----:B------:R-:W3:Y:S04]  /*7b610*/  LDL.LU R9, [R1+0x330] ;  /* 0x0003300001097983 */ /* 0x000ee80000300800 */
[----:B-1----:R-:W3:Y:S01]  /*7b620*/  LDL.LU R8, [R1+0x334] ;  /* 0x0003340001087983 */ /* 0x002ee20000300800 */
[----:B------:R-:W-:Y:S01]  /*7b630*/  F2FP.SATFINITE.E5M2.F32.PACK_AB_MERGE_C R2, R2, R3, RZ ;  /* 0x000000030202723e */ /* 0x000fe200048060ff */
[----:B0-----:R-:W-:Y:S01]  /*7b640*/  VIADD R0, R0, UR6 ;  /* 0x0000000600007c36 */ /* 0x001fe20008000000 */
[----:B------:R-:W-:Y:S01]  /*7b650*/  ULDC UR6, c[0x0][0x248] ;  /* 0x0000920000067ab9 */ /* 0x000fe20000000800 */
[----:B------:R0:W-:Y:S04]  /*7b660*/  STL [R1+0x4d8c], R6 ;  /* 0x004d8c0601007387 */ /* 0x0001e80000100800 */
[----:B------:R1:W-:Y:S04]  /*7b670*/  STL [R1+0x4d90], R4 ;  /* 0x004d900401007387 */ /* 0x0003e80000100800 */
[----:B------:R-:W3:Y:S04]  /*7b680*/  LDL.LU R7, [R1+0x338] ;  /* 0x0003380001077983 */ /* 0x000ee80000300800 */
[----:B0-----:R-:W3:Y:S04]  /*7b690*/  LDL.LU R6, [R1+0x33c] ;  /* 0x00033c0001067983 */ /* 0x001ee80000300800 */
[----:B------:R0:W-:Y:S04]  /*7b6a0*/  STL [R1+0x4d80], R2 ;  /* 0x004d800201007387 */ /* 0x0001e80000100800 */
[----:B------:R0:W-:Y:S04]  /*7b6b0*/  STL [R1+0x1ec], R0 ;  /* 0x0001ec0001007387 */ /* 0x0001e80000100800 */
[----:B------:R-:W3:Y:S04]  /*7b6c0*/  LDL.LU R5, [R1+0x340] ;  /* 0x0003400001057983 */ /* 0x000ee80000300800 */
[----:B-1----:R-:W3:Y:S04]  /*7b6d0*/  LDL.LU R4, [R1+0x344] ;  /* 0x0003440001047983 */ /* 0x002ee80000300800 */
[----:B------:R-:W3:Y:S04]  /*7b6e0*/  LDL.LU R3, [R1+0x348] ;  /* 0x0003480001037983 */ /* 0x000ee80000300800 */
[----:B0-----:R-:W3:Y:S01]  /*7b6f0*/  LDL.LU R2, [R1+0x34c] ;  /* 0x00034c0001027983 */ /* 0x001ee20000300800 */
[----:B------:R-:W-:Y:S01]  /*7b700*/  VIADD R0, R0, UR6 ;  /* 0x0000000600007c36 */ /* 0x000fe20008000000 */
[----:B------:R-:W-:Y:S01]  /*7b710*/  ULDC UR6, c[0x0][0x248] ;  /* 0x0000920000067ab9 */ /* 0x000fe20000000800 */
[----:B--2---:R-:W-:-:S05]  /*7b720*/  F2FP.SATFINITE.E5M2.F32.PACK_AB_MERGE_C R18, R30, R31, RZ ;  /* 0x0000001f1e12723e */ /* 0x004fca00048060ff */
[----:B------:R0:W-:Y:S01]  /*7b730*/  STL [R1+0x4d84], R18 ;  /* 0x004d841201007387 */ /* 0x0001e20000100800 */
[----:B----4-:R-:W-:-:S05]  /*7b740*/  F2FP.SATFINITE.E5M2.F32.PACK_AB_MERGE_C R20, R28, R29, RZ ;  /* 0x0000001d1c14723e */ /* 0x010fca00048060ff */
[----:B------:R1:W-:Y:S01]  /*7b750*/  STL [R1+0x4d70], R20 ;  /* 0x004d701401007387 */ /* 0x0003e20000100800 */
[----:B0-----:R-:W-:-:S03]  /*7b760*/  F2FP.SATFINITE.E5M2.F32.PACK_AB_MERGE_C R18, R26, R27, RZ ;  /* 0x0000001b1a12723e */ /* 0x001fc600048060ff */
[----:B------:R0:W-:Y:S01]  /*7b770*/  STL [R1+0x1e8], R0 ;  /* 0x0001e80001007387 */ /* 0x0001e20000100800 */
[----:B-1----:R-:W-:Y:S01]  /*7b780*/  F2FP.SATFINITE.E5M2.F32.PACK_AB_MERGE_C R20, R23, R25, RZ ;  /* 0x000000191714723e */ /* 0x002fe200048060ff */
[----:B0-----:R-:W-:Y:S02]  /*7b790*/  VIADD R0, R0, UR6 ;  /* 0x0000000600007c36 */ /* 0x001fe40008000000 */
[----:B------:R0:W-:Y:S01]  /*7b7a0*/  STL [R1+0x4d78], R18 ;  /* 0x004d781201007387 */ /* 0x0001e20000100800 */
[----:B------:R-:W-:-:S03]  /*7b7b0*/  ULDC UR6, c[0x0][0x248] ;  /* 0x0000920000067ab9 */ /* 0x000fc60000000800 */
[----:B------:R-:W-:Y:S04]  /*7b7c0*/  STL [R1+0x4d60], R20 ;  /* 0x004d601401007387 */ /* 0x000fe80000100800 */
[----:B------:R1:W-:Y:S01]  /*7b7d0*/  STL [R1+0x1e4], R0 ;  /* 0x0001e40001007387 */ /* 0x0003e20000100800 */
[----:B0-----:R-:W-:Y:S02]  /*7b7e0*/  F2FP.SATFINITE.E5M2.F32.PACK_AB_MERGE_C R18, R21, R22, RZ ;  /* 0x000000161512723e */ /* 0x001fe400048060ff */
[----:B------:R-:W-:-:S03]  /*7b7f0*/  F2FP.SATFINITE.E5M2.F32.PACK_AB_MERGE_C R16, R16, R19, RZ ;  /* 0x000000131010723e */ /* 0x000fc600048060ff */
[----:B------:R-:W-:Y:S01]  /*7b800*/  STL [R1+0x4d68], R18 ;  /* 0x004d681201007387 */ /* 0x000fe20000100800 */
[----:B-1----:R-:W-:Y:S01]  /*7b810*/  VIADD R0, R0, UR6 ;  /* 0x0000000600007c36 */ /* 0x002fe20008000000 */
[----:B------:R-:W-:Y:S01]  /*7b820*/  ULDC UR6, c[0x0][0x248] ;  /* 0x0000920000067ab9 */ /* 0x000fe20000000800 */
[----:B------:R-:W-:Y:S01]  /*7b830*/  F2FP.SATFINITE.E5M2.F32.PACK_AB_MERGE_C R14, R14, R15, RZ ;  /* 0x0000000f0e0e723e */ /* 0x000fe200048060ff */
[----:B------:R-:W-:Y:S04]  /*7b840*/  STL [R1+0x4d50], R16 ;  /* 0x004d501001007387 */ /* 0x000fe80000100800 */
[----:B------:R0:W-:Y:S01]  /*7b850*/  STL [R1+0x1e0], R0 ;  /* 0x0001e00001007387 */ /* 0x0001e20000100800 */
[----:B------:R-:W-:-:S03]  /*7b860*/  F2FP.SATFINITE.E5M2.F32.PACK_AB_MERGE_C R12, R12, R13, RZ ;  /* 0x0000000d0c0c723e */ /* 0x000fc600048060ff */
[----:B------:R-:W-:Y:S01]  /*7b870*/  STL [R1+0x4d58], R14 ;  /* 0x004d580e01007387 */ /* 0x000fe20000100800 */
[----:B0-----:R-:W-:Y:S01]  /*7b880*/  VIADD R0, R0, UR6 ;  /* 0x0000000600007c36 */ /* 0x001fe20008000000 */
[----:B---3--:R-:W-:Y:S01]  /*7b890*/  F2FP.SATFINITE.E5M2.F32.PACK_AB_MERGE_C R10, R10, R11, RZ ;  /* 0x0000000b0a0a723e */ /* 0x008fe200048060ff */
[----:B------:R-:W-:Y:S01]  /*7b8a0*/  ULDC UR6, c[0x0][0x248] ;  /* 0x0000920000067ab9 */ /* 0x000fe20000000800 */
[----:B------:R-:W-:Y:S04]  /*7b8b0*/  STL [R1+0x4d44], R12 ;  /* 0x004d440c01007387 */ /* 0x000fe80000100800 */
[----:B------:R0:W-:Y:S01]  /*7b8c0*/  STL [R1+0x1dc], R0 ;  /* 0x0001dc0001007387 */ /* 0x0001e20000100800 */
[----:B------:R-:W-:-:S03]  /*7b8d0*/  F2FP.SATFINITE.E5M2.F32.PACK_AB_MERGE_C R8, R8, R9, RZ ;  /* 0x000000090808723e */ /* 0x000fc600048060ff */
[----:B------:R1:W-:Y:S04]  /*7b8e0*/  STL [R1+0x4d4c], R10 ;  /* 0x004d4c0a01007387 */ /* 0x0003e80000100800 */
[----:B------:R-:W2:Y:S01]  /*7b8f0*/  LDL.LU R13, [R1+0x350] ;  /* 0x00035000010d7983 */ /* 0x000ea20000300800 */
[----:B0-----:R-:W-:Y:S01]  /*7b900*/  VIADD R0, R0, UR6 ;  /* 0x0000000600007c36 */ /* 0x001fe20008000000 */
[----:B------:R-:W-:Y:S02]  /*7b910*/  ULDC UR6, c[0x0][0x248] ;  /* 0x0000920000067ab9 */ /* 0x000fe40000000800 */
[----:B------:R-:W2:Y:S04]  /*7b920*/  LDL.LU R12, [R1+0x354] ;  /* 0x00035400010c7983 */ /* 0x000ea80000300800 */
[----:B------:R0:W-:Y:S04]  /*7b930*/  STL [R1+0x4d38], R8 ;  /* 0x004d380801007387 */ /* 0x0001e80000100800 */
[----:B------:R3:W-:Y:S01]  /*7b940*/  STL [R1+0x1d8], R0 ;  /* 0x0001d80001007387 */ /* 0x0007e20000100800 */
[----:B------:R-:W-:-:S03]  /*7b950*/  F2FP.SATFINITE.E5M2.F32.PACK_AB_MERGE_C R6, R6, R7, RZ ;  /* 0x000000070606723e */ /* 0x000fc600048060ff */
[----:B------:R-:W4:Y:S04]  /*7b960*/  LDL.LU R11, [R1+0x358] ;  /* 0x00035800010b7983 */ /* 0x000f280000300800 */
[----:B-1----:R-:W4:Y:S04]  /*7b970*/  LDL.LU R10, [R1+0x35c] ;  /* 0x00035c00010a7983 */ /* 0x002f280000300800 */
[----:B------:R-:W4:Y:S01]  /*7b980*/  LDL.LU R9, [R1+0x360] ;  /* 0x0003600001097983 */ /* 0x000f220000300800 */
[----:B------:R-:W-:-:S03]  /*7b990*/  F2FP.SATFINITE.E5M2.F32.PACK_AB_MERGE_C R4, R4, R5, RZ ;  /* 0x000000050404723e */ /* 0x000fc600048060ff */
[----:B0-----:R-:W4:Y:S01]  /*7b9a0*/  LDL.LU R8, [R1+0x364] ;  /* 0x0003640001087983 */ /* 0x001f220000300800 */
[----:B------:R-:W-:Y:S01]  /*7b9b0*/  VIADD R26, R0, UR6 ;  /* 0x00000006001a7c36 */ /* 0x000fe20008000000 */
[----:B------:R-:W-:Y:S02]  /*7b9c0*/  ULDC UR6, c[0x0][0x248] ;  /* 0x0000920000067ab9 */ /* 0x000fe40000000800 */
[----:B------:R0:W-:Y:S01]  /*7b9d0*/  STL [R1+0x4d40], R6 ;  /* 0x004d400601007387 */ /* 0x0001e20000100800 */
[----:B---3--:R-:W-:-:S03]  /*7b9e0*/  F2FP.SATFINITE.E5M2.F32.PACK_AB_MERGE_C R0, R2, R3, RZ ;  /* 0x000000030200723e */ /* 0x008fc600048060ff */
[----:B------:R1:W-:Y:S04]  /*7b9f0*/  STL [R1+0x4d28], R4 ;  /* 0x004d280401007387 */ /* 0x0003e80000100800 */
[----:B------:R-:W3:Y:S04]  /*7ba00*/  LDL.LU R30, [R1+0x368] ;  /* 0x00036800011e7983 */ /* 0x000ee80000300800 */
[----:B------:R-:W3:Y:S04]  /*7ba10*/  LDL.LU R29, [R1+0x36c] ;  /* 0x00036c00011d7983 */ /* 0x000ee80000300800 */
        /* <DEDUP_REMOVED lines=10> */
[----:B0-----:R-:W3:Y:S04]  /*7bac0*/  LDL.LU R6, [R1+0x3b4] ;  /* 0x0003b40001067983 */ /* 0x001ee80000300800 */
[----:B------:R-:W3:Y:S04]  /*7bad0*/  LDL.LU R15, [R1+0x3b8] ;  /* 0x0003b800010f7983 */ /* 0x000ee80000300800 */
[----:B------:R-:W3:Y:S04]  /*7bae0*/  LDL.LU R14, [R1+0x3bc] ;  /* 0x0003bc00010e7983 */ /* 0x000ee80000300800 */
[----:B------:R-:W3:Y:S04]  /*7baf0*/  LDL.LU R5, [R1+0x3d0] ;  /* 0x0003d00001057983 */ /* 0x000ee80000300800 */
[----:B-1----:R-:W3:Y:S04]  /*7bb00*/  LDL.LU R4, [R1+0x3d4] ;  /* 0x0003d40001047983 */ /* 0x002ee80000300800 */
[----:B------:R-:W3:Y:S04]  /*7bb10*/  LDL.LU R3, [R1+0x3d8] ;  /* 0x0003d80001037983 */ /* 0x000ee80000300800 */
[----:B------:R-:W3:Y:S01]  /*7bb20*/  LDL.LU R2, [R1+0x3dc] ;  /* 0x0003dc0001027983 */ /* 0x000ee20000300800 */
[----:B------:R-:W-:Y:S01]  /*7bb30*/  VIADD R0, R26, UR6 ;  /* 0x000000061a007c36 */ /* 0x000fe20008000000 */
[----:B------:R-:W-:-:S02]  /*7bb40*/  ULDC UR6, c[0x0][0x248] ;  /* 0x0000920000067ab9 */ /* 0x000fc40000000800 */
[----:B------:R-:W-:Y:S01]  /*7bb50*/  STL [R1+0x1d4], R26 ;  /* 0x0001d41a01007387 */ /* 0x000fe20000100800 */
[----:B--2---:R-:W-:-:S05]  /*7bb60*/  F2FP.SATFINITE.E5M2.F32.PACK_AB_MERGE_C R12, R12, R13, RZ ;  /* 0x0000000d0c0c723e */ /* 0x004fca00048060ff */
[----:B------:R-:W-:Y:S04]  /*7bb70*/  STL [R1+0x4d18], R12 ;  /* 0x004d180c01007387 */ /* 0x000fe80000100800 */
[----:B------:R0:W-:Y:S01]  /*7bb80*/  STL [R1+0x1cc], R0 ;  /* 0x0001cc0001007387 */ /* 0x0001e20000100800 */
[----:B----4-:R-:W-:Y:S01]  /*7bb90*/  F2FP.SATFINITE.E5M2.F32.PACK_AB_MERGE_C R10, R10, R11, RZ ;  /* 0x0000000b0a0a723e */ /* 0x010fe200048060ff */
[----:B0-----:R-:W-:Y:S01]  /*7bba0*/  VIADD R0, R0, UR6 ;  /* 0x0000000600007c36 */ /* 0x001fe20008000000 */
[----:B------:R-:W-:-:S03]  /*7bbb0*/  ULDC UR6, c[0x0][0x248] ;  /* 0x0000920000067ab9 */ /* 0x000fc60000000800 */
[----:B------:R0:W-:Y:S01]  /*7bbc0*/  STL [R1+0x4d20], R10 ;  /* 0x004d200a01007387 */ /* 0x0001e20000100800 */
[----:B------:R-:W-:-:S03]  /*7bbd0*/  F2FP.SATFINITE.E5M2.F32.PACK_AB_MERGE_C R8, R8, R9, RZ ;  /* 0x000000090808723e */ /* 0x000fc600048060ff */
[----:B------:R-:W2:Y:S04]  /*7bbe0*/  LDL.LU R13, [R1+0x400] ;  /* 0x00040000010d7983 */ /* 0x000ea80000300800 */
[----:B------:R-:W2:Y:S04]  /*7bbf0*/  LDL.LU R12, [R1+0x404] ;  /* 0x00040400010c7983 */ /* 0x000ea80000300800 */
[----:B------:R-:W-:Y:S04]  /*7bc00*/  STL [R1+0x4d10], R8 ;  /* 0x004d100801007387 */ /* 0x000fe80000100800 */
[----:B------:R1:W-:Y:S01]  /*7bc10*/  STL [R1+0x1c8], R0 ;  /* 0x0001c80001007387 */ /* 0x0003e20000100800 */
[----:B---3--:R-:W-:-:S03]  /*7bc20*/  F2FP.SATFINITE.E5M2.F32.PACK_AB_MERGE_C R18, R29, R30, RZ ;  /* 0x0000001e1d12723e */ /* 0x008fc600048060ff */
[----:B------:R-:W3:Y:S04]  /*7bc30*/  LDL.LU R11, [R1+0x408] ;  /* 0x00040800010b7983 */ /* 0x000ee80000300800 */
[----:B0-----:R-:W3:Y:S01]  /*7bc40*/  LDL.LU R10, [R1+0x40c] ;  /* 0x00040c00010a7983 */ /* 0x001ee20000300800 */
[----:B-1----:R-:W-:Y:S01]  /*7bc50*/  VIADD R0, R0, UR6 ;  /* 0x0000000600007c36 */ /* 0x002fe20008000000 */
[----:B------:R-:W-:Y:S02]  /*7bc60*/  ULDC UR6, c[0x0][0x248] ;  /* 0x0000920000067ab9 */ /* 0x000fe40000000800 */
[----:B------:R-:W4:Y:S01]  /*7bc70*/  LDL.LU R9, [R1+0x3f0] ;  /* 0x0003f00001097983 */ /* 0x000f220000300800 */
[----:B------:R-:W-:-:S03]  /*7bc80*/  F2FP.SATFINITE.E5M2.F32.PACK_AB_MERGE_C R20, R27, R28, RZ ;  /* 0x0000001c1b14723e */ /* 0x000fc600048060ff */
[----:B------:R-:W4:Y:S04]  /*7bc90*/  LDL.LU R8, [R1+0x3f4] ;  /* 0x0003f40001087983 */ /* 0x000f280000300800 */
[----:B------:R0:W-:Y:S04]  /*7bca0*/  STL [R1+0x4d08], R18 ;  /* 0x004d081201007387 */ /* 0x0001e80000100800 */
[----:B------:R-:W-:Y:S01]  /*7bcb0*/  STL [R1+0x4d04], R20 ;  /* 0x004d041401007387 */ /* 0x000fe20000100800 */
[----:B0-----:R-:W-:-:S03]  /*7bcc0*/  F2FP.SATFINITE.E5M2.F32.PACK_AB_MERGE_C R18, R23, R25, RZ ;  /* 0x000000191712723e */ /* 0x001fc600048060ff */
[----:B------:R0:W-:Y:S04]  /*7bcd0*/  STL [R1+0x1c4], R0 ;  /* 0x0001c40001007387 */ /* 0x0001e80000100800 */
[----:B------:R1:W-:Y:S01]  /*7bce0*/  STL [R1+0x4cfc], R18 ;  /* 0x004cfc1201007387 */ /* 0x0003e20000100800 */
[----:B------:R-:W-:Y:S01]  /*7bcf0*/  F2FP.SATFINITE.E5M2.F32.PACK_AB_MERGE_C R16, R16, R19, RZ ;  /* 0x000000131010723e */ /* 0x000fe200048060ff */
[----:B0-----:R-:W-:Y:S01]  /*7bd00*/  VIADD R0, R0, UR6 ;  /* 0x0000000600007c36 */ /* 0x001fe20008000000 */
[----:B------:R-:W-:Y:S01]  /*7bd10*/  ULDC UR6, c[0x0][0x248] ;  /* 0x0000920000067ab9 */ /* 0x000fe20000000800 */
[----:B-1----:R-:W-:-:S05]  /*7bd20*/  F2FP.SATFINITE.E5M2.F32.PACK_AB_MERGE_C R18, R21, R22, RZ ;  /* 0x000000161512723e */ /* 0x002fca00048060ff */
[----:B------:R-:W-:Y:S04]  /*7bd30*/  STL [R1+0x4cf0], R18 ;  /* 0x004cf01201007387 */ /* 0x000fe80000100800 */
[----:B------:R-:W-:Y:S04]  /*7bd40*/  STL [R1+0x1c0], R0 ;  /* 0x0001c00001007387 */ /* 0x000fe80000100800 */
[----:B------:R0:W-:Y:S02]  /*7bd50*/  STL [R1+0x4cf4], R16 ;  /* 0x004cf41001007387 */ /* 0x0001e40000100800 */
[----:B0-----:R-:W-:-:S02]  /*7bd60*/  F2FP.SATFINITE.E5M2.F32.PACK_AB_MERGE_C R16, R6, R7, RZ ;  /* 0x000000070610723e */ /* 0x001fc400048060ff */
[----:B------:R-:W4:Y:S04]  /*7bd70*/  LDL.LU R7, [R1+0x3f8] ;  /* 0x0003f80001077983 */ /* 0x000f280000300800 */
[----:B------:R-:W4:Y:S01]  /*7bd80*/  LDL.LU R6, [R1+0x3fc] ;  /* 0x0003fc0001067983 */ /* 0x000f220000300800 */
[----:B------:R-:W-:Y:S01]  /*7bd90*/  VIADD R0, R0, UR6 ;  /* 0x0000000600007c36 */ /* 0x000fe20008000000 */
[----:B------:R-:W-:Y:S01]  /*7bda0*/  F2FP.SATFINITE.E5M2.F32.PACK_AB_MERGE_C R14, R14, R15, RZ ;  /* 0x0000000f0e0e723e */ /* 0x000fe200048060ff */
[----:B------:R-:W-:Y:S01]  /*7bdb0*/  ULDC UR6, c[0x0][0x248] ;  /* 0x0000920000067ab9 */ /* 0x000fe20000000800 */
[----:B------:R-:W-:Y:S01]  /*7bdc0*/  F2FP.SATFINITE.E5M2.F32.PACK_AB_MERGE_C R4, R4, R5, RZ ;  /* 0x000000050404723e */ /* 0x000fe200048060ff */
[----:B------:R-:W-:Y:S01]  /*7bdd0*/  STL [R1+0x4ce0], R16 ;  /* 0x004ce01001007387 */ /* 0x000fe20000100800 */
[----:B------:R-:W-:Y:S01]  /*7bde0*/  VIADD R61, R0, UR6 ;  /* 0x00000006003d7c36 */ /* 0x000fe20008000000 */
[----:B------:R-:W-:-:S02]  /*7bdf0*/  ULDC UR6, c[0x0][0x248] ;  /* 0x0000920000067ab9 */ /* 0x000fc40000000800 */
[----:B------:R0:W-:Y:S04]  /*7be00*/  STL [R1+0x1ac], R0 ;  /* 0x0001ac0001007387 */ /* 0x0001e80000100800 */
[----:B------:R-:W-:Y:S04]  /*7be10*/  STL [R1+0x4ce4], R14 ;  /* 0x004ce40e01007387 */ /* 0x000fe80000100800 */
[----:B------:R1:W-:Y:S01]  /*7be20*/  STL [R1+0x4cd4], R4 ;  /* 0x004cd40401007387 */ /* 0x0003e20000100800 */
[----:B0-----:R-:W-:-:S03]  /*7be30*/  F2FP.SATFINITE.E5M2.F32.PACK_AB_MERGE_C R0, R2, R3, RZ ;  /* 0x000000030200723e */ /* 0x001fc600048060ff */
[----:B------:R-:W4:Y:S04]  /*7be40*/  LDL.LU R5, [R1+0x5e0] ;  /* 0x0005e00001057983 */ /* 0x000f280000300800 */
[----:B-1----:R-:W4:Y:S04]  /*7be50*/  LDL.LU R4, [R1+0x5e4] ;  /* 0x0005e40001047983 */ /* 0x002f280000300800 */
[----:B------:R0:W-:Y:S04]  /*7be60*/  STL [R1+0x4cd8], R0 ;  /* 0x004cd80001007387 */ /* 0x0001e80000100800 */
[----:B------:R-:W4:Y:S04]  /*7be70*/  LDL.LU R3, [R1+0x5e8] ;  /* 0x0005e80001037983 */ /* 0x000f280000300800 */
[----:B------:R-:W4:Y:S01]  /*7be80*/  LDL.LU R2, [R1+0x5ec] ;  /* 0x0005ec0001027983 */ /* 0x000f220000300800 */
[----:B0-----:R-:W-:Y:S01]  /*7be90*/  VIADD R0, R61, UR6 ;  /* 0x000000063d007c36 */ /* 0x001fe20008000000 */
[----:B------:R-:W-:-:S02]  /*7bea0*/  ULDC UR6, c[0x0][0x248] ;  /* 0x0000920000067ab9 */ /* 0x000fc40000000800 */
[----:B------:R-:W-:Y:S01]  /*7beb0*/  STL [R1+0x1a8], R61 ;  /* 0x0001a83d01007387 */ /* 0x000fe20000100800 */
[----:B--2---:R-:W-:-:S05]  /*7bec0*/  F2FP.SATFINITE.E5M2.F32.PACK_AB_MERGE_C R12, R12, R13, RZ ;  /* 0x0000000d0c0c723e */ /* 0x004fca00048060ff */
[----:B------:R-:W-:Y:S04]  /*7bed0*/  STL [R1+0x4ccc], R12 ;  /* 0x004ccc0c01007387 */ /* 0x000fe80000100800 */
[----:B------:R0:W-:Y:S01]  /*7bee0*/  STL [R1+0x1a4], R0 ;  /* 0x0001a40001007387 */ /* 0x0001e20000100800 */
[----:B---3--:R-:W-:Y:S01]  /*7bef0*/  F2FP.SATFINITE.E5M2.F32.PACK_AB_MERGE_C R10, R10, R11, RZ ;  /* 0x0000000b0a0a723e */ /* 0x008fe200048060ff */
[----:B0-----:R-:W-:Y:S01]  /*7bf00*/  VIADD R0, R0, UR6 ;  /* 0x0000000600007c36 */ /* 0x001fe20008000000 */
[----:B------:R-:W-:-:S03]  /*7bf10*/  ULDC UR6, c[0x0][0x248] ;  /* 0x0000920000067ab9 */ /* 0x000fc60000000800 */
[----:B------:R0:W-:Y:S01]  /*7bf20*/  STL [R1+0x4cd0], R10 ;  /* 0x004cd00a01007387 */ /* 0x0001e20000100800 */
[----:B----4-:R-:W-:-:S03]  /*7bf30*/  F2FP.SATFINITE.E5M2.F32.PACK_AB_MERGE_C R8, R8, R9, RZ ;  /* 0x000000090808723e */ /* 0x010fc600048060ff */
[----:B------:R-:W2:Y:S04]  /*7bf40*/  LDL.LU R30, [R1+0x5d0] ;  /* 0x0005d000011e7983 */ /* 0x000ea80000300800 */
[----:B------:R-:W2:Y:S04]  /*7bf50*/  LDL.LU R29, [R1+0x5d4] ;  /* 0x0005d400011d7983 */ /* 0x000ea80000300800 */
[----:B------:R1:W-:Y:S04]  /*7bf60*/  STL [R1+0x4cc0], R8 ;  /* 0x004cc00801007387 */ /* 0x0003e80000100800 */
        /* <DEDUP_REMOVED lines=12> */
[----:B------:R-:W-:-:S03]  /*7c030*/  F2FP.SATFINITE.E5M2.F32.PACK_AB_MERGE_C R6, R6, R7, RZ ;  /* 0x000000070606723e */ /* 0x000fc600048060ff */
[----:B------:R-:W4:Y:S04]  /*7c040*/  LDL.LU R12, [R1+0x5a4] ;  /* 0x0005a400010c7983 */ /* 0x000f280000300800 */
[----:B------:R3:W-:Y:S04]  /*7c050*/  STL [R1+0x4cc4], R6 ;  /* 0x004cc40601007387 */ /* 0x0007e80000100800 */
[----:B------:R-:W4:Y:S04]  /*7c060*/  LDL.LU R11, [R1+0x5a8] ;  /* 0x0005a800010b7983 */ /* 0x000f280000300800 */
[----:B0-----:R-:W4:Y:S01]  /*7c070*/  LDL.LU R10, [R1+0x5ac] ;  /* 0x0005ac00010a7983 */ /* 0x001f220000300800 */
[----:B------:R-:W-:Y:S01]  /*7c080*/  VIADD R58, R0, UR6 ;  /* 0x00000006003a7c36 */ /* 0x000fe20008000000 */
[----:B------:R-:W-:-:S02]  /*7c090*/  ULDC UR6, c[0x0][0x248] ;  /* 0x0000920000067ab9 */ /* 0x000fc40000000800 */
[----:B------:R-:W4:Y:S04]  /*7c0a0*/  LDL.LU R9, [R1+0x590] ;  /* 0x0005900001097983 */ /* 0x000f280000300800 */
[----:B-1----:R-:W4:Y:S01]  /*7c0b0*/  LDL.LU R8, [R1+0x594] ;  /* 0x0005940001087983 */ /* 0x002f220000300800 */
[----:B---3--:R-:W-:-:S03]  /*7c0c0*/  F2FP.SATFINITE.E5M2.F32.PACK_AB_MERGE_C R0, R4, R5, RZ ;  /* 0x000000050400723e */ /* 0x008fc600048060ff */
[----:B------:R-:W3:Y:S04]  /*7c0d0*/  LDL.LU R7, [R1+0x598] ;  /* 0x0005980001077983 */ /* 0x000ee80000300800 */
[----:B------:R-:W3:Y:S04]  /*7c0e0*/  LDL.LU R6, [R1+0x59c] ;  /* 0x00059c0001067983 */ /* 0x000ee80000300800 */
[----:B------:R0:W-:Y:S04]  /*7c0f0*/  STL [R1+0x52c0], R0 ;  /* 0x0052c00001007387 */ /* 0x0001e80000100800 */
[----:B------:R-:W3:Y:S04]  /*7c100*/  LDL.LU R5, [R1+0x580] ;  /* 0x0005800001057983 */ /* 0x000ee80000300800 */
[----:B------:R-:W3:Y:S01]  /*7c110*/  LDL.LU R4, [R1+0x584] ;  /* 0x0005840001047983 */ /* 0x000ee20000300800 */
[----:B0-----:R-:W-:-:S05]  /*7c120*/  F2FP.SATFINITE.E5M2.F32.PACK_AB_MERGE_C R0, R2, R3, RZ ;  /* 0x000000030200723e */ /* 0x001fca00048060ff */
[----:B------:R0:W-:Y:S04]  /*7c130*/  STL [R1+0x52d8], R0 ;  /* 0x0052d80001007387 */ /* 0x0001e80000100800 */
[----:B------:R-:W3:Y:S04]  /*7c140*/  LDL.LU R3, [R1+0x588] ;  /* 0x0005880001037983 */ /* 0x000ee80000300800 */
[----:B------:R-:W3:Y:S01]  /*7c150*/  LDL.LU R2, [R1+0x58c] ;  /* 0x00058c0001027983 */ /* 0x000ee20000300800 */
[----:B0-----:R-:W-:Y:S01]  /*7c160*/  VIADD R0, R58, UR6 ;  /* 0x000000063a007c36 */ /* 0x001fe20008000000 */
[----:B------:R-:W-:-:S02]  /*7c170*/  ULDC UR6, c[0x0][0x248] ;  /* 0x0000920000067ab9 */ /* 0x000fc40000000800 */
[----:B------:R-:W-:Y:S04]  /*7c180*/  STL [R1+0x18c], R58 ;  /* 0x00018c3a01007387 */ /* 0x000fe80000100800 */
[----:B------:R-:W-:Y:S04]  /*7c190*/  STL [R1+0x56ac], R58 ;  /* 0x0056ac3a01007387 */ /* 0x000fe80000100800 */
[----:B------:R0:W-:Y:S02]  /*7c1a0*/  STL [R1+0x188], R0 ;  /* 0x0001880001007387 */ /* 0x0001e40000100800 */
[----:B0-----:R-:W-:Y:S01]  /*7c1b0*/  VIADD R0, R0, UR6 ;  /* 0x0000000600007c36 */ /* 0x001fe20008000000 */
[----:B------:R-:W-:-:S03]  /*7c1c0*/  ULDC UR6, c[0x0][0x248] ;  /* 0x0000920000067ab9 */ /* 0x000fc60000000800 */
[----:B------:R-:W-:Y:S01]  /*7c1d0*/  VIADD R57, R0, UR6 ;  /* 0x0000000600397c36 */ /* 0x000fe20008000000 */
[----:B------:R-:W-:Y:S01]  /*7c1e0*/  ULDC UR6, c[0x0][0x248] ;  /* 0x0000920000067ab9 */ /* 0x000fe20000000800 */
[----:B--2---:R-:W-:-:S05]  /*7c1f0*/  F2FP.SATFINITE.E5M2.F32.PACK_AB_MERGE_C R18, R29, R30, RZ ;  /* 0x0000001e1d12723e */ /* 0x004fca00048060ff */
[----:B------:R4:W-:Y:S02]  /*7c200*/  STL [R1+0x5264], R18 ;  /* 0x0052641201007387 */ /* 0x0009e40000100800 */
[----:B----4-:R-:W-:Y:S02]  /*7c210*/  F2FP.SATFINITE.E5M2.F32.PACK_AB_MERGE_C R18, R27, R28, RZ ;  /* 0x0000001c1b12723e */ /* 0x010fe400048060ff */
[----:B------:R-:W-:-:S03]  /*7c220*/  F2FP.SATFINITE.E5M2.F32.PACK_AB_MERGE_C R20, R23, R25, RZ ;  /* 0x000000191714723e */ /* 0x000fc600048060ff */
[----:B------:R0:W-:Y:S04]  /*7c230*/  STL [R1+0x5270], R18 ;  /* 0x0052701201007387 */ /* 0x0001e80000100800 */
[----:B------:R-:W-:Y:S04]  /*7c240*/  STL [R1+0x51f0], R20 ;  /* 0x0051f01401007387 */ /* 0x000fe80000100800 */
[----:B------:R1:W-:Y:S01]  /*7c250*/  STL [R1+0x184], R0 ;  /* 0x0001840001007387 */ /* 0x0003e20000100800 */
[----:B0-----:R-:W-:Y:S02]  /*7c260*/  F2FP.SATFINITE.E5M2.F32.PACK_AB_MERGE_C R18, R21, R22, RZ ;  /* 0x000000161512723e */ /* 0x001fe400048060ff */
[----:B-1----:R-:W-:-:S03]  /*7c270*/  F2FP.SATFINITE.E5M2.F32.PACK_AB_MERGE_C R0, R16, R19, RZ ;  /* 0x000000131000723e */ /* 0x002fc600048060ff */
[----:B------:R-:W-:Y:S01]  /*7c280*/  STL [R1+0x5208], R18 ;  /* 0x0052081201007387 */ /* 0x000fe20000100800 */
[----:B------:R-:W-:-:S03]  /*7c290*/  F2FP.SATFINITE.E5M2.F32.PACK_AB_MERGE_C R14, R14, R15, RZ ;  /* 0x0000000f0e0e723e */ /* 0x000fc600048060ff */
[----:B------:R0:W-:Y:S04]  /*7c2a0*/  STL [R1+0x5198], R0 ;  /* 0x0051980001007387 */ /* 0x0001e80000100800 */
[----:B------:R-:W-:Y:S01]  /*7c2b0*/  STL [R1+0x180], R57 ;  /* 0x0001803901007387 */ /* 0x000fe20000100800 */
[----:B------:R-:W-:Y:S01]  /*7c2c0*/  F2FP.SATFINITE.E5M2.F32.PACK_AB_MERGE_C R12, R12, R13, RZ ;  /* 0x0000000d0c0c723e */ /* 0x000fe200048060ff */
[----:B0-----:R-:W-:Y:S02]  /*7c2d0*/  VIADD R0, R57, UR6 ;  /* 0x0000000639007c36 */ /* 0x001fe40008000000 */
[----:B------:R-:W-:Y:S01]  /*7c2e0*/  STL [R1+0x51ac], R14 ;  /* 0x0051ac0e01007387 */ /* 0x000fe20000100800 */
[----:B------:R-:W-:-:S03]  /*7c2f0*/  ULDC UR6, c[0x0][0x248] ;  /* 0x0000920000067ab9 */ /* 0x000fc60000000800 */
[----:B------:R-:W-:Y:S01]  /*7c300*/  STL [R1+0x5140], R12 ;  /* 0x0051400c01007387 */ /* 0x000fe20000100800 */
[----:B------:R-:W-:-:S03]  /*7c310*/  F2FP.SATFINITE.E5M2.F32.PACK_AB_MERGE_C R10, R10, R11, RZ ;  /* 0x0000000b0a0a723e */ /* 0x000fc600048060ff */
[----:B------:R0:W-:Y:S04]  /*7c320*/  STL [R1+0x17c], R0 ;  /* 0x00017c0001007387 */ /* 0x0001e80000100800 */
[----:B------:R1:W-:Y:S01]  /*7c330*/  STL [R1+0x52f8], R10 ;  /* 0x0052f80a01007387 */ /* 0x0003e20000100800 */
[----:B0-----:R-:W-:Y:S01]  /*7c340*/  VIADD R0, R0, UR6 ;  /* 0x0000000600007c36 */ /* 0x001fe20008000000 */
[----:B------:R-:W-:Y:S01]  /*7c350*/  ULDC UR6, c[0x0][0x248] ;  /* 0x0000920000067ab9 */ /* 0x000fe20000000800 */
[----:B-1----:R-:W-:Y:S02]  /*7c360*/  F2FP.SATFINITE.E5M2.F32.PACK_AB_MERGE_C R10, R8, R9, RZ ;  /* 0x00000009080a723e */ /* 0x002fe400048060ff */
[----:B------:R-:W2:Y:S04]  /*7c370*/  LDL.LU R9, [R1+0x570] ;  /* 0x0005700001097983 */ /* 0x000ea80000300800 */
[----:B------:R-:W2:Y:S04]  /*7c380*/  LDL.LU R8, [R1+0x574] ;  /* 0x0005740001087983 */ /* 0x000ea80000300800 */
[----:B------:R3:W-:Y:S01]  /*7c390*/  STL [R1+0x50e8], R10 ;  /* 0x0050e80a01007387 */ /* 0x0007e20000100800 */
[----:B------:R-:W-:Y:S01]  /*7c3a0*/  VIADD R56, R0, UR6 ;  /* 0x0000000600387c36 */ /* 0x000fe20008000000 */
[----:B------:R-:W-:-:S02]  /*7c3b0*/  ULDC UR6, c[0x0][0x248] ;  /* 0x0000920000067ab9 */ /* 0x000fc40000000800 */
[----:B------:R0:W-:Y:S01]  /*7c3c0*/  STL [R1+0x178], R0 ;  /* 0x0001780001007387 */ /* 0x0001e20000100800 */
[----:B---3--:R-:W-:-:S03]  /*7c3d0*/  F2FP.SATFINITE.E5M2.F32.PACK_AB_MERGE_C R10, R6, R7, RZ ;  /* 0x00000007060a723e */ /* 0x008fc600048060ff */
[----:B------:R-:W3:Y:S01]  /*7c3e0*/  LDL.LU R7, [R1+0x578] ;  /* 0x0005780001077983 */ /* 0x000ee20000300800 */
[----:B0-----:R-:W-:-:S03]  /*7c3f0*/  F2FP.SATFINITE.E5M2.F32.PACK_AB_MERGE_C R0, R4, R5, RZ ;  /* 0x000000050400723e */ /* 0x001fc600048060ff */
[----:B------:R-:W3:Y:S04]  /*7c400*/  LDL.LU R6, [R1+0x57c] ;  /* 0x00057c0001067983 */ /* 0x000ee80000300800 */
[----:B------:R-:W-:Y:S04]  /*7c410*/  STL [R1+0x5104], R10 ;  /* 0x0051040a01007387 */ /* 0x000fe80000100800 */
[----:B------:R-:W4:Y:S04]  /*7c420*/  LDL.LU R30, [R1+0x560] ;  /* 0x00056000011e7983 */ /* 0x000f280000300800 */
[----:B------:R-:W4:Y:S04]  /*7c430*/  LDL.LU R29, [R1+0x564] ;  /* 0x00056400011d7983 */ /* 0x000f280000300800 */
[----:B------:R0:W-:Y:S04]  /*7c440*/  STL [R1+0x5068], R0 ;  /* 0x0050680001007387 */ /* 0x0001e80000100800 */
[----:B------:R-:W4:Y:S01]  /*7c450*/  LDL.LU R4, [R1+0x568] ;  /* 0x0005680001047983 */ /* 0x000f220000300800 */
[----:B0-----:R-:W-:-:S03]  /*7c460*/  F2FP.SATFINITE.E5M2.F32.PACK_AB_MERGE_C R0, R2, R3, RZ ;  /* 0x000000030200723e */ /* 0x001fc600048060ff */
        /* <DEDUP_REMOVED lines=16> */
[----:B0-----:R-:W-:Y:S01]  /*7c570*/  VIADD R0, R56, UR6 ;  /* 0x0000000638007c36 */ /* 0x001fe20008000000 */
[----:B------:R-:W-:-:S02]  /*7c580*/  ULDC UR6, c[0x0][0x248] ;  /* 0x0000920000067ab9 */ /* 0x000fc40000000800 */
[----:B------:R-:W4:Y:S04]  /*7c590*/  LDL.LU R5, [R1+0x528] ;  /* 0x0005280001057983 */ /* 0x000f280000300800 */
[----:B------:R-:W4:Y:S04]  /*7c5a0*/  LDL.LU R2, [R1+0x52c] ;  /* 0x00052c0001027983 */ /* 0x000f280000300800 */
[----:B------:R-:W-:Y:S04]  /*7c5b0*/  STL [R1+0x174], R56 ;  /* 0x0001743801007387 */ /* 0x000fe80000100800 */
[----:B------:R-:W-:Y:S04]  /*7c5c0*/  STL [R1+0x56a8], R56 ;  /* 0x0056a83801007387 */ /* 0x000fe80000100800 */
[----:B------:R0:W-:Y:S02]  /*7c5d0*/  STL [R1+0x170], R0 ;  /* 0x0001700001007387 */ /* 0x0001e40000100800 */
[----:B0-----:R-:W-:Y:S01]  /*7c5e0*/  VIADD R0, R0, UR6 ;  /* 0x0000000600007c36 */ /* 0x001fe20008000000 */
[----:B------:R-:W-:Y:S01]  /*7c5f0*/  ULDC UR6, c[0x0][0x248] ;  /* 0x0000920000067ab9 */ /* 0x000fe20000000800 */
[----:B--2---:R-:W-:-:S05]  /*7c600*/  F2FP.SATFINITE.E5M2.F32.PACK_AB_MERGE_C R8, R8, R9, RZ ;  /* 0x000000090808723e */ /* 0x004fca00048060ff */
[----:B------:R0:W-:Y:S04]  /*7c610*/  STL [R1+0x4fc8], R8 ;  /* 0x004fc80801007387 */ /* 0x0001e80000100800 */
[----:B------:R-:W2:Y:S04]  /*7c620*/  LDL.LU R9, [R1+0x510] ;  /* 0x0005100001097983 */ /* 0x000ea80000300800 */
[----:B0-----:R-:W2:Y:S01]  /*7c630*/  LDL.LU R8, [R1+0x514] ;  /* 0x0005140001087983 */ /* 0x001ea20000300800 */
[----:B---3--:R-:W-:-:S05]  /*7c640*/  F2FP.SATFINITE.E5M2.F32.PACK_AB_MERGE_C R6, R6, R7, RZ ;  /* 0x000000070606723e */ /* 0x008fca00048060ff */
[----:B------:R0:W-:Y:S04]  /*7c650*/  STL [R1+0x4fec], R6 ;  /* 0x004fec0601007387 */ /* 0x0001e80000100800 */
[----:B------:R-:W3:Y:S01]  /*7c660*/  LDL.LU R7, [R1+0x518] ;  /* 0x0005180001077983 */ /* 0x000ee20000300800 */
[----:B----4-:R-:W-:-:S03]  /*7c670*/  F2FP.SATFINITE.E5M2.F32.PACK_AB_MERGE_C R18, R29, R30, RZ ;  /* 0x0000001e1d12723e */ /* 0x010fc600048060ff */
[----:B0-----:R-:W3:Y:S04]  /*7c680*/  LDL.LU R6, [R1+0x51c] ;  /* 0x00051c0001067983 */ /* 0x001ee80000300800 */
[----:B------:R-:W-:Y:S04]  /*7c690*/  STL [R1+0x15c], R0 ;  /* 0x00015c0001007387 */ /* 0x000fe80000100800 */
[----:B------:R-:W-:Y:S01]  /*7c6a0*/  STL [R1+0x4f40], R18 ;  /* 0x004f401201007387 */ /* 0x000fe20000100800 */
[----:B------:R-:W-:-:S03]  /*7c6b0*/  F2FP.SATFINITE.E5M2.F32.PACK_AB_MERGE_C R3, R3, R4, RZ ;  /* 0x000000040303723e */ /* 0x000fc600048060ff */
[----:B------:R-:W4:Y:S04]  /*7c6c0*/  LDL.LU R4, [R1+0x500] ;  /* 0x0005000001047983 */ /* 0x000f280000300800 */
[----:B------:R0:W-:Y:S04]  /*7c6d0*/  STL [R1+0x5300], R3 ;  /* 0x0053000301007387 */ /* 0x0001e80000100800 */
[----:B0-----:R-:W4:Y:S01]  /*7c6e0*/  LDL.LU R3, [R1+0x504] ;  /* 0x0005040001037983 */ /* 0x001f220000300800 */
[----:B------:R-:W-:Y:S01]  /*7c6f0*/  VIADD R55, R0, UR6 ;  /* 0x0000000600377c36 */ /* 0x000fe20008000000 */
[----:B------:R-:W-:Y:S01]  /*7c700*/  F2FP.SATFINITE.E5M2.F32.PACK_AB_MERGE_C R0, R27, R28, RZ ;  /* 0x0000001c1b00723e */ /* 0x000fe200048060ff */
[----:B------:R-:W-:Y:S01]  /*7c710*/  ULDC UR6, c[0x0][0x248] ;  /* 0x0000920000067ab9 */ /* 0x000fe20000000800 */
[----:B------:R-:W-:-:S03]  /*7c720*/  F2FP.SATFINITE.E5M2.F32.PACK_AB_MERGE_C R18, R23, R25, RZ ;  /* 0x000000191712723e */ /* 0x000fc600048060ff */
[----:B------:R0:W-:Y:S04]  /*7c730*/  STL [R1+0x4edc], R0 ;  /* 0x004edc0001007387 */ /* 0x0001e80000100800 */
[----:B------:R-:W-:Y:S04]  /*7c740*/  STL [R1+0x158], R55 ;  /* 0x0001583701007387 */ /* 0x000fe80000100800 */
[----:B------:R1:W-:Y:S01]  /*7c750*/  STL [R1+0x4ef4], R18 ;  /* 0x004ef41201007387 */ /* 0x0003e20000100800 */
[----:B0-----:R-:W-:Y:S01]  /*7c760*/  VIADD R0, R55, UR6 ;  /* 0x0000000637007c36 */ /* 0x001fe20008000000 */
[----:B------:R-:W-:Y:S01]  /*7c770*/  ULDC UR6, c[0x0][0x248] ;  /* 0x0000920000067ab9 */ /* 0x000fe20000000800 */
[----:B------:R-:W-:-:S02]  /*7c780*/  F2FP.SATFINITE.E5M2.F32.PACK_AB_MERGE_C R16, R16, R19, RZ ;  /* 0x000000131010723e */ /* 0x000fc400048060ff */
[----:B-1----:R-:W-:Y:S02]  /*7c790*/  F2FP.SATFINITE.E5M2.F32.PACK_AB_MERGE_C R18, R21, R22, RZ ;  /* 0x000000161512723e */ /* 0x002fe400048060ff */
[----:B------:R-:W-:-:S03]  /*7c7a0*/  F2FP.SATFINITE.E5M2.F32.PACK_AB_MERGE_C R14, R14, R15, RZ ;  /* 0x0000000f0e0e723e */ /* 0x000fc600048060ff */
[----:B------:R-:W-:Y:S04]  /*7c7b0*/  STL [R1+0x4e94], R18 ;  /* 0x004e941201007387 */ /* 0x000fe80000100800 */
[----:B------:R0:W-:Y:S01]  /*7c7c0*/  STL [R1+0x154], R0 ;  /* 0x0001540001007387 */ /* 0x0001e20000100800 */
[----:B------:R-:W-:-:S03]  /*7c7d0*/  F2FP.SATFINITE.E5M2.F32.PACK_AB_MERGE_C R12, R12, R13, RZ ;  /* 0x0000000d0c0c723e */ /* 0x000fc600048060ff */
[----:B------:R-:W-:Y:S01]  /*7c7e0*/  STL [R1+0x4ea0], R16 ;  /* 0x004ea01001007387 */ /* 0x000fe20000100800 */
[----:B0-----:R-:W-:Y:S01]  /*7c7f0*/  VIADD R0, R0, UR6 ;  /* 0x0000000600007c36 */ /* 0x001fe20008000000 */
[----:B------:R-:W-:Y:S01]  /*7c800*/  F2FP.SATFINITE.E5M2.F32.PACK_AB_MERGE_C R10, R10, R11, RZ ;  /* 0x0000000b0a0a723e */ /* 0x000fe200048060ff */
[----:B------:R-:W-:Y:S01]  /*7c810*/  ULDC UR6, c[0x0][0x248] ;  /* 0x0000920000067ab9 */ /* 0x000fe20000000800 */
[----:B------:R-:W-:Y:S01]  /*7c820*/  STL [R1+0x4e80], R14 ;  /* 0x004e800e01007387 */ /* 0x000fe20000100800 */
[----:B------:R-:W-:Y:S01]  /*7c830*/  VIADD R54, R0, UR6 ;  /* 0x0000000600367c36 */ /* 0x000fe20008000000 */
[----:B------:R-:W-:Y:S02]  /*7c840*/  ULDC UR6, c[0x0][0x248] ;  /* 0x0000920000067ab9 */ /* 0x000fe40000000800 */
[----:B------:R0:W-:Y:S04]  /*7c850*/  STL [R1+0x150], R0 ;  /* 0x0001500001007387 */ /* 0x0001e80000100800 */
[----:B------:R-:W-:Y:S04]  /*7c860*/  STL [R1+0x4e88], R12 ;  /* 0x004e880c01007387 */ /* 0x000fe80000100800 */
[----:B------:R-:W-:Y:S01]  /*7c870*/  STL [R1+0x4e74], R10 ;  /* 0x004e740a01007387 */ /* 0x000fe20000100800 */
[----:B0-----:R-:W-:-:S03]  /*7c880*/  F2FP.SATFINITE.E5M2.F32.PACK_AB_MERGE_C R0, R2, R5, RZ ;  /* 0x000000050200723e */ /* 0x001fc600048060ff */
[----:B------:R-:W4:Y:S04]  /*7c890*/  LDL.LU R5, [R1+0x508] ;  /* 0x0005080001057983 */ /* 0x000f280000300800 */
[----:B------:R-:W4:Y:S04]  /*7c8a0*/  LDL.LU R2, [R1+0x50c] ;  /* 0x00050c0001027983 */ /* 0x000f280000300800 */
[----:B------:R0:W-:Y:S04]  /*7c8b0*/  STL [R1+0x5314], R0 ;  /* 0x0053140001007387 */ /* 0x0001e80000100800 */
[----:B------:R-:W-:Y:S01]  /*7c8c0*/  STL [R1+0x14c], R54 ;  /* 0x00014c3601007387 */ /* 0x000fe20000100800 */
[----:B0-----:R-:W-:-:S03]  /*7c8d0*/  VIADD R0, R54, UR6 ;  /* 0x0000000636007c36 */ /* 0x001fc60008000000 */
[----:B------:R-:W-:Y:S01]  /*7c8e0*/  STL [R1+0x56a4], R54 ;  /* 0x0056a43601007387 */ /* 0x000fe20000100800 */
[----:B------:R-:W-:-:S03]  /*7c8f0*/  ULDC UR6, c[0x0][0x248] ;  /* 0x0000920000067ab9 */ /* 0x000fc60000000800 */
[----:B------:R0:W-:Y:S02]  /*7c900*/  STL [R1+0x148], R0 ;  /* 0x0001480001007387 */ /* 0x0001e40000100800 */
[----:B0-----:R-:W-:Y:S01]  /*7c910*/  VIADD R0, R0, UR6 ;  /* 0x0000000600007c36 */ /* 0x001fe20008000000 */
[----:B------:R-:W-:Y:S01]  /*7c920*/  ULDC UR6, c[0x0][0x248] ;  /* 0x0000920000067ab9 */ /* 0x000fe20000000800 */
[----:B--2---:R-:W-:-:S05]  /*7c930*/  F2FP.SATFINITE.E5M2.F32.PACK_AB_MERGE_C R8, R8, R9, RZ ;  /* 0x000000090808723e */ /* 0x004fca00048060ff */
[----:B------:R-:W-:Y:S04]  /*7c940*/  STL [R1+0x4db0], R8 ;  /* 0x004db00801007387 */ /* 0x000fe80000100800 */
[----:B------:R-:W2:Y:S01]  /*7c950*/  LDL.LU R34, [R1+0x4f0] ;  /* 0x0004f00001227983 */ /* 0x000ea20000300800 */
[----:B---3--:R-:W-:-:S05]  /*7c960*/  F2FP.SATFINITE.E5M2.F32.PACK_AB_MERGE_C R6, R6, R7, RZ ;  /* 0x000000070606723e */ /* 0x008fca00048060ff */
[----:B------:R-:W-:Y:S04]  /*7c970*/  STL [R1+0x4db8], R6 ;  /* 0x004db80601007387 */ /* 0x000fe80000100800 */
[----:B------:R-:W2:Y:S04]  /*7c980*/  LDL.LU R33, [R1+0x4f4] ;  /* 0x0004f40001217983 */ /* 0x000ea80000300800 */
[----:B------:R-:W3:Y:S04]  /*7c990*/  LDL.LU R32, [R1+0x4f8] ;  /* 0x0004f80001207983 */ /* 0x000ee80000300800 */
[----:B------:R-:W-:Y:S04]  /*7c9a0*/  STL [R1+0x13c], R0 ;  /* 0x00013c0001007387 */ /* 0x000fe80000100800 */
[----:B------:R-:W3:Y:S04]  /*7c9b0*/  LDL.LU R31, [R1+0x4fc] ;  /* 0x0004fc00011f7983 */ /* 0x000ee80000300800 */
[----:B------:R-:W3:Y:S01]  /*7c9c0*/  LDL.LU R30, [R1+0x4e0] ;  /* 0x0004e000011e7983 */ /* 0x000ee20000300800 */
[----:B----4-:R-:W-:-:S03]  /*7c9d0*/  F2FP.SATFINITE.E5M2.F32.PACK_AB_MERGE_C R3, R3, R4, RZ ;  /* 0x000000040303723e */ /* 0x010fc600048060ff */
        /* <DEDUP_REMOVED lines=17> */
[----:B0-----:R-:W4:Y:S01]  /*7caf0*/  LDL.LU R3, [R1+0x4a4] ;  /* 0x0004a40001037983 */ /* 0x001f220000300800 */
[----:B------:R-:W-:-:S03]  /*7cb00*/  F2FP.SATFINITE.E5M2.F32.PACK_AB_MERGE_C R2, R2, R5, RZ ;  /* 0x000000050202723e */ /* 0x000fc600048060ff */
[----:B------:R-:W4:Y:S04]  /*7cb10*/  LDL.LU R9, [R1+0x4a8] ;  /* 0x0004a80001097983 */ /* 0x000f280000300800 */
[----:B------:R0:W-:Y:S04]  /*7cb20*/  STL [R1+0x4da8], R2 ;  /* 0x004da80201007387 */ /* 0x0001e80000100800 */
[----:B------:R-:W4:Y:S04]  /*7cb30*/  LDL.LU R8, [R1+0x4ac] ;  /* 0x0004ac0001087983 */ /* 0x000f280000300800 */
[----:B------:R-:W4:Y:S04]  /*7cb40*/  LDL.LU R7, [R1+0x490] ;  /* 0x0004900001077983 */ /* 0x000f280000300800 */
[----:B------:R-:W4:Y:S04]  /*7cb50*/  LDL.LU R6, [R1+0x494] ;  /* 0x0004940001067983 */ /* 0x000f280000300800 */
[----:B------:R-:W4:Y:S04]  /*7cb60*/  LDL.LU R5, [R1+0x498] ;  /* 0x0004980001057983 */ /* 0x000f280000300800 */
[----:B0-----:R-:W4:Y:S01]  /*7cb70*/  LDL.LU R2, [R1+0x49c] ;  /* 0x00049c0001027983 */ /* 0x001f220000300800 */
[----:B------:R-:W-:Y:S01]  /*7cb80*/  VIADD R53, R0, UR6 ;  /* 0x0000000600357c36 */ /* 0x000fe20008000000 */
[----:B------:R-:W-:Y:S01]  /*7cb90*/  ULDC UR6, c[0x0][0x248] ;  /* 0x0000920000067ab9 */ /* 0x000fe20000000800 */
[----:B--2---:R-:W-:-:S05]  /*7cba0*/  F2FP.SATFINITE.E5M2.F32.PACK_AB_MERGE_C R0, R33, R34, RZ ;  /* 0x000000222100723e */ /* 0x004fca00048060ff */
[----:B------:R0:W-:Y:S01]  /*7cbb0*/  STL [R1+0x4d94], R0 ;  /* 0x004d940001007387 */ /* 0x0001e20000100800 */
[----:B---3--:R-:W-:-:S03]  /*7cbc0*/  F2FP.SATFINITE.E5M2.F32.PACK_AB_MERGE_C R18, R31, R32, RZ ;  /* 0x000000201f12723e */ /* 0x008fc600048060ff */
[----:B------:R-:W-:Y:S01]  /*7cbd0*/  STL [R1+0x138], R53 ;  /* 0x0001383501007387 */ /* 0x000fe20000100800 */
[----:B0-----:R-:W-:Y:S01]  /*7cbe0*/  VIADD R0, R53, UR6 ;  /* 0x0000000635007c36 */ /* 0x001fe20008000000 */
[----:B------:R-:W-:Y:S02]  /*7cbf0*/  ULDC UR6, c[0x0][0x248] ;  /* 0x0000920000067ab9 */ /* 0x000fe40000000800 */
[----:B------:R0:W-:Y:S01]  /*7cc00*/  STL [R1+0x4d98], R18 ;  /* 0x004d981201007387 */ /* 0x0001e20000100800 */
[----:B----4-:R-:W-:-:S05]  /*7cc10*/  F2FP.SATFINITE.E5M2.F32.PACK_AB_MERGE_C R20, R29, R30, RZ ;  /* 0x0000001e1d14723e */ /* 0x010fca00048060ff */
[----:B------:R-:W-:Y:S04]  /*7cc20*/  STL [R1+0x4d88], R20 ;  /* 0x004d881401007387 */ /* 0x000fe80000100800 */
[----:B------:R1:W-:Y:S01]  /*7cc30*/  STL [R1+0x134], R0 ;  /* 0x0001340001007387 */ /* 0x0003e20000100800 */
[----:B0-----:R-:W-:Y:S01]  /*7cc40*/  F2FP.SATFINITE.E5M2.F32.PACK_AB_MERGE_C R18, R27, R28, RZ ;  /* 0x0000001c1b12723e */ /* 0x001fe200048060ff */
[----:B-1----:R-:W-:Y:S01]  /*7cc50*/  VIADD R0, R0, UR6 ;  /* 0x0000000600007c36 */ /* 0x002fe20008000000 */
[----:B------:R-:W-:-:S03]  /*7cc60*/  F2FP.SATFINITE.E5M2.F32.PACK_AB_MERGE_C R20, R23, R25, RZ ;  /* 0x000000191714723e */ /* 0x000fc600048060ff */
[----:B------:R0:W-:Y:S01]  /*7cc70*/  STL [R1+0x52cc], R18 ;  /* 0x0052cc1201007387 */ /* 0x0001e20000100800 */
[----:B------:R-:W-:Y:S02]  /*7cc80*/  ULDC UR6, c[0x0][0x248] ;  /* 0x0000920000067ab9 */ /* 0x000fe40000000800 */
[----:B------:R-:W-:Y:S01]  /*7cc90*/  VIADD R52, R0, UR6 ;  /* 0x0000000600347c36 */ /* 0x000fe20008000000 */
[----:B------:R-:W-:Y:S01]  /*7cca0*/  STL [R1+0x4d74], R20 ;  /* 0x004d741401007387 */ /* 0x000fe20000100800 */
[----:B------:R-:W-:-:S03]  /*7ccb0*/  ULDC UR6, c[0x0][0x248] ;  /* 0x0000920000067ab9 */ /* 0x000fc60000000800 */
        /* <DEDUP_REMOVED lines=10> */
[----:B------:R-:W-:Y:S01]  /*7cd60*/  ULDC UR6, c[0x0][0x248] ;  /* 0x0000920000067ab9 */ /* 0x000fe20000000800 */
[----:B------:R-:W-:-:S02]  /*7cd70*/  F2FP.SATFINITE.E5M2.F32.PACK_AB_MERGE_C R10, R10, R11, RZ ;  /* 0x0000000b0a0a723e */ /* 0x000fc400048060ff */
[----:B------:R-:W-:Y:S04]  /*7cd80*/  STL [R1+0x4d54], R12 ;  /* 0x004d540c01007387 */ /* 0x000fe80000100800 */
[----:B------:R-:W-:Y:S04]  /*7cd90*/  STL [R1+0x108], R0 ;  /* 0x0001080001007387 */ /* 0x000fe80000100800 */
[----:B------:R0:W-:Y:S02]  /*7cda0*/  STL [R1+0x4d5c], R10 ;  /* 0x004d5c0a01007387 */ /* 0x0001e40000100800 */
[----:B0-----:R-:W-:-:S02]  /*7cdb0*/  F2FP.SATFINITE.E5M2.F32.PACK_AB_MERGE_C R10, R3, R4, RZ ;  /* 0x00000004030a723e */ /* 0x001fc400048060ff */
[----:B------:R-:W2:Y:S04]  /*7cdc0*/  LDL.LU R4, [R1+0x480] ;  /* 0x0004800001047983 */ /* 0x000ea80000300800 */
[----:B------:R-:W2:Y:S01]  /*7cdd0*/  LDL.LU R3, [R1+0x484] ;  /* 0x0004840001037983 */ /* 0x000ea20000300800 */
        /* <DEDUP_REMOVED lines=9> */
[----:B------:R-:W-:Y:S01]  /*7ce70*/  STL [R1+0x4d3c], R6 ;  /* 0x004d3c0601007387 */ /* 0x000fe20000100800 */
[----:B0-----:R-:W-:-:S03]  /*7ce80*/  F2FP.SATFINITE.E5M2.F32.PACK_AB_MERGE_C R0, R2, R5, RZ ;  /* 0x000000050200723e */ /* 0x001fc600048060ff */
[----:B------:R-:W3:Y:S04]  /*7ce90*/  LDL.LU R34, [R1+0x488] ;  /* 0x0004880001227983 */ /* 0x000ee80000300800 */
[----:B------:R-:W3:Y:S04]  /*7cea0*/  LDL.LU R33, [R1+0x48c] ;  /* 0x00048c0001217983 */ /* 0x000ee80000300800 */
        /* <DEDUP_REMOVED lines=11> */
[----:B------:R-:W4:Y:S04]  /*7cf60*/  LDL.LU R21, [R1+0x458] ;  /* 0x0004580001157983 */ /* 0x000f280000300800 */
[----:B------:R-:W4:Y:S04]  /*7cf70*/  LDL.LU R19, [R1+0x45c] ;  /* 0x00045c0001137983 */ /* 0x000f280000300800 */
[----:B------:R-:W4:Y:S04]  /*7cf80*/  LDL R16, [R1+0x440] ;  /* 0x0004400001107983 */ /* 0x000f280000100800 */
[----:B------:R-:W4:Y:S04]  /*7cf90*/  LDL R15, [R1+0x444] ;  /* 0x00044400010f7983 */ /* 0x000f280000100800 */
[----:B------:R-:W4:Y:S04]  /*7cfa0*/  LDL R14, [R1+0x448] ;  /* 0x00044800010e7983 */ /* 0x000f280000100800 */
[----:B------:R-:W4:Y:S04]  /*7cfb0*/  LDL R13, [R1+0x44c] ;  /* 0x00044c00010d7983 */ /* 0x000f280000100800 */
[----:B------:R-:W4:Y:S04]  /*7cfc0*/  LDL R11, [R1+0x430] ;  /* 0x00043000010b7983 */ /* 0x000f280000100800 */
[----:B------:R-:W4:Y:S01]  /*7cfd0*/  LDL R10, [R1+0x434] ;  /* 0x00043400010a7983 */ /* 0x000f220000100800 */
[----:B0-----:R-:W-:Y:S01]  /*7cfe0*/  VIADD R0, R51, UR6 ;  /* 0x0000000633007c36 */ /* 0x001fe20008000000 */
[----:B------:R-:W-:-:S02]  /*7cff0*/  ULDC UR6, c[0x0][0x248] ;  /* 0x0000920000067ab9 */ /* 0x000fc40000000800 */
[----:B------:R-:W4:Y:S04]  /*7d000*/  LDL R6, [R1+0x438] ;  /* 0x0004380001067983 */ /* 0x000f280000100800 */
[----:B------:R-:W4:Y:S04]  /*7d010*/  LDL R2, [R1+0x43c] ;  /* 0x00043c0001027983 */ /* 0x000f280000100800 */
[----:B------:R-:W-:Y:S04]  /*7d020*/  STL [R1+0x100], R51 ;  /* 0x0001003301007387 */ /* 0x000fe80000100800 */
[----:B------:R-:W4:Y:S04]  /*7d030*/  LDL R9, [R1+0x420] ;  /* 0x0004200001097983 */ /* 0x000f280000100800 */
[----:B------:R-:W4:Y:S01]  /*7d040*/  LDL R8, [R1+0x424] ;  /* 0x0004240001087983 */ /* 0x000f220000100800 */
[----:B--2---:R-:W-:-:S05]  /*7d050*/  F2FP.SATFINITE.E5M2.F32.PACK_AB_MERGE_C R3, R3, R4, RZ ;  /* 0x000000040303723e */ /* 0x004fca00048060ff */
[----:B------:R0:W-:Y:S04]  /*7d060*/  STL [R1+0x4d2c], R3 ;  /* 0x004d2c0301007387 */ /* 0x0001e80000100800 */
[----:B------:R1:W-:Y:S04]  /*7d070*/  STL [R1+0xec], R0 ;  /* 0x0000ec0001007387 */ /* 0x0003e80000100800 */
[----:B------:R-:W2:Y:S04]  /*7d080*/  LDL R7, [R1+0x428] ;  /* 0x0004280001077983 */ /* 0x000ea80000100800 */
[----:B------:R-:W2:Y:S04]  /*7d090*/  LDL R5, [R1+0x42c] ;  /* 0x00042c0001057983 */ /* 0x000ea80000100800 */
[----:B------:R-:W2:Y:S04]  /*7d0a0*/  LDL.LU R4, [R1+0x20f0] ;  /* 0x0020f00001047983 */ /* 0x000ea80000300800 */
[----:B0-----:R-:W2:Y:S01]  /*7d0b0*/  LDL.LU R3, [R1+0x20f4] ;  /* 0x0020f40001037983 */ /* 0x001ea20000300800 */
[----:B---3--:R-:W-:Y:S01]  /*7d0c0*/  F2FP.SATFINITE.E5M2.F32.PACK_AB_MERGE_C R18, R33, R34, RZ ;  /* 0x000000222112723e */ /* 0x008fe200048060ff */
[----:B-1----:R-:W-:Y:S01]  /*7d0d0*/  VIADD R0, R0, UR6 ;  /* 0x0000000600007c36 */ /* 0x002fe20008000000 */
[----:B------:R-:W-:-:S03]  /*7d0e0*/  ULDC UR6, c[0x0][0x248] ;  /* 0x0000920000067ab9 */ /* 0x000fc60000000800 */
[----:B------:R0:W-:Y:S01]  /*7d0f0*/  STL [R1+0x4d34], R18 ;  /* 0x004d341201007387 */ /* 0x0001e20000100800 */
[----:B----4-:R-:W-:-:S05]  /*7d100*/  F2FP.SATFINITE.E5M2.F32.PACK_AB_MERGE_C R20, R31, R32, RZ ;  /* 0x000000201f14723e */ /* 0x010fca00048060ff */
[----:B------:R-:W-:Y:S01]  /*7d110*/  STL [R1+0x4d1c], R20 ;  /* 0x004d1c1401007387 */ /* 0x000fe20000100800 */
[----:B0-----:R-:W-:-:S03]  /*7d120*/  F2FP.SATFINITE.E5M2.F32.PACK_AB_MERGE_C R18, R29, R30, RZ ;  /* 0x0000001e1d12723e */ /* 0x001fc600048060ff */
[----:B------:R0:W-:Y:S04]  /*7d130*/  STL [R1+0xe8], R0 ;  /* 0x0000e80001007387 */ /* 0x0001e80000100800 */
[----:B------:R1:W-:Y:S01]  /*7d140*/  STL [R1+0x4d24], R18 ;  /* 0x004d241201007387 */ /* 0x0003e20000100800 */
[----:B------:R-:W-:Y:S01]  /*7d150*/  VIADD R50, R0, UR6 ;  /* 0x0000000600327c36 */ /* 0x000fe20008000000 */
[----:B------:R-:W-:Y:S02]  /*7d160*/  ULDC UR6, c[0x0][0x248] ;  /* 0x0000920000067ab9 */ /* 0x000fe40000000800 */
[----:B0-----:R-:W3:Y:S01]  /*7d170*/  LDL.LU R0, [R1+0x375c] ;  /* 0x00375c0001007983 */ /* 0x001ee20000300800 */
[----:B-1----:R-:W-:-:S05]  /*7d180*/  F2FP.SATFINITE.E5M2.F32.PACK_AB_MERGE_C R18, R27, R28, RZ ;  /* 0x0000001c1b12723e */ /* 0x002fca00048060ff */
[----:B------:R0:W-:Y:S01]  /*7d190*/  STL [R1+0x4d0c], R18 ;  /* 0x004d0c1201007387 */ /* 0x0001e20000100800 */
[----:B------:R-:W-:-:S03]  /*7d1a0*/  F2FP.SATFINITE.E5M2.F32.PACK_AB_MERGE_C R20, R22, R23, RZ ;  /* 0x000000171614723e */ /* 0x000fc600048060ff */
[----:B------:R-:W-:Y:S01]  /*7d1b0*/  STL [R1+0xe4], R50 ;  /* 0x0000e43201007387 */ /* 0x000fe20000100800 */
[----:B0-----:R-:W-:Y:S01]  /*7d1c0*/  F2FP.SATFINITE.E5M2.F32.PACK_AB_MERGE_C R18, R12, R25, RZ ;  /* 0x000000190c12723e */ /* 0x001fe200048060ff */
[----:B------:R-:W-:Y:S01]  /*7d1d0*/  VIADD R12, R50, UR6 ;  /* 0x00000006320c7c36 */ /* 0x000fe20008000000 */
[----:B------:R-:W-:-:S03]  /*7d1e0*/  ULDC UR6, c[0x0][0x248] ;  /* 0x0000920000067ab9 */ /* 0x000fc60000000800 */
[----:B------:R0:W-:Y:S04]  /*7d1f0*/  STL [R1+0x4d14], R18 ;  /* 0x004d141201007387 */ /* 0x0001e80000100800 */
[----:B------:R-:W-:Y:S01]  /*7d200*/  STL [R1+0x4cf8], R20 ;  /* 0x004cf81401007387 */ /* 0x000fe20000100800 */
[----:B------:R-:W-:Y:S02]  /*7d210*/  F2FP.SATFINITE.E5M2.F32.PACK_AB_MERGE_C R15, R15, R16, RZ ;  /* 0x000000100f0f723e */ /* 0x000fe400048060ff */
[----:B------:R-:W-:Y:S01]  /*7d220*/  F2FP.SATFINITE.E5M2.F32.PACK_AB_MERGE_C R13, R13, R14, RZ ;  /* 0x0000000e0d0d723e */ /* 0x000fe200048060ff */
[----:B------:R1:W-:Y:S01]  /*7d230*/  STL [R1+0xe0], R12 ;  /* 0x0000e00c01007387 */ /* 0x0003e20000100800 */
[----:B0-----:R-:W-:Y:S02]  /*7d240*/  F2FP.SATFINITE.E5M2.F32.PACK_AB_MERGE_C R18, R19, R21, RZ ;  /* 0x000000151312723e */ /* 0x001fe400048060ff */
[----:B------:R-:W-:-:S02]  /*7d250*/  F2FP.SATFINITE.E5M2.F32.PACK_AB_MERGE_C R10, R10, R11, RZ ;  /* 0x0000000b0a0a723e */ /* 0x000fc400048060ff */
[----:B------:R-:W-:Y:S01]  /*7d260*/  F2FP.SATFINITE.E5M2.F32.PACK_AB_MERGE_C R2, R2, R6, RZ ;  /* 0x000000060202723e */ /* 0x000fe200048060ff */
[----:B-1----:R-:W-:Y:S01]  /*7d270*/  VIADD R12, R12, UR6 ;  /* 0x000000060c0c7c36 */ /* 0x002fe20008000000 */
[----:B------:R-:W-:Y:S01]  /*7d280*/  STL [R1+0x4d00], R18 ;  /* 0x004d001201007387 */ /* 0x000fe20000100800 */
[----:B------:R-:W-:Y:S01]  /*7d290*/  ULDC UR6, c[0x0][0x248] ;  /* 0x0000920000067ab9 */ /* 0x000fe20000000800 */
[----:B------:R-:W-:Y:S02]  /*7d2a0*/  F2FP.SATFINITE.E5M2.F32.PACK_AB_MERGE_C R8, R8, R9, RZ ;  /* 0x000000090808723e */ /* 0x000fe400048060ff */
[----:B------:R-:W-:Y:S01]  /*7d2b0*/  STL [R1+0x4ce8], R15 ;  /* 0x004ce80f01007387 */ /* 0x000fe20000100800 */
[----:B------:R-:W-:Y:S01]  /*7d2c0*/  VIADD R49, R12, UR6 ;  /* 0x000000060c317c36 */ /* 0x000fe20008000000 */
[----:B------:R-:W-:Y:S01]  /*7d2d0*/  ULDC UR6, c[0x0][0x248] ;  /* 0x0000920000067ab9 */ /* 0x000fe20000000800 */
[----:B------:R-:W-:Y:S01]  /*7d2e0*/  IMAD.U32 R27, RZ, RZ, UR8 ;  /* 0x00000008ff1b7e24 */ /* 0x000fe2000f8e00ff */
[----:B------:R0:W-:Y:S01]  /*7d2f0*/  STL [R1+0xdc], R12 ;  /* 0x0000dc0c01007387 */ /* 0x0001e20000100800 */
[----:B------:R-:W-:Y:S01]  /*7d300*/  UMOV UR4, UR9 ;  /* 0x0000000900047c82 */ /* 0x000fe20008000000 */
[----:B------:R-:W-:Y:S01]  /*7d310*/  ULDC.64 UR8, c[0x0][0x228] ;  /* 0x00008a0000087ab9 */ /* 0x000fe20000000a00 */
[----:B------:R-:W1:Y:S01]  /*7d320*/  LDC R16, c[0x0][0x244] ;  /* 0x00009100ff107b82 */ /* 0x000e620000000800 */
[----:B------:R-:W-:Y:S04]  /*7d330*/  STL [R1+0x4cec], R13 ;  /* 0x004cec0d01007387 */ /* 0x000fe80000100800 */
[----:B------:R4:W-:Y:S03]  /*7d340*/  STL [R1+0x4cc8], R10 ;  /* 0x004cc80a01007387 */ /* 0x0009e60000100800 */
[----:B0-----:R-:W0:Y:S01]  /*7d350*/  LDC R12, c[0x0][0x244] ;  /* 0x00009100ff0c7b82 */ /* 0x001e220000000800 */
[----:B------:R-:W3:Y:S04]  /*7d360*/  LDL.LU R6, [R1+0x3760] ;  /* 0x0037600001067983 */ /* 0x000ee80000300800 */
[----:B------:R-:W-:Y:S01]  /*7d370*/  STL [R1+0xd8], R49 ;  /* 0x0000d83101007387 */ /* 0x000fe20000100800 */
[----:B--2---:R-:W-:-:S03]  /*7d380*/  F2FP.SATFINITE.E5M2.F32.PACK_AB_MERGE_C R5, R5, R7, RZ ;  /* 0x000000070505723e */ /* 0x004fc600048060ff */
[----:B------:R2:W-:Y:S01]  /*7d390*/  STL [R1+0x4cdc], R2 ;  /* 0x004cdc0201007387 */ /* 0x0005e20000100800 */
[----:B------:R-:W-:Y:S01]  /*7d3a0*/  F2FP.SATFINITE.E5M2.F32.PACK_AB_MERGE_C R3, R3, R4, RZ ;  /* 0x000000040303723e */ /* 0x000fe200048060ff */
[----:B------:R-:W-:Y:S01]  /*7d3b0*/  UMOV UR5, UR8 ;  /* 0x0000000800057c82 */ /* 0x000fe20008000000 */
[----:B----4-:R-:W4:Y:S01]  /*7d3c0*/  LDC R10, c[0x0][0x244] ;  /* 0x00009100ff0a7b82 */ /* 0x010f220000000800 */
[----:B--2---:R-:W-:Y:S01]  /*7d3d0*/  VIADD R2, R49, UR6 ;  /* 0x0000000631027c36 */ /* 0x004fe20008000000 */
[----:B------:R-:W-:Y:S01]  /*7d3e0*/  STL [R1+0x4cbc], R8 ;  /* 0x004cbc0801007387 */ /* 0x000fe20000100800 */
[----:B------:R-:W-:-:S03]  /*7d3f0*/  ULDC UR6, c[0x0][0x248] ;  /* 0x0000920000067ab9 */ /* 0x000fc60000000800 */
[----:B------:R-:W-:Y:S02]  /*7d400*/  STL [R1+0xd4], R2 ;  /* 0x0000d40201007387 */ /* 0x000fe40000100800 */
[----:B------:R-:W2:Y:S02]  /*7d410*/  LDC R4, c[0x0][0x244] ;  /* 0x00009100ff047b82 */ /* 0x000ea40000000800 */
[----:B------:R1:W-:Y:S06]  /*7d420*/  STL [R1+0x52a4], R5 ;  /* 0x0052a40501007387 */ /* 0x0003ec0000100800 */
[----:B------:R-:W0:Y:S01]  /*7d430*/  LDC R15, c[0x0][0x244] ;  /* 0x00009100ff0f7b82 */ /* 0x000e220000000800 */
[----:B-1----:R-:W4:Y:S01]  /*7d440*/  LDL.LU R5, [R1+0x3764] ;  /* 0x0037640001057983 */ /* 0x002f220000300800 */
[----:B------:R-:W-:Y:S01]  /*7d450*/  VIADD R2, R2, UR6 ;  /* 0x0000000602027c36 */ /* 0x000fe20008000000 */
[----:B------:R-:W-:-:S02]  /*7d460*/  ULDC UR6, c[0x0][0x248] ;  /* 0x0000920000067ab9 */ /* 0x000fc40000000800 */
[----:B------:R1:W-:Y:S01]  /*7d470*/  STL [R1+0x4cb8], R3 ;  /* 0x004cb80301007387 */ /* 0x0003e20000100800 */
[----:B---3--:R-:W-:-:S03]  /*7d480*/  ISETP.GE.AND P0, PT, R0, UR4, PT ;  /* 0x0000000400007c0c */ /* 0x008fc6000bf06270 */
[----:B------:R3:W-:Y:S01]  /*7d490*/  STL [R1+0xd0], R2 ;  /* 0x0000d00201007387 */ /* 0x0007e20000100800 */
[----:B------:R-:W-:Y:S01]  /*7d4a0*/  MOV R7, UR5 ;  /* 0x0000000500077c02 */ /* 0x000fe20008000f00 */
[----:B------:R-:W0:Y:S02]  /*7d4b0*/  LDC R8, c[0x0][0x244] ;  /* 0x00009100ff087b82 */ /* 0x000e240000000800 */
[----:B------:R-:W-:Y:S04]  /*7d4c0*/  STL [R1+0x5680], R27 ;  /* 0x0056801b01007387 */ /* 0x000fe80000100800 */
[----:B-1----:R-:W2:Y:S01]  /*7d4d0*/  LDL.LU R3, [R1+0x3768] ;  /* 0x0037680001037983 */ /* 0x002ea20000300800 */
[----:B------:R-:W-:Y:S01]  /*7d4e0*/  VIADD R48, R2, UR6 ;  /* 0x0000000602307c36 */ /* 0x000fe20008000000 */
[----:B------:R-:W-:Y:S01]  /*7d4f0*/  UMOV UR4, UR9 ;  /* 0x0000000900047c82 */ /* 0x000fe20008000000 */
[----:B------:R-:W-:Y:S01]  /*7d500*/  ULDC.64 UR8, c[0x0][0x228] ;  /* 0x00008a0000087ab9 */ /* 0x000fe20000000a00 */
[----:B---3--:R-:W3:Y:S01]  /*7d510*/  LDL R2, [R1+0x2140] ;  /* 0x0021400001027983 */ /* 0x008ee20000100800 */
[----:B------:R-:W-:Y:S01]  /*7d520*/  @P0 LOP3.LUT R59, R59, 0x80, RZ, 0xfc, !PT ;  /* 0x000000803b3b0812 */ /* 0x000fe200078efcff */
[----:B------:R-:W-:Y:S01]  /*7d530*/  UMOV UR5, UR9 ;  /* 0x0000000900057c82 */ /* 0x000fe20008000000 */
[----:B------:R-:W-:-:S02]  /*7d540*/  ULDC UR6, c[0x0][0x248] ;  /* 0x0000920000067ab9 */ /* 0x000fc40000000800 */
[----:B------:R-:W-:Y:S01]  /*7d550*/  VIADD R0, R48, UR6 ;  /* 0x0000000630007c36 */ /* 0x000fe20008000000 */
[----:B------:R-:W-:Y:S01]  /*7d560*/  STL [R1+0xcc], R48 ;  /* 0x0000cc3001007387 */ /* 0x000fe20000100800 */
[----:B------:R-:W-:-:S03]  /*7d570*/  ULDC UR6, c[0x0][0x248] ;  /* 0x0000920000067ab9 */ /* 0x000fc60000000800 */
[----:B------:R-:W-:Y:S04]  /*7d580*/  STL [R1+0x55ac], R59 ;  /* 0x0055ac3b01007387 */ /* 0x000fe80000100800 */
[----:B------:R-:W-:Y:S04]  /*7d590*/  STL [R1+0x56a0], R48 ;  /* 0x0056a03001007387 */ /* 0x000fe80000100800 */
[----:B------:R1:W-:Y:S04]  /*7d5a0*/  STL [R1+0xc8], R0 ;  /* 0x0000c80001007387 */ /* 0x0003e80000100800 */
[----:B------:R-:W-:Y:S01]  /*7d5b0*/  STL [R1+0x500], R7 ;  /* 0x0005000701007387 */ /* 0x000fe20000100800 */
[----:B-1----:R-:W-:Y:S01]  /*7d5c0*/  VIADD R0, R0, UR7 ;  /* 0x0000000700007c36 */ /* 0x002fe20008000000 */
[----:B------:R-:W-:-:S03]  /*7d5d0*/  ULDC UR7, c[0x0][0x248] ;  /* 0x0000920000077ab9 */ /* 0x000fc60000000800 */
[----:B------:R-:W-:Y:S01]  /*7d5e0*/  VIADD R47, R0, UR6 ;  /* 0x00000006002f7c36 */ /* 0x000fe20008000000 */
[----:B------:R-:W-:Y:S01]  /*7d5f0*/  ULDC UR6, c[0x0][0x248] ;  /* 0x0000920000067ab9 */ /* 0x000fe20000000800 */
[----:B------:R-:W-:Y:S01]  /*7d600*/  ISETP.GE.AND P0, PT, R6, UR4, PT ;  /* 0x0000000406007c0c */ /* 0x000fe2000bf06270 */
[----:B------:R-:W-:Y:S01]  /*7d610*/  UMOV UR4, UR8 ;  /* 0x0000000800047c82 */ /* 0x000fe20008000000 */
[----:B------:R-:W-:Y:S01]  /*7d620*/  ULDC.64 UR8, c[0x0][0x228] ;  /* 0x00008a0000087ab9 */ /* 0x000fe20000000a00 */
[----:B------:R1:W-:Y:S01]  /*7d630*/  STL [R1+0xc4], R0 ;  /* 0x0000c40001007387 */ /* 0x0003e20000100800 */
[----:B------:R-:W0:Y:S09]  /*7d640*/  LDC R6, c[0x0][0x244] ;  /* 0x00009100ff067b82 */ /* 0x000e320000000800 */
[----:B------:R-:W-:-:S04]  /*7d650*/  @P0 LOP3.LUT R17, R17, 0x200, RZ, 0xfc, !PT ;  /* 0x0000020011110812 */ /* 0x000fc800078efcff */
[----:B------:R-:W-:Y:S01]  /*7d660*/  LOP3.LUT R17, R17, 0xfffffeff, RZ, 0xc0, !PT ;  /* 0xfffffeff11117812 */ /* 0x000fe200078ec0ff */
[----:B-1----:R-:W-:Y:S01]  /*7d670*/  VIADD R0, R47, UR6 ;  /* 0x000000062f007c36 */ /* 0x002fe20008000000 */
[----:B------:R-:W-:Y:S01]  /*7d680*/  STL [R1+0xc0], R47 ;  /* 0x0000c02f01007387 */ /* 0x000fe20000100800 */
[----:B------:R-:W-:-:S03]  /*7d690*/  ULDC UR6, c[0x0][0x244] ;  /* 0x0000910000067ab9 */ /* 0x000fc60000000800 */
[----:B------:R1:W-:Y:S01]  /*7d6a0*/  STL [R1+0xbc], R0 ;  /* 0x0000bc0001007387 */ /* 0x0003e20000100800 */
[----:B------:R-:W-:Y:S01]  /*7d6b0*/  UMOV UR53, UR8 ;  /* 0x0000000800357c82 */ /* 0x000fe20008000000 */
[----:B-1----:R-:W-:Y:S01]  /*7d6c0*/  VIADD R0, R0, UR7 ;  /* 0x0000000700007c36 */ /* 0x002fe20008000000 */
[----:B------:R-:W-:-:S03]  /*7d6d0*/  ULDC UR7, c[0x0][0x248] ;  /* 0x0000920000077ab9 */ /* 0x000fc60000000800 */
[----:B------:R-:W-:Y:S01]  /*7d6e0*/  VIADD R46, R0, UR7 ;  /* 0x00000007002e7c36 */ /* 0x000fe20008000000 */
[----:B------:R-:W-:Y:S01]  /*7d6f0*/  ULDC UR7, c[0x0][0x248] ;  /* 0x0000920000077ab9 */ /* 0x000fe20000000800 */
[----:B----4-:R-:W-:Y:S01]  /*7d700*/  ISETP.GE.AND P0, PT, R5, UR5, PT ;  /* 0x0000000505007c0c */ /* 0x010fe2000bf06270 */
[----:B------:R-:W-:Y:S01]  /*7d710*/  UMOV UR5, UR9 ;  /* 0x0000000900057c82 */ /* 0x000fe20008000000 */
[----:B------:R-:W-:-:S11]  /*7d720*/  ULDC.64 UR8, c[0x0][0x220] ;  /* 0x0000880000087ab9 */ /* 0x000fd60000000a00 */
[----:B------:R-:W-:Y:S02]  /*7d730*/  @P0 LOP3.LUT R17, R17, 0x100, RZ, 0xfc, !PT ;  /* 0x0000010011110812 */ /* 0x000fe400078efcff */
[----:B--2---:R-:W-:Y:S02]  /*7d740*/  ISETP.GE.AND P0, PT, R3, UR5, PT ;  /* 0x0000000503007c0c */ /* 0x004fe4000bf06270 */
[----:B------:R-:W-:Y:S01]  /*7d750*/  LOP3.LUT R17, R17, 0xffffff7f, RZ, 0xc0, !PT ;  /* 0xffffff7f11117812 */ /* 0x000fe200078ec0ff */
[----:B---3--:R-:W-:Y:S01]  /*7d760*/  IMAD R2, R2, UR6, RZ ;  /* 0x0000000602027c24 */ /* 0x008fe2000f8e02ff */
[----:B------:R-:W-:-:S09]  /*7d770*/  ULDC UR6, c[0x0][0x248] ;  /* 0x0000920000067ab9 */ /* 0x000fd20000000800 */
[----:B------:R-:W-:-:S05]  /*7d780*/  @P0 LOP3.LUT R17, R17, 0x80, RZ, 0xfc, !PT ;  /* 0x0000008011110812 */ /* 0x000fca00078efcff */
[----:B------:R1:W-:Y:S01]  /*7d790*/  STL [R1+0x54f0], R17 ;  /* 0x0054f01101007387 */ /* 0x0003e20000100800 */
[----:B------:R-:W-:Y:S01]  /*7d7a0*/  VIADD R3, R46, UR6 ;  /* 0x000000062e037c36 */ /* 0x000fe20008000000 */
[----:B------:R-:W-:Y:S01]  /*7d7b0*/  ULDC UR6, c[0x0][0x248] ;  /* 0x0000920000067ab9 */ /* 0x000fe20000000800 */
[----:B------:R-:W-:Y:S01]  /*7d7c0*/  IMAD R4, R4, 0x20, R2 ;  /* 0x0000002004047824 */ /* 0x000fe200078e0202 */
[----:B-1----:R-:W2:Y:S04]  /*7d7d0*/  LDL.LU R17, [R1+0x204] ;  /* 0x0002040001117983 */ /* 0x002ea80000300800 */
[----:B------:R1:W-:Y:S04]  /*7d7e0*/  STL [R1+0xb8], R0 ;  /* 0x0000b80001007387 */ /* 0x0003e80000100800 */
[----:B------:R-:W-:Y:S01]  /*7d7f0*/  STL [R1+0xb4], R46 ;  /* 0x0000b42e01007387 */ /* 0x000fe20000100800 */
[----:B-1----:R-:W-:-:S04]  /*7d800*/  IADD3 R0, P0, R2, UR8, RZ ;  /* 0x0000000802007c10 */ /* 0x002fc8000ff1e0ff */
[----:B------:R-:W-:Y:S01]  /*7d810*/  LEA.HI.X.SX32 R2, R2, UR9, 0x1, P0 ;  /* 0x0000000902027c11 */ /* 0x000fe200080f0eff */
[----:B------:R1:W-:Y:S01]  /*7d820*/  STL [R1+0x5660], R0 ;  /* 0x0056600001007387 */ /* 0x0003e20000100800 */
[----:B------:R-:W-:-:S03]  /*7d830*/  ULDC.64 UR8, c[0x0][0x220] ;  /* 0x0000880000087ab9 */ /* 0x000fc60000000a00 */
[----:B------:R-:W-:Y:S04]  /*7d840*/  STL [R1+0x569c], R46 ;  /* 0x00569c2e01007387 */ /* 0x000fe80000100800 */
[----:B------:R3:W-:Y:S01]  /*7d850*/  STL [R1+0xb0], R3 ;  /* 0x0000b00301007387 */ /* 0x0007e20000100800 */
[----:B-1----:R-:W-:Y:S01]  /*7d860*/  VIADD R0, R3, UR6 ;  /* 0x0000000603007c36 */ /* 0x002fe20008000000 */
[----:B------:R-:W-:Y:S02]  /*7d870*/  ULDC UR6, c[0x0][0x248] ;  /* 0x0000920000067ab9 */ /* 0x000fe40000000800 */
[----:B------:R-:W-:Y:S01]  /*7d880*/  STL [R1+0x566c], R2 ;  /* 0x00566c0201007387 */ /* 0x000fe20000100800 */
[----:B------:R-:W-:Y:S01]  /*7d890*/  VIADD R45, R0, UR6 ;  /* 0x00000006002d7c36 */ /* 0x000fe20008000000 */
[----:B------:R-:W-:Y:S01]  /*7d8a0*/  ULDC UR6, c[0x0][0x248] ;  /* 0x0000920000067ab9 */ /* 0x000fe20000000800 */
[----:B---3--:R-:W-:Y:S01]  /*7d8b0*/  IADD3 R3, P0, R4, UR8, RZ ;  /* 0x0000000804037c10 */ /* 0x008fe2000ff1e0ff */
[----:B0-----:R-:W-:Y:S01]  /*7d8c0*/  IMAD R6, R6, 0x20, R4 ;  /* 0x0000002006067824 */ /* 0x001fe200078e0204 */
[----:B------:R0:W-:Y:S02]  /*7d8d0*/  STL [R1+0xac], R0 ;  /* 0x0000ac0001007387 */ /* 0x0001e40000100800 */
[----:B------:R-:W-:Y:S01]  /*7d8e0*/  LEA.HI.X.SX32 R4, R4, UR9, 0x1, P0 ;  /* 0x0000000904047c11 */ /* 0x000fe200080f0eff */
[----:B------:R-:W-:Y:S01]  /*7d8f0*/  ULDC.64 UR8, c[0x0][0x220] ;  /* 0x0000880000087ab9 */ /* 0x000fe20000000a00 */
[----:B------:R-:W-:Y:S01]  /*7d900*/  STL [R1+0x5674], R3 ;  /* 0x0056740301007387 */ /* 0x000fe20000100800 */
[----:B0-----:R-:W-:-:S03]  /*7d910*/  VIADD R0, R45, UR7 ;  /* 0x000000072d007c36 */ /* 0x001fc60008000000 */
[----:B------:R-:W-:Y:S01]  /*7d920*/  STL [R1+0xa8], R45 ;  /* 0x0000a82d01007387 */ /* 0x000fe20000100800 */
[----:B------:R-:W-:-:S03]  /*7d930*/  ULDC UR7, c[0x0][0x248] ;  /* 0x0000920000077ab9 */ /* 0x000fc60000000800 */
[----:B------:R-:W-:Y:S01]  /*7d940*/  STL [R1+0x5678], R4 ;  /* 0x0056780401007387 */ /* 0x000fe20000100800 */
[----:B------:R-:W-:-:S03]  /*7d950*/  IADD3 R5, P0, R6, UR8, RZ ;  /* 0x0000000806057c10 */ /* 0x000fc6000ff1e0ff */
[----:B------:R0:W-:Y:S01]  /*7d960*/  STL [R1+0xa4], R0 ;  /* 0x0000a40001007387 */ /* 0x0001e20000100800 */
[----:B------:R-:W-:Y:S01]  /*7d970*/  IMAD R8, R8, 0x20, R6 ;  /* 0x0000002008087824 */ /* 0x000fe200078e0206 */
[----:B------:R-:W-:Y:S01]  /*7d980*/  LEA.HI.X.SX32 R6, R6, UR9, 0x1, P0 ;  /* 0x0000000906067c11 */ /* 0x000fe200080f0eff */
[----:B------:R-:W-:Y:S01]  /*7d990*/  ULDC.64 UR8, c[0x0][0x220] ;  /* 0x0000880000087ab9 */ /* 0x000fe20000000a00 */
[----:B0-----:R-:W-:Y:S01]  /*7d9a0*/  VIADD R0, R0, UR6 ;  /* 0x0000000600007c36 */ /* 0x001fe20008000000 */
[----:B------:R-:W-:-:S03]  /*7d9b0*/  ULDC UR6, c[0x0][0x248] ;  /* 0x0000920000067ab9 */ /* 0x000fc60000000800 */
[----:B------:R-:W-:Y:S01]  /*7d9c0*/  VIADD R44, R0, UR7 ;  /* 0x00000007002c7c36 */ /* 0x000fe20008000000 */
[----:B------:R0:W-:Y:S01]  /*7d9d0*/  STL [R1+0xa0], R0 ;  /* 0x0000a00001007387 */ /* 0x0001e20000100800 */
[----:B------:R-:W-:-:S03]  /*7d9e0*/  ULDC UR7, c[0x0][0x248] ;  /* 0x0000920000077ab9 */ /* 0x000fc60000000800 */
[----:B------:R-:W-:Y:S04]  /*7d9f0*/  STL [R1+0x5684], R5 ;  /* 0x0056840501007387 */ /* 0x000fe80000100800 */
[----:B------:R-:W-:Y:S01]  /*7da00*/  STL [R1+0x9c], R44 ;  /* 0x00009c2c01007387 */ /* 0x000fe20000100800 */
[----:B0-----:R-:W-:Y:S01]  /*7da10*/  VIADD R0, R44, UR6 ;  /* 0x000000062c007c36 */ /* 0x001fe20008000000 */
[----:B------:R-:W-:Y:S02]  /*7da20*/  ULDC UR6, c[0x0][0x248] ;  /* 0x0000920000067ab9 */ /* 0x000fe40000000800 */
[----:B------:R-:W-:Y:S04]  /*7da30*/  STL [R1+0x568c], R6 ;  /* 0x00568c0601007387 */ /* 0x000fe80000100800 */
[----:B------:R-:W-:Y:S04]  /*7da40*/  STL [R1+0x5698], R44 ;  /* 0x0056982c01007387 */ /* 0x000fe80000100800 */
[----:B------:R0:W-:Y:S01]  /*7da50*/  STL [R1+0x98], R0 ;  /* 0x0000980001007387 */ /* 0x0001e20000100800 */
[----:B------:R-:W-:Y:S01]  /*7da60*/  IADD3 R7, P0, R8, UR8, RZ ;  /* 0x0000000808077c10 */ /* 0x000fe2000ff1e0ff */
[----:B------:R-:W-:-:S02]  /*7da70*/  IMAD R10, R10, 0x20, R8 ;  /* 0x000000200a0a7824 */ /* 0x000fc400078e0208 */
[----:B0-----:R-:W-:Y:S01]  /*7da80*/  VIADD R0, R0, UR6 ;  /* 0x0000000600007c36 */ /* 0x001fe20008000000 */
[----:B------:R-:W-:-:S03]  /*7da90*/  ULDC UR6, c[0x0][0x248] ;  /* 0x0000920000067ab9 */ /* 0x000fc60000000800 */
[----:B------:R-:W-:Y:S01]  /*7daa0*/  VIADD R43, R0, UR7 ;  /* 0x00000007002b7c36 */ /* 0x000fe20008000000 */
[----:B------:R0:W-:Y:S01]  /*7dab0*/  STL [R1+0x94], R0 ;  /* 0x0000940001007387 */ /* 0x0001e20000100800 */
[----:B------:R-:W-:Y:S01]  /*7dac0*/  LEA.HI.X.SX32 R8, R8, UR9, 0x1, P0 ;  /* 0x0000000908087c11 */ /* 0x000fe200080f0eff */
[----:B------:R-:W-:Y:S02]  /*7dad0*/  ULDC.64 UR8, c[0x0][0x220] ;  /* 0x0000880000087ab9 */ /* 0x000fe40000000a00 */
[----:B------:R-:W-:Y:S01]  /*7dae0*/  STL [R1+0x5690], R7 ;  /* 0x0056900701007387 */ /* 0x000fe20000100800 */
[----:B0-----:R-:W-:-:S03]  /*7daf0*/  VIADD R0, R43, UR6 ;  /* 0x000000062b007c36 */ /* 0x001fc60008000000 */
[----:B------:R-:W-:Y:S01]  /*7db00*/  STL [R1+0x90], R43 ;  /* 0x0000902b01007387 */ /* 0x000fe20000100800 */
[----:B------:R-:W-:-:S03]  /*7db10*/  ULDC UR6, c[0x0][0x248] ;  /* 0x0000920000067ab9 */ /* 0x000fc60000000800 */
[----:B------:R0:W-:Y:S04]  /*7db20*/  STL [R1+0x5694], R8 ;  /* 0x0056940801007387 */ /* 0x0001e80000100800 */
[----:B------:R1:W-:Y:S04]  /*7db30*/  STL [R1+0x8c], R0 ;  /* 0x00008c0001007387 */ /* 0x0003e80000100800 */
[----:B------:R-:W3:Y:S04]  /*7db40*/  LDL R2, [R1+0x200] ;  /* 0x0002000001027983 */ /* 0x000ee80000100800 */
[----:B------:R-:W4:Y:S01]  /*7db50*/  LDL R58, [R1+0x1ec] ;  /* 0x0001ec00013a7983 */ /* 0x000f220000100800 */
[----:B0-----:R-:W-:Y:S01]  /*7db60*/  VIADD R8, R0, UR6 ;  /* 0x0000000600087c36 */ /* 0x001fe20008000000 */
[----:B------:R-:W-:Y:S01]  /*7db70*/  ULDC UR6, c[0x0][0x248] ;  /* 0x0000920000067ab9 */ /* 0x000fe20000000800 */
[----:B------:R-:W-:Y:S01]  /*7db80*/  IADD3 R9, P0, R10, UR8, RZ ;  /* 0x000000080a097c10 */ /* 0x000fe2000ff1e0ff */
[----:B------:R-:W-:Y:S01]  /*7db90*/  IMAD R12, R12, 0x20, R10 ;  /* 0x000000200c0c7824 */ /* 0x000fe200078e020a */
[----:B------:R-:W-:Y:S01]  /*7dba0*/  ULDC UR8, c[0x0][0x248] ;  /* 0x0000920000087ab9 */ /* 0x000fe20000000800 */
[----:B------:R-:W-:Y:S01]  /*7dbb0*/  VIADD R42, R8, UR6 ;  /* 0x00000006082a7c36 */ /* 0x000fe20008000000 */
[----:B------:R-:W-:Y:S01]  /*7dbc0*/  ULDC.64 UR6, c[0x0][0x220] ;  /* 0x0000880000067ab9 */ /* 0x000fe20000000a00 */
[----:B------:R-:W-:Y:S01]  /*7dbd0*/  LEA.HI.X.SX32 R10, R10, UR9, 0x1, P0 ;  /* 0x000000090a0a7c11 */ /* 0x000fe200080f0eff */
[----:B------:R-:W4:Y:S01]  /*7dbe0*/  LDL R46, [R1+0x1e4] ;  /* 0x0001e400012e7983 */ /* 0x000f220000100800 */
[----:B------:R-:W-:Y:S01]  /*7dbf0*/  VIADD R7, R42, UR8 ;  /* 0x000000082a077c36 */ /* 0x000fe20008000000 */
[C---:B------:R-:W-:Y:S01]  /*7dc00*/  IADD3 R11, P0, R12.reuse, UR6, RZ ;  /* 0x000000060c0b7c10 */ /* 0x040fe2000ff1e0ff */
[----:B------:R-:W-:Y:S01]  /*7dc10*/  ULDC UR6, c[0x0][0x248] ;  /* 0x0000920000067ab9 */ /* 0x000fe20000000800 */
[----:B------:R-:W-:Y:S01]  /*7dc20*/  IMAD R15, R15, 0x20, R12 ;  /* 0x000000200f0f7824 */ /* 0x000fe200078e020c */
[----:B------:R-:W-:Y:S01]  /*7dc30*/  ULDC.64 UR8, c[0x0][0x220] ;  /* 0x0000880000087ab9 */ /* 0x000fe20000000a00 */
[----:B------:R-:W-:Y:S01]  /*7dc40*/  VIADD R6, R7, UR6 ;  /* 0x0000000607067c36 */ /* 0x000fe20008000000 */
[----:B------:R-:W-:Y:S01]  /*7dc50*/  ULDC UR6, c[0x0][0x248] ;  /* 0x0000920000067ab9 */ /* 0x000fe20000000800 */
[----:B------:R-:W-:Y:S01]  /*7dc60*/  LEA.HI.X.SX32 R12, R12, UR7, 0x1, P0 ;  /* 0x000000070c0c7c11 */ /* 0x000fe200080f0eff */
[----:B------:R-:W-:Y:S01]  /*7dc70*/  ULDC UR7, c[0x0][0x248] ;  /* 0x0000920000077ab9 */ /* 0x000fe20000000800 */
[----:B------:R-:W-:Y:S01]  /*7dc80*/  VIADD R41, R6, UR6 ;  /* 0x0000000606297c36 */ /* 0x000fe20008000000 */
[----:B------:R-:W-:Y:S01]  /*7dc90*/  ULDC UR6, c[0x0][0x248] ;  /* 0x0000920000067ab9 */ /* 0x000fe20000000800 */
[----:B------:R-:W4:Y:S02]  /*7dca0*/  LDL R3, [R1+0x1e0] ;  /* 0x0001e00001037983 */ /* 0x000f240000100800 */
        /* <DEDUP_REMOVED lines=8> */
[----:B------:R-:W-:Y:S01]  /*7dd30*/  IMAD R16, R16, 0x20, R15 ;  /* 0x0000002010107824 */ /* 0x000fe200078e020f */
[----:B------:R-:W4:Y:S01]  /*7dd40*/  LDL R5, [R1+0x1c4] ;  /* 0x0001c40001057983 */ /* 0x000f220000100800 */
[----:B-1----:R-:W-:Y:S01]  /*7dd50*/  VIADD R0, R40, UR7 ;  /* 0x0000000728007c36 */ /* 0x002fe20008000000 */
[----:B------:R-:W-:-:S02]  /*7dd60*/  ULDC UR7, c[0x0][0x248] ;  /* 0x0000920000077ab9 */ /* 0x000fc40000000800 */
[----:B------:R-:W-:Y:S01]  /*7dd70*/  IADD3 R14, P0, R16, UR8, RZ ;  /* 0x00000008100e7c10 */ /* 0x000fe2000ff1e0ff */
[----:B------:R-:W-:Y:S01]  /*7dd80*/  VIADD R39, R0, UR6 ;  /* 0x0000000600277c36 */ /* 0x000fe20008000000 */
[----:B------:R-:W-:Y:S01]  /*7dd90*/  ULDC UR8, c[0x0][0x248] ;  /* 0x0000920000087ab9 */ /* 0x000fe20000000800 */
[----:B------:R-:W-:Y:S01]  /*7dda0*/  IADD3 R13, P1, R15, UR10, RZ ;  /* 0x0000000a0f0d7c10 */ /* 0x000fe2000ff3e0ff */
[----:B------:R-:W-:Y:S01]  /*7ddb0*/  ULDC UR10, c[0x0][0x248] ;  /* 0x00009200000a7ab9 */ /* 0x000fe20000000800 */
[----:B------:R-:W-:Y:S01]  /*7ddc0*/  VIADD R38, R39, UR8 ;  /* 0x0000000827267c36 */ /* 0x000fe20008000000 */
[----:B------:R-:W-:Y:S01]  /*7ddd0*/  LEA.HI.X.SX32 R16, R16, UR9, 0x1, P0 ;  /* 0x0000000910107c11 */ /* 0x000fe200080f0eff */
[----:B------:R-:W-:Y:S01]  /*7dde0*/  ULDC UR9, c[0x0][0x248] ;  /* 0x0000920000097ab9 */ /* 0x000fe20000000800 */
[----:B------:R-:W-:Y:S01]  /*7ddf0*/  LEA.HI.X.SX32 R15, R15, UR11, 0x1, P1 ;  /* 0x0000000b0f0f7c11 */ /* 0x000fe200088f0eff */
[----:B------:R-:W-:Y:S01]  /*7de00*/  VIADD R37, R38, UR9 ;  /* 0x0000000926257c36 */ /* 0x000fe20008000000 */
[----:B------:R-:W-:Y:S01]  /*7de10*/  ULDC UR11, c[0x0][0x248] ;  /* 0x00009200000b7ab9 */ /* 0x000fe20000000800 */
[----:B------:R-:W-:Y:S01]  /*7de20*/  STL [R1+0x88], R8 ;  /* 0x0000880801007387 */ /* 0x000fe20000100800 */
[----:B------:R-:W-:Y:S01]  /*7de30*/  SHF.R.S32.HI R60, RZ, 0x1f, R60 ;  /* 0x0000001fff3c7819 */ /* 0x000fe2000001143c */
[----:B------:R-:W-:Y:S01]  /*7de40*/  VIADD R36, R37, UR7 ;  /* 0x0000000725247c36 */ /* 0x000fe20008000000 */
[----:B------:R-:W-:Y:S01]  /*7de50*/  SHF.R.S32.HI R52, RZ, 0x1f, R52 ;  /* 0x0000001fff347819 */ /* 0x000fe20000011434 */
[----:B------:R-:W-:Y:S01]  /*7de60*/  STL [R1+0x84], R42 ;  /* 0x0000842a01007387 */ /* 0x000fe20000100800 */
[----:B------:R-:W-:Y:S01]  /*7de70*/  SHF.R.S32.HI R50, RZ, 0x1f, R50 ;  /* 0x0000001fff327819 */ /* 0x000fe20000011432 */
[----:B------:R-:W-:Y:S01]  /*7de80*/  VIADD R35, R36, UR10 ;  /* 0x0000000a24237c36 */ /* 0x000fe20008000000 */
[----:B------:R-:W-:Y:S01]  /*7de90*/  ULDC UR9, c[0x0][0x248] ;  /* 0x0000920000097ab9 */ /* 0x000fe20000000800 */
[----:B------:R-:W-:Y:S01]  /*7dea0*/  STL [R1+0x80], R7 ;  /* 0x0000800701007387 */ /* 0x000fe20000100800 */
[----:B------:R-:W-:Y:S01]  /*7deb0*/  ULDC UR10, c[0x0][0x248] ;  /* 0x00009200000a7ab9 */ /* 0x000fe20000000800 */
        /* <DEDUP_REMOVED lines=13> */
[----:B------:R-:W-:-:S03]  /*7df90*/  ULDC UR19, c[0x0][0x248] ;  /* 0x0000920000137ab9 */ /* 0x000fc60000000800 */
[----:B------:R-:W-:Y:S01]  /*7dfa0*/  VIADD R30, R31, UR22 ;  /* 0x000000161f1e7c36 */ /* 0x000fe20008000000 */
[----:B------:R-:W-:Y:S01]  /*7dfb0*/  STL [R1+0x70], R4 ;  /* 0x0000700401007387 */ /* 0x000fe20000100800 */
[----:B------:R-:W-:Y:S02]  /*7dfc0*/  ULDC UR22, c[0x0][0x248] ;  /* 0x0000920000167ab9 */ /* 0x000fe40000000800 */
[----:B------:R-:W-:Y:S01]  /*7dfd0*/  VIADD R29, R30, UR25 ;  /* 0x000000191e1d7c36 */ /* 0x000fe20008000000 */
[----:B------:R-:W-:Y:S01]  /*7dfe0*/  STL [R1+0x6c], R40 ;  /* 0x00006c2801007387 */ /* 0x000fe20000100800 */
[----:B------:R-:W-:Y:S02]  /*7dff0*/  ULDC UR25, c[0x0][0x248] ;  /* 0x0000920000197ab9 */ /* 0x000fe40000000800 */
[----:B------:R-:W-:Y:S01]  /*7e000*/  VIADD R27, R29, UR28 ;  /* 0x0000001c1d1b7c36 */ /* 0x000fe20008000000 */
[----:B------:R-:W-:Y:S01]  /*7e010*/  STL [R1+0x68], R0 ;  /* 0x0000680001007387 */ /* 0x000fe20000100800 */
[----:B------:R-:W-:-:S03]  /*7e020*/  ULDC UR28, c[0x0][0x248] ;  /* 0x00009200001c7ab9 */ /* 0x000fc60000000800 */
[----:B------:R-:W-:Y:S01]  /*7e030*/  STL [R1+0x64], R39 ;  /* 0x0000642701007387 */ /* 0x000fe20000100800 */
[----:B------:R-:W-:Y:S01]  /*7e040*/  VIADD R25, R27, UR31 ;  /* 0x0000001f1b197c36 */ /* 0x000fe20008000000 */
[----:B------:R-:W-:Y:S02]  /*7e050*/  ULDC UR31, c[0x0][0x248] ;  /* 0x00009200001f7ab9 */ /* 0x000fe40000000800 */
[----:B------:R-:W-:Y:S04]  /*7e060*/  STL [R1+0x60], R38 ;  /* 0x0000602601007387 */ /* 0x000fe80000100800 */
[----:B------:R-:W-:Y:S04]  /*7e070*/  STL [R1+0x5c], R37 ;  /* 0x00005c2501007387 */ /* 0x000fe80000100800 */
[----:B------:R-:W-:Y:S04]  /*7e080*/  STL [R1+0x58], R36 ;  /* 0x0000582401007387 */ /* 0x000fe80000100800 */
[----:B------:R-:W-:Y:S01]  /*7e090*/  STL [R1+0x54], R35 ;  /* 0x0000542301007387 */ /* 0x000fe20000100800 */
[----:B------:R-:W-:Y:S01]  /*7e0a0*/  VIADD R22, R25, UR34 ;  /* 0x0000002219167c36 */ /* 0x000fe20008000000 */
[----:B------:R-:W-:-:S02]  /*7e0b0*/  ULDC UR34, c[0x0][0x248] ;  /* 0x0000920000227ab9 */ /* 0x000fc40000000800 */
        /* <DEDUP_REMOVED lines=9> */
[----:B------:R-:W4:Y:S04]  /*7e150*/  LDL R54, [R1+0x1c0] ;  /* 0x0001c00001367983 */ /* 0x000f280000100800 */
[----:B------:R-:W-:Y:S04]  /*7e160*/  STL [R1+0x55b0], R60 ;  /* 0x0055b03c01007387 */ /* 0x000fe80000100800 */
[----:B------:R-:W4:Y:S04]  /*7e170*/  LDL R48, [R1+0x1ac] ;  /* 0x0001ac0001307983 */ /* 0x000f280000100800 */
[----:B--2---:R4:W-:Y:S01]  /*7e180*/  STL [R1+0x54f4], R17 ;  /* 0x0054f41101007387 */ /* 0x0049e20000100800 */
[----:B---3--:R-:W-:-:S02]  /*7e190*/  SHF.R.S32.HI R2, RZ, 0x1f, R2 ;  /* 0x0000001fff027819 */ /* 0x008fc40000011402 */
[----:B----4-:R-:W-:Y:S02]  /*7e1a0*/  SHF.R.S32.HI R17, RZ, 0x1f, R58 ;  /* 0x0000001fff117819 */ /* 0x010fe4000001143a */
[----:B------:R-:W2:Y:S04]  /*7e1b0*/  LDL R58, [R1+0x1a4] ;  /* 0x0001a400013a7983 */ /* 0x000ea80000100800 */
[----:B------:R-:W-:Y:S04]  /*7e1c0*/  STL [R1+0x248], R2 ;  /* 0x0002480201007387 */ /* 0x000fe80000100800 */
[----:B------:R0:W-:Y:S04]  /*7e1d0*/  STL [R1+0x54f8], R17 ;  /* 0x0054f81101007387 */ /* 0x0001e80000100800 */
[----:B0-----:R-:W3:Y:S02]  /*7e1e0*/  LDL R17, [R1+0x1e8] ;  /* 0x0001e80001117983 */ /* 0x001ee40000100800 */
[----:B---3--:R-:W-:-:S05]  /*7e1f0*/  SHF.R.S32.HI R17, RZ, 0x1f, R17 ;  /* 0x0000001fff117819 */ /* 0x008fca0000011411 */
[----:B------:R0:W-:Y:S02]  /*7e200*/  STL [R1+0x54fc], R17 ;  /* 0x0054fc1101007387 */ /* 0x0001e40000100800 */
[----:B0-----:R-:W-:Y:S02]  /*7e210*/  SHF.R.S32.HI R17, RZ, 0x1f, R46 ;  /* 0x0000001fff117819 */ /* 0x001fe4000001142e */
[----:B------:R-:W3:Y:S04]  /*7e220*/  LDL R46, [R1+0x188] ;  /* 0x00018800012e7983 */ /* 0x000ee80000100800 */
[----:B------:R0:W-:Y:S02]  /*7e230*/  STL [R1+0x254], R17 ;  /* 0x0002541101007387 */ /* 0x0001e40000100800 */
[----:B0-----:R-:W-:-:S05]  /*7e240*/  SHF.R.S32.HI R17, RZ, 0x1f, R3 ;  /* 0x0000001fff117819 */ /* 0x001fca0000011403 */
[----:B------:R0:W-:Y:S04]  /*7e250*/  STL [R1+0x5500], R17 ;  /* 0x0055001101007387 */ /* 0x0001e80000100800 */
[----:B0-----:R-:W4:Y:S01]  /*7e260*/  LDL R17, [R1+0x1dc] ;  /* 0x0001dc0001117983 */ /* 0x001f220000100800 */
[----:B------:R-:W-:Y:S02]  /*7e270*/  SHF.R.S32.HI R56, RZ, 0x1f, R56 ;  /* 0x0000001fff387819 */ /* 0x000fe40000011438 */
[----:B----4-:R-:W-:-:S05]  /*7e280*/  SHF.R.S32.HI R17, RZ, 0x1f, R17 ;  /* 0x0000001fff117819 */ /* 0x010fca0000011411 */
[----:B------:R0:W-:Y:S04]  /*7e290*/  STL [R1+0x5504], R17 ;  /* 0x0055041101007387 */ /* 0x0001e80000100800 */
[----:B------:R1:W-:Y:S01]  /*7e2a0*/  STL [R1+0x260], R56 ;  /* 0x0002603801007387 */ /* 0x0003e20000100800 */
[----:B0-----:R-:W-:-:S03]  /*7e2b0*/  SHF.R.S32.HI R17, RZ, 0x1f, R26 ;  /* 0x0000001fff117819 */ /* 0x001fc6000001141a */
[----:B-1----:R-:W4:Y:S04]  /*7e2c0*/  LDL R56, [R1+0x17c] ;  /* 0x00017c0001387983 */ /* 0x002f280000100800 */
[----:B------:R0:W-:Y:S02]  /*7e2d0*/  STL [R1+0x5508], R17 ;  /* 0x0055081101007387 */ /* 0x0001e40000100800 */
[----:B0-----:R-:W-:Y:S02]  /*7e2e0*/  SHF.R.S32.HI R17, RZ, 0x1f, R44 ;  /* 0x0000001fff117819 */ /* 0x001fe4000001142c */
[----:B------:R-:W4:Y:S04]  /*7e2f0*/  LDL R44, [R1+0x170] ;  /* 0x00017000012c7983 */ /* 0x000f280000100800 */
[----:B------:R0:W-:Y:S04]  /*7e300*/  STL [R1+0x550c], R17 ;  /* 0x00550c1101007387 */ /* 0x0001e80000100800 */
[----:B0-----:R-:W3:Y:S01]  /*7e310*/  LDL R17, [R1+0x1c8] ;  /* 0x0001c80001117983 */ /* 0x001ee20000100800 */
[----:B------:R-:W-:-:S02]  /*7e320*/  SHF.R.S32.HI R48, RZ, 0x1f, R48 ;  /* 0x0000001fff307819 */ /* 0x000fc40000011430 */
[----:B--2---:R-:W-:Y:S02]  /*7e330*/  SHF.R.S32.HI R58, RZ, 0x1f, R58 ;  /* 0x0000001fff3a7819 */ /* 0x004fe4000001143a */
[----:B---3--:R-:W-:-:S05]  /*7e340*/  SHF.R.S32.HI R17, RZ, 0x1f, R17 ;  /* 0x0000001fff117819 */ /* 0x008fca0000011411 */
[----:B------:R0:W-:Y:S02]  /*7e350*/  STL [R1+0x26c], R17 ;  /* 0x00026c1101007387 */ /* 0x0001e40000100800 */
[----:B0-----:R-:W-:-:S05]  /*7e360*/  SHF.R.S32.HI R17, RZ, 0x1f, R5 ;  /* 0x0000001fff117819 */ /* 0x001fca0000011405 */
[----:B------:R0:W-:Y:S02]  /*7e370*/  STL [R1+0x5510], R17 ;  /* 0x0055101101007387 */ /* 0x0001e40000100800 */
[----:B0-----:R-:W-:Y:S02]  /*7e380*/  SHF.R.S32.HI R17, RZ, 0x1f, R54 ;  /* 0x0000001fff117819 */ /* 0x001fe40000011436 */
[----:B------:R-:W2:Y:S04]  /*7e390*/  LDL R54, [R1+0x154] ;  /* 0x0001540001367983 */ /* 0x000ea80000100800 */
[----:B------:R0:W-:Y:S04]  /*7e3a0*/  STL [R1+0x5514], R17 ;  /* 0x0055141101007387 */ /* 0x0001e80000100800 */
[----:B------:R1:W-:Y:S01]  /*7e3b0*/  STL [R1+0x278], R48 ;  /* 0x0002783001007387 */ /* 0x0003e20000100800 */
[----:B0-----:R-:W-:-:S03]  /*7e3c0*/  SHF.R.S32.HI R17, RZ, 0x1f, R61 ;  /* 0x0000001fff117819 */ /* 0x001fc6000001143d */
[----:B-1----:R-:W3:Y:S04]  /*7e3d0*/  LDL R48, [R1+0x148] ;  /* 0x0001480001307983 */ /* 0x002ee80000100800 */
[----:B------:R0:W-:Y:S04]  /*7e3e0*/  STL [R1+0x5518], R17 ;  /* 0x0055181101007387 */ /* 0x0001e80000100800 */
[----:B0-----:R-:W4:Y:S04]  /*7e3f0*/  LDL R17, [R1+0x1a0] ;  /* 0x0001a00001117983 */ /* 0x001f280000100800 */
[----:B------:R0:W-:Y:S04]  /*7e400*/  STL [R1+0x280], R58 ;  /* 0x0002803a01007387 */ /* 0x0001e80000100800 */
[----:B0-----:R-:W2:Y:S01]  /*7e410*/  LDL.LU R58, [R1+0x56ac] ;  /* 0x0056ac00013a7983 */ /* 0x001ea20000300800 */
[----:B----4-:R-:W-:-:S05]  /*7e420*/  SHF.R.S32.HI R17, RZ, 0x1f, R17 ;  /* 0x0000001fff117819 */ /* 0x010fca0000011411 */
[----:B------:R2:W-:Y:S02]  /*7e430*/  STL [R1+0x551c], R17 ;  /* 0x00551c1101007387 */ /* 0x0005e40000100800 */
[----:B--2---:R-:W-:-:S05]  /*7e440*/  SHF.R.S32.HI R17, RZ, 0x1f, R58 ;  /* 0x0000001fff117819 */ /* 0x004fca000001143a */
[----:B------:R0:W-:Y:S02]  /*7e450*/  STL [R1+0x288], R17 ;  /* 0x0002881101007387 */ /* 0x0001e40000100800 */
[----:B0-----:R-:W-:Y:S02]  /*7e460*/  SHF.R.S32.HI R17, RZ, 0x1f, R46 ;  /* 0x0000001fff117819 */ /* 0x001fe4000001142e */
[----:B------:R-:W2:Y:S04]  /*7e470*/  LDL R46, [R1+0x130] ;  /* 0x00013000012e7983 */ /* 0x000ea80000100800 */
[----:B------:R0:W-:Y:S04]  /*7e480*/  STL [R1+0x5520], R17 ;  /* 0x0055201101007387 */ /* 0x0001e80000100800 */
[----:B0-----:R-:W4:Y:S01]  /*7e490*/  LDL R17, [R1+0x184] ;  /* 0x0001840001117983 */ /* 0x001f220000100800 */
[----:B------:R-:W-:-:S02]  /*7e4a0*/  SHF.R.S32.HI R56, RZ, 0x1f, R56 ;  /* 0x0000001fff387819 */ /* 0x000fc40000011438 */
[----:B----4-:R-:W-:-:S05]  /*7e4b0*/  SHF.R.S32.HI R17, RZ, 0x1f, R17 ;  /* 0x0000001fff117819 */ /* 0x010fca0000011411 */
[----:B------:R0:W-:Y:S02]  /*7e4c0*/  STL [R1+0x290], R17 ;  /* 0x0002901101007387 */ /* 0x0001e40000100800 */
[----:B0-----:R-:W-:-:S05]  /*7e4d0*/  SHF.R.S32.HI R17, RZ, 0x1f, R57 ;  /* 0x0000001fff117819 */ /* 0x001fca0000011439 */
[----:B------:R0:W-:Y:S04]  /*7e4e0*/  STL [R1+0x5524], R17 ;  /* 0x0055241101007387 */ /* 0x0001e80000100800 */
[----:B0-----:R-:W4:Y:S04]  /*7e4f0*/  LDL R17, [R1+0x178] ;  /* 0x0001780001117983 */ /* 0x001f280000100800 */
[----:B------:R0:W-:Y:S04]  /*7e500*/  STL [R1+0x298], R56 ;  /* 0x0002983801007387 */ /* 0x0001e80000100800 */
[----:B0-----:R-:W3:Y:S01]  /*7e510*/  LDL.LU R56, [R1+0x56a8] ;  /* 0x0056a80001387983 */ /* 0x001ee20000300800 */
[----:B----4-:R-:W-:-:S05]  /*7e520*/  SHF.R.S32.HI R17, RZ, 0x1f, R17 ;  /* 0x0000001fff117819 */ /* 0x010fca0000011411 */
[----:B------:R3:W-:Y:S02]  /*7e530*/  STL [R1+0x5528], R17 ;  /* 0x0055281101007387 */ /* 0x0007e40000100800 */
[----:B---3--:R-:W-:-:S05]  /*7e540*/  SHF.R.S32.HI R17, RZ, 0x1f, R56 ;  /* 0x0000001fff117819 */ /* 0x008fca0000011438 */
[----:B------:R0:W-:Y:S02]  /*7e550*/  STL [R1+0x2a0], R17 ;  /* 0x0002a01101007387 */ /* 0x0001e40000100800 */
[----:B0-----:R-:W-:Y:S02]  /*7e560*/  SHF.R.S32.HI R17, RZ, 0x1f, R44 ;  /* 0x0000001fff117819 */ /* 0x001fe4000001142c */
[----:B------:R-:W3:Y:S04]  /*7e570*/  LDL R44, [R1+0xe8] ;  /* 0x0000e800012c7983 */ /* 0x000ee80000100800 */
        /* <DEDUP_REMOVED lines=17> */
[----:B0-----:R-:W4:Y:S02]  /*7e690*/  LDL R17, [R1+0x13c] ;  /* 0x00013c0001117983 */ /* 0x001f240000100800 */
[----:B----4-:R-:W-:-:S05]  /*7e6a0*/  SHF.R.S32.HI R17, RZ, 0x1f, R17 ;  /* 0x0000001fff117819 */ /* 0x010fca0000011411 */
[----:B------:R0:W-:Y:S02]  /*7e6b0*/  STL [R1+0x2c0], R17 ;  /* 0x0002c01101007387 */ /* 0x0001e40000100800 */
[----:B0-----:R-:W-:-:S05]  /*7e6c0*/  SHF.R.S32.HI R17, RZ, 0x1f, R53 ;  /* 0x0000001fff117819 */ /* 0x001fca0000011435 */
[----:B------:R0:W-:Y:S04]  /*7e6d0*/  STL [R1+0x553c], R17 ;  /* 0x00553c1101007387 */ /* 0x0001e80000100800 */
[----:B0-----:R-:W4:Y:S02]  /*7e6e0*/  LDL R17, [R1+0x134] ;  /* 0x0001340001117983 */ /* 0x001f240000100800 */
[----:B----4-:R-:W-:-:S05]  /*7e6f0*/  SHF.R.S32.HI R17, RZ, 0x1f, R17 ;  /* 0x0000001fff117819 */ /* 0x010fca0000011411 */
[----:B------:R0:W-:Y:S02]  /*7e700*/  STL [R1+0x2c8], R17 ;  /* 0x0002c81101007387 */ /* 0x0001e40000100800 */
[----:B0-----:R-:W-:-:S05]  /*7e710*/  SHF.R.S32.HI R17, RZ, 0x1f, R46 ;  /* 0x0000001fff117819 */ /* 0x001fca000001142e */
[----:B------:R0:W-:Y:S04]  /*7e720*/  STL [R1+0x5540], R17 ;  /* 0x0055401101007387 */ /* 0x0001e80000100800 */
[----:B------:R-:W4:Y:S04]  /*7e730*/  LDL R46, [R1+0xbc] ;  /* 0x0000bc00012e7983 */ /* 0x000f280000100800 */
[----:B0-----:R-:W3:Y:S04]  /*7e740*/  LDL R17, [R1+0x108] ;  /* 0x0001080001117983 */ /* 0x001ee80000100800 */
[----:B------:R-:W-:Y:S01]  /*7e750*/  STL [R1+0x2d0], R52 ;  /* 0x0002d03401007387 */ /* 0x000fe20000100800 */
[----:B---3--:R-:W-:-:S05]  /*7e760*/  SHF.R.S32.HI R17, RZ, 0x1f, R17 ;  /* 0x0000001fff117819 */ /* 0x008fca0000011411 */
[----:B------:R0:W-:Y:S04]  /*7e770*/  STL [R1+0x5544], R17 ;  /* 0x0055441101007387 */ /* 0x0001e80000100800 */
[----:B0-----:R-:W3:Y:S02]  /*7e780*/  LDL R17, [R1+0x104] ;  /* 0x0001040001117983 */ /* 0x001ee40000100800 */
[----:B---3--:R-:W-:-:S05]  /*7e790*/  SHF.R.S32.HI R17, RZ, 0x1f, R17 ;  /* 0x0000001fff117819 */ /* 0x008fca0000011411 */
[----:B------:R0:W-:Y:S02]  /*7e7a0*/  STL [R1+0x2d8], R17 ;  /* 0x0002d81101007387 */ /* 0x0001e40000100800 */
[----:B0-----:R-:W-:-:S05]  /*7e7b0*/  SHF.R.S32.HI R17, RZ, 0x1f, R51 ;  /* 0x0000001fff117819 */ /* 0x001fca0000011433 */
[----:B------:R0:W-:Y:S04]  /*7e7c0*/  STL [R1+0x5548], R17 ;  /* 0x0055481101007387 */ /* 0x0001e80000100800 */
[----:B0-----:R-:W3:Y:S02]  /*7e7d0*/  LDL R17, [R1+0xec] ;  /* 0x0000ec0001117983 */ /* 0x001ee40000100800 */
[----:B---3--:R-:W-:-:S05]  /*7e7e0*/  SHF.R.S32.HI R17, RZ, 0x1f, R17 ;  /* 0x0000001fff117819 */ /* 0x008fca0000011411 */
[----:B------:R0:W-:Y:S02]  /*7e7f0*/  STL [R1+0x2e0], R17 ;  /* 0x0002e01101007387 */ /* 0x0001e40000100800 */
[----:B0-----:R-:W-:-:S05]  /*7e800*/  SHF.R.S32.HI R17, RZ, 0x1f, R44 ;  /* 0x0000001fff117819 */ /* 0x001fca000001142c */
[----:B------:R0:W-:Y:S04]  /*7e810*/  STL [R1+0x554c], R17 ;  /* 0x00554c1101007387 */ /* 0x0001e80000100800 */
[----:B------:R-:W3:Y:S04]  /*7e820*/  LDL R44, [R1+0xa4] ;  /* 0x0000a400012c7983 */ /* 0x000ee80000100800 */
[----:B0-----:R-:W2:Y:S04]  /*7e830*/  LDL R17, [R1+0xe0] ;  /* 0x0000e00001117983 */ /* 0x001ea80000100800 */
[----:B------:R-:W-:Y:S01]  /*7e840*/  STL [R1+0x2e8], R50 ;  /* 0x0002e83201007387 */ /* 0x000fe20000100800 */
[----:B--2---:R-:W-:-:S05]  /*7e850*/  SHF.R.S32.HI R17, RZ, 0x1f, R17 ;  /* 0x0000001fff117819 */ /* 0x004fca0000011411 */
[----:B------:R0:W-:Y:S04]  /*7e860*/  STL [R1+0x5550], R17 ;  /* 0x0055501101007387 */ /* 0x0001e80000100800 */
[----:B0-----:R-:W2:Y:S02]  /*7e870*/  LDL R17, [R1+0xdc] ;  /* 0x0000dc0001117983 */ /* 0x001ea40000100800 */
[----:B--2---:R-:W-:-:S05]  /*7e880*/  SHF.R.S32.HI R17, RZ, 0x1f, R17 ;  /* 0x0000001fff117819 */ /* 0x004fca0000011411 */
[----:B------:R0:W-:Y:S02]  /*7e890*/  STL [R1+0x2f0], R17 ;  /* 0x0002f01101007387 */ /* 0x0001e40000100800 */
[----:B0-----:R-:W-:-:S05]  /*7e8a0*/  SHF.R.S32.HI R17, RZ, 0x1f, R49 ;  /* 0x0000001fff117819 */ /* 0x001fca0000011431 */
[----:B------:R0:W-:Y:S04]  /*7e8b0*/  STL [R1+0x5554], R17 ;  /* 0x0055541101007387 */ /* 0x0001e80000100800 */
[----:B0-----:R-:W2:Y:S01]  /*7e8c0*/  LDL R17, [R1+0xd0] ;  /* 0x0000d00001117983 */ /* 0x001ea20000100800 */
[----:B------:R-:W-:-:S05]  /*7e8d0*/  SHF.R.S32.HI R48, RZ, 0x1f, R48 ;  /* 0x0000001fff307819 */ /* 0x000fca0000011430 */
[----:B------:R0:W-:Y:S04]  /*7e8e0*/  STL [R1+0x2f8], R48 ;  /* 0x0002f83001007387 */ /* 0x0001e80000100800 */
[----:B0-----:R-:W4:Y:S01]  /*7e8f0*/  LDL.LU R48, [R1+0x56a0] ;  /* 0x0056a00001307983 */ /* 0x001f220000300800 */
[----:B--2---:R-:W-:-:S05]  /*7e900*/  SHF.R.S32.HI R17, RZ, 0x1f, R17 ;  /* 0x0000001fff117819 */ /* 0x004fca0000011411 */
[----:B------:R0:W-:Y:S04]  /*7e910*/  STL [R1+0x5558], R17 ;  /* 0x0055581101007387 */ /* 0x0001e80000100800 */
[----:B0-----:R-:W2:Y:S01]  /*7e920*/  LDL R17, [R1+0xc8] ;  /* 0x0000c80001117983 */ /* 0x001ea20000100800 */
[----:B----4-:R-:W-:-:S05]  /*7e930*/  SHF.R.S32.HI R48, RZ, 0x1f, R48 ;  /* 0x0000001fff307819 */ /* 0x010fca0000011430 */
        /* <DEDUP_REMOVED lines=25> */
[----:B---3--:R-:W-:-:S05]  /*7ead0*/  SHF.R.S32.HI R44, RZ, 0x1f, R44 ;  /* 0x0000001fff2c7819 */ /* 0x008fca000001142c */
[----:B------:R0:W-:Y:S04]  /*7eae0*/  STL [R1+0x328], R44 ;  /* 0x0003282c01007387 */ /* 0x0001e80000100800 */
[----:B0-----:R-:W3:Y:S01]  /*7eaf0*/  LDL.LU R44, [R1+0x5698] ;  /* 0x00569800012c7983 */ /* 0x001ee20000300800 */
[----:B--2---:R-:W-:-:S05]  /*7eb00*/  SHF.R.S32.HI R17, RZ, 0x1f, R17 ;  /* 0x0000001fff117819 */ /* 0x004fca0000011411 */
[----:B------:R0:W-:Y:S04]  /*7eb10*/  STL [R1+0x5570], R17 ;  /* 0x0055701101007387 */ /* 0x0001e80000100800 */
[----:B0-----:R-:W2:Y:S01]  /*7eb20*/  LDL R17, [R1+0x98] ;  /* 0x0000980001117983 */ /* 0x001ea20000100800 */
[----:B---3--:R-:W-:-:S05]  /*7eb30*/  SHF.R.S32.HI R44, RZ, 0x1f, R44 ;  /* 0x0000001fff2c7819 */ /* 0x008fca000001142c */
        /* <DEDUP_REMOVED lines=9> */
[----:B------:R-:W-:Y:S01]  /*7ebd0*/  VIADD R24, R22, UR37 ;  /* 0x0000002516187c36 */ /* 0x000fe20008000000 */
[----:B------:R-:W-:-:S03]  /*7ebe0*/  ULDC UR37, c[0x0][0x248] ;  /* 0x0000920000257ab9 */ /* 0x000fc60000000800 */
        /* <DEDUP_REMOVED lines=13> */
[----:B------:R-:W-:Y:S01]  /*7ecc0*/  UMOV UR5, UR55 ;  /* 0x0000003700057c82 */ /* 0x000fe20008000000 */
[----:B------:R-:W-:Y:S02]  /*7ecd0*/  ULDC UR6, c[0x0][0x248] ;  /* 0x0000920000067ab9 */ /* 0x000fe40000000800 */
[----:B------:R-:W-:-:S04]  /*7ece0*/  VIADD R2, R60, UR7 ;  /* 0x000000073c027c36 */ /* 0x000fc80008000000 */
[----:B------:R-:W-:-:S04]  /*7ecf0*/  VIADD R3, R2, UR8 ;  /* 0x0000000802037c36 */ /* 0x000fc80008000000 */
[----:B------:R-:W-:-:S04]  /*7ed00*/  VIADD R26, R3, UR11 ;  /* 0x0000000b031a7c36 */ /* 0x000fc80008000000 */
[----:B------:R-:W-:-:S04]  /*7ed10*/  VIADD R5, R26, UR12 ;  /* 0x0000000c1a057c36 */ /* 0x000fc80008000000 */
[----:B------:R-:W-:-:S04]  /*7ed20*/  VIADD R61, R5, UR14 ;  /* 0x0000000e053d7c36 */ /* 0x000fc80008000000 */
[----:B------:R-:W-:-:S04]  /*7ed30*/  VIADD R58, R61, UR16 ;  /* 0x000000103d3a7c36 */ /* 0x000fc80008000000 */
[----:B------:R-:W-:-:S04]  /*7ed40*/  VIADD R57, R58, UR18 ;  /* 0x000000123a397c36 */ /* 0x000fc80008000000 */
[----:B------:R-:W-:Y:S01]  /*7ed50*/  VIADD R56, R57, UR17 ;  /* 0x0000001139387c36 */ /* 0x000fe20008000000 */
[----:B------:R-:W-:Y:S01]  /*7ed60*/  UMOV UR52, UR54 ;  /* 0x0000003600347c82 */ /* 0x000fe20008000000 */
[----:B------:R-:W-:Y:S02]  /*7ed70*/  ULDC.64 UR16, c[0x0][0x228] ;  /* 0x00008a0000107ab9 */ /* 0x000fe40000000a00 */
[----:B------:R-:W-:-:S04]  /*7ed80*/  VIADD R55, R56, UR21 ;  /* 0x0000001538377c36 */ /* 0x000fc80008000000 */
[----:B------:R-:W-:Y:S01]  /*7ed90*/  VIADD R54, R55, UR20 ;  /* 0x0000001437367c36 */ /* 0x000fe20008000000 */
[----:B------:R-:W-:-:S03]  /*7eda0*/  ULDC.64 UR20, c[0x0][0x228] ;  /* 0x00008a0000147ab9 */ /* 0x000fc60000000a00 */
[----:B------:R-:W-:Y:S01]  /*7edb0*/  VIADD R53, R54, UR19 ;  /* 0x0000001336357c36 */ /* 0x000fe20008000000 */
[----:B------:R-:W-:Y:S01]  /*7edc0*/  ULDC.64 UR18, c[0x0][0x228] ;  /* 0x00008a0000127ab9 */ /* 0x000fe20000000a00 */
[----:B--2---:R-:W-:-:S05]  /*7edd0*/  SHF.R.S32.HI R17, RZ, 0x1f, R17 ;  /* 0x0000001fff117819 */ /* 0x004fca0000011411 */
[----:B------:R0:W-:Y:S02]  /*7ede0*/  STL [R1+0x340], R17 ;  /* 0x0003401101007387 */ /* 0x0001e40000100800 */
[----:B0-----:R-:W-:Y:S02]  /*7edf0*/  SHF.R.S32.HI R17, RZ, 0x1f, R8 ;  /* 0x0000001fff117819 */ /* 0x001fe40000011408 */
[----:B------:R-:W2:Y:S04]  /*7ee00*/  LDL.LU R8, [R1+0x5694] ;  /* 0x0056940001087983 */ /* 0x000ea80000300800 */
[----:B------:R0:W-:Y:S02]  /*7ee10*/  STL [R1+0x557c], R17 ;  /* 0x00557c1101007387 */ /* 0x0001e40000100800 */
[----:B0-----:R-:W-:-:S05]  /*7ee20*/  SHF.R.S32.HI R17, RZ, 0x1f, R42 ;  /* 0x0000001fff117819 */ /* 0x001fca000001142a */
[----:B------:R0:W-:Y:S02]  /*7ee30*/  STL [R1+0x348], R17 ;  /* 0x0003481101007387 */ /* 0x0001e40000100800 */
[----:B0-----:R-:W-:Y:S02]  /*7ee40*/  SHF.R.S32.HI R17, RZ, 0x1f, R7 ;  /* 0x0000001fff117819 */ /* 0x001fe40000011407 */
[----:B------:R-:W3:Y:S04]  /*7ee50*/  LDL.LU R7, [R1+0x5690] ;  /* 0x0056900001077983 */ /* 0x000ee80000300800 */
[----:B------:R0:W-:Y:S02]  /*7ee60*/  STL [R1+0x5580], R17 ;  /* 0x0055801101007387 */ /* 0x0001e40000100800 */
[----:B0-----:R-:W-:-:S02]  /*7ee70*/  SHF.R.S32.HI R17, RZ, 0x1f, R6 ;  /* 0x0000001fff117819 */ /* 0x001fc40000011406 */
[----:B------:R-:W4:Y:S04]  /*7ee80*/  LDL.LU R6, [R1+0x568c] ;  /* 0x00568c0001067983 */ /* 0x000f280000300800 */
[----:B------:R0:W-:Y:S02]  /*7ee90*/  STL [R1+0x350], R17 ;  /* 0x0003501101007387 */ /* 0x0001e40000100800 */
[----:B0-----:R-:W-:-:S05]  /*7eea0*/  SHF.R.S32.HI R17, RZ, 0x1f, R41 ;  /* 0x0000001fff117819 */ /* 0x001fca0000011429 */
[----:B------:R0:W-:Y:S02]  /*7eeb0*/  STL [R1+0x5584], R17 ;  /* 0x0055841101007387 */ /* 0x0001e40000100800 */
[----:B0-----:R-:W-:Y:S02]  /*7eec0*/  SHF.R.S32.HI R17, RZ, 0x1f, R18 ;  /* 0x0000001fff117819 */ /* 0x001fe40000011412 */
[----:B------:R-:W2:Y:S04]  /*7eed0*/  LDL.LU R18, [R1+0x5688] ;  /* 0x0056880001127983 */ /* 0x000ea80000300800 */
[----:B------:R0:W-:Y:S02]  /*7eee0*/  STL [R1+0x358], R17 ;  /* 0x0003581101007387 */ /* 0x0001e40000100800 */
[----:B0-----:R-:W-:-:S02]  /*7eef0*/  SHF.R.S32.HI R17, RZ, 0x1f, R4 ;  /* 0x0000001fff117819 */ /* 0x001fc40000011404 */
[----:B------:R-:W-:-:S03]  /*7ef00*/  SHF.R.S32.HI R4, RZ, 0x1f, R40 ;  /* 0x0000001fff047819 */ /* 0x000fc60000011428 */
[----:B------:R0:W-:Y:S04]  /*7ef10*/  STL [R1+0x5588], R17 ;  /* 0x0055881101007387 */ /* 0x0001e80000100800 */
[----:B------:R-:W-:Y:S01]  /*7ef20*/  STL [R1+0x360], R4 ;  /* 0x0003600401007387 */ /* 0x000fe20000100800 */
[----:B0-----:R-:W-:Y:S02]  /*7ef30*/  SHF.R.S32.HI R17, RZ, 0x1f, R0 ;  /* 0x0000001fff117819 */ /* 0x001fe40000011400 */
[----:B------:R-:W-:-:S03]  /*7ef40*/  SHF.R.S32.HI R0, RZ, 0x1f, R39 ;  /* 0x0000001fff007819 */ /* 0x000fc60000011427 */
[----:B------:R0:W-:Y:S02]  /*7ef50*/  STL [R1+0x558c], R17 ;  /* 0x00558c1101007387 */ /* 0x0001e40000100800 */
[----:B0-----:R-:W-:-:S05]  /*7ef60*/  SHF.R.S32.HI R17, RZ, 0x1f, R38 ;  /* 0x0000001fff117819 */ /* 0x001fca0000011426 */
[----:B------:R0:W-:Y:S04]  /*7ef70*/  STL [R1+0x5590], R17 ;  /* 0x0055901101007387 */ /* 0x0001e80000100800 */
[----:B------:R1:W-:Y:S01]  /*7ef80*/  STL [R1+0x368], R0 ;  /* 0x0003680001007387 */ /* 0x0003e20000100800 */
[----:B0-----:R-:W-:Y:S02]  /*7ef90*/  SHF.R.S32.HI R17, RZ, 0x1f, R36 ;  /* 0x0000001fff117819 */ /* 0x001fe40000011424 */
[----:B-1----:R-:W-:-:S03]  /*7efa0*/  SHF.R.S32.HI R0, RZ, 0x1f, R37 ;  /* 0x0000001fff007819 */ /* 0x002fc60000011425 */
[----:B------:R0:W-:Y:S04]  /*7efb0*/  STL [R1+0x5594], R17 ;  /* 0x0055941101007387 */ /* 0x0001e80000100800 */
[----:B------:R1:W-:Y:S01]  /*7efc0*/  STL [R1+0x370], R0 ;  /* 0x0003700001007387 */ /* 0x0003e20000100800 */
[----:B0-----:R-:W-:Y:S02]  /*7efd0*/  SHF.R.S32.HI R17, RZ, 0x1f, R34 ;  /* 0x0000001fff117819 */ /* 0x001fe40000011422 */
[----:B-1----:R-:W-:-:S05]  /*7efe0*/  SHF.R.S32.HI R0, RZ, 0x1f, R35 ;  /* 0x0000001fff007819 */ /* 0x002fca0000011423 */
[----:B------:R0:W-:Y:S04]  /*7eff0*/  STL [R1+0x378], R0 ;  /* 0x0003780001007387 */ /* 0x0001e80000100800 */
[----:B------:R1:W-:Y:S01]  /*7f000*/  STL [R1+0x5598], R17 ;  /* 0x0055981101007387 */ /* 0x0003e20000100800 */
[----:B0-----:R-:W-:Y:S02]  /*7f010*/  SHF.R.S32.HI R0, RZ, 0x1f, R33 ;  /* 0x0000001fff007819 */ /* 0x001fe40000011421 */
[----:B-1----:R-:W-:-:S05]  /*7f020*/  SHF.R.S32.HI R17, RZ, 0x1f, R32 ;  /* 0x0000001fff117819 */ /* 0x002fca0000011420 */
        /* <DEDUP_REMOVED lines=10> */
[----:B------:R-:W-:Y:S02]  /*7f0d0*/  SHF.R.S32.HI R27, RZ, 0x1f, R5 ;  /* 0x0000001fff1b7819 */ /* 0x000fe40000011405 */
[----:B0-----:R-:W-:Y:S02]  /*7f0e0*/  SHF.R.S32.HI R0, RZ, 0x1f, R25 ;  /* 0x0000001fff007819 */ /* 0x001fe40000011419 */
[----:B-1----:R-:W-:-:S05]  /*7f0f0*/  SHF.R.S32.HI R17, RZ, 0x1f, R22 ;  /* 0x0000001fff117819 */ /* 0x002fca0000011416 */
[----:B------:R-:W-:Y:S04]  /*7f100*/  STL.64 [R1+0x5650], R16 ;  /* 0x0056501001007387 */ /* 0x000fe80000100a00 */
[----:B------:R-:W-:Y:S04]  /*7f110*/  STL [R1+0x3b8], R0 ;  /* 0x0003b80001007387 */ /* 0x000fe80000100800 */
[----:B------:R0:W-:Y:S01]  /*7f120*/  STL.64 [R1+0x55b8], R56 ;  /* 0x0055b83801007387 */ /* 0x0001e20000100a00 */
[----:B------:R-:W-:Y:S01]  /*7f130*/  SHF.R.S32.HI R29, RZ, 0x1f, R20 ;  /* 0x0000001fff1d7819 */ /* 0x000fe20000011414 */
[----:B0-----:R-:W-:-:S02]  /*7f140*/  IMAD.MOV.U32 R56, RZ, RZ, R5 ;  /* 0x000000ffff387224 */ /* 0x001fc400078e0005 */
[----:B------:R-:W4:Y:S01]  /*7f150*/  LDL.LU R5, [R1+0x5684] ;  /* 0x0056840001057983 */ /* 0x000f220000300800 */
[----:B------:R-:W-:-:S03]  /*7f160*/  IMAD.MOV.U32 R57, RZ, RZ, R27 ;  /* 0x000000ffff397224 */ /* 0x000fc600078e001b */
[----:B------:R-:W3:Y:S04]  /*7f170*/  LDL.LU R27, [R1+0x5680] ;  /* 0x00568000011b7983 */ /* 0x000ee80000300800 */
[----:B------:R0:W-:Y:S02]  /*7f180*/  STL.64 [R1+0x55c8], R54 ;  /* 0x0055c83601007387 */ /* 0x0001e40000100a00 */
[----:B0-----:R-:W-:Y:S02]  /*7f190*/  IMAD.MOV.U32 R54, RZ, RZ, R20 ;  /* 0x000000ffff367224 */ /* 0x001fe400078e0014 */
[----:B------:R-:W4:Y:S01]  /*7f1a0*/  LDL.LU R20, [R1+0x567c] ;  /* 0x00567c0001147983 */ /* 0x000f220000300800 */
[----:B------:R-:W-:-:S04]  /*7f1b0*/  VIADD R52, R53, UR24 ;  /* 0x0000001835347c36 */ /* 0x000fc80008000000 */
[----:B------:R-:W-:-:S04]  /*7f1c0*/  VIADD R51, R52, UR23 ;  /* 0x0000001734337c36 */ /* 0x000fc80008000000 */
[----:B------:R-:W-:Y:S01]  /*7f1d0*/  VIADD R50, R51, UR22 ;  /* 0x0000001633327c36 */ /* 0x000fe20008000000 */
[----:B------:R-:W-:Y:S01]  /*7f1e0*/  SHF.R.S32.HI R4, RZ, 0x1f, R28 ;  /* 0x0000001fff047819 */ /* 0x000fe2000001141c */
[----:B------:R-:W-:Y:S01]  /*7f1f0*/  STL.64 [R1+0x55d0], R52 ;  /* 0x0055d03401007387 */ /* 0x000fe20000100a00 */
[----:B------:R-:W-:Y:S01]  /*7f200*/  SHF.R.S32.HI R22, RZ, 0x1f, R3 ;  /* 0x0000001fff167819 */ /* 0x000fe20000011403 */
[----:B------:R-:W-:Y:S01]  /*7f210*/  VIADD R49, R50, UR27 ;  /* 0x0000001b32317c36 */ /* 0x000fe20008000000 */
[----:B------:R-:W-:Y:S01]  /*7f220*/  SHF.R.S32.HI R0, RZ, 0x1f, R2 ;  /* 0x0000001fff007819 */ /* 0x000fe20000011402 */
[----:B------:R0:W-:Y:S01]  /*7f230*/  STL.64 [R1+0x55d8], R50 ;  /* 0x0055d83201007387 */ /* 0x0001e20000100a00 */
[----:B--2---:R-:W-:Y:S01]  /*7f240*/  IMAD.MOV.U32 R17, RZ, RZ, R18 ;  /* 0x000000ffff117224 */ /* 0x004fe200078e0012 */
[----:B------:R-:W-:Y:S01]  /*7f250*/  SHF.R.S32.HI R25, RZ, 0x1f, R26 ;  /* 0x0000001fff197819 */ /* 0x000fe2000001141a */
[----:B------:R-:W-:Y:S01]  /*7f260*/  VIADD R48, R49, UR26 ;  /* 0x0000001a31307c36 */ /* 0x000fe20008000000 */
[----:B------:R-:W-:Y:S01]  /*7f270*/  SHF.R.S32.HI R16, RZ, 0x1f, R21 ;  /* 0x0000001fff107819 */ /* 0x000fe20000011415 */
[----:B0-----:R-:W-:Y:S01]  /*7f280*/  IMAD.MOV.U32 R51, RZ, RZ, R4 ;  /* 0x000000ffff337224 */ /* 0x001fe200078e0004 */
[----:B------:R-:W-:Y:S01]  /*7f290*/  ULDC.64 UR22, c[0x0][0x228] ;  /* 0x00008a0000167ab9 */ /* 0x000fe20000000a00 */
[----:B------:R-:W2:Y:S01]  /*7f2a0*/  LDL.LU R4, [R1+0x5678] ;  /* 0x0056780001047983 */ /* 0x000ea20000300800 */
[----:B------:R-:W-:-:S02]  /*7f2b0*/  IMAD.MOV.U32 R50, RZ, RZ, R3 ;  /* 0x000000ffff327224 */ /* 0x000fc400078e0003 */
[----:B------:R-:W-:Y:S01]  /*7f2c0*/  IMAD.MOV.U32 R53, RZ, RZ, R54 ;  /* 0x000000ffff357224 */ /* 0x000fe200078e0036 */
[----:B------:R-:W2:Y:S01]  /*7f2d0*/  LDL.LU R3, [R1+0x5674] ;  /* 0x0056740001037983 */ /* 0x000ea20000300800 */
[----:B------:R-:W-:Y:S01]  /*7f2e0*/  SHF.R.S32.HI R18, RZ, 0x1f, R23 ;  /* 0x0000001fff127819 */ /* 0x000fe20000011417 */
[----:B------:R-:W-:Y:S01]  /*7f2f0*/  IMAD.MOV.U32 R55, RZ, RZ, R29 ;  /* 0x000000ffff377224 */ /* 0x000fe200078e001d */
[----:B------:R-:W-:Y:S01]  /*7f300*/  ULDC.64 UR26, c[0x0][0x228] ;  /* 0x00008a00001a7ab9 */ /* 0x000fe20000000a00 */
[----:B------:R4:W-:Y:S02]  /*7f310*/  STL.64 [R1+0x55e0], R48 ;  /* 0x0055e03001007387 */ /* 0x0009e40000100a00 */
[----:B----4-:R-:W-:Y:S02]  /*7f320*/  IMAD.MOV.U32 R49, RZ, RZ, R20 ;  /* 0x000000ffff317224 */ /* 0x010fe400078e0014 */
[----:B------:R-:W4:Y:S01]  /*7f330*/  LDL.LU R20, [R1+0x5670] ;  /* 0x0056700001147983 */ /* 0x000f220000300800 */
[----:B------:R-:W-:Y:S01]  /*7f340*/  VIADD R47, R48, UR25 ;  /* 0x00000019302f7c36 */ /* 0x000fe20008000000 */
[----:B------:R-:W-:Y:S01]  /*7f350*/  SHF.R.S32.HI R54, RZ, 0x1f, R24 ;  /* 0x0000001fff367819 */ /* 0x000fe20000011418 */
[----:B------:R-:W-:Y:S01]  /*7f360*/  IMAD.MOV.U32 R52, RZ, RZ, R53 ;  /* 0x000000ffff347224 */ /* 0x000fe200078e0035 */
[----:B------:R-:W-:Y:S01]  /*7f370*/  ULDC.64 UR24, c[0x0][0x228] ;  /* 0x00008a0000187ab9 */ /* 0x000fe20000000a00 */
[----:B------:R-:W-:-:S04]  /*7f380*/  VIADD R46, R47, UR30 ;  /* 0x0000001e2f2e7c36 */ /* 0x000fc80008000000 */
[----:B------:R-:W-:Y:S01]  /*7f390*/  VIADD R45, R46, UR29 ;  /* 0x0000001d2e2d7c36 */ /* 0x000fe20008000000 */
[----:B------:R0:W-:Y:S03]  /*7f3a0*/  STL.64 [R1+0x55f0], R46 ;  /* 0x0055f02e01007387 */ /* 0x0001e60000100a00 */
[----:B------:R-:W-:Y:S01]  /*7f3b0*/  VIADD R44, R45, UR28 ;  /* 0x0000001c2d2c7c36 */ /* 0x000fe20008000000 */
[----:B------:R-:W-:-:S03]  /*7f3c0*/  ULDC.64 UR28, c[0x0][0x228] ;  /* 0x00008a00001c7ab9 */ /* 0x000fc60000000a00 */
[----:B------:R-:W-:Y:S02]  /*7f3d0*/  VIADD R43, R44, UR33 ;  /* 0x000000212c2b7c36 */ /* 0x000fe40008000000 */
[----:B0-----:R-:W-:Y:S02]  /*7f3e0*/  IMAD.MOV.U32 R46, RZ, RZ, R2 ;  /* 0x000000ffff2e7224 */ /* 0x001fe400078e0002 */
[----:B------:R-:W2:Y:S04]  /*7f3f0*/  LDL.LU R2, [R1+0x566c] ;  /* 0x00566c0001027983 */ /* 0x000ea80000300800 */
[----:B------:R0:W-:Y:S02]  /*7f400*/  STL.64 [R1+0x55f8], R44 ;  /* 0x0055f82c01007387 */ /* 0x0001e40000100a00 */
[----:B0-----:R-:W-:-:S02]  /*7f410*/  IMAD.MOV.U32 R44, RZ, RZ, R24 ;  /* 0x000000ffff2c7224 */ /* 0x001fc400078e0018 */
[----:B------:R-:W2:Y:S01]  /*7f420*/  LDL.LU R24, [R1+0x5668] ;  /* 0x0056680001187983 */ /* 0x000ea20000300800 */
[----:B----4-:R-:W-:-:S03]  /*7f430*/  IMAD.MOV.U32 R45, RZ, RZ, R20 ;  /* 0x000000ffff2d7224 */ /* 0x010fc600078e0014 */
[----:B------:R-:W4:Y:S01]  /*7f440*/  LDL.LU R20, [R1+0x5664] ;  /* 0x0056640001147983 */ /* 0x000f220000300800 */
[----:B------:R-:W-:Y:S01]  /*7f450*/  VIADD R42, R43, UR32 ;  /* 0x000000202b2a7c36 */ /* 0x000fe20008000000 */
[----:B------:R-:W-:-:S03]  /*7f460*/  ULDC.64 UR32, c[0x0][0x228] ;  /* 0x00008a0000207ab9 */ /* 0x000fc60000000a00 */
[----:B------:R-:W-:Y:S01]  /*7f470*/  VIADD R41, R42, UR31 ;  /* 0x0000001f2a297c36 */ /* 0x000fe20008000000 */
[----:B------:R-:W-:Y:S01]  /*7f480*/  STL.64 [R1+0x5600], R42 ;  /* 0x0056002a01007387 */ /* 0x000fe20000100a00 */
[----:B------:R-:W-:Y:S01]  /*7f490*/  IMAD.MOV.U32 R53, RZ, RZ, R54 ;  /* 0x000000ffff357224 */ /* 0x000fe200078e0036 */
[----:B------:R-:W-:Y:S01]  /*7f4a0*/  ULDC.64 UR30, c[0x0][0x228] ;  /* 0x00008a00001e7ab9 */ /* 0x000fe20000000a00 */
[----:B------:R-:W-:-:S04]  /*7f4b0*/  VIADD R40, R41, UR36 ;  /* 0x0000002429287c36 */ /* 0x000fc80008000000 */
[----:B------:R-:W-:Y:S01]  /*7f4c0*/  VIADD R39, R40, UR35 ;  /* 0x0000002328277c36 */ /* 0x000fe20008000000 */
[----:B------:R0:W-:Y:S03]  /*7f4d0*/  STL.64 [R1+0x5608], R40 ;  /* 0x0056082801007387 */ /* 0x0001e60000100a00 */
[----:B------:R-:W-:-:S04]  /*7f4e0*/  VIADD R38, R39, UR34 ;  /* 0x0000002227267c36 */ /* 0x000fc80008000000 */
[----:B------:R-:W-:Y:S02]  /*7f4f0*/  VIADD R37, R38, UR39 ;  /* 0x0000002726257c36 */ /* 0x000fe40008000000 */
[----:B0-----:R-:W-:Y:S02]  /*7f500*/  IMAD.MOV.U32 R40, RZ, RZ, R0 ;  /* 0x000000ffff287224 */ /* 0x001fe400078e0000 */
[----:B------:R-:W2:Y:S04]  /*7f510*/  LDL.LU R0, [R1+0x5660] ;  /* 0x0056600001007983 */ /* 0x000ea80000300800 */
[----:B------:R0:W-:Y:S04]  /*7f520*/  STL.64 [R1+0x5610], R38 ;  /* 0x0056102601007387 */ /* 0x0001e80000100a00 */
[----:B0-----:R-:W2:Y:S01]  /*7f530*/  LDL.LU R38, [R1+0x2164] ;  /* 0x0021640001267983 */ /* 0x001ea20000300800 */
[----:B------:R-:W-:Y:S01]  /*7f540*/  VIADD R36, R37, UR38 ;  /* 0x0000002625247c36 */ /* 0x000fe20008000000 */
[----:B------:R-:W-:-:S03]  /*7f550*/  ULDC.64 UR38, c[0x0][0x228] ;  /* 0x00008a0000267ab9 */ /* 0x000fc60000000a00 */
[----:B------:R-:W-:-:S04]  /*7f560*/  VIADD R35, R36, UR37 ;  /* 0x0000002524237c36 */ /* 0x000fc80008000000 */
[----:B------:R-:W-:Y:S02]  /*7f570*/  VIADD R34, R35, UR42 ;  /* 0x0000002a23227c36 */ /* 0x000fe40008000000 */
[----:B----4-:R-:W-:Y:S02]  /*7f580*/  IMAD.MOV.U32 R39, RZ, RZ, R20 ;  /* 0x000000ffff277224 */ /* 0x010fe400078e0014 */
[----:B------:R-:W4:Y:S04]  /*7f590*/  LDL.LU R20, [R1+0x565c] ;  /* 0x00565c0001147983 */ /* 0x000f280000300800 */
[----:B------:R0:W-:Y:S02]  /*7f5a0*/  STL.64 [R1+0x5618], R36 ;  /* 0x0056182401007387 */ /* 0x0001e40000100a00 */
[----:B0-----:R-:W-:-:S02]  /*7f5b0*/  IMAD.MOV.U32 R36, RZ, RZ, R18 ;  /* 0x000000ffff247224 */ /* 0x001fc400078e0012 */
[----:B------:R-:W4:Y:S01]  /*7f5c0*/  LDL.LU R18, [R1+0x5658] ;  /* 0x0056580001127983 */ /* 0x000f220000300800 */
[----:B------:R-:W-:-:S04]  /*7f5d0*/  VIADD R33, R34, UR41 ;  /* 0x0000002922217c36 */ /* 0x000fc80008000000 */
[----:B------:R-:W-:-:S04]  /*7f5e0*/  VIADD R32, R33, UR40 ;  /* 0x0000002821207c36 */ /* 0x000fc80008000000 */
[----:B------:R-:W-:Y:S02]  /*7f5f0*/  VIADD R31, R32, UR43 ;  /* 0x0000002b201f7c36 */ /* 0x000fe40008000000 */
[----:B------:R-:W-:Y:S02]  /*7f600*/  IMAD.MOV.U32 R54, RZ, RZ, R28 ;  /* 0x000000ffff367224 */ /* 0x000fe400078e001c */
[----:B---3--:R-:W-:Y:S02]  /*7f610*/  IMAD.MOV.U32 R48, RZ, RZ, R27 ;  /* 0x000000ffff307224 */ /* 0x008fe400078e001b */
[----:B------:R-:W-:Y:S01]  /*7f620*/  IMAD.MOV.U32 R47, RZ, RZ, R26 ;  /* 0x000000ffff2f7224 */ /* 0x000fe200078e001a */
[----:B------:R0:W-:Y:S01]  /*7f630*/  STL.64 [R1+0x5620], R34 ;  /* 0x0056202201007387 */ /* 0x0001e20000100a00 */
[----:B------:R-:W-:Y:S01]  /*7f640*/  VIADD R30, R31, UR44 ;  /* 0x0000002c1f1e7c36 */ /* 0x000fe20008000000 */
[----:B------:R-:W-:-:S03]  /*7f650*/  ULDC.64 UR42, c[0x0][0x228] ;  /* 0x00008a00002a7ab9 */ /* 0x000fc60000000a00 */
[----:B------:R-:W-:Y:S02]  /*7f660*/  VIADD R29, R30, UR45 ;  /* 0x0000002d1e1d7c36 */ /* 0x000fe40008000000 */
[----:B------:R-:W-:Y:S02]  /*7f670*/  IMAD.MOV.U32 R42, RZ, RZ, R25 ;  /* 0x000000ffff2a7224 */ /* 0x000fe400078e0019 */
[----:B--2---:R-:W-:Y:S02]  /*7f680*/  IMAD.MOV.U32 R41, RZ, RZ, R24 ;  /* 0x000000ffff297224 */ /* 0x004fe400078e0018 */
[----:B0-----:R-:W-:Y:S02]  /*7f690*/  IMAD.MOV.U32 R35, RZ, RZ, R22 ;  /* 0x000000ffff237224 */ /* 0x001fe400078e0016 */
[----:B------:R-:W-:Y:S01]  /*7f6a0*/  IMAD.MOV.U32 R37, RZ, RZ, R23 ;  /* 0x000000ffff257224 */ /* 0x000fe200078e0017 */
[----:B------:R0:W-:Y:S01]  /*7f6b0*/  STL.64 [R1+0x5628], R32 ;  /* 0x0056282001007387 */ /* 0x0001e20000100a00 */
[----:B------:R-:W-:Y:S01]  /*7f6c0*/  VIADD R28, R29, UR9 ;  /* 0x000000091d1c7c36 */ /* 0x000fe20008000000 */
[----:B------:R-:W-:Y:S01]  /*7f6d0*/  ULDC.64 UR8, c[0x0][0x228] ;  /* 0x00008a0000087ab9 */ /* 0x000fe20000000a00 */
[----:B------:R-:W-:-:S02]  /*7f6e0*/  ULDC.64 UR44, c[0x0][0x228] ;  /* 0x00008a00002c7ab9 */ /* 0x000fc40000000a00 */
[----:B------:R-:W-:-:S04]  /*7f6f0*/  VIADD R27, R28, UR46 ;  /* 0x0000002e1c1b7c36 */ /* 0x000fc80008000000 */
[----:B------:R-:W-:Y:S02]  /*7f700*/  VIADD R26, R27, UR47 ;  /* 0x0000002f1b1a7c36 */ /* 0x000fe40008000000 */
[----:B------:R-:W-:Y:S01]  /*7f710*/  IMAD.MOV.U32 R34, RZ, RZ, R35 ;  /* 0x000000ffff227224 */ /* 0x000fe200078e0023 */
[----:B------:R-:W-:Y:S01]  /*7f720*/  STL.64 [R1+0x5630], R30 ;  /* 0x0056301e01007387 */ /* 0x000fe20000100a00 */
[----:B------:R-:W-:Y:S01]  /*7f730*/  VIADD R25, R26, UR15 ;  /* 0x0000000f1a197c36 */ /* 0x000fe20008000000 */
[----:B------:R-:W-:Y:S01]  /*7f740*/  UMOV UR57, UR8 ;  /* 0x0000000800397c82 */ /* 0x000fe20008000000 */
[----:B------:R-:W-:Y:S01]  /*7f750*/  IMAD.MOV.U32 R35, RZ, RZ, R38 ;  /* 0x000000ffff237224 */ /* 0x000fe200078e0026 */
[----:B------:R-:W-:Y:S01]  /*7f760*/  ULDC.64 UR46, c[0x0][0x228] ;  /* 0x00008a00002e7ab9 */ /* 0x000fe20000000a00 */
[----:B------:R-:W-:Y:S02]  /*7f770*/  VIADD R24, R25, UR48 ;  /* 0x0000003019187c36 */ /* 0x000fe40008000000 */
[----:B0-----:R-:W-:Y:S01]  /*7f780*/  IMAD.MOV.U32 R33, RZ, RZ, R34 ;  /* 0x000000ffff217224 */ /* 0x001fe200078e0022 */
[----:B------:R0:W-:Y:S01]  /*7f790*/  STL.64 [R1+0x5638], R28 ;  /* 0x0056381c01007387 */ /* 0x0001e20000100a00 */
[----:B------:R-:W-:Y:S01]  /*7f7a0*/  IMAD.MOV.U32 R38, RZ, RZ, R40 ;  /* 0x000000ffff267224 */ /* 0x000fe200078e0028 */
[----:B------:R-:W-:Y:S01]  /*7f7b0*/  ULDC.64 UR14, c[0x0][0x228] ;  /* 0x00008a00000e7ab9 */ /* 0x000fe20000000a00 */
[----:B------:R-:W-:-:S02]  /*7f7c0*/  IMAD.MOV.U32 R40, RZ, RZ, R41 ;  /* 0x000000ffff287224 */ /* 0x000fc400078e0029 */
[----:B------:R-:W-:Y:S02]  /*7f7d0*/  IMAD.MOV.U32 R41, RZ, RZ, R42 ;  /* 0x000000ffff297224 */ /* 0x000fe400078e002a */
[----:B------:R-:W-:Y:S02]  /*7f7e0*/  IMAD.MOV.U32 R42, RZ, RZ, R44 ;  /* 0x000000ffff2a7224 */ /* 0x000fe400078e002c */
[----:B------:R-:W-:Y:S02]  /*7f7f0*/  VIADD R23, R24, UR49 ;  /* 0x0000003118177c36 */ /* 0x000fe40008000000 */
[----:B------:R-:W-:Y:S01]  /*7f800*/  IMAD.MOV.U32 R34, RZ, RZ, R35 ;  /* 0x000000ffff227224 */ /* 0x000fe200078e0023 */
[----:B------:R-:W-:Y:S01]  /*7f810*/  STL.64 [R1+0x5640], R26 ;  /* 0x0056401a01007387 */ /* 0x000fe20000100a00 */
[----:B------:R-:W-:Y:S01]  /*7f820*/  IMAD.MOV.U32 R44, RZ, RZ, R45 ;  /* 0x000000ffff2c7224 */ /* 0x000fe200078e002d */
[----:B0-----:R-:W-:Y:S01]  /*7f830*/  SHF.R.S32.HI R28, RZ, 0x1f, R25 ;  /* 0x0000001fff1c7819 */ /* 0x001fe20000011419 */
[----:B------:R-:W-:Y:S01]  /*7f840*/  IMAD.MOV.U32 R45, RZ, RZ, R47 ;  /* 0x000000ffff2d7224 */ /* 0x000fe200078e002f */
[----:B------:R-:W-:Y:S01]  /*7f850*/  ULDC.64 UR48, c[0x0][0x228] ;  /* 0x00008a0000307ab9 */ /* 0x000fe20000000a00 */
[----:B------:R-:W-:-:S02]  /*7f860*/  IMAD.MOV.U32 R47, RZ, RZ, R48 ;  /* 0x000000ffff2f7224 */ /* 0x000fc400078e0030 */
[----:B------:R-:W-:Y:S02]  /*7f870*/  IMAD.MOV.U32 R48, RZ, RZ, R50 ;  /* 0x000000ffff307224 */ /* 0x000fe400078e0032 */
[----:B------:R-:W-:Y:S02]  /*7f880*/  VIADD R22, R23, UR13 ;  /* 0x0000000d17167c36 */ /* 0x000fe40008000000 */
[----:B------:R-:W-:Y:S01]  /*7f890*/  IMAD.MOV.U32 R35, RZ, RZ, R38 ;  /* 0x000000ffff237224 */ /* 0x000fe200078e0026 */
[----:B------:R0:W-:Y:S01]  /*7f8a0*/  STL.64 [R1+0x5648], R24 ;  /* 0x0056481801007387 */ /* 0x0001e20000100a00 */
[----:B------:R-:W-:Y:S01]  /*7f8b0*/  IMAD.MOV.U32 R50, RZ, RZ, R51 ;  /* 0x000000ffff327224 */ /* 0x000fe200078e0033 */
[----:B------:R-:W-:Y:S01]  /*7f8c0*/  ULDC.64 UR12, c[0x0][0x228] ;  /* 0x00008a00000c7ab9 */ /* 0x000fe20000000a00 */
[----:B------:R-:W-:Y:S02]  /*7f8d0*/  IMAD.MOV.U32 R51, RZ, RZ, R21 ;  /* 0x000000ffff337224 */ /* 0x000fe400078e0015 */
[----:B------:R-:W-:-:S02]  /*7f8e0*/  IMAD.MOV.U32 R32, RZ, RZ, R48 ;  /* 0x000000ffff207224 */ /* 0x000fc400078e0030 */
[----:B------:R-:W-:Y:S02]  /*7f8f0*/  VIADD R21, R22, UR50 ;  /* 0x0000003216157c36 */ /* 0x000fe40008000000 */
[----:B------:R-:W-:Y:S02]  /*7f900*/  IMAD.MOV.U32 R48, RZ, RZ, R50 ;  /* 0x000000ffff307224 */ /* 0x000fe400078e0032 */
[----:B------:R-:W-:Y:S02]  /*7f910*/  IMAD.MOV.U32 R50, RZ, RZ, R51 ;  /* 0x000000ffff327224 */ /* 0x000fe400078e0033 */
[----:B------:R-:W-:Y:S02]  /*7f920*/  IMAD.MOV.U32 R38, RZ, RZ, R40 ;  /* 0x000000ffff267224 */ /* 0x000fe400078e0028 */
[----:B------:R-:W-:Y:S02]  /*7f930*/  IMAD.MOV.U32 R40, RZ, RZ, R42 ;  /* 0x000000ffff287224 */ /* 0x000fe400078e002a */
[----:B------:R-:W-:-:S02]  /*7f940*/  IMAD.MOV.U32 R31, RZ, RZ, R32 ;  /* 0x000000ffff1f7224 */ /* 0x000fc400078e0020 */
[----:B------:R-:W-:Y:S02]  /*7f950*/  IMAD.MOV.U32 R42, RZ, RZ, R45 ;  /* 0x000000ffff2a7224 */ /* 0x000fe400078e002d */
[----:B------:R-:W-:Y:S02]  /*7f960*/  IMAD.MOV.U32 R32, RZ, RZ, R48 ;  /* 0x000000ffff207224 */ /* 0x000fe400078e0030 */
[----:B------:R-:W-:Y:S02]  /*7f970*/  IMAD.MOV.U32 R45, RZ, RZ, R47 ;  /* 0x000000ffff2d7224 */ /* 0x000fe400078e002f */
[----:B------:R-:W-:Y:S02]  /*7f980*/  IMAD.MOV.U32 R48, RZ, RZ, R50 ;  /* 0x000000ffff307224 */ /* 0x000fe400078e0032 */
[----:B------:R-:W-:Y:S01]  /*7f990*/  IMAD.MOV.U32 R47, RZ, RZ, R56 ;  /* 0x000000ffff2f7224 */ /* 0x000fe200078e0038 */
[----:B------:R-:W-:Y:S01]  /*7f9a0*/  SHF.R.S32.HI R56, RZ, 0x1f, R19 ;  /* 0x0000001fff387819 */ /* 0x000fe20000011413 */
[----:B------:R-:W-:-:S02]  /*7f9b0*/  IMAD.MOV.U32 R29, RZ, RZ, R31 ;  /* 0x000000ffff1d7224 */ /* 0x000fc400078e001f */
[----:B------:R-:W-:Y:S02]  /*7f9c0*/  IMAD.MOV.U32 R30, RZ, RZ, R32 ;  /* 0x000000ffff1e7224 */ /* 0x000fe400078e0020 */
[----:B------:R-:W-:Y:S02]  /*7f9d0*/  IMAD.MOV.U32 R32, RZ, RZ, R17 ;  /* 0x000000ffff207224 */ /* 0x000fe400078e0011 */
[----:B----4-:R-:W-:Y:S02]  /*7f9e0*/  IMAD.MOV.U32 R51, RZ, RZ, R20 ;  /* 0x000000ffff337224 */ /* 0x010fe400078e0014 */
[----:B------:R-:W-:Y:S02]  /*7f9f0*/  VIADD R20, R21, UR51 ;  /* 0x0000003315147c36 */ /* 0x000fe40008000000 */
[----:B------:R-:W-:Y:S02]  /*7fa00*/  IMAD.MOV.U32 R50, RZ, RZ, R51 ;  /* 0x000000ffff327224 */ /* 0x000fe400078e0033 */
[----:B------:R-:W-:-:S02]  /*7fa10*/  IMAD.MOV.U32 R51, RZ, RZ, R19 ;  /* 0x000000ffff337224 */ /* 0x000fc400078e0013 */
[----:B------:R-:W-:Y:S01]  /*7fa20*/  VIADD R19, R20, UR10 ;  /* 0x0000000a14137c36 */ /* 0x000fe20008000000 */
[----:B------:R-:W-:Y:S01]  /*7fa30*/  ULDC.64 UR10, c[0x0][0x228] ;  /* 0x00008a00000a7ab9 */ /* 0x000fe20000000a00 */
[----:B------:R-:W-:Y:S02]  /*7fa40*/  IMAD.MOV.U32 R31, RZ, RZ, R51 ;  /* 0x000000ffff1f7224 */ /* 0x000fe400078e0033 */
[----:B------:R-:W-:Y:S01]  /*7fa50*/  IMAD.MOV.U32 R51, RZ, RZ, R16 ;  /* 0x000000ffff337224 */ /* 0x000fe200078e0010 */
[C---:B------:R-:W-:Y:S02]  /*7fa60*/  IADD3 R16, P1, R19.reuse, R9, RZ ;  /* 0x0000000913107210 */ /* 0x040fe40007f3e0ff */
[----:B0-----:R-:W-:Y:S02]  /*7fa70*/  SHF.R.S32.HI R25, RZ, 0x1f, R19 ;  /* 0x0000001fff197819 */ /* 0x001fe40000011413 */
[----:B------:R-:W-:-:S03]  /*7fa80*/  IADD3 R26, P2, R19, R7, RZ ;  /* 0x00000007131a7210 */ /* 0x000fc60007f5e0ff */
[C---:B------:R-:W-:Y:S02]  /*7fa90*/  IMAD.X R17, R25.reuse, 0x1, R10, P1 ;  /* 0x0000000119117824 */ /* 0x040fe400008e060a */
[----:B------:R-:W-:Y:S01]  /*7faa0*/  IMAD.X R27, R25, 0x1, R8, P2 ;  /* 0x00000001191b7824 */ /* 0x000fe200010e0608 */
[C---:B------:R-:W-:Y:S02]  /*7fab0*/  IADD3 R24, P0, R19.reuse, R5, RZ ;  /* 0x0000000513187210 */ /* 0x040fe40007f1e0ff */
[----:B------:R0:W-:Y:S04]  /*7fac0*/  STL.64 [R1+0x4c90], R16 ;  /* 0x004c901001007387 */ /* 0x0001e80000100a00 */
[----:B------:R1:W-:Y:S01]  /*7fad0*/  STL.64 [R1+0x4c88], R26 ;  /* 0x004c881a01007387 */ /* 0x0003e20000100a00 */
[----:B0-----:R-:W-:Y:S01]  /*7fae0*/  IADD3 R16, P1, R19, R3, RZ ;  /* 0x0000000313107210 */ /* 0x001fe20007f3e0ff */
[----:B-1----:R-:W-:-:S04]  /*7faf0*/  IMAD.MOV.U32 R27, RZ, RZ, R25 ;  /* 0x000000ffff1b7224 */ /* 0x002fc800078e0019 */
[C---:B------:R-:W-:Y:S02]  /*7fb00*/  IMAD.X R25, R27.reuse, 0x1, R6, P0 ;  /* 0x000000011b197824 */ /* 0x040fe400000e0606 */
[----:B------:R-:W-:Y:S01]  /*7fb10*/  IMAD.X R17, R27, 0x1, R4, P1 ;  /* 0x000000011b117824 */ /* 0x000fe200008e0604 */
[----:B------:R-:W-:Y:S04]  /*7fb20*/  STL.64 [R1+0x54b8], R18 ;  /* 0x0054b81201007387 */ /* 0x000fe80000100a00 */
[----:B------:R-:W-:Y:S04]  /*7fb30*/  STL.64 [R1+0x4c80], R24 ;  /* 0x004c801801007387 */ /* 0x000fe80000100a00 */
[----:B------:R0:W-:Y:S04]  /*7fb40*/  STL.64 [R1+0x4c78], R16 ;  /* 0x004c781001007387 */ /* 0x0001e80000100a00 */
[----:B0-----:R-:W2:Y:S01]  /*7fb50*/  LDL.LU.64 R16, [R1+0x5650] ;  /* 0x0056500001107983 */ /* 0x001ea20000300a00 */
[----:B------:R-:W-:-:S05]  /*7fb60*/  IADD3 R26, P2, R19, R0, RZ ;  /* 0x00000000131a7210 */ /* 0x000fca0007f5e0ff */
[----:B------:R-:W-:Y:S01]  /*7fb70*/  IMAD.X R27, R27, 0x1, R2, P2 ;  /* 0x000000011b1b7824 */ /* 0x000fe200010e0602 */
[C---:B------:R-:W-:Y:S02]  /*7fb80*/  IADD3 R24, P0, R20.reuse, R14, RZ ;  /* 0x0000000e14187210 */ /* 0x040fe40007f1e0ff */
[C---:B------:R-:W-:Y:S02]  /*7fb90*/  IADD3 R18, P1, R20.reuse, R13, RZ ;  /* 0x0000000d14127210 */ /* 0x040fe40007f3e0ff */
[----:B------:R0:W-:Y:S02]  /*7fba0*/  STL.64 [R1+0x4c70], R26 ;  /* 0x004c701a01007387 */ /* 0x0001e40000100a00 */
[----:B0-----:R-:W-:Y:S02]  /*7fbb0*/  SHF.R.S32.HI R27, RZ, 0x1f, R20 ;  /* 0x0000001fff1b7819 */ /* 0x001fe40000011414 */
[----:B------:R-:W-:-:S03]  /*7fbc0*/  IADD3 R26, P2, R20, R11, RZ ;  /* 0x0000000b141a7210 */ /* 0x000fc60007f5e0ff */
[C---:B------:R-:W-:Y:S02]  /*7fbd0*/  IMAD.X R19, R27.reuse, 0x1, R15, P1 ;  /* 0x000000011b137824 */ /* 0x040fe400008e060f */
[C---:B--2---:R-:W-:Y:S02]  /*7fbe0*/  IMAD.X R25, R27.reuse, 0x1, R16, P0 ;  /* 0x000000011b197824 */ /* 0x044fe400000e0610 */
[----:B------:R-:W-:-:S03]  /*7fbf0*/  IMAD.X R27, R27, 0x1, R12, P2 ;  /* 0x000000011b1b7824 */ /* 0x000fc600010e060c */
[----:B------:R0:W-:Y:S04]  /*7fc00*/  STL.64 [R1+0x4c68], R24 ;  /* 0x004c681801007387 */ /* 0x0001e80000100a00 */
[----:B------:R1:W-:Y:S04]  /*7fc10*/  STL.64 [R1+0x4c60], R18 ;  /* 0x004c601201007387 */ /* 0x0003e80000100a00 */
[----:B------:R2:W-:Y:S01]  /*7fc20*/  STL.64 [R1+0x4c58], R26 ;  /* 0x004c581a01007387 */ /* 0x0005e20000100a00 */
[C---:B0-----:R-:W-:Y:S02]  /*7fc30*/  IADD3 R24, P0, R20.reuse, R9, RZ ;  /* 0x0000000914187210 */ /* 0x041fe40007f1e0ff */
[----:B-1----:R-:W-:-:S02]  /*7fc40*/  IADD3 R18, P1, R20, R7, RZ ;  /* 0x0000000714127210 */ /* 0x002fc40007f3e0ff */
[----:B--2---:R-:W-:-:S05]  /*7fc50*/  SHF.R.S32.HI R27, RZ, 0x1f, R20 ;  /* 0x0000001fff1b7819 */ /* 0x004fca0000011414 */
[C---:B------:R-:W-:Y:S02]  /*7fc60*/  IMAD.X R25, R27.reuse, 0x1, R10, P0 ;  /* 0x000000011b197824 */ /* 0x040fe400000e060a */
[----:B------:R-:W-:Y:S01]  /*7fc70*/  IMAD.X R19, R27, 0x1, R8, P1 ;  /* 0x000000011b137824 */ /* 0x000fe200008e0608 */
[C---:B------:R-:W-:Y:S02]  /*7fc80*/  IADD3 R26, P2, R20.reuse, R5, RZ ;  /* 0x00000005141a7210 */ /* 0x040fe40007f5e0ff */
[----:B------:R0:W-:Y:S04]  /*7fc90*/  STL.64 [R1+0x4c50], R24 ;  /* 0x004c501801007387 */ /* 0x0001e80000100a00 */
[----:B------:R1:W-:Y:S01]  /*7fca0*/  STL.64 [R1+0x4c48], R18 ;  /* 0x004c481201007387 */ /* 0x0003e20000100a00 */
[C---:B0-----:R-:W-:Y:S01]  /*7fcb0*/  IADD3 R24, P0, R20.reuse, R3, RZ ;  /* 0x0000000314187210 */ /* 0x041fe20007f1e0ff */
[----:B-1----:R-:W-:Y:S01]  /*7fcc0*/  IMAD.MOV.U32 R19, RZ, RZ, R27 ;  /* 0x000000ffff137224 */ /* 0x002fe200078e001b */
[----:B------:R-:W-:-:S03]  /*7fcd0*/  IADD3 R18, P1, R20, R0, RZ ;  /* 0x0000000014127210 */ /* 0x000fc60007f3e0ff */
[C---:B------:R-:W-:Y:S02]  /*7fce0*/  IMAD.X R27, R19.reuse, 0x1, R6, P2 ;  /* 0x00000001131b7824 */ /* 0x040fe400010e0606 */
[C---:B------:R-:W-:Y:S02]  /*7fcf0*/  IMAD.X R25, R19.reuse, 0x1, R4, P0 ;  /* 0x0000000113197824 */ /* 0x040fe400000e0604 */
[----:B------:R-:W-:Y:S01]  /*7fd00*/  IMAD.X R19, R19, 0x1, R2, P1 ;  /* 0x0000000113137824 */ /* 0x000fe200008e0602 */
[----:B------:R0:W-:Y:S01]  /*7fd10*/  STL.64 [R1+0x4c40], R26 ;  /* 0x004c401a01007387 */ /* 0x0001e20000100a00 */
[----:B------:R-:W-:-:S03]  /*7fd20*/  SHF.R.S32.HI R20, RZ, 0x1f, R21 ;  /* 0x0000001fff147819 */ /* 0x000fc60000011415 */
[----:B------:R1:W-:Y:S04]  /*7fd30*/  STL.64 [R1+0x4c38], R24 ;  /* 0x004c381801007387 */ /* 0x0003e80000100a00 */
[----:B------:R2:W-:Y:S01]  /*7fd40*/  STL.64 [R1+0x4c30], R18 ;  /* 0x004c301201007387 */ /* 0x0005e20000100a00 */
[C---:B0-----:R-:W-:Y:S02]  /*7fd50*/  IADD3 R26, P2, R21.reuse, R14, RZ ;  /* 0x0000000e151a7210 */ /* 0x041fe40007f5e0ff */
[----:B-1----:R-:W-:-:S03]  /*7fd60*/  IADD3 R24, P0, R21, R13, RZ ;  /* 0x0000000d15187210 */ /* 0x002fc60007f1e0ff */
[C---:B------:R-:W-:Y:S01]  /*7fd70*/  IMAD.X R27, R20.reuse, 0x1, R16, P2 ;  /* 0x00000001141b7824 */ /* 0x040fe200010e0610 */
[----:B--2---:R-:W-:Y:S01]  /*7fd80*/  IADD3 R18, P1, R21, R11, RZ ;  /* 0x0000000b15127210 */ /* 0x004fe20007f3e0ff */
[----:B------:R-:W-:-:S03]  /*7fd90*/  IMAD.X R25, R20, 0x1, R15, P0 ;  /* 0x0000000114197824 */ /* 0x000fc600000e060f */
[----:B------:R0:W-:Y:S01]  /*7fda0*/  STL.64 [R1+0x4c28], R26 ;  /* 0x004c281a01007387 */ /* 0x0001e20000100a00 */
[----:B------:R-:W-:-:S03]  /*7fdb0*/  IMAD.X R19, R20, 0x1, R12, P1 ;  /* 0x0000000114137824 */ /* 0x000fc600008e060c */
[----:B------:R-:W-:Y:S04]  /*7fdc0*/  STL.64 [R1+0x4c20], R24 ;  /* 0x004c201801007387 */ /* 0x000fe80000100a00 */
[----:B------:R1:W-:Y:S01]  /*7fdd0*/  STL.64 [R1+0x4c18], R18 ;  /* 0x004c181201007387 */ /* 0x0003e20000100a00 */
[C---:B0-----:R-:W-:Y:S02]  /*7fde0*/  IADD3 R26, P2, R21.reuse, R9, RZ ;  /* 0x00000009151a7210 */ /* 0x041fe40007f5e0ff */
[----:B-1----:R-:W-:Y:S02]  /*7fdf0*/  SHF.R.S32.HI R19, RZ, 0x1f, R21 ;  /* 0x0000001fff137819 */ /* 0x002fe40000011415 */
[----:B------:R-:W-:-:S03]  /*7fe00*/  IADD3 R24, P0, R21, R7, RZ ;  /* 0x0000000715187210 */ /* 0x000fc60007f1e0ff */
[----:B------:R-:W-:Y:S01]  /*7fe10*/  IMAD.X R27, R19, 0x1, R10, P2 ;  /* 0x00000001131b7824 */ /* 0x000fe200010e060a */
[----:B------:R-:W-:Y:S01]  /*7fe20*/  IADD3 R18, P1, R21, R5, RZ ;  /* 0x0000000515127210 */ /* 0x000fe20007f3e0ff */
[----:B------:R-:W-:Y:S01]  /*7fe30*/  IMAD.X R25, R19, 0x1, R8, P0 ;  /* 0x0000000113197824 */ /* 0x000fe200000e0608 */
[C---:B------:R-:W-:Y:S02]  /*7fe40*/  IADD3 R20, P0, R21.reuse, R0, RZ ;  /* 0x0000000015147210 */ /* 0x040fe40007f1e0ff */
[----:B------:R0:W-:Y:S04]  /*7fe50*/  STL.64 [R1+0x4c10], R26 ;  /* 0x004c101a01007387 */ /* 0x0001e80000100a00 */
[----:B------:R1:W-:Y:S01]  /*7fe60*/  STL.64 [R1+0x4c08], R24 ;  /* 0x004c081801007387 */ /* 0x0003e20000100a00 */
[----:B0-----:R-:W-:Y:S01]  /*7fe70*/  IADD3 R26, P2, R21, R3, RZ ;  /* 0x00000003151a7210 */ /* 0x001fe20007f5e0ff */
[----:B------:R-:W-:-:S02]  /*7fe80*/  IMAD.MOV.U32 R21, RZ, RZ, R19 ;  /* 0x000000ffff157224 */ /* 0x000fc400078e0013 */
[----:B-1----:R-:W2:Y:S02]  /*7fe90*/  LDL.LU.64 R24, [R1+0x5648] ;  /* 0x0056480001187983 */ /* 0x002ea40000300a00 */
[C---:B------:R-:W-:Y:S02]  /*7fea0*/  IMAD.X R19, R21.reuse, 0x1, R6, P1 ;  /* 0x0000000115137824 */ /* 0x040fe400008e0606 */
[C---:B------:R-:W-:Y:S02]  /*7feb0*/  IMAD.X R27, R21.reuse, 0x1, R4, P2 ;  /* 0x00000001151b7824 */ /* 0x040fe400010e0604 */
[----:B------:R-:W-:Y:S01]  /*7fec0*/  IMAD.X R21, R21, 0x1, R2, P0 ;  /* 0x0000000115157824 */ /* 0x000fe200000e0602 */
[----:B------:R0:W-:Y:S04]  /*7fed0*/  STL.64 [R1+0x4c00], R18 ;  /* 0x004c001201007387 */ /* 0x0001e80000100a00 */
[----:B------:R1:W-:Y:S04]  /*7fee0*/  STL.64 [R1+0x4bf8], R26 ;  /* 0x004bf81a01007387 */ /* 0x0003e80000100a00 */
[----:B------:R3:W-:Y:S01]  /*7fef0*/  STL.64 [R1+0x4bf0], R20 ;  /* 0x004bf01401007387 */ /* 0x0007e20000100a00 */
[----:B0-----:R-:W-:-:S02]  /*7ff00*/  IADD3 R18, P1, R22, R14, RZ ;  /* 0x0000000e16127210 */ /* 0x001fc40007f3e0ff */
[C---:B-1----:R-:W-:Y:S02]  /*7ff10*/  IADD3 R26, P2, R22.reuse, R13, RZ ;  /* 0x0000000d161a7210 */ /* 0x042fe40007f5e0ff */
[----:B---3--:R-:W-:Y:S02]  /*7ff20*/  SHF.R.S32.HI R21, RZ, 0x1f, R22 ;  /* 0x0000001fff157819 */ /* 0x008fe40000011416 */
[----:B------:R-:W-:-:S03]  /*7ff30*/  IADD3 R20, P0, R22, R11, RZ ;  /* 0x0000000b16147210 */ /* 0x000fc60007f1e0ff */
[C---:B------:R-:W-:Y:S02]  /*7ff40*/  IMAD.X R19, R21.reuse, 0x1, R16, P1 ;  /* 0x0000000115137824 */ /* 0x040fe400008e0610 */
[C---:B------:R-:W-:Y:S02]  /*7ff50*/  IMAD.X R27, R21.reuse, 0x1, R15, P2 ;  /* 0x00000001151b7824 */ /* 0x040fe400010e060f */
[----:B------:R-:W-:Y:S01]  /*7ff60*/  IMAD.X R21, R21, 0x1, R12, P0 ;  /* 0x0000000115157824 */ /* 0x000fe200000e060c */
[----:B------:R0:W-:Y:S04]  /*7ff70*/  STL.64 [R1+0x4be8], R18 ;  /* 0x004be81201007387 */ /* 0x0001e80000100a00 */
[----:B------:R1:W-:Y:S04]  /*7ff80*/  STL.64 [R1+0x4be0], R26 ;  /* 0x004be01a01007387 */ /* 0x0003e80000100a00 */
[----:B------:R3:W-:Y:S01]  /*7ff90*/  STL.64 [R1+0x4bd8], R20 ;  /* 0x004bd81401007387 */ /* 0x0007e20000100a00 */
[----:B0-----:R-:W-:-:S02]  /*7ffa0*/  IADD3 R18, P1, R22, R9, RZ ;  /* 0x0000000916127210 */ /* 0x001fc40007f3e0ff */
[----:B-1----:R-:W-:Y:S02]  /*7ffb0*/  IADD3 R26, P2, R22, R7, RZ ;  /* 0x00000007161a7210 */ /* 0x002fe40007f5e0ff */
[----:B---3--:R-:W-:-:S05]  /*7ffc0*/  SHF.R.S32.HI R21, RZ, 0x1f, R22 ;  /* 0x0000001fff157819 */ /* 0x008fca0000011416 */
        /* <DEDUP_REMOVED lines=9> */
[----:B------:R-:W-:Y:S02]  /*80060*/  IADD3 R26, P2, R22, R0, RZ ;  /* 0x00000000161a7210 */ /* 0x000fe40007f5e0ff */
[----:B------:R0:W-:Y:S01]  /*80070*/  STL.64 [R1+0x4bc0], R20 ;  /* 0x004bc01401007387 */ /* 0x0001e20000100a00 */
[----:B------:R-:W-:-:S03]  /*80080*/  SHF.R.S32.HI R22, RZ, 0x1f, R23 ;  /* 0x0000001fff167819 */ /* 0x000fc60000011417 */
[----:B------:R1:W-:Y:S01]  /*80090*/  STL.64 [R1+0x4bb8], R18 ;  /* 0x004bb81201007387 */ /* 0x0003e20000100a00 */
[----:B------:R-:W-:Y:S01]  /*800a0*/  IMAD.X R27, R27, 0x1, R2, P2 ;  /* 0x000000011b1b7824 */ /* 0x000fe200010e0602 */
[C---:B0-----:R-:W-:Y:S02]  /*800b0*/  IADD3 R20, P0, R23.reuse, R14, RZ ;  /* 0x0000000e17147210 */ /* 0x041fe40007f1e0ff */
[----:B-1----:R-:W-:-:S03]  /*800c0*/  IADD3 R18, P1, R23, R13, RZ ;  /* 0x0000000d17127210 */ /* 0x002fc60007f3e0ff */
[C---:B------:R-:W-:Y:S01]  /*800d0*/  IMAD.X R21, R22.reuse, 0x1, R16, P0 ;  /* 0x0000000116157824 */ /* 0x040fe200000e0610 */
[----:B------:R0:W-:Y:S01]  /*800e0*/  STL.64 [R1+0x4bb0], R26 ;  /* 0x004bb01a01007387 */ /* 0x0001e20000100a00 */
[----:B------:R-:W-:-:S03]  /*800f0*/  IMAD.X R19, R22, 0x1, R15, P1 ;  /* 0x0000000116137824 */ /* 0x000fc600008e060f */
[----:B------:R1:W-:Y:S04]  /*80100*/  STL.64 [R1+0x4ba8], R20 ;  /* 0x004ba81401007387 */ /* 0x0003e80000100a00 */
[----:B------:R3:W-:Y:S01]  /*80110*/  STL.64 [R1+0x4ba0], R18 ;  /* 0x004ba01201007387 */ /* 0x0007e20000100a00 */
[C---:B0-----:R-:W-:Y:S02]  /*80120*/  IADD3 R26, P2, R23.reuse, R11, RZ ;  /* 0x0000000b171a7210 */ /* 0x041fe40007f5e0ff */
[----:B-1----:R-:W-:-:S03]  /*80130*/  IADD3 R20, P0, R23, R9, RZ ;  /* 0x0000000917147210 */ /* 0x002fc60007f1e0ff */
[C---:B------:R-:W-:Y:S01]  /*80140*/  IMAD.X R27, R22.reuse, 0x1, R12, P2 ;  /* 0x00000001161b7824 */ /* 0x040fe200010e060c */
[----:B---3--:R-:W-:Y:S01]  /*80150*/  IADD3 R18, P1, R23, R7, RZ ;  /* 0x0000000717127210 */ /* 0x008fe20007f3e0ff */
[----:B------:R-:W-:-:S03]  /*80160*/  IMAD.X R21, R22, 0x1, R10, P0 ;  /* 0x0000000116157824 */ /* 0x000fc600000e060a */
[----:B------:R0:W-:Y:S01]  /*80170*/  STL.64 [R1+0x4b98], R26 ;  /* 0x004b981a01007387 */ /* 0x0001e20000100a00 */
[----:B------:R-:W-:-:S03]  /*80180*/  IMAD.X R19, R22, 0x1, R8, P1 ;  /* 0x0000000116137824 */ /* 0x000fc600008e0608 */
[----:B------:R-:W-:Y:S04]  /*80190*/  STL.64 [R1+0x4b90], R20 ;  /* 0x004b901401007387 */ /* 0x000fe80000100a00 */
[----:B------:R1:W-:Y:S01]  /*801a0*/  STL.64 [R1+0x4b88], R18 ;  /* 0x004b881201007387 */ /* 0x0003e20000100a00 */
[----:B0-----:R-:W-:Y:S01]  /*801b0*/  IADD3 R26, P2, R23, R5, RZ ;  /* 0x00000005171a7210 */ /* 0x001fe20007f5e0ff */
[----:B-1----:R-:W-:-:S04]  /*801c0*/  IMAD.MOV.U32 R19, RZ, RZ, R22 ;  /* 0x000000ffff137224 */ /* 0x002fc800078e0016 */
[----:B------:R-:W-:-:S05]  /*801d0*/  IMAD.X R27, R19, 0x1, R6, P2 ;  /* 0x00000001131b7824 */ /* 0x000fca00010e0606 */
[----:B------:R0:W-:Y:S04]  /*801e0*/  STL.64 [R1+0x4b80], R26 ;  /* 0x004b801a01007387 */ /* 0x0001e80000100a00 */
[----:B0-----:R-:W3:Y:S01]  /*801f0*/  LDL.LU.64 R26, [R1+0x5640] ;  /* 0x00564000011a7983 */ /* 0x001ee20000300a00 */
[C---:B------:R-:W-:Y:S02]  /*80200*/  IADD3 R20, P0, R23.reuse, R3, RZ ;  /* 0x0000000317147210 */ /* 0x040fe40007f1e0ff */
[----:B------:R-:W-:-:S03]  /*80210*/  IADD3 R18, P1, R23, R0, RZ ;  /* 0x0000000017127210 */ /* 0x000fc60007f3e0ff */
[C---:B------:R-:W-:Y:S02]  /*80220*/  IMAD.X R21, R19.reuse, 0x1, R4, P0 ;  /* 0x0000000113157824 */ /* 0x040fe400000e0604 */
[----:B------:R-:W-:-:S03]  /*80230*/  IMAD.X R19, R19, 0x1, R2, P1 ;  /* 0x0000000113137824 */ /* 0x000fc600008e0602 */
[----:B------:R-:W-:Y:S04]  /*80240*/  STL.64 [R1+0x4b78], R20 ;  /* 0x004b781401007387 */ /* 0x000fe80000100a00 */
[----:B------:R0:W-:Y:S01]  /*80250*/  STL.64 [R1+0x4b70], R18 ;  /* 0x004b701201007387 */ /* 0x0001e20000100a00 */
[C---:B--2---:R-:W-:Y:S02]  /*80260*/  IADD3 R22, P2, R24.reuse, R14, RZ ;  /* 0x0000000e18167210 */ /* 0x044fe40007f5e0ff */
[----:B0-----:R-:W-:Y:S02]  /*80270*/  SHF.R.S32.HI R19, RZ, 0x1f, R24 ;  /* 0x0000001fff137819 */ /* 0x001fe40000011418 */
[C---:B------:R-:W-:Y:S02]  /*80280*/  IADD3 R20, P0, R24.reuse, R13, RZ ;  /* 0x0000000d18147210 */ /* 0x040fe40007f1e0ff */
[----:B------:R-:W-:Y:S01]  /*80290*/  IADD3 R18, P1, R24, R11, RZ ;  /* 0x0000000b18127210 */ /* 0x000fe20007f3e0ff */
[----:B------:R-:W-:-:S02]  /*802a0*/  IMAD.X R23, R19, 0x1, R16, P2 ;  /* 0x0000000113177824 */ /* 0x000fc400010e0610 */
[C---:B------:R-:W-:Y:S02]  /*802b0*/  IMAD.X R21, R19.reuse, 0x1, R15, P0 ;  /* 0x0000000113157824 */ /* 0x040fe400000e060f */
[----:B------:R-:W-:Y:S01]  /*802c0*/  IMAD.X R19, R19, 0x1, R12, P1 ;  /* 0x0000000113137824 */ /* 0x000fe200008e060c */
[----:B------:R0:W-:Y:S04]  /*802d0*/  STL.64 [R1+0x4b68], R22 ;  /* 0x004b681601007387 */ /* 0x0001e80000100a00 */
[----:B------:R1:W-:Y:S04]  /*802e0*/  STL.64 [R1+0x4b60], R20 ;  /* 0x004b601401007387 */ /* 0x0003e80000100a00 */
[----:B------:R2:W-:Y:S01]  /*802f0*/  STL.64 [R1+0x4b58], R18 ;  /* 0x004b581201007387 */ /* 0x0005e20000100a00 */
[----:B0-----:R-:W-:-:S02]  /*80300*/  IADD3 R22, P2, R24, R9, RZ ;  /* 0x0000000918167210 */ /* 0x001fc40007f5e0ff */
[----:B-1----:R-:W-:Y:S02]  /*80310*/  IADD3 R20, P0, R24, R7, RZ ;  /* 0x0000000718147210 */ /* 0x002fe40007f1e0ff */
[----:B--2---:R-:W-:-:S05]  /*80320*/  SHF.R.S32.HI R19, RZ, 0x1f, R24 ;  /* 0x0000001fff137819 */ /* 0x004fca0000011418 */
[C---:B------:R-:W-:Y:S02]  /*80330*/  IMAD.X R23, R19.reuse, 0x1, R10, P2 ;  /* 0x0000000113177824 */ /* 0x040fe400010e060a */
[----:B------:R-:W-:Y:S01]  /*80340*/  IMAD.X R21, R19, 0x1, R8, P0 ;  /* 0x0000000113157824 */ /* 0x000fe200000e0608 */
[C---:B------:R-:W-:Y:S02]  /*80350*/  IADD3 R18, P1, R24.reuse, R5, RZ ;  /* 0x0000000518127210 */ /* 0x040fe40007f3e0ff */
[----:B------:R0:W-:Y:S04]  /*80360*/  STL.64 [R1+0x4b50], R22 ;  /* 0x004b501601007387 */ /* 0x0001e80000100a00 */
[----:B------:R1:W-:Y:S01]  /*80370*/  STL.64 [R1+0x4b48], R20 ;  /* 0x004b481401007387 */ /* 0x0003e20000100a00 */
[----:B0-----:R-:W-:-:S02]  /*80380*/  IADD3 R22, P2, R24, R3, RZ ;  /* 0x0000000318167210 */ /* 0x001fc40007f5e0ff */
[----:B-1----:R-:W-:Y:S01]  /*80390*/  IADD3 R20, P0, R24, R0, RZ ;  /* 0x0000000018147210 */ /* 0x002fe20007f1e0ff */
[----:B------:R-:W-:-:S04]  /*803a0*/  IMAD.MOV.U32 R24, RZ, RZ, R19 ;  /* 0x000000ffff187224 */ /* 0x000fc800078e0013 */
[----:B------:R-:W-:-:S05]  /*803b0*/  IMAD.X R19, R24, 0x1, R6, P1 ;  /* 0x0000000118137824 */ /* 0x000fca00008e0606 */
[----:B------:R0:W-:Y:S01]  /*803c0*/  STL.64 [R1+0x4b40], R18 ;  /* 0x004b401201007387 */ /* 0x0001e20000100a00 */
[C---:B------:R-:W-:Y:S02]  /*803d0*/  IMAD.X R23, R24.reuse, 0x1, R4, P2 ;  /* 0x0000000118177824 */ /* 0x040fe400010e0604 */
[----:B------:R-:W-:Y:S01]  /*803e0*/  IMAD.X R21, R24, 0x1, R2, P0 ;  /* 0x0000000118157824 */ /* 0x000fe200000e0602 */
[C---:B0-----:R-:W-:Y:S02]  /*803f0*/  IADD3 R18, P1, R25.reuse, R14, RZ ;  /* 0x0000000e19127210 */ /* 0x041fe40007f3e0ff */
[----:B------:R0:W-:Y:S03]  /*80400*/  STL.64 [R1+0x4b38], R22 ;  /* 0x004b381601007387 */ /* 0x0001e60000100a00 */
[----:B------:R-:W-:Y:S01]  /*80410*/  IMAD.X R19, R28, 0x1, R16, P1 ;  /* 0x000000011c137824 */ /* 0x000fe200008e0610 */
[----:B------:R1:W-:Y:S04]  /*80420*/  STL.64 [R1+0x4b30], R20 ;  /* 0x004b301401007387 */ /* 0x0003e80000100a00 */
[----:B------:R2:W-:Y:S01]  /*80430*/  STL.64 [R1+0x4b28], R18 ;  /* 0x004b281201007387 */ /* 0x0005e20000100a00 */
[----:B0-----:R-:W-:-:S02]  /*80440*/  IADD3 R22, P2, R25, R13, RZ ;  /* 0x0000000d19167210 */ /* 0x001fc40007f5e0ff */
[----:B-1----:R-:W-:-:S03]  /*80450*/  IADD3 R20, P0, R25, R11, RZ ;  /* 0x0000000b19147210 */ /* 0x002fc60007f1e0ff */
[C---:B------:R-:W-:Y:S01]  /*80460*/  IMAD.X R23, R28.reuse, 0x1, R15, P2 ;  /* 0x000000011c177824 */ /* 0x040fe200010e060f */
[----:B--2---:R-:W-:Y:S01]  /*80470*/  IADD3 R18, P1, R25, R9, RZ ;  /* 0x0000000919127210 */ /* 0x004fe20007f3e0ff */
[----:B------:R-:W-:-:S03]  /*80480*/  IMAD.X R21, R28, 0x1, R12, P0 ;  /* 0x000000011c157824 */ /* 0x000fc600000e060c */
[----:B------:R0:W-:Y:S01]  /*80490*/  STL.64 [R1+0x4b20], R22 ;  /* 0x004b201601007387 */ /* 0x0001e20000100a00 */
[----:B------:R-:W-:-:S03]  /*804a0*/  IMAD.X R19, R28, 0x1, R10, P1 ;  /* 0x000000011c137824 */ /* 0x000fc600008e060a */
        /* <DEDUP_REMOVED lines=11> */
[----:B0-----:R-:W-:-:S05]  /*80560*/  IADD3 R22, P2, R25, R0, RZ ;  /* 0x0000000019167210 */ /* 0x001fca0007f5e0ff */
[----:B------:R-:W-:-:S05]  /*80570*/  IMAD.X R23, R28, 0x1, R2, P2 ;  /* 0x000000011c177824 */ /* 0x000fca00010e0602 */
[----:B------:R0:W-:Y:S01]  /*80580*/  STL.64 [R1+0x4af0], R22 ;  /* 0x004af01601007387 */ /* 0x0001e20000100a00 */
[C---:B---3--:R-:W-:Y:S02]  /*80590*/  IADD3 R20, P0, R26.reuse, R14, RZ ;  /* 0x0000000e1a147210 */ /* 0x048fe40007f1e0ff */
[----:B-1----:R-:W-:Y:S02]  /*805a0*/  SHF.R.S32.HI R18, RZ, 0x1f, R26 ;  /* 0x0000001fff127819 */ /* 0x002fe4000001141a */
[----:B------:R-:W-:-:S03]  /*805b0*/  IADD3 R24, P1, R26, R13, RZ ;  /* 0x0000000d1a187210 */ /* 0x000fc60007f3e0ff */
[----:B------:R-:W-:Y:S01]  /*805c0*/  IMAD.X R21, R18, 0x1, R16, P0 ;  /* 0x0000000112157824 */ /* 0x000fe200000e0610 */
[----:B0-----:R-:W-:Y:S01]  /*805d0*/  IADD3 R22, P2, R26, R11, RZ ;  /* 0x0000000b1a167210 */ /* 0x001fe20007f5e0ff */
[----:B------:R-:W-:-:S03]  /*805e0*/  IMAD.X R25, R18, 0x1, R15, P1 ;  /* 0x0000000112197824 */ /* 0x000fc600008e060f */
[----:B------:R0:W-:Y:S01]  /*805f0*/  STL.64 [R1+0x4ae8], R20 ;  /* 0x004ae81401007387 */ /* 0x0001e20000100a00 */
[----:B------:R-:W-:-:S03]  /*80600*/  IMAD.X R23, R18, 0x1, R12, P2 ;  /* 0x0000000112177824 */ /* 0x000fc600010e060c */
[----:B------:R1:W-:Y:S01]  /*80610*/  STL.64 [R1+0x4ae0], R24 ;  /* 0x004ae01801007387 */ /* 0x0003e20000100a00 */
[----:B0-----:R-:W-:-:S03]  /*80620*/  IADD3 R20, P0, R26, R9, RZ ;  /* 0x000000091a147210 */ /* 0x001fc60007f1e0ff */
[----:B------:R0:W-:Y:S01]  /*80630*/  STL.64 [R1+0x4ad8], R22 ;  /* 0x004ad81601007387 */ /* 0x0001e20000100a00 */
[----:B-1----:R-:W-:Y:S01]  /*80640*/  IADD3 R24, P1, R26, R7, RZ ;  /* 0x000000071a187210 */ /* 0x002fe20007f3e0ff */
[----:B------:R-:W-:-:S04]  /*80650*/  IMAD.X R21, R18, 0x1, R10, P0 ;  /* 0x0000000112157824 */ /* 0x000fc800000e060a */
[----:B------:R-:W-:Y:S01]  /*80660*/  IMAD.X R25, R18, 0x1, R8, P1 ;  /* 0x0000000112197824 */ /* 0x000fe200008e0608 */
[----:B------:R1:W-:Y:S01]  /*80670*/  STL.64 [R1+0x4ad0], R20 ;  /* 0x004ad01401007387 */ /* 0x0003e20000100a00 */
[C---:B------:R-:W-:Y:S02]  /*80680*/  IADD3 R28, P1, R26.reuse, R0, RZ ;  /* 0x000000001a1c7210 */ /* 0x040fe40007f3e0ff */
[----:B0-----:R-:W-:Y:S01]  /*80690*/  IADD3 R22, P2, R26, R5, RZ ;  /* 0x000000051a167210 */ /* 0x001fe20007f5e0ff */
[----:B------:R-:W-:Y:S02]  /*806a0*/  IMAD.MOV.U32 R19, RZ, RZ, R29 ;  /* 0x000000ffff137224 */ /* 0x000fe400078e001d */
[C---:B------:R-:W-:Y:S02]  /*806b0*/  IMAD.X R29, R18.reuse, 0x1, R2, P1 ;  /* 0x00000001121d7824 */ /* 0x040fe400008e0602 */
[----:B------:R-:W-:Y:S01]  /*806c0*/  IMAD.X R23, R18, 0x1, R6, P2 ;  /* 0x0000000112177824 */ /* 0x000fe200010e0606 */
[----:B-1----:R-:W-:Y:S01]  /*806d0*/  IADD3 R20, P0, R26, R3, RZ ;  /* 0x000000031a147210 */ /* 0x002fe20007f1e0ff */
[----:B------:R-:W-:Y:S04]  /*806e0*/  STL.64 [R1+0x4ac8], R24 ;  /* 0x004ac81801007387 */ /* 0x000fe80000100a00 */
[----:B------:R-:W-:Y:S01]  /*806f0*/  IMAD.X R21, R18, 0x1, R4, P0 ;  /* 0x0000000112157824 */ /* 0x000fe200000e0604 */
[----:B------:R-:W-:Y:S04]  /*80700*/  STL.64 [R1+0x4ac0], R22 ;  /* 0x004ac01601007387 */ /* 0x000fe80000100a00 */
[----:B------:R-:W-:Y:S04]  /*80710*/  STL.64 [R1+0x4ab8], R20 ;  /* 0x004ab81401007387 */ /* 0x000fe80000100a00 */
[----:B------:R0:W-:Y:S04]  /*80720*/  STL.64 [R1+0x4ab0], R28 ;  /* 0x004ab01c01007387 */ /* 0x0001e80000100a00 */
[----:B0-----:R-:W2:Y:S01]  /*80730*/  LDL.LU.64 R28, [R1+0x5638] ;  /* 0x00563800011c7983 */ /* 0x001ea20000300a00 */
[----:B------:R-:W-:-:S02]  /*80740*/  IADD3 R24, P2, R27, R14, RZ ;  /* 0x0000000e1b187210 */ /* 0x000fc40007f5e0ff */
[----:B------:R-:W-:Y:S02]  /*80750*/  SHF.R.S32.HI R21, RZ, 0x1f, R27 ;  /* 0x0000001fff157819 */ /* 0x000fe4000001141b */
[----:B------:R-:W-:-:S03]  /*80760*/  IADD3 R22, P0, R27, R13, RZ ;  /* 0x0000000d1b167210 */ /* 0x000fc60007f1e0ff */
[C---:B------:R-:W-:Y:S02]  /*80770*/  IMAD.X R25, R21.reuse, 0x1, R16, P2 ;  /* 0x0000000115197824 */ /* 0x040fe400010e0610 */
[----:B------:R-:W-:Y:S02]  /*80780*/  IMAD.X R23, R21, 0x1, R15, P0 ;  /* 0x0000000115177824 */ /* 0x000fe400000e060f */
[----:B------:R-:W-:Y:S01]  /*80790*/  IMAD.MOV.U32 R18, RZ, RZ, R30 ;  /* 0x000000ffff127224 */ /* 0x000fe200078e001e */
[----:B------:R-:W-:Y:S01]  /*807a0*/  IADD3 R30, P1, R27, R11, RZ ;  /* 0x0000000b1b1e7210 */ /* 0x000fe20007f3e0ff */
[----:B------:R0:W-:Y:S01]  /*807b0*/  STL.64 [R1+0x4aa8], R24 ;  /* 0x004aa81801007387 */ /* 0x0001e20000100a00 */
[----:B------:R-:W-:-:S03]  /*807c0*/  IMAD.MOV.U32 R20, RZ, RZ, R19 ;  /* 0x000000ffff147224 */ /* 0x000fc600078e0013 */
[----:B------:R1:W-:Y:S01]  /*807d0*/  STL.64 [R1+0x4aa0], R22 ;  /* 0x004aa01601007387 */ /* 0x0003e20000100a00 */
[----:B------:R-:W-:Y:S02]  /*807e0*/  IMAD.MOV.U32 R19, RZ, RZ, R31 ;  /* 0x000000ffff137224 */ /* 0x000fe400078e001f */
[----:B------:R-:W-:Y:S01]  /*807f0*/  IMAD.X R31, R21, 0x1, R12, P1 ;  /* 0x00000001151f7824 */ /* 0x000fe200008e060c */
[C---:B0-----:R-:W-:Y:S02]  /*80800*/  IADD3 R24, P2, R27.reuse, R9, RZ ;  /* 0x000000091b187210 */ /* 0x041fe40007f5e0ff */
[----:B-1----:R-:W-:-:S03]  /*80810*/  IADD3 R22, P0, R27, R7, RZ ;  /* 0x000000071b167210 */ /* 0x002fc60007f1e0ff */
[C---:B------:R-:W-:Y:S01]  /*80820*/  IMAD.X R25, R21.reuse, 0x1, R10, P2 ;  /* 0x0000000115197824 */ /* 0x040fe200010e060a */
        /* <DEDUP_REMOVED lines=9> */
[----:B------:R-:W-:-:S05]  /*808c0*/  IADD3 R24, P2, R27, R3, RZ ;  /* 0x000000031b187210 */ /* 0x000fca0007f5e0ff */
[----:B------:R-:W-:Y:S01]  /*808d0*/  IMAD.X R25, R23, 0x1, R4, P2 ;  /* 0x0000000117197824 */ /* 0x000fe200010e0604 */
[----:B------:R-:W-:-:S04]  /*808e0*/  IADD3 R22, P0, R27, R0, RZ ;  /* 0x000000001b167210 */ /* 0x000fc80007f1e0ff */
[----:B------:R0:W-:Y:S01]  /*808f0*/  STL.64 [R1+0x4a78], R24 ;  /* 0x004a781801007387 */ /* 0x0001e20000100a00 */
[----:B------:R-:W-:-:S05]  /*80900*/  IMAD.X R23, R23, 0x1, R2, P0 ;  /* 0x0000000117177824 */ /* 0x000fca00000e0602 */
[----:B------:R1:W-:Y:S01]  /*80910*/  STL.64 [R1+0x4a70], R22 ;  /* 0x004a701601007387 */ /* 0x0003e20000100a00 */
[C---:B--2---:R-:W-:Y:S02]  /*80920*/  IADD3 R26, P1, R28.reuse, R14, RZ ;  /* 0x0000000e1c1a7210 */ /* 0x044fe40007f3e0ff */
[----:B------:R-:W-:Y:S02]  /*80930*/  SHF.R.S32.HI R21, RZ, 0x1f, R28 ;  /* 0x0000001fff157819 */ /* 0x000fe4000001141c */
[----:B0-----:R-:W-:-:S03]  /*80940*/  IADD3 R24, P2, R28, R13, RZ ;  /* 0x0000000d1c187210 */ /* 0x001fc60007f5e0ff */
[C---:B------:R-:W-:Y:S02]  /*80950*/  IMAD.X R27, R21.reuse, 0x1, R16, P1 ;  /* 0x00000001151b7824 */ /* 0x040fe400008e0610 */
[C---:B------:R-:W-:Y:S01]  /*80960*/  IMAD.X R25, R21.reuse, 0x1, R15, P2 ;  /* 0x0000000115197824 */ /* 0x040fe200010e060f */
[C---:B-1----:R-:W-:Y:S02]  /*80970*/  IADD3 R22, P0, R28.reuse, R11, RZ ;  /* 0x0000000b1c167210 */ /* 0x042fe40007f1e0ff */
[----:B------:R0:W-:Y:S04]  /*80980*/  STL.64 [R1+0x4a68], R26 ;  /* 0x004a681a01007387 */ /* 0x0001e80000100a00 */
[----:B------:R1:W-:Y:S01]  /*80990*/  STL.64 [R1+0x4a60], R24 ;  /* 0x004a601801007387 */ /* 0x0003e20000100a00 */
[----:B------:R-:W-:Y:S01]  /*809a0*/  IMAD.X R23, R21, 0x1, R12, P0 ;  /* 0x0000000115177824 */ /* 0x000fe200000e060c */
[----:B0-----:R-:W-:-:S02]  /*809b0*/  IADD3 R26, P1, R28, R9, RZ ;  /* 0x000000091c1a7210 */ /* 0x001fc40007f3e0ff */
[----:B-1----:R-:W-:-:S03]  /*809c0*/  IADD3 R24, P2, R28, R7, RZ ;  /* 0x000000071c187210 */ /* 0x002fc60007f5e0ff */
[C---:B------:R-:W-:Y:S01]  /*809d0*/  IMAD.X R27, R21.reuse, 0x1, R10, P1 ;  /* 0x00000001151b7824 */ /* 0x040fe200008e060a */
[----:B------:R0:W-:Y:S01]  /*809e0*/  STL.64 [R1+0x4a58], R22 ;  /* 0x004a581601007387 */ /* 0x0001e20000100a00 */
[----:B------:R-:W-:-:S03]  /*809f0*/  IMAD.X R25, R21, 0x1, R8, P2 ;  /* 0x0000000115197824 */ /* 0x000fc600010e0608 */
[----:B------:R1:W-:Y:S04]  /*80a00*/  STL.64 [R1+0x4a50], R26 ;  /* 0x004a501a01007387 */ /* 0x0003e80000100a00 */
[----:B------:R2:W-:Y:S01]  /*80a10*/  STL.64 [R1+0x4a48], R24 ;  /* 0x004a481801007387 */ /* 0x0005e20000100a00 */
[C---:B0-----:R-:W-:Y:S02]  /*80a20*/  IADD3 R22, P0, R28.reuse, R5, RZ ;  /* 0x000000051c167210 */ /* 0x041fe40007f1e0ff */
[C---:B-1----:R-:W-:Y:S02]  /*80a30*/  IADD3 R26, P1, R28.reuse, R3, RZ ;  /* 0x000000031c1a7210 */ /* 0x042fe40007f3e0ff */
[----:B--2---:R-:W-:Y:S01]  /*80a40*/  IADD3 R24, P2, R28, R0, RZ ;  /* 0x000000001c187210 */ /* 0x004fe20007f5e0ff */
[----:B------:R-:W-:-:S04]  /*80a50*/  IMAD.MOV.U32 R28, RZ, RZ, R21 ;  /* 0x000000ffff1c7224 */ /* 0x000fc800078e0015 */
[----:B------:R-:W-:Y:S01]  /*80a60*/  IMAD.X R23, R28, 0x1, R6, P0 ;  /* 0x000000011c177824 */ /* 0x000fe200000e0606 */
[----:B------:R-:W-:-:S04]  /*80a70*/  SHF.R.S32.HI R21, RZ, 0x1f, R29 ;  /* 0x0000001fff157819 */ /* 0x000fc8000001141d */
[----:B------:R0:W-:Y:S01]  /*80a80*/  STL.64 [R1+0x4a40], R22 ;  /* 0x004a401601007387 */ /* 0x0001e20000100a00 */
[C---:B------:R-:W-:Y:S02]  /*80a90*/  IMAD.X R27, R28.reuse, 0x1, R4, P1 ;  /* 0x000000011c1b7824 */ /* 0x040fe400008e0604 */
[----:B------:R-:W-:Y:S01]  /*80aa0*/  IMAD.X R25, R28, 0x1, R2, P2 ;  /* 0x000000011c197824 */ /* 0x000fe200010e0602 */
[----:B0-----:R-:W-:Y:S02]  /*80ab0*/  IADD3 R22, P0, R29, R14, RZ ;  /* 0x0000000e1d167210 */ /* 0x001fe40007f1e0ff */
[----:B------:R0:W-:Y:S03]  /*80ac0*/  STL.64 [R1+0x4a38], R26 ;  /* 0x004a381a01007387 */ /* 0x0001e60000100a00 */
[----:B------:R-:W-:Y:S01]  /*80ad0*/  IMAD.X R23, R21, 0x1, R16, P0 ;  /* 0x0000000115177824 */ /* 0x000fe200000e0610 */
[----:B------:R1:W-:Y:S04]  /*80ae0*/  STL.64 [R1+0x4a30], R24 ;  /* 0x004a301801007387 */ /* 0x0003e80000100a00 */
[----:B------:R2:W-:Y:S01]  /*80af0*/  STL.64 [R1+0x4a28], R22 ;  /* 0x004a281601007387 */ /* 0x0005e20000100a00 */
[----:B0-----:R-:W-:-:S02]  /*80b00*/  IADD3 R26, P1, R29, R13, RZ ;  /* 0x0000000d1d1a7210 */ /* 0x001fc40007f3e0ff */
[----:B-1----:R-:W-:-:S03]  /*80b10*/  IADD3 R24, P2, R29, R11, RZ ;  /* 0x0000000b1d187210 */ /* 0x002fc60007f5e0ff */
[----:B------:R-:W-:Y:S01]  /*80b20*/  IMAD.X R27, R21, 0x1, R15, P1 ;  /* 0x00000001151b7824 */ /* 0x000fe200008e060f */
        /* <DEDUP_REMOVED lines=15> */
[----:B0-----:R-:W-:Y:S02]  /*80c20*/  IADD3 R26, P1, R29, R0, RZ ;  /* 0x000000001d1a7210 */ /* 0x001fe40007f3e0ff */
[C---:B---3--:R-:W-:Y:S02]  /*80c30*/  IADD3 R24, P2, R30.reuse, R14, RZ ;  /* 0x0000000e1e187210 */ /* 0x048fe40007f5e0ff */
[----:B-1----:R-:W-:Y:S01]  /*80c40*/  SHF.R.S32.HI R23, RZ, 0x1f, R30 ;  /* 0x0000001fff177819 */ /* 0x002fe2000001141e */
[----:B------:R-:W-:Y:S01]  /*80c50*/  IMAD.X R27, R21, 0x1, R2, P1 ;  /* 0x00000001151b7824 */ /* 0x000fe200008e0602 */
[----:B------:R-:W-:-:S03]  /*80c60*/  IADD3 R28, P0, R30, R13, RZ ;  /* 0x0000000d1e1c7210 */ /* 0x000fc60007f1e0ff */
[C---:B------:R-:W-:Y:S01]  /*80c70*/  IMAD.X R25, R23.reuse, 0x1, R16, P2 ;  /* 0x0000000117197824 */ /* 0x040fe200010e0610 */
[----:B------:R0:W-:Y:S01]  /*80c80*/  STL.64 [R1+0x49f0], R26 ;  /* 0x0049f01a01007387 */ /* 0x0001e20000100a00 */
[----:B------:R-:W-:-:S03]  /*80c90*/  IMAD.X R29, R23, 0x1, R15, P0 ;  /* 0x00000001171d7824 */ /* 0x000fc600000e060f */
[----:B------:R1:W-:Y:S01]  /*80ca0*/  STL.64 [R1+0x49e8], R24 ;  /* 0x0049e81801007387 */ /* 0x0003e20000100a00 */
[C---:B0-----:R-:W-:Y:S02]  /*80cb0*/  IADD3 R26, P1, R30.reuse, R11, RZ ;  /* 0x0000000b1e1a7210 */ /* 0x041fe40007f3e0ff */
[----:B-1----:R-:W-:-:S03]  /*80cc0*/  IADD3 R24, P2, R30, R9, RZ ;  /* 0x000000091e187210 */ /* 0x002fc60007f5e0ff */
[C---:B------:R-:W-:Y:S01]  /*80cd0*/  IMAD.X R27, R23.reuse, 0x1, R12, P1 ;  /* 0x00000001171b7824 */ /* 0x040fe200008e060c */
[----:B------:R0:W-:Y:S01]  /*80ce0*/  STL.64 [R1+0x49e0], R28 ;  /* 0x0049e01c01007387 */ /* 0x0001e20000100a00 */
[----:B------:R-:W-:-:S03]  /*80cf0*/  IMAD.X R25, R23, 0x1, R10, P2 ;  /* 0x0000000117197824 */ /* 0x000fc600010e060a */
[----:B------:R1:W-:Y:S01]  /*80d00*/  STL.64 [R1+0x49d8], R26 ;  /* 0x0049d81a01007387 */ /* 0x0003e20000100a00 */
[----:B------:R-:W-:Y:S02]  /*80d10*/  IMAD.MOV.U32 R21, RZ, RZ, R19 ;  /* 0x000000ffff157224 */ /* 0x000fe400078e0013 */
[----:B------:R-:W-:Y:S01]  /*80d20*/  IMAD.MOV.U32 R19, RZ, RZ, R32 ;  /* 0x000000ffff137224 */ /* 0x000fe200078e0020 */
[----:B------:R2:W-:Y:S01]  /*80d30*/  STL.64 [R1+0x49d0], R24 ;  /* 0x0049d01801007387 */ /* 0x0005e20000100a00 */
[C---:B0-----:R-:W-:Y:S02]  /*80d40*/  IADD3 R28, P0, R30.reuse, R7, RZ ;  /* 0x000000071e1c7210 */ /* 0x041fe40007f1e0ff */
[----:B-1----:R-:W-:-:S03]  /*80d50*/  IADD3 R26, P1, R30, R5, RZ ;  /* 0x000000051e1a7210 */ /* 0x002fc60007f3e0ff */
[C---:B------:R-:W-:Y:S01]  /*80d60*/  IMAD.X R29, R23.reuse, 0x1, R8, P0 ;  /* 0x00000001171d7824 */ /* 0x040fe200000e0608 */
[C---:B------:R-:W-:Y:S02]  /*80d70*/  IADD3 R32, P0, R30.reuse, R0, RZ ;  /* 0x000000001e207210 */ /* 0x040fe40007f1e0ff */
[----:B--2---:R-:W-:Y:S01]  /*80d80*/  IADD3 R24, P2, R30, R3, RZ ;  /* 0x000000031e187210 */ /* 0x004fe20007f5e0ff */
[----:B------:R-:W-:Y:S02]  /*80d90*/  IMAD.MOV.U32 R22, RZ, RZ, R18 ;  /* 0x000000ffff167224 */ /* 0x000fe400078e0012 */
[C---:B------:R-:W-:Y:S02]  /*80da0*/  IMAD.X R27, R23.reuse, 0x1, R6, P1 ;  /* 0x00000001171b7824 */ /* 0x040fe400008e0606 */
[----:B------:R-:W-:Y:S02]  /*80db0*/  IMAD.MOV.U32 R18, RZ, RZ, R33 ;  /* 0x000000ffff127224 */ /* 0x000fe400078e0021 */
[----:B------:R-:W-:-:S02]  /*80dc0*/  IMAD.X R25, R23, 0x1, R4, P2 ;  /* 0x0000000117197824 */ /* 0x000fc400010e0604 */
[----:B------:R-:W-:Y:S01]  /*80dd0*/  IMAD.X R33, R23, 0x1, R2, P0 ;  /* 0x0000000117217824 */ /* 0x000fe200000e0602 */
[----:B------:R-:W-:Y:S04]  /*80de0*/  STL.64 [R1+0x49c8], R28 ;  /* 0x0049c81c01007387 */ /* 0x000fe80000100a00 */
        /* <DEDUP_REMOVED lines=10> */
[----:B------:R0:W-:Y:S01]  /*80e90*/  STL.64 [R1+0x49a8], R28 ;  /* 0x0049a81c01007387 */ /* 0x0001e20000100a00 */
[----:B------:R-:W-:Y:S01]  /*80ea0*/  IMAD.MOV.U32 R22, RZ, RZ, R34 ;  /* 0x000000ffff167224 */ /* 0x000fe200078e0022 */
[----:B------:R-:W-:Y:S01]  /*80eb0*/  IADD3 R34, P0, R31, R11, RZ ;  /* 0x0000000b1f227210 */ /* 0x000fe20007f1e0ff */
[----:B------:R-:W-:Y:S01]  /*80ec0*/  IMAD.MOV.U32 R23, RZ, RZ, R21 ;  /* 0x000000ffff177224 */ /* 0x000fe200078e0015 */
[----:B------:R1:W-:Y:S01]  /*80ed0*/  STL.64 [R1+0x49a0], R26 ;  /* 0x0049a01a01007387 */ /* 0x0003e20000100a00 */
[----:B------:R-:W-:-:S02]  /*80ee0*/  IMAD.MOV.U32 R21, RZ, RZ, R18 ;  /* 0x000000ffff157224 */ /* 0x000fc400078e0012 */
[----:B------:R-:W-:Y:S01]  /*80ef0*/  IMAD.MOV.U32 R18, RZ, RZ, R35 ;  /* 0x000000ffff127224 */ /* 0x000fe200078e0023 */
[----:B0-----:R-:W-:Y:S01]  /*80f00*/  IADD3 R28, P1, R31, R9, RZ ;  /* 0x000000091f1c7210 */ /* 0x001fe20007f3e0ff */
[----:B------:R-:W-:Y:S01]  /*80f10*/  IMAD.X R35, R25, 0x1, R12, P0 ;  /* 0x0000000119237824 */ /* 0x000fe200000e060c */
        /* <DEDUP_REMOVED lines=66> */
[----:B---3--:R-:W-:Y:S02]  /*81340*/  IADD3 R28, P1, R34, R14, RZ ;  /* 0x0000000e221c7210 */ /* 0x008fe40007f3e0ff */
[----:B-1----:R-:W-:Y:S01]  /*81350*/  SHF.R.S32.HI R27, RZ, 0x1f, R34 ;  /* 0x0000001fff1b7819 */ /* 0x002fe20000011422 */
[----:B------:R-:W-:-:S04]  /*81360*/  IMAD.X R31, R25, 0x1, R2, P0 ;  /* 0x00000001191f7824 */ /* 0x000fc800000e0602 */
[C---:B------:R-:W-:Y:S01]  /*81370*/  IMAD.X R29, R27.reuse, 0x1, R16, P1 ;  /* 0x000000011b1d7824 */ /* 0x040fe200008e0610 */
[C---:B------:R-:W-:Y:S01]  /*81380*/  IADD3 R32, P2, R34.reuse, R13, RZ ;  /* 0x0000000d22207210 */ /* 0x040fe20007f5e0ff */
[----:B------:R0:W-:Y:S04]  /*81390*/  STL.64 [R1+0x48f0], R30 ;  /* 0x0048f01e01007387 */ /* 0x0001e80000100a00 */
        /* <DEDUP_REMOVED lines=16> */
[----:B------:R1:W-:Y:S01]  /*814a0*/  STL.64 [R1+0x48c0], R30 ;  /* 0x0048c01e01007387 */ /* 0x0003e20000100a00 */
[----:B------:R-:W-:Y:S02]  /*814b0*/  IMAD.MOV.U32 R26, RZ, RZ, R24 ;  /* 0x000000ffff1a7224 */ /* 0x000fe400078e0018 */
[----:B------:R-:W-:Y:S01]  /*814c0*/  IMAD.MOV.U32 R24, RZ, RZ, R21 ;  /* 0x000000ffff187224 */ /* 0x000fe200078e0015 */
[----:B------:R2:W-:Y:S01]  /*814d0*/  STL.64 [R1+0x48b8], R28 ;  /* 0x0048b81c01007387 */ /* 0x0005e20000100a00 */
[----:B------:R-:W-:Y:S01]  /*814e0*/  IMAD.MOV.U32 R21, RZ, RZ, R36 ;  /* 0x000000ffff157224 */ /* 0x000fe200078e0024 */
[C---:B------:R-:W-:Y:S02]  /*814f0*/  IADD3 R36, P1, R35.reuse, R13, RZ ;  /* 0x0000000d23247210 */ /* 0x040fe40007f3e0ff */
[----:B0-----:R-:W-:Y:S02]  /*81500*/  IADD3 R32, P2, R34, R0, RZ ;  /* 0x0000000022207210 */ /* 0x001fe40007f5e0ff */
[----:B-1----:R-:W-:-:S02]  /*81510*/  IADD3 R30, P0, R35, R14, RZ ;  /* 0x0000000e231e7210 */ /* 0x002fc40007f1e0ff */
[----:B--2---:R-:W-:Y:S01]  /*81520*/  SHF.R.S32.HI R29, RZ, 0x1f, R35 ;  /* 0x0000001fff1d7819 */ /* 0x004fe20000011423 */
[----:B------:R-:W-:Y:S02]  /*81530*/  IMAD.MOV.U32 R25, RZ, RZ, R23 ;  /* 0x000000ffff197224 */ /* 0x000fe400078e0017 */
[----:B------:R-:W-:Y:S02]  /*81540*/  IMAD.X R33, R27, 0x1, R2, P2 ;  /* 0x000000011b217824 */ /* 0x000fe400010e0602 */
[----:B------:R-:W-:Y:S02]  /*81550*/  IMAD.MOV.U32 R23, RZ, RZ, R37 ;  /* 0x000000ffff177224 */ /* 0x000fe400078e0025 */
[C---:B------:R-:W-:Y:S02]  /*81560*/  IMAD.X R31, R29.reuse, 0x1, R16, P0 ;  /* 0x000000011d1f7824 */ /* 0x040fe400000e0610 */
[----:B------:R-:W-:Y:S01]  /*81570*/  IMAD.X R37, R29, 0x1, R15, P1 ;  /* 0x000000011d257824 */ /* 0x000fe200008e060f */
[----:B------:R0:W-:Y:S04]  /*81580*/  STL.64 [R1+0x48b0], R32 ;  /* 0x0048b02001007387 */ /* 0x0001e80000100a00 */
[----:B------:R1:W-:Y:S04]  /*81590*/  STL.64 [R1+0x48a8], R30 ;  /* 0x0048a81e01007387 */ /* 0x0003e80000100a00 */
[----:B------:R2:W-:Y:S01]  /*815a0*/  STL.64 [R1+0x48a0], R36 ;  /* 0x0048a02401007387 */ /* 0x0005e20000100a00 */
[----:B0-----:R-:W-:-:S02]  /*815b0*/  IADD3 R32, P2, R35, R11, RZ ;  /* 0x0000000b23207210 */ /* 0x001fc40007f5e0ff */
[----:B-1----:R-:W-:-:S03]  /*815c0*/  IADD3 R30, P0, R35, R9, RZ ;  /* 0x00000009231e7210 */ /* 0x002fc60007f1e0ff */
[----:B------:R-:W-:Y:S01]  /*815d0*/  IMAD.X R33, R29, 0x1, R12, P2 ;  /* 0x000000011d217824 */ /* 0x000fe200010e060c */
[----:B--2---:R-:W-:Y:S01]  /*815e0*/  IADD3 R36, P1, R35, R7, RZ ;  /* 0x0000000723247210 */ /* 0x004fe20007f3e0ff */
[----:B------:R-:W-:-:S03]  /*815f0*/  IMAD.X R31, R29, 0x1, R10, P0 ;  /* 0x000000011d1f7824 */ /* 0x000fc600000e060a */
[----:B------:R-:W-:Y:S01]  /*81600*/  STL.64 [R1+0x4898], R32 ;  /* 0x0048982001007387 */ /* 0x000fe20000100a00 */
[----:B------:R-:W-:-:S03]  /*81610*/  IMAD.X R37, R29, 0x1, R8, P1 ;  /* 0x000000011d257824 */ /* 0x000fc600008e0608 */
[----:B------:R-:W-:Y:S04]  /*81620*/  STL.64 [R1+0x4890], R30 ;  /* 0x0048901e01007387 */ /* 0x000fe80000100a00 */
[----:B------:R0:W-:Y:S04]  /*81630*/  STL.64 [R1+0x4888], R36 ;  /* 0x0048882401007387 */ /* 0x0001e80000100a00 */
[----:B0-----:R-:W2:Y:S01]  /*81640*/  LDL.LU.64 R36, [R1+0x5618] ;  /* 0x0056180001247983 */ /* 0x001ea20000300a00 */
[C---:B------:R-:W-:Y:S01]  /*81650*/  IADD3 R32, P2, R35.reuse, R5, RZ ;  /* 0x0000000523207210 */ /* 0x040fe20007f5e0ff */
[----:B------:R-:W-:Y:S01]  /*81660*/  IMAD.MOV.U32 R27, RZ, RZ, R25 ;  /* 0x000000ffff1b7224 */ /* 0x000fe200078e0019 */
[----:B------:R-:W-:Y:S01]  /*81670*/  IADD3 R30, P0, R35, R3, RZ ;  /* 0x00000003231e7210 */ /* 0x000fe20007f1e0ff */
[----:B------:R-:W-:-:S02]  /*81680*/  IMAD.MOV.U32 R25, RZ, RZ, R22 ;  /* 0x000000ffff197224 */ /* 0x000fc400078e0016 */
[----:B------:R-:W-:Y:S01]  /*81690*/  IMAD.MOV.U32 R22, RZ, RZ, R38 ;  /* 0x000000ffff167224 */ /* 0x000fe200078e0026 */
[----:B------:R-:W-:Y:S01]  /*816a0*/  IADD3 R38, P1, R35, R0, RZ ;  /* 0x0000000023267210 */ /* 0x000fe20007f3e0ff */
[----:B------:R-:W-:Y:S02]  /*816b0*/  IMAD.MOV.U32 R28, RZ, RZ, R26 ;  /* 0x000000ffff1c7224 */ /* 0x000fe400078e001a */
[C---:B------:R-:W-:Y:S02]  /*816c0*/  IMAD.X R33, R29.reuse, 0x1, R6, P2 ;  /* 0x000000011d217824 */ /* 0x040fe400010e0606 */
[----:B------:R-:W-:Y:S02]  /*816d0*/  IMAD.MOV.U32 R26, RZ, RZ, R24 ;  /* 0x000000ffff1a7224 */ /* 0x000fe400078e0018 */
[----:B------:R-:W-:Y:S02]  /*816e0*/  IMAD.X R31, R29, 0x1, R4, P0 ;  /* 0x000000011d1f7824 */ /* 0x000fe400000e0604 */
[----:B------:R-:W-:-:S02]  /*816f0*/  IMAD.MOV.U32 R24, RZ, RZ, R39 ;  /* 0x000000ffff187224 */ /* 0x000fc400078e0027 */
[----:B------:R-:W-:Y:S01]  /*81700*/  IMAD.X R39, R29, 0x1, R2, P1 ;  /* 0x000000011d277824 */ /* 0x000fe200008e0602 */
[----:B------:R-:W-:Y:S04]  /*81710*/  STL.64 [R1+0x4880], R32 ;  /* 0x0048802001007387 */ /* 0x000fe80000100a00 */
[----:B------:R0:W-:Y:S04]  /*81720*/  STL.64 [R1+0x4878], R30 ;  /* 0x0048781e01007387 */ /* 0x0001e80000100a00 */
[----:B------:R1:W-:Y:S01]  /*81730*/  STL.64 [R1+0x4870], R38 ;  /* 0x0048702601007387 */ /* 0x0003e20000100a00 */
[----:B------:R-:W-:-:S02]  /*81740*/  IMAD.MOV.U32 R29, RZ, RZ, R26 ;  /* 0x000000ffff1d7224 */ /* 0x000fc400078e001a */
[----:B------:R-:W-:Y:S02]  /*81750*/  IMAD.MOV.U32 R26, RZ, RZ, R25 ;  /* 0x000000ffff1a7224 */ /* 0x000fe400078e0019 */
[----:B------:R-:W-:Y:S02]  /*81760*/  IMAD.MOV.U32 R25, RZ, RZ, R24 ;  /* 0x000000ffff197224 */ /* 0x000fe400078e0018 */
[----:B------:R-:W-:Y:S02]  /*81770*/  IMAD.MOV.U32 R24, RZ, RZ, R40 ;  /* 0x000000ffff187224 */ /* 0x000fe400078e0028 */
[----:B0-----:R-:W-:Y:S02]  /*81780*/  IMAD.MOV.U32 R30, RZ, RZ, R28 ;  /* 0x000000ffff1e7224 */ /* 0x001fe400078e001c */
[----:B------:R-:W-:Y:S02]  /*81790*/  IMAD.MOV.U32 R28, RZ, RZ, R18 ;  /* 0x000000ffff1c7224 */ /* 0x000fe400078e0012 */
[----:B------:R-:W-:Y:S01]  /*817a0*/  IMAD.MOV.U32 R18, RZ, RZ, R41 ;  /* 0x000000ffff127224 */ /* 0x000fe200078e0029 */
[----:B--2---:R-:W-:-:S02]  /*817b0*/  IADD3 R34, P2, R36, R14, RZ ;  /* 0x0000000e24227210 */ /* 0x004fc40007f5e0ff */
[----:B------:R-:W-:Y:S02]  /*817c0*/  SHF.R.S32.HI R31, RZ, 0x1f, R36 ;  /* 0x0000001fff1f7819 */ /* 0x000fe40000011424 */
[C---:B------:R-:W-:Y:S02]  /*817d0*/  IADD3 R32, P0, R36.reuse, R13, RZ ;  /* 0x0000000d24207210 */ /* 0x040fe40007f1e0ff */
[C---:B-1----:R-:W-:Y:S01]  /*817e0*/  IADD3 R38, P1, R36.reuse, R11, RZ ;  /* 0x0000000b24267210 */ /* 0x042fe20007f3e0ff */
[C---:B------:R-:W-:Y:S02]  /*817f0*/  IMAD.X R35, R31.reuse, 0x1, R16, P2 ;  /* 0x000000011f237824 */ /* 0x040fe400010e0610 */
[C---:B------:R-:W-:Y:S02]  /*81800*/  IMAD.X R33, R31.reuse, 0x1, R15, P0 ;  /* 0x000000011f217824 */ /* 0x040fe400000e060f */
[----:B------:R-:W-:Y:S01]  /*81810*/  IMAD.X R39, R31, 0x1, R12, P1 ;  /* 0x000000011f277824 */ /* 0x000fe200008e060c */
[----:B------:R-:W-:Y:S04]  /*81820*/  STL.64 [R1+0x4868], R34 ;  /* 0x0048682201007387 */ /* 0x000fe80000100a00 */
[----:B------:R-:W-:Y:S04]  /*81830*/  STL.64 [R1+0x4860], R32 ;  /* 0x0048602001007387 */ /* 0x000fe80000100a00 */
[----:B------:R0:W-:Y:S04]  /*81840*/  STL.64 [R1+0x4858], R38 ;  /* 0x0048582601007387 */ /* 0x0001e80000100a00 */
[----:B0-----:R-:W2:Y:S01]  /*81850*/  LDL.LU.64 R38, [R1+0x5610] ;  /* 0x0056100001267983 */ /* 0x001ea20000300a00 */
[----:B------:R-:W-:-:S02]  /*81860*/  IADD3 R34, P2, R36, R9, RZ ;  /* 0x0000000924227210 */ /* 0x000fc40007f5e0ff */
[C---:B------:R-:W-:Y:S02]  /*81870*/  IADD3 R32, P0, R36.reuse, R7, RZ ;  /* 0x0000000724207210 */ /* 0x040fe40007f1e0ff */
[C---:B------:R-:W-:Y:S01]  /*81880*/  IADD3 R40, P1, R36.reuse, R5, RZ ;  /* 0x0000000524287210 */ /* 0x040fe20007f3e0ff */
        /* <DEDUP_REMOVED lines=8> */
[----:B------:R-:W-:Y:S02]  /*81910*/  SHF.R.S32.HI R36, RZ, 0x1f, R37 ;  /* 0x0000001fff247819 */ /* 0x000fe40000011425 */
[----:B---3--:R-:W-:Y:S01]  /*81920*/  IADD3 R40, P1, R37, R14, RZ ;  /* 0x0000000e25287210 */ /* 0x008fe20007f3e0ff */
[C---:B------:R-:W-:Y:S02]  /*81930*/  IMAD.X R35, R31.reuse, 0x1, R4, P2 ;  /* 0x000000011f237824 */ /* 0x040fe400010e0604 */
[----:B------:R-:W-:Y:S02]  /*81940*/  IMAD.X R33, R31, 0x1, R2, P0 ;  /* 0x000000011f217824 */ /* 0x000fe400000e0602 */
[----:B------:R-:W-:Y:S01]  /*81950*/  IMAD.X R41, R36, 0x1, R16, P1 ;  /* 0x0000000124297824 */ /* 0x000fe200008e0610 */
[----:B------:R0:W-:Y:S04]  /*81960*/  STL.64 [R1+0x4838], R34 ;  /* 0x0048382201007387 */ /* 0x0001e80000100a00 */
[----:B------:R1:W-:Y:S04]  /*81970*/  STL.64 [R1+0x4830], R32 ;  /* 0x0048302001007387 */ /* 0x0003e80000100a00 */
[----:B------:R3:W-:Y:S01]  /*81980*/  STL.64 [R1+0x4828], R40 ;  /* 0x0048282801007387 */ /* 0x0007e20000100a00 */
[----:B0-----:R-:W-:-:S02]  /*81990*/  IADD3 R34, P2, R37, R13, RZ ;  /* 0x0000000d25227210 */ /* 0x001fc40007f5e0ff */
[----:B-1----:R-:W-:-:S03]  /*819a0*/  IADD3 R32, P0, R37, R11, RZ ;  /* 0x0000000b25207210 */ /* 0x002fc60007f1e0ff */
[C---:B------:R-:W-:Y:S01]  /*819b0*/  IMAD.X R35, R36.reuse, 0x1, R15, P2 ;  /* 0x0000000124237824 */ /* 0x040fe200010e060f */
[----:B---3--:R-:W-:Y:S01]  /*819c0*/  IADD3 R40, P1, R37, R9, RZ ;  /* 0x0000000925287210 */ /* 0x008fe20007f3e0ff */
[----:B------:R-:W-:-:S03]  /*819d0*/  IMAD.X R33, R36, 0x1, R12, P0 ;  /* 0x0000000124217824 */ /* 0x000fc600000e060c */
[----:B------:R-:W-:Y:S01]  /*819e0*/  STL.64 [R1+0x4820], R34 ;  /* 0x0048202201007387 */ /* 0x000fe20000100a00 */
[----:B------:R-:W-:-:S03]  /*819f0*/  IMAD.X R41, R36, 0x1, R10, P1 ;  /* 0x0000000124297824 */ /* 0x000fc600008e060a */
[----:B------:R-:W-:Y:S04]  /*81a00*/  STL.64 [R1+0x4818], R32 ;  /* 0x0048182001007387 */ /* 0x000fe80000100a00 */
[----:B------:R0:W-:Y:S04]  /*81a10*/  STL.64 [R1+0x4810], R40 ;  /* 0x0048102801007387 */ /* 0x0001e80000100a00 */
[----:B0-----:R-:W3:Y:S01]  /*81a20*/  LDL.LU.64 R40, [R1+0x5608] ;  /* 0x0056080001287983 */ /* 0x001ee20000300a00 */
[----:B------:R-:W-:Y:S01]  /*81a30*/  IMAD.MOV.U32 R31, RZ, RZ, R30 ;  /* 0x000000ffff1f7224 */ /* 0x000fe200078e001e */
[----:B------:R-:W-:Y:S01]  /*81a40*/  IADD3 R34, P2, R37, R7, RZ ;  /* 0x0000000725227210 */ /* 0x000fe20007f5e0ff */
[----:B------:R-:W-:-:S02]  /*81a50*/  IMAD.MOV.U32 R30, RZ, RZ, R28 ;  /* 0x000000ffff1e7224 */ /* 0x000fc400078e001c */
[----:B------:R-:W-:Y:S02]  /*81a60*/  IMAD.MOV.U32 R28, RZ, RZ, R24 ;  /* 0x000000ffff1c7224 */ /* 0x000fe400078e0018 */
[----:B------:R-:W-:Y:S02]  /*81a70*/  IMAD.MOV.U32 R24, RZ, RZ, R18 ;  /* 0x000000ffff187224 */ /* 0x000fe400078e0012 */
[----:B------:R-:W-:Y:S01]  /*81a80*/  IMAD.MOV.U32 R18, RZ, RZ, R42 ;  /* 0x000000ffff127224 */ /* 0x000fe200078e002a */
[C---:B------:R-:W-:Y:S01]  /*81a90*/  IADD3 R42, P1, R37.reuse, R3, RZ ;  /* 0x00000003252a7210 */ /* 0x040fe20007f3e0ff */
[----:B------:R-:W-:Y:S01]  /*81aa0*/  IMAD.X R35, R36, 0x1, R8, P2 ;  /* 0x0000000124237824 */ /* 0x000fe200010e0608 */
[----:B------:R-:W-:-:S03]  /*81ab0*/  IADD3 R32, P0, R37, R5, RZ ;  /* 0x0000000525207210 */ /* 0x000fc60007f1e0ff */
[----:B------:R-:W-:Y:S04]  /*81ac0*/  STL [R1+0x47f8], R42 ;  /* 0x0047f82a01007387 */ /* 0x000fe80000100800 */
[----:B------:R0:W-:Y:S02]  /*81ad0*/  STL.64 [R1+0x4808], R34 ;  /* 0x0048082201007387 */ /* 0x0001e40000100a00 */
[----:B0-----:R-:W-:Y:S01]  /*81ae0*/  IMAD.MOV.U32 R35, RZ, RZ, R36 ;  /* 0x000000ffff237224 */ /* 0x001fe200078e0024 */
[----:B------:R-:W-:Y:S01]  /*81af0*/  IADD3 R34, P2, R37, R0, RZ ;  /* 0x0000000025227210 */ /* 0x000fe20007f5e0ff */
[----:B------:R-:W-:Y:S02]  /*81b00*/  IMAD.MOV.U32 R37, RZ, RZ, R43 ;  /* 0x000000ffff257224 */ /* 0x000fe400078e002b */
[----:B------:R-:W-:-:S02]  /*81b10*/  IMAD.X R33, R35, 0x1, R6, P0 ;  /* 0x0000000123217824 */ /* 0x000fc400000e0606 */
[C---:B------:R-:W-:Y:S02]  /*81b20*/  IMAD.X R37, R35.reuse, 0x1, R4, P1 ;  /* 0x0000000123257824 */ /* 0x040fe400008e0604 */
[----:B------:R-:W-:Y:S02]  /*81b30*/  IMAD.X R35, R35, 0x1, R2, P2 ;  /* 0x0000000123237824 */ /* 0x000fe400010e0602 */
[----:B------:R-:W-:Y:S02]  /*81b40*/  IMAD.MOV.U32 R36, RZ, RZ, R42 ;  /* 0x000000ffff247224 */ /* 0x000fe400078e002a */
[----:B------:R-:W4:Y:S04]  /*81b50*/  LDL.LU.64 R42, [R1+0x5600] ;  /* 0x00560000012a7983 */ /* 0x000f280000300a00 */
[----:B------:R2:W-:Y:S04]  /*81b60*/  STL.64 [R1+0x4800], R32 ;  /* 0x0048002001007387 */ /* 0x0005e80000100a00 */
[----:B------:R-:W-:Y:S04]  /*81b70*/  STL [R1+0x47fc], R37 ;  /* 0x0047fc2501007387 */ /* 0x000fe80000100800 */
[----:B------:R0:W-:Y:S01]  /*81b80*/  STL.64 [R1+0x47f0], R34 ;  /* 0x0047f02201007387 */ /* 0x0001e20000100a00 */
[----:B--2---:R-:W-:-:S02]  /*81b90*/  IADD3 R32, P0, R38, R14, RZ ;  /* 0x0000000e26207210 */ /* 0x004fc40007f1e0ff */
[----:B0-----:R-:W-:Y:S02]  /*81ba0*/  SHF.R.S32.HI R35, RZ, 0x1f, R38 ;  /* 0x0000001fff237819 */ /* 0x001fe40000011426 */
        /* <DEDUP_REMOVED lines=20> */
[----:B------:R-:W-:-:S03]  /*81cf0*/  IMAD.X R33, R37, 0x1, R4, P0 ;  /* 0x0000000125217824 */ /* 0x000fc600000e0604 */
[----:B------:R0:W-:Y:S01]  /*81d00*/  STL.64 [R1+0x47c0], R34 ;  /* 0x0047c02201007387 */ /* 0x0001e20000100a00 */
[----:B------:R-:W-:-:S03]  /*81d10*/  IMAD.X R37, R37, 0x1, R2, P1 ;  /* 0x0000000125257824 */ /* 0x000fc600008e0602 */
[----:B------:R1:W-:Y:S01]  /*81d20*/  STL.64 [R1+0x47b8], R32 ;  /* 0x0047b82001007387 */ /* 0x0003e20000100a00 */
[----:B------:R-:W-:-:S03]  /*81d30*/  SHF.R.S32.HI R38, RZ, 0x1f, R39 ;  /* 0x0000001fff267819 */ /* 0x000fc60000011427 */
[----:B------:R2:W-:Y:S01]  /*81d40*/  STL.64 [R1+0x47b0], R36 ;  /* 0x0047b02401007387 */ /* 0x0005e20000100a00 */
[C---:B0-----:R-:W-:Y:S01]  /*81d50*/  IADD3 R34, P2, R39.reuse, R14, RZ ;  /* 0x0000000e27227210 */ /* 0x041fe20007f5e0ff */
[----:B-1----:R-:W-:Y:S02]  /*81d60*/  IMAD.MOV.U32 R32, RZ, RZ, R31 ;  /* 0x000000ffff207224 */ /* 0x002fe400078e001f */
[----:B------:R-:W-:Y:S02]  /*81d70*/  IMAD.MOV.U32 R31, RZ, RZ, R30 ;  /* 0x000000ffff1f7224 */ /* 0x000fe400078e001e */
[----:B------:R-:W-:Y:S02]  /*81d80*/  IMAD.MOV.U32 R30, RZ, RZ, R28 ;  /* 0x000000ffff1e7224 */ /* 0x000fe400078e001c */
[----:B------:R-:W-:Y:S02]  /*81d90*/  IMAD.MOV.U32 R28, RZ, RZ, R24 ;  /* 0x000000ffff1c7224 */ /* 0x000fe400078e0018 */
[----:B------:R-:W-:Y:S01]  /*81da0*/  IMAD.MOV.U32 R24, RZ, RZ, R44 ;  /* 0x000000ffff187224 */ /* 0x000fe200078e002c */
[----:B------:R-:W-:-:S02]  /*81db0*/  IADD3 R44, P0, R39, R13, RZ ;  /* 0x0000000d272c7210 */ /* 0x000fc40007f1e0ff */
[C---:B--2---:R-:W-:Y:S01]  /*81dc0*/  IADD3 R36, P1, R39.reuse, R11, RZ ;  /* 0x0000000b27247210 */ /* 0x044fe20007f3e0ff */
[----:B------:R-:W-:Y:S02]  /*81dd0*/  IMAD.MOV.U32 R33, RZ, RZ, R18 ;  /* 0x000000ffff217224 */ /* 0x000fe400078e0012 */
[----:B------:R-:W-:Y:S02]  /*81de0*/  IMAD.MOV.U32 R18, RZ, RZ, R45 ;  /* 0x000000ffff127224 */ /* 0x000fe400078e002d */
[C---:B------:R-:W-:Y:S02]  /*81df0*/  IMAD.X R35, R38.reuse, 0x1, R16, P2 ;  /* 0x0000000126237824 */ /* 0x040fe400010e0610 */
[C---:B------:R-:W-:Y:S02]  /*81e00*/  IMAD.X R45, R38.reuse, 0x1, R15, P0 ;  /* 0x00000001262d7824 */ /* 0x040fe400000e060f */
[----:B------:R-:W-:Y:S01]  /*81e10*/  IMAD.X R37, R38, 0x1, R12, P1 ;  /* 0x0000000126257824 */ /* 0x000fe200008e060c */
[----:B------:R0:W-:Y:S04]  /*81e20*/  STL.64 [R1+0x47a8], R34 ;  /* 0x0047a82201007387 */ /* 0x0001e80000100a00 */
[----:B------:R-:W-:Y:S04]  /*81e30*/  STL.64 [R1+0x47a0], R44 ;  /* 0x0047a02c01007387 */ /* 0x000fe80000100a00 */
[----:B------:R1:W-:Y:S01]  /*81e40*/  STL.64 [R1+0x4798], R36 ;  /* 0x0047982401007387 */ /* 0x0003e20000100a00 */
[----:B0-----:R-:W-:-:S02]  /*81e50*/  IADD3 R34, P2, R39, R9, RZ ;  /* 0x0000000927227210 */ /* 0x001fc40007f5e0ff */
        /* <DEDUP_REMOVED lines=17> */
[----:B---3--:R-:W-:-:S02]  /*81f70*/  IADD3 R36, P1, R40, R14, RZ ;  /* 0x0000000e28247210 */ /* 0x008fc40007f3e0ff */
[C---:B0-----:R-:W-:Y:S02]  /*81f80*/  IADD3 R34, P2, R40.reuse, R13, RZ ;  /* 0x0000000d28227210 */ /* 0x041fe40007f5e0ff */
[----:B-1----:R-:W-:Y:S02]  /*81f90*/  SHF.R.S32.HI R39, RZ, 0x1f, R40 ;  /* 0x0000001fff277819 */ /* 0x002fe40000011428 */
        /* <DEDUP_REMOVED lines=40> */
[----:B0-----:R-:W-:Y:S01]  /*82220*/  IMAD.MOV.U32 R34, RZ, RZ, R46 ;  /* 0x000000ffff227224 */ /* 0x001fe200078e002e */
[----:B------:R-:W-:Y:S01]  /*82230*/  IADD3 R46, P2, R41, R5, RZ ;  /* 0x00000005292e7210 */ /* 0x000fe20007f5e0ff */
[----:B------:R-:W-:Y:S02]  /*82240*/  IMAD.MOV.U32 R35, RZ, RZ, R29 ;  /* 0x000000ffff237224 */ /* 0x000fe400078e001d */
[----:B------:R-:W-:Y:S02]  /*82250*/  IMAD.MOV.U32 R29, RZ, RZ, R47 ;  /* 0x000000ffff1d7224 */ /* 0x000fe400078e002f */
[----:B-1----:R-:W-:-:S04]  /*82260*/  IMAD.MOV.U32 R37, RZ, RZ, R40 ;  /* 0x000000ffff257224 */ /* 0x002fc800078e0028 */
[----:B------:R-:W-:Y:S01]  /*82270*/  IMAD.X R47, R37, 0x1, R6, P2 ;  /* 0x00000001252f7824 */ /* 0x000fe200010e0606 */
[----:B------:R-:W-:Y:S04]  /*82280*/  STL [R1+0x55e8], R41 ;  /* 0x0055e82901007387 */ /* 0x000fe80000100800 */
[----:B------:R0:W-:Y:S04]  /*82290*/  STL.64 [R1+0x4700], R46 ;  /* 0x0047002e01007387 */ /* 0x0001e80000100a00 */
[----:B0-----:R-:W3:Y:S01]  /*822a0*/  LDL.LU.64 R46, [R1+0x55f0] ;  /* 0x0055f000012e7983 */ /* 0x001ee20000300a00 */
[----:B------:R-:W-:-:S02]  /*822b0*/  IADD3 R38, P0, R41, R3, RZ ;  /* 0x0000000329267210 */ /* 0x000fc40007f1e0ff */
[----:B------:R-:W-:-:S03]  /*822c0*/  IADD3 R36, P1, R41, R0, RZ ;  /* 0x0000000029247210 */ /* 0x000fc60007f3e0ff */
[C---:B------:R-:W-:Y:S02]  /*822d0*/  IMAD.X R39, R37.reuse, 0x1, R4, P0 ;  /* 0x0000000125277824 */ /* 0x040fe400000e0604 */
[----:B------:R-:W-:Y:S01]  /*822e0*/  IMAD.X R37, R37, 0x1, R2, P1 ;  /* 0x0000000125257824 */ /* 0x000fe200008e0602 */
[C---:B----4-:R-:W-:Y:S02]  /*822f0*/  IADD3 R40, P2, R42.reuse, R14, RZ ;  /* 0x0000000e2a287210 */ /* 0x050fe40007f5e0ff */
[----:B------:R0:W-:Y:S04]  /*82300*/  STL.64 [R1+0x46f8], R38 ;  /* 0x0046f82601007387 */ /* 0x0001e80000100a00 */
[----:B------:R1:W-:Y:S01]  /*82310*/  STL.64 [R1+0x46f0], R36 ;  /* 0x0046f02401007387 */ /* 0x0003e20000100a00 */
[----:B0-----:R-:W-:-:S02]  /*82320*/  IADD3 R38, P0, R42, R13, RZ ;  /* 0x0000000d2a267210 */ /* 0x001fc40007f1e0ff */
        /* <DEDUP_REMOVED lines=10> */
[----:B----4-:R-:W-:-:S05]  /*823d0*/  SHF.R.S32.HI R37, RZ, 0x1f, R42 ;  /* 0x0000001fff257819 */ /* 0x010fca000001142a */
        /* <DEDUP_REMOVED lines=24> */
[----:B----4-:R-:W-:Y:S01]  /*82560*/  IADD3 R40, P2, R43, R7, RZ ;  /* 0x000000072b287210 */ /* 0x010fe20007f5e0ff */
[----:B------:R-:W-:-:S03]  /*82570*/  IMAD.X R37, R42, 0x1, R10, P1 ;  /* 0x000000012a257824 */ /* 0x000fc600008e060a */
[----:B------:R0:W-:Y:S01]  /*82580*/  STL.64 [R1+0x4698], R38 ;  /* 0x0046982601007387 */ /* 0x0001e20000100a00 */
[----:B------:R-:W-:-:S03]  /*82590*/  IMAD.X R41, R42, 0x1, R8, P2 ;  /* 0x000000012a297824 */ /* 0x000fc600010e0608 */
[----:B------:R1:W-:Y:S04]  /*825a0*/  STL.64 [R1+0x4690], R36 ;  /* 0x0046902401007387 */ /* 0x0003e80000100a00 */
[----:B------:R4:W-:Y:S01]  /*825b0*/  STL.64 [R1+0x4688], R40 ;  /* 0x0046882801007387 */ /* 0x0009e20000100a00 */
[C---:B0-----:R-:W-:Y:S02]  /*825c0*/  IADD3 R38, P0, R43.reuse, R5, RZ ;  /* 0x000000052b267210 */ /* 0x041fe40007f1e0ff */
[----:B-1----:R-:W-:Y:S01]  /*825d0*/  IADD3 R36, P1, R43, R3, RZ ;  /* 0x000000032b247210 */ /* 0x002fe20007f3e0ff */
[----:B----4-:R-:W-:-:S04]  /*825e0*/  IMAD.MOV.U32 R41, RZ, RZ, R42 ;  /* 0x000000ffff297224 */ /* 0x010fc800078e002a */
[C---:B------:R-:W-:Y:S02]  /*825f0*/  IMAD.X R39, R41.reuse, 0x1, R6, P0 ;  /* 0x0000000129277824 */ /* 0x040fe400000e0606 */
[----:B------:R-:W-:Y:S01]  /*82600*/  IMAD.X R37, R41, 0x1, R4, P1 ;  /* 0x0000000129257824 */ /* 0x000fe200008e0604 */
[----:B------:R-:W-:Y:S01]  /*82610*/  STL [R1+0x55ec], R43 ;  /* 0x0055ec2b01007387 */ /* 0x000fe20000100800 */
[----:B------:R-:W-:Y:S02]  /*82620*/  IADD3 R40, P2, R43, R0, RZ ;  /* 0x000000002b287210 */ /* 0x000fe40007f5e0ff */
[----:B--2---:R-:W-:Y:S01]  /*82630*/  SHF.R.S32.HI R42, RZ, 0x1f, R44 ;  /* 0x0000001fff2a7819 */ /* 0x004fe2000001142c */
        /* <DEDUP_REMOVED lines=26> */
[----:B------:R1:W-:Y:S01]  /*827e0*/  STL.64 [R1+0x45e8], R38 ;  /* 0x0045e82601007387 */ /* 0x0003e20000100a00 */
[----:B------:R-:W-:-:S03]  /*827f0*/  SHF.R.S32.HI R43, RZ, 0x1f, R45 ;  /* 0x0000001fff2b7819 */ /* 0x000fc6000001142d */
        /* <DEDUP_REMOVED lines=21> */
[C---:B------:R-:W-:Y:S02]  /*82950*/  IMAD.X R41, R43.reuse, 0x1, R4, P2 ;  /* 0x000000012b297824 */ /* 0x040fe400010e0604 */
[----:B------:R-:W-:-:S03]  /*82960*/  IMAD.X R39, R43, 0x1, R2, P0 ;  /* 0x000000012b277824 */ /* 0x000fc600000e0602 */
[----:B------:R0:W-:Y:S01]  /*82970*/  STL.64 [R1+0x4550], R40 ;  /* 0x0045502801007387 */ /* 0x0001e20000100a00 */
[----:B---3--:R-:W-:Y:S02]  /*82980*/  IADD3 R36, P1, R46, R14, RZ ;  /* 0x0000000e2e247210 */ /* 0x008fe40007f3e0ff */
[----:B------:R-:W-:Y:S01]  /*82990*/  SHF.R.S32.HI R42, RZ, 0x1f, R46 ;  /* 0x0000001fff2a7819 */ /* 0x000fe2000001142e */
[----:B------:R1:W-:Y:S04]  /*829a0*/  STL.64 [R1+0x4538], R38 ;  /* 0x0045382601007387 */ /* 0x0003e80000100a00 */
[----:B------:R-:W-:Y:S01]  /*829b0*/  IMAD.X R37, R42, 0x1, R16, P1 ;  /* 0x000000012a257824 */ /* 0x000fe200008e0610 */
[----:B0-----:R-:W-:-:S04]  /*829c0*/  IADD3 R40, P2, R46, R13, RZ ;  /* 0x0000000d2e287210 */ /* 0x001fc80007f5e0ff */
[----:B------:R0:W-:Y:S01]  /*829d0*/  STL.64 [R1+0x4528], R36 ;  /* 0x0045282401007387 */ /* 0x0001e20000100a00 */
[----:B-1----:R-:W-:Y:S01]  /*829e0*/  IADD3 R38, P0, R46, R11, RZ ;  /* 0x0000000b2e267210 */ /* 0x002fe20007f1e0ff */
[----:B------:R-:W-:-:S04]  /*829f0*/  IMAD.X R41, R42, 0x1, R15, P2 ;  /* 0x000000012a297824 */ /* 0x000fc800010e060f */
[----:B------:R-:W-:Y:S01]  /*82a00*/  IMAD.X R39, R42, 0x1, R12, P0 ;  /* 0x000000012a277824 */ /* 0x000fe200000e060c */
[----:B0-----:R-:W-:Y:S01]  /*82a10*/  IADD3 R36, P1, R46, R9, RZ ;  /* 0x000000092e247210 */ /* 0x001fe20007f3e0ff */
[----:B------:R0:W-:Y:S04]  /*82a20*/  STL.64 [R1+0x4510], R40 ;  /* 0x0045102801007387 */ /* 0x0001e80000100a00 */
        /* <DEDUP_REMOVED lines=13> */
[----:B0-----:R-:W-:Y:S02]  /*82b00*/  IADD3 R40, P2, R46, R0, RZ ;  /* 0x000000002e287210 */ /* 0x001fe40007f5e0ff */
[----:B-1----:R-:W-:-:S03]  /*82b10*/  IADD3 R38, P0, R47, R14, RZ ;  /* 0x0000000e2f267210 */ /* 0x002fc60007f1e0ff */
[----:B------:R-:W-:Y:S01]  /*82b20*/  IMAD.X R41, R42, 0x1, R2, P2 ;  /* 0x000000012a297824 */ /* 0x000fe200010e0602 */
[C---:B--2---:R-:W-:Y:S01]  /*82b30*/  IADD3 R36, P1, R47.reuse, R13, RZ ;  /* 0x0000000d2f247210 */ /* 0x044fe20007f3e0ff */
[----:B------:R-:W-:Y:S01]  /*82b40*/  IMAD.X R39, R44, 0x1, R16, P0 ;  /* 0x000000012c277824 */ /* 0x000fe200000e0610 */
[----:B------:R-:W-:-:S03]  /*82b50*/  IADD3 R42, P2, R47, R11, RZ ;  /* 0x0000000b2f2a7210 */ /* 0x000fc60007f5e0ff */
[C---:B------:R-:W-:Y:S01]  /*82b60*/  IMAD.X R37, R44.reuse, 0x1, R15, P1 ;  /* 0x000000012c257824 */ /* 0x040fe200008e060f */
[----:B------:R0:W-:Y:S01]  /*82b70*/  STL.64 [R1+0x44a0], R40 ;  /* 0x0044a02801007387 */ /* 0x0001e20000100a00 */
[----:B------:R-:W-:-:S03]  /*82b80*/  IMAD.X R43, R44, 0x1, R12, P2 ;  /* 0x000000012c2b7824 */ /* 0x000fc600010e060c */
[----:B------:R-:W-:Y:S04]  /*82b90*/  STL.64 [R1+0x4490], R38 ;  /* 0x0044902601007387 */ /* 0x000fe80000100a00 */
[----:B------:R1:W-:Y:S01]  /*82ba0*/  STL.64 [R1+0x4480], R36 ;  /* 0x0044802401007387 */ /* 0x0003e20000100a00 */
[----:B0-----:R-:W-:-:S03]  /*82bb0*/  IADD3 R40, P0, R47, R9, RZ ;  /* 0x000000092f287210 */ /* 0x001fc60007f1e0ff */
[----:B------:R0:W-:Y:S01]  /*82bc0*/  STL.64 [R1+0x4468], R42 ;  /* 0x0044682a01007387 */ /* 0x0001e20000100a00 */
[----:B-1----:R-:W-:Y:S02]  /*82bd0*/  IMAD.MOV.U32 R36, RZ, RZ, R34 ;  /* 0x000000ffff247224 */ /* 0x002fe400078e0022 */
[----:B------:R-:W-:Y:S02]  /*82be0*/  IMAD.MOV.U32 R34, RZ, RZ, R33 ;  /* 0x000000ffff227224 */ /* 0x000fe400078e0021 */
[----:B------:R-:W-:Y:S01]  /*82bf0*/  IMAD.MOV.U32 R33, RZ, RZ, R48 ;  /* 0x000000ffff217224 */ /* 0x000fe200078e0030 */
[----:B------:R-:W-:Y:S01]  /*82c00*/  IADD3 R48, P1, R47, R7, RZ ;  /* 0x000000072f307210 */ /* 0x000fe20007f3e0ff */
[----:B------:R-:W-:Y:S01]  /*82c10*/  IMAD.MOV.U32 R39, RZ, RZ, R20 ;  /* 0x000000ffff277224 */ /* 0x000fe200078e0014 */
[----:B0-----:R-:W2:Y:S01]  /*82c20*/  LDL.LU R43, [R1+0x55ec] ;  /* 0x0055ec00012b7983 */ /* 0x001ea20000300800 */
[----:B------:R-:W-:Y:S02]  /*82c30*/  IMAD.X R41, R44, 0x1, R10, P0 ;  /* 0x000000012c297824 */ /* 0x000fe400000e060a */
[----:B------:R-:W-:-:S02]  /*82c40*/  IMAD.MOV.U32 R20, RZ, RZ, R49 ;  /* 0x000000ffff147224 */ /* 0x000fc400078e0031 */
[----:B------:R-:W-:Y:S01]  /*82c50*/  IMAD.X R49, R44, 0x1, R8, P1 ;  /* 0x000000012c317824 */ /* 0x000fe200008e0608 */
[----:B------:R0:W-:Y:S04]  /*82c60*/  STL.64 [R1+0x4458], R40 ;  /* 0x0044582801007387 */ /* 0x0001e80000100a00 */
[----:B0-----:R-:W3:Y:S04]  /*82c70*/  LDL.LU R41, [R1+0x55e8] ;  /* 0x0055e80001297983 */ /* 0x001ee80000300800 */
[----:B------:R0:W-:Y:S04]  /*82c80*/  STL.64 [R1+0x4448], R48 ;  /* 0x0044483001007387 */ /* 0x0001e80000100a00 */
[----:B0-----:R-:W4:Y:S01]  /*82c90*/  LDL.LU.64 R48, [R1+0x55e0] ;  /* 0x0055e00001307983 */ /* 0x001f220000300a00 */
[----:B------:R-:W-:-:S02]  /*82ca0*/  IMAD.MOV.U32 R37, RZ, RZ, R27 ;  /* 0x000000ffff257224 */ /* 0x000fc400078e001b */
[----:B------:R-:W-:Y:S01]  /*82cb0*/  IMAD.MOV.U32 R27, RZ, RZ, R50 ;  /* 0x000000ffff1b7224 */ /* 0x000fe200078e0032 */
[C---:B------:R-:W-:Y:S01]  /*82cc0*/  IADD3 R50, P2, R47.reuse, R5, RZ ;  /* 0x000000052f327210 */ /* 0x040fe20007f5e0ff */
[----:B------:R-:W-:Y:S01]  /*82cd0*/  IMAD.MOV.U32 R38, RZ, RZ, R35 ;  /* 0x000000ffff267224 */ /* 0x000fe200078e0023 */
[C---:B------:R-:W-:Y:S01]  /*82ce0*/  IADD3 R42, P0, R47.reuse, R3, RZ ;  /* 0x000000032f2a7210 */ /* 0x040fe20007f1e0ff */
[----:B------:R-:W-:Y:S02]  /*82cf0*/  IMAD.MOV.U32 R35, RZ, RZ, R32 ;  /* 0x000000ffff237224 */ /* 0x000fe400078e0020 */
[----:B------:R-:W-:Y:S02]  /*82d00*/  IMAD.MOV.U32 R32, RZ, RZ, R51 ;  /* 0x000000ffff207224 */ /* 0x000fe400078e0033 */
[----:B------:R-:W-:Y:S01]  /*82d10*/  IMAD.X R51, R44, 0x1, R6, P2 ;  /* 0x000000012c337824 */ /* 0x000fe200010e0606 */
[----:B------:R-:W-:Y:S04]  /*82d20*/  STL [R1+0x4418], R42 ;  /* 0x0044182a01007387 */ /* 0x000fe80000100800 */
[----:B------:R-:W-:Y:S04]  /*82d30*/  STL [R1+0x55c0], R47 ;  /* 0x0055c02f01007387 */ /* 0x000fe80000100800 */
[----:B------:R0:W-:Y:S04]  /*82d40*/  STL.64 [R1+0x4428], R50 ;  /* 0x0044283201007387 */ /* 0x0001e80000100a00 */
[----:B0-----:R-:W4:Y:S01]  /*82d50*/  LDL.LU.64 R50, [R1+0x55d8] ;  /* 0x0055d80001327983 */ /* 0x001f220000300a00 */
[----:B------:R-:W-:Y:S01]  /*82d60*/  IADD3 R40, P1, R47, R0, RZ ;  /* 0x000000002f287210 */ /* 0x000fe20007f3e0ff */
[----:B------:R-:W-:-:S04]  /*82d70*/  IMAD.MOV.U32 R46, RZ, RZ, R42 ;  /* 0x000000ffff2e7224 */ /* 0x000fc800078e002a */
[----:B------:R-:W-:Y:S01]  /*82d80*/  STL [R1+0x43f8], R40 ;  /* 0x0043f82801007387 */ /* 0x000fe20000100800 */
[----:B------:R-:W-:Y:S02]  /*82d90*/  IMAD.MOV.U32 R46, RZ, RZ, R40 ;  /* 0x000000ffff2e7224 */ /* 0x000fe400078e0028 */
[----:B--2---:R-:W-:Y:S02]  /*82da0*/  IMAD.MOV.U32 R47, RZ, RZ, R43 ;  /* 0x000000ffff2f7224 */ /* 0x004fe400078e002b */
[----:B------:R-:W-:-:S04]  /*82db0*/  IMAD.MOV.U32 R43, RZ, RZ, R44 ;  /* 0x000000ffff2b7224 */ /* 0x000fc800078e002c */
[----:B------:R-:W-:-:S05]  /*82dc0*/  IMAD.X R47, R43, 0x1, R4, P0 ;  /* 0x000000012b2f7824 */ /* 0x000fca00000e0604 */
[----:B------:R3:W-:Y:S02]  /*82dd0*/  STL [R1+0x441c], R47 ;  /* 0x00441c2f01007387 */ /* 0x0007e40000100800 */
[----:B---3--:R-:W-:Y:S02]  /*82de0*/  IMAD.MOV.U32 R47, RZ, RZ, R41 ;  /* 0x000000ffff2f7224 */ /* 0x008fe400078e0029 */
[----:B------:R-:W-:Y:S01]  /*82df0*/  IMAD.X R47, R43, 0x1, R2, P1 ;  /* 0x000000012b2f7824 */ /* 0x000fe200008e0602 */
[C---:B----4-:R-:W-:Y:S02]  /*82e00*/  IADD3 R42, P2, R48.reuse, R14, RZ ;  /* 0x0000000e302a7210 */ /* 0x050fe40007f5e0ff */
[----:B------:R-:W-:Y:S02]  /*82e10*/  SHF.R.S32.HI R44, RZ, 0x1f, R48 ;  /* 0x0000001fff2c7819 */ /* 0x000fe40000011430 */
[----:B------:R-:W-:-:S03]  /*82e20*/  IADD3 R40, P0, R48, R13, RZ ;  /* 0x0000000d30287210 */ /* 0x000fc60007f1e0ff */
[C---:B------:R-:W-:Y:S02]  /*82e30*/  IMAD.X R43, R44.reuse, 0x1, R16, P2 ;  /* 0x000000012c2b7824 */ /* 0x040fe400010e0610 */
[----:B------:R-:W-:Y:S01]  /*82e40*/  IMAD.X R41, R44, 0x1, R15, P0 ;  /* 0x000000012c297824 */ /* 0x000fe200000e060f */
[----:B------:R0:W-:Y:S01]  /*82e50*/  STL [R1+0x43fc], R47 ;  /* 0x0043fc2f01007387 */ /* 0x0001e20000100800 */
[----:B------:R-:W-:-:S03]  /*82e60*/  IADD3 R46, P1, R48, R11, RZ ;  /* 0x0000000b302e7210 */ /* 0x000fc60007f3e0ff */
[----:B------:R1:W-:Y:S04]  /*82e70*/  STL.64 [R1+0x43e8], R42 ;  /* 0x0043e82a01007387 */ /* 0x0003e80000100a00 */
[----:B------:R2:W-:Y:S01]  /*82e80*/  STL.64 [R1+0x43d8], R40 ;  /* 0x0043d82801007387 */ /* 0x0005e20000100a00 */
[----:B0-----:R-:W-:Y:S01]  /*82e90*/  IMAD.X R47, R44, 0x1, R12, P1 ;  /* 0x000000012c2f7824 */ /* 0x001fe200008e060c */
[C---:B-1----:R-:W-:Y:S02]  /*82ea0*/  IADD3 R42, P2, R48.reuse, R9, RZ ;  /* 0x00000009302a7210 */ /* 0x042fe40007f5e0ff */
[----:B--2---:R-:W-:-:S03]  /*82eb0*/  IADD3 R40, P0, R48, R7, RZ ;  /* 0x0000000730287210 */ /* 0x004fc60007f1e0ff */
        /* <DEDUP_REMOVED lines=63> */
[C---:B-1----:R-:W-:Y:S01]  /*832b0*/  IADD3 R42, P2, R51.reuse, R14, RZ ;  /* 0x0000000e332a7210 */ /* 0x042fe20007f5e0ff */
[----:B--2---:R-:W-:Y:S02]  /*832c0*/  IMAD.MOV.U32 R41, RZ, RZ, R39 ;  /* 0x000000ffff297224 */ /* 0x004fe400078e0027 */
[----:B------:R-:W-:Y:S02]  /*832d0*/  IMAD.MOV.U32 R39, RZ, RZ, R37 ;  /* 0x000000ffff277224 */ /* 0x000fe400078e0025 */
[----:B------:R-:W-:Y:S02]  /*832e0*/  IMAD.MOV.U32 R37, RZ, RZ, R34 ;  /* 0x000000ffff257224 */ /* 0x000fe400078e0022 */
[----:B------:R-:W-:Y:S01]  /*832f0*/  IMAD.MOV.U32 R34, RZ, RZ, R52 ;  /* 0x000000ffff227224 */ /* 0x000fe200078e0034 */
[----:B------:R-:W-:Y:S01]  /*83300*/  IADD3 R52, P0, R51, R13, RZ ;  /* 0x0000000d33347210 */ /* 0x000fe20007f1e0ff */
[----:B------:R-:W-:-:S02]  /*83310*/  IMAD.MOV.U32 R40, RZ, RZ, R38 ;  /* 0x000000ffff287224 */ /* 0x000fc400078e0026 */
[----:B------:R-:W-:Y:S02]  /*83320*/  IMAD.X R47, R44, 0x1, R2, P1 ;  /* 0x000000012c2f7824 */ /* 0x000fe400008e0602 */
[----:B------:R-:W-:Y:S02]  /*83330*/  IMAD.MOV.U32 R38, RZ, RZ, R36 ;  /* 0x000000ffff267224 */ /* 0x000fe400078e0024 */
[C---:B------:R-:W-:Y:S02]  /*83340*/  IMAD.X R43, R48.reuse, 0x1, R16, P2 ;  /* 0x00000001302b7824 */ /* 0x040fe400010e0610 */
[----:B------:R-:W-:Y:S02]  /*83350*/  IMAD.MOV.U32 R36, RZ, RZ, R28 ;  /* 0x000000ffff247224 */ /* 0x000fe400078e001c */
[----:B------:R-:W-:Y:S01]  /*83360*/  IMAD.MOV.U32 R28, RZ, RZ, R53 ;  /* 0x000000ffff1c7224 */ /* 0x000fe200078e0035 */
[----:B------:R0:W-:Y:S01]  /*83370*/  STL.64 [R1+0x41d8], R46 ;  /* 0x0041d82e01007387 */ /* 0x0001e20000100a00 */
[----:B------:R-:W-:-:S03]  /*83380*/  IMAD.X R53, R48, 0x1, R15, P0 ;  /* 0x0000000130357824 */ /* 0x000fc600000e060f */
[----:B------:R1:W-:Y:S04]  /*83390*/  STL.64 [R1+0x41d0], R42 ;  /* 0x0041d02a01007387 */ /* 0x0003e80000100a00 */
[----:B------:R2:W-:Y:S01]  /*833a0*/  STL.64 [R1+0x41c8], R52 ;  /* 0x0041c83401007387 */ /* 0x0005e20000100a00 */
[C---:B0-----:R-:W-:Y:S01]  /*833b0*/  IADD3 R46, P1, R51.reuse, R11, RZ ;  /* 0x0000000b332e7210 */ /* 0x041fe20007f3e0ff */
[----:B-1----:R-:W-:Y:S02]  /*833c0*/  IMAD.MOV.U32 R43, RZ, RZ, R37 ;  /* 0x000000ffff2b7224 */ /* 0x002fe400078e0025 */
[----:B------:R-:W-:Y:S01]  /*833d0*/  IMAD.MOV.U32 R37, RZ, RZ, R54 ;  /* 0x000000ffff257224 */ /* 0x000fe200078e0036 */
[C---:B------:R-:W-:Y:S02]  /*833e0*/  IADD3 R54, P2, R51.reuse, R9, RZ ;  /* 0x0000000933367210 */ /* 0x040fe40007f5e0ff */
[----:B--2---:R-:W-:Y:S01]  /*833f0*/  IADD3 R52, P0, R51, R7, RZ ;  /* 0x0000000733347210 */ /* 0x004fe20007f1e0ff */
[----:B------:R-:W-:-:S02]  /*83400*/  IMAD.MOV.U32 R42, RZ, RZ, R36 ;  /* 0x000000ffff2a7224 */ /* 0x000fc400078e0024 */
[----:B------:R-:W-:Y:S02]  /*83410*/  IMAD.MOV.U32 R36, RZ, RZ, R55 ;  /* 0x000000ffff247224 */ /* 0x000fe400078e0037 */
        /* <DEDUP_REMOVED lines=8> */
[----:B------:R-:W-:-:S03]  /*834a0*/  IADD3 R44, P0, R51, R0, RZ ;  /* 0x00000000332c7210 */ /* 0x000fc60007f1e0ff */
[----:B------:R-:W-:Y:S01]  /*834b0*/  IMAD.X R47, R48, 0x1, R6, P1 ;  /* 0x00000001302f7824 */ /* 0x000fe200008e0606 */
[----:B------:R-:W-:Y:S01]  /*834c0*/  STL.64 [R1+0x54b0], R50 ;  /* 0x0054b03201007387 */ /* 0x000fe20000100a00 */
[----:B------:R-:W-:-:S03]  /*834d0*/  IADD3 R54, P2, R51, R3, RZ ;  /* 0x0000000333367210 */ /* 0x000fc60007f5e0ff */
[----:B------:R-:W-:Y:S04]  /*834e0*/  STL [R1+0x4198], R44 ;  /* 0x0041982c01007387 */ /* 0x000fe80000100800 */
[----:B------:R0:W-:Y:S02]  /*834f0*/  STL.64 [R1+0x41a8], R46 ;  /* 0x0041a82e01007387 */ /* 0x0001e40000100a00 */
[----:B0-----:R-:W-:-:S04]  /*83500*/  IMAD.MOV.U32 R47, RZ, RZ, R48 ;  /* 0x000000ffff2f7224 */ /* 0x001fc800078e0030 */
[----:B------:R-:W-:-:S05]  /*83510*/  IMAD.X R55, R47, 0x1, R4, P2 ;  /* 0x000000012f377824 */ /* 0x000fca00010e0604 */
[----:B------:R0:W-:Y:S04]  /*83520*/  STL.64 [R1+0x41a0], R54 ;  /* 0x0041a03601007387 */ /* 0x0001e80000100a00 */
[----:B0-----:R-:W3:Y:S01]  /*83530*/  LDL.LU.64 R54, [R1+0x55c8] ;  /* 0x0055c80001367983 */ /* 0x001ee20000300a00 */
[----:B------:R-:W-:Y:S02]  /*83540*/  IMAD.MOV.U32 R50, RZ, RZ, R44 ;  /* 0x000000ffff327224 */ /* 0x000fe400078e002c */
[----:B------:R-:W-:Y:S02]  /*83550*/  IMAD.MOV.U32 R51, RZ, RZ, R45 ;  /* 0x000000ffff337224 */ /* 0x000fe400078e002d */
[----:B------:R-:W-:-:S05]  /*83560*/  IMAD.X R51, R47, 0x1, R2, P0 ;  /* 0x000000012f337824 */ /* 0x000fca00000e0602 */
[----:B------:R0:W-:Y:S01]  /*83570*/  STL [R1+0x419c], R51 ;  /* 0x00419c3301007387 */ /* 0x0001e20000100800 */
[C---:B--2---:R-:W-:Y:S02]  /*83580*/  IADD3 R46, P1, R52.reuse, R14, RZ ;  /* 0x0000000e342e7210 */ /* 0x044fe40007f3e0ff */
[----:B------:R-:W-:Y:S02]  /*83590*/  SHF.R.S32.HI R48, RZ, 0x1f, R52 ;  /* 0x0000001fff307819 */ /* 0x000fe40000011434 */
[----:B------:R-:W-:-:S03]  /*835a0*/  IADD3 R44, P2, R52, R13, RZ ;  /* 0x0000000d342c7210 */ /* 0x000fc60007f5e0ff */
[C---:B------:R-:W-:Y:S02]  /*835b0*/  IMAD.X R47, R48.reuse, 0x1, R16, P1 ;  /* 0x00000001302f7824 */ /* 0x040fe400008e0610 */
[----:B------:R-:W-:Y:S01]  /*835c0*/  IMAD.X R45, R48, 0x1, R15, P2 ;  /* 0x00000001302d7824 */ /* 0x000fe200010e060f */
[----:B------:R-:W-:Y:S02]  /*835d0*/  IADD3 R50, P0, R52, R11, RZ ;  /* 0x0000000b34327210 */ /* 0x000fe40007f1e0ff */
[----:B------:R1:W-:Y:S04]  /*835e0*/  STL.64 [R1+0x4190], R46 ;  /* 0x0041902e01007387 */ /* 0x0003e80000100a00 */
[----:B------:R2:W-:Y:S01]  /*835f0*/  STL.64 [R1+0x4188], R44 ;  /* 0x0041882c01007387 */ /* 0x0005e20000100a00 */
[----:B0-----:R-:W-:Y:S01]  /*83600*/  IMAD.X R51, R48, 0x1, R12, P0 ;  /* 0x0000000130337824 */ /* 0x001fe200000e060c */
[----:B-1----:R-:W-:-:S02]  /*83610*/  IADD3 R46, P1, R52, R9, RZ ;  /* 0x00000009342e7210 */ /* 0x002fc40007f3e0ff */
[----:B--2---:R-:W-:-:S03]  /*83620*/  IADD3 R44, P2, R52, R7, RZ ;  /* 0x00000007342c7210 */ /* 0x004fc60007f5e0ff */
[C---:B------:R-:W-:Y:S01]  /*83630*/  IMAD.X R47, R48.reuse, 0x1, R10, P1 ;  /* 0x00000001302f7824 */ /* 0x040fe200008e060a */
[----:B------:R0:W-:Y:S01]  /*83640*/  STL.64 [R1+0x4180], R50 ;  /* 0x0041803201007387 */ /* 0x0001e20000100a00 */
[----:B------:R-:W-:-:S03]  /*83650*/  IMAD.X R45, R48, 0x1, R8, P2 ;  /* 0x00000001302d7824 */ /* 0x000fc600010e0608 */
[----:B------:R1:W-:Y:S04]  /*83660*/  STL.64 [R1+0x4178], R46 ;  /* 0x0041782e01007387 */ /* 0x0003e80000100a00 */
[----:B------:R2:W-:Y:S01]  /*83670*/  STL.64 [R1+0x4170], R44 ;  /* 0x0041702c01007387 */ /* 0x0005e20000100a00 */
[C---:B0-----:R-:W-:Y:S02]  /*83680*/  IADD3 R50, P0, R52.reuse, R5, RZ ;  /* 0x0000000534327210 */ /* 0x041fe40007f1e0ff */
[----:B-1----:R-:W-:Y:S01]  /*83690*/  IADD3 R46, P1, R52, R3, RZ ;  /* 0x00000003342e7210 */ /* 0x002fe20007f3e0ff */
[----:B--2---:R-:W-:-:S04]  /*836a0*/  IMAD.MOV.U32 R45, RZ, RZ, R48 ;  /* 0x000000ffff2d7224 */ /* 0x004fc800078e0030 */
        /* <DEDUP_REMOVED lines=23> */
[----:B0-----:R-:W-:Y:S01]  /*83820*/  IADD3 R44, P2, R53, R5, RZ ;  /* 0x00000005352c7210 */ /* 0x001fe20007f5e0ff */
[----:B-1----:R-:W-:-:S04]  /*83830*/  IMAD.MOV.U32 R47, RZ, RZ, R48 ;  /* 0x000000ffff2f7224 */ /* 0x002fc800078e0030 */
[----:B------:R-:W-:Y:S01]  /*83840*/  IMAD.X R45, R47, 0x1, R6, P2 ;  /* 0x000000012f2d7824 */ /* 0x000fe200010e0606 */
[C---:B------:R-:W-:Y:S01]  /*83850*/  IADD3 R50, P0, R53.reuse, R3, RZ ;  /* 0x0000000335327210 */ /* 0x040fe20007f1e0ff */
[----:B------:R-:W-:Y:S01]  /*83860*/  STL.64 [R1+0x54c0], R52 ;  /* 0x0054c03401007387 */ /* 0x000fe20000100a00 */
[----:B------:R-:W-:Y:S02]  /*83870*/  IADD3 R46, P1, R53, R0, RZ ;  /* 0x00000000352e7210 */ /* 0x000fe40007f3e0ff */
[----:B---3--:R-:W-:Y:S01]  /*83880*/  SHF.R.S32.HI R48, RZ, 0x1f, R54 ;  /* 0x0000001fff307819 */ /* 0x008fe20000011436 */
[----:B------:R0:W-:Y:S01]  /*83890*/  STL.64 [R1+0x4128], R44 ;  /* 0x0041282c01007387 */ /* 0x0001e20000100a00 */
[C---:B------:R-:W-:Y:S02]  /*838a0*/  IMAD.X R51, R47.reuse, 0x1, R4, P0 ;  /* 0x000000012f337824 */ /* 0x040fe400000e0604 */
[----:B------:R-:W-:Y:S01]  /*838b0*/  IMAD.X R47, R47, 0x1, R2, P1 ;  /* 0x000000012f2f7824 */ /* 0x000fe200008e0602 */
[----:B0-----:R-:W-:-:S02]  /*838c0*/  IADD3 R44, P2, R54, R14, RZ ;  /* 0x0000000e362c7210 */ /* 0x001fc40007f5e0ff */
[----:B------:R0:W-:Y:S03]  /*838d0*/  STL.64 [R1+0x4120], R50 ;  /* 0x0041203201007387 */ /* 0x0001e60000100a00 */
[----:B------:R-:W-:Y:S01]  /*838e0*/  IMAD.X R45, R48, 0x1, R16, P2 ;  /* 0x00000001302d7824 */ /* 0x000fe200010e0610 */
        /* <DEDUP_REMOVED lines=31> */
[----:B-1----:R-:W-:Y:S01]  /*83ae0*/  IADD3 R46, P1, R55, R9, RZ ;  /* 0x00000009372e7210 */ /* 0x002fe20007f3e0ff */
[----:B--2---:R-:W-:Y:S02]  /*83af0*/  IMAD.MOV.U32 R45, RZ, RZ, R43 ;  /* 0x000000ffff2d7224 */ /* 0x004fe400078e002b */
[----:B------:R-:W-:-:S02]  /*83b00*/  IMAD.MOV.U32 R43, RZ, RZ, R41 ;  /* 0x000000ffff2b7224 */ /* 0x000fc400078e0029 */
[----:B------:R-:W-:Y:S02]  /*83b10*/  IMAD.MOV.U32 R41, RZ, RZ, R38 ;  /* 0x000000ffff297224 */ /* 0x000fe400078e0026 */
[----:B------:R-:W-:Y:S01]  /*83b20*/  IMAD.MOV.U32 R38, RZ, RZ, R56 ;  /* 0x000000ffff267224 */ /* 0x000fe200078e0038 */
[----:B------:R-:W-:Y:S01]  /*83b30*/  IADD3 R56, P2, R55, R7, RZ ;  /* 0x0000000737387210 */ /* 0x000fe20007f5e0ff */
[----:B------:R-:W-:Y:S02]  /*83b40*/  IMAD.MOV.U32 R44, RZ, RZ, R42 ;  /* 0x000000ffff2c7224 */ /* 0x000fe400078e002a */
[C---:B------:R-:W-:Y:S02]  /*83b50*/  IMAD.X R51, R53.reuse, 0x1, R12, P0 ;  /* 0x0000000135337824 */ /* 0x040fe400000e060c */
[----:B------:R-:W-:Y:S02]  /*83b60*/  IMAD.MOV.U32 R42, RZ, RZ, R40 ;  /* 0x000000ffff2a7224 */ /* 0x000fe400078e0028 */
[----:B------:R-:W-:-:S02]  /*83b70*/  IMAD.X R47, R53, 0x1, R10, P1 ;  /* 0x00000001352f7824 */ /* 0x000fc400008e060a */
[----:B------:R-:W-:Y:S02]  /*83b80*/  IMAD.MOV.U32 R40, RZ, RZ, R39 ;  /* 0x000000ffff287224 */ /* 0x000fe400078e0027 */
[----:B------:R-:W-:Y:S01]  /*83b90*/  IMAD.MOV.U32 R39, RZ, RZ, R29 ;  /* 0x000000ffff277224 */ /* 0x000fe200078e001d */
[----:B------:R-:W-:Y:S01]  /*83ba0*/  STL.64 [R1+0x40c0], R50 ;  /* 0x0040c03201007387 */ /* 0x000fe20000100a00 */
[----:B------:R-:W-:Y:S02]  /*83bb0*/  IMAD.MOV.U32 R29, RZ, RZ, R57 ;  /* 0x000000ffff1d7224 */ /* 0x000fe400078e0039 */
[----:B------:R-:W-:Y:S01]  /*83bc0*/  IMAD.X R57, R53, 0x1, R8, P2 ;  /* 0x0000000135397824 */ /* 0x000fe200010e0608 */
[----:B------:R0:W-:Y:S04]  /*83bd0*/  STL.64 [R1+0x40b8], R46 ;  /* 0x0040b82e01007387 */ /* 0x0001e80000100a00 */
[----:B0-----:R-:W2:Y:S04]  /*83be0*/  LDL.LU R47, [R1+0x55c0] ;  /* 0x0055c000012f7983 */ /* 0x001ea80000300800 */
[----:B------:R0:W-:Y:S04]  /*83bf0*/  STL.64 [R1+0x40b0], R56 ;  /* 0x0040b03801007387 */ /* 0x0001e80000100a00 */
[----:B0-----:R-:W3:Y:S01]  /*83c00*/  LDL.LU.64 R56, [R1+0x55b8] ;  /* 0x0055b80001387983 */ /* 0x001ee20000300a00 */
[----:B------:R-:W-:-:S02]  /*83c10*/  IADD3 R46, P1, R55, R3, RZ ;  /* 0x00000003372e7210 */ /* 0x000fc40007f3e0ff */
[----:B------:R-:W-:-:S03]  /*83c20*/  IADD3 R50, P0, R55, R5, RZ ;  /* 0x0000000537327210 */ /* 0x000fc60007f1e0ff */
[----:B------:R-:W-:Y:S01]  /*83c30*/  STL [R1+0x40a0], R46 ;  /* 0x0040a02e01007387 */ /* 0x000fe20000100800 */
[----:B------:R-:W-:Y:S01]  /*83c40*/  IADD3 R48, P2, R55, R0, RZ ;  /* 0x0000000037307210 */ /* 0x000fe20007f5e0ff */
[----:B------:R-:W-:Y:S02]  /*83c50*/  IMAD.X R51, R53, 0x1, R6, P0 ;  /* 0x0000000135337824 */ /* 0x000fe400000e0606 */
[----:B------:R0:W-:Y:S04]  /*83c60*/  STL.64 [R1+0x54c8], R54 ;  /* 0x0054c83601007387 */ /* 0x0001e80000100a00 */
[----:B------:R3:W-:Y:S01]  /*83c70*/  STL.64 [R1+0x40a8], R50 ;  /* 0x0040a83201007387 */ /* 0x0007e20000100a00 */
[----:B0-----:R-:W-:Y:S02]  /*83c80*/  IMAD.MOV.U32 R54, RZ, RZ, R46 ;  /* 0x000000ffff367224 */ /* 0x001fe400078e002e */
[----:B------:R-:W-:-:S02]  /*83c90*/  IMAD.MOV.U32 R46, RZ, RZ, R45 ;  /* 0x000000ffff2e7224 */ /* 0x000fc400078e002d */
[----:B------:R-:W-:Y:S02]  /*83ca0*/  IMAD.MOV.U32 R45, RZ, RZ, R44 ;  /* 0x000000ffff2d7224 */ /* 0x000fe400078e002c */
[----:B------:R-:W-:Y:S02]  /*83cb0*/  IMAD.MOV.U32 R44, RZ, RZ, R43 ;  /* 0x000000ffff2c7224 */ /* 0x000fe400078e002b */
[----:B------:R-:W-:Y:S01]  /*83cc0*/  IMAD.MOV.U32 R43, RZ, RZ, R42 ;  /* 0x000000ffff2b7224 */ /* 0x000fe200078e002a */
[----:B------:R-:W-:Y:S01]  /*83cd0*/  STL [R1+0x4098], R48 ;  /* 0x0040983001007387 */ /* 0x000fe20000100800 */
[----:B------:R-:W-:Y:S02]  /*83ce0*/  IMAD.MOV.U32 R42, RZ, RZ, R39 ;  /* 0x000000ffff2a7224 */ /* 0x000fe400078e0027 */
[----:B------:R-:W-:Y:S02]  /*83cf0*/  IMAD.MOV.U32 R39, RZ, RZ, R38 ;  /* 0x000000ffff277224 */ /* 0x000fe400078e0026 */
[----:B------:R-:W-:-:S02]  /*83d00*/  IMAD.MOV.U32 R54, RZ, RZ, R48 ;  /* 0x000000ffff367224 */ /* 0x000fc400078e0030 */
[----:B------:R-:W-:Y:S02]  /*83d10*/  IMAD.MOV.U32 R38, RZ, RZ, R31 ;  /* 0x000000ffff267224 */ /* 0x000fe400078e001f */
[----:B------:R-:W-:Y:S01]  /*83d20*/  IMAD.MOV.U32 R31, RZ, RZ, R23 ;  /* 0x000000ffff1f7224 */ /* 0x000fe200078e0017 */
[----:B------:R-:W-:Y:S01]  /*83d30*/  SHF.R.S32.HI R23, RZ, 0x1f, R60 ;  /* 0x0000001fff177819 */ /* 0x000fe2000001143c */
[----:B--2---:R-:W-:Y:S02]  /*83d40*/  IMAD.MOV.U32 R55, RZ, RZ, R47 ;  /* 0x000000ffff377224 */ /* 0x004fe400078e002f */
[----:B------:R-:W-:Y:S02]  /*83d50*/  IMAD.X R55, R53, 0x1, R4, P1 ;  /* 0x0000000135377824 */ /* 0x000fe400008e0604 */
[----:B------:R-:W-:-:S03]  /*83d60*/  IMAD.MOV.U32 R47, RZ, RZ, R42 ;  /* 0x000000ffff2f7224 */ /* 0x000fc600078e002a */
[----:B------:R0:W-:Y:S01]  /*83d70*/  STL [R1+0x40a4], R55 ;  /* 0x0040a43701007387 */ /* 0x0001e20000100800 */
[----:B------:R-:W-:Y:S01]  /*83d80*/  IMAD.MOV.U32 R42, RZ, RZ, R38 ;  /* 0x000000ffff2a7224 */ /* 0x000fe200078e0026 */
[C---:B---3--:R-:W-:Y:S02]  /*83d90*/  IADD3 R50, P0, R56.reuse, R14, RZ ;  /* 0x0000000e38327210 */ /* 0x048fe40007f1e0ff */
[----:B------:R-:W-:Y:S01]  /*83da0*/  SHF.R.S32.HI R52, RZ, 0x1f, R56 ;  /* 0x0000001fff347819 */ /* 0x000fe20000011438 */
[----:B0-----:R-:W-:Y:S01]  /*83db0*/  IMAD.MOV.U32 R55, RZ, RZ, R49 ;  /* 0x000000ffff377224 */ /* 0x001fe200078e0031 */
[----:B------:R-:W-:Y:S01]  /*83dc0*/  IADD3 R48, P1, R56, R13, RZ ;  /* 0x0000000d38307210 */ /* 0x000fe20007f3e0ff */
[----:B------:R-:W-:Y:S02]  /*83dd0*/  IMAD.X R55, R53, 0x1, R2, P2 ;  /* 0x0000000135377824 */ /* 0x000fe400010e0602 */
[----:B------:R-:W-:Y:S02]  /*83de0*/  IMAD.X R51, R52, 0x1, R16, P0 ;  /* 0x0000000134337824 */ /* 0x000fe400000e0610 */
[----:B------:R-:W-:-:S02]  /*83df0*/  IMAD.MOV.U32 R38, RZ, RZ, R60 ;  /* 0x000000ffff267224 */ /* 0x000fc400078e003c */
[----:B------:R-:W-:Y:S01]  /*83e00*/  IMAD.X R49, R52, 0x1, R15, P1 ;  /* 0x0000000134317824 */ /* 0x000fe200008e060f */
[----:B------:R-:W2:Y:S01]  /*83e10*/  LDL.LU R60, [R1+0x55b0] ;  /* 0x0055b000013c7983 */ /* 0x000ea20000300800 */
[----:B------:R-:W-:-:S03]  /*83e20*/  IADD3 R54, P2, R56, R11, RZ ;  /* 0x0000000b38367210 */ /* 0x000fc60007f5e0ff */
[----:B------:R0:W-:Y:S04]  /*83e30*/  STL [R1+0x409c], R55 ;  /* 0x00409c3701007387 */ /* 0x0001e80000100800 */
[----:B------:R1:W-:Y:S04]  /*83e40*/  STL.64 [R1+0x4090], R50 ;  /* 0x0040903201007387 */ /* 0x0003e80000100a00 */
[----:B------:R3:W-:Y:S01]  /*83e50*/  STL.64 [R1+0x4088], R48 ;  /* 0x0040883001007387 */ /* 0x0007e20000100a00 */
[----:B0-----:R-:W-:Y:S01]  /*83e60*/  IMAD.X R55, R52, 0x1, R12, P2 ;  /* 0x0000000134377824 */ /* 0x001fe200010e060c */
[----:B-1----:R-:W-:-:S02]  /*83e70*/  IADD3 R50, P0, R56, R9, RZ ;  /* 0x0000000938327210 */ /* 0x002fc40007f1e0ff */
[----:B---3--:R-:W-:-:S03]  /*83e80*/  IADD3 R48, P1, R56, R7, RZ ;  /* 0x0000000738307210 */ /* 0x008fc60007f3e0ff */
        /* <DEDUP_REMOVED lines=8> */
[----:B---3--:R-:W-:Y:S01]  /*83f10*/  IADD3 R48, P1, R56, R0, RZ ;  /* 0x0000000038307210 */ /* 0x008fe20007f3e0ff */
        /* <DEDUP_REMOVED lines=24> */
[----:B0-----:R-:W-:-:S03]  /*840a0*/  IADD3 R54, P2, R57, R3, RZ ;  /* 0x0000000339367210 */ /* 0x001fc60007f5e0ff */
[----:B------:R0:W-:Y:S01]  /*840b0*/  STL.64 [R1+0x4028], R48 ;  /* 0x0040283001007387 */ /* 0x0001e20000100a00 */
[----:B-1----:R-:W-:Y:S01]  /*840c0*/  IADD3 R50, P0, R57, R0, RZ ;  /* 0x0000000039327210 */ /* 0x002fe20007f1e0ff */
[----:B------:R-:W-:Y:S01]  /*840d0*/  IMAD.X R55, R53, 0x1, R4, P2 ;  /* 0x0000000135377824 */ /* 0x000fe200010e0604 */
[----:B---3--:R-:W-:-:S03]  /*840e0*/  SHF.R.S32.HI R57, RZ, 0x1f, R58 ;  /* 0x0000001fff397819 */ /* 0x008fc6000001143a */
[----:B------:R-:W-:Y:S01]  /*840f0*/  IMAD.X R51, R53, 0x1, R2, P0 ;  /* 0x0000000135337824 */ /* 0x000fe200000e0602 */
[C---:B0-----:R-:W-:Y:S01]  /*84100*/  IADD3 R48, P1, R58.reuse, R14, RZ ;  /* 0x0000000e3a307210 */ /* 0x041fe20007f3e0ff */
[----:B------:R0:W-:Y:S04]  /*84110*/  STL.64 [R1+0x4020], R54 ;  /* 0x0040203601007387 */ /* 0x0001e80000100a00 */
[----:B------:R-:W-:Y:S01]  /*84120*/  IMAD.X R49, R57, 0x1, R16, P1 ;  /* 0x0000000139317824 */ /* 0x000fe200008e0610 */
[----:B------:R1:W-:Y:S01]  /*84130*/  STL.64 [R1+0x4018], R50 ;  /* 0x0040183201007387 */ /* 0x0003e20000100a00 */
[----:B------:R-:W-:-:S03]  /*84140*/  IADD3 R52, P0, R58, R11, RZ ;  /* 0x0000000b3a347210 */ /* 0x000fc60007f1e0ff */
[----:B------:R3:W-:Y:S01]  /*84150*/  STL.64 [R1+0x4010], R48 ;  /* 0x0040103001007387 */ /* 0x0007e20000100a00 */
[C---:B0-----:R-:W-:Y:S01]  /*84160*/  IADD3 R54, P2, R58.reuse, R13, RZ ;  /* 0x0000000d3a367210 */ /* 0x041fe20007f5e0ff */
[C---:B------:R-:W-:Y:S02]  /*84170*/  IMAD.X R53, R57.reuse, 0x1, R12, P0 ;  /* 0x0000000139357824 */ /* 0x040fe400000e060c */
[----:B-1----:R-:W-:Y:S01]  /*84180*/  IMAD.MOV.U32 R50, RZ, RZ, R47 ;  /* 0x000000ffff327224 */ /* 0x002fe200078e002f */
[----:B---3--:R-:W-:Y:S01]  /*84190*/  IADD3 R48, P1, R58, R9, RZ ;  /* 0x000000093a307210 */ /* 0x008fe20007f3e0ff */
[----:B------:R-:W-:-:S03]  /*841a0*/  IMAD.X R55, R57, 0x1, R15, P2 ;  /* 0x0000000139377824 */ /* 0x000fc600010e060f */
[----:B------:R-:W-:Y:S01]  /*841b0*/  STL [R1+0x55a8], R50 ;  /* 0x0055a83201007387 */ /* 0x000fe20000100800 */
[----:B------:R-:W-:Y:S02]  /*841c0*/  IMAD.MOV.U32 R47, RZ, RZ, R46 ;  /* 0x000000ffff2f7224 */ /* 0x000fe400078e002e */
[----:B------:R-:W-:Y:S01]  /*841d0*/  IMAD.X R49, R57, 0x1, R10, P1 ;  /* 0x0000000139317824 */ /* 0x000fe200008e060a */
[----:B------:R-:W-:Y:S01]  /*841e0*/  STL.64 [R1+0x4008], R54 ;  /* 0x0040083601007387 */ /* 0x000fe20000100a00 */
[----:B------:R-:W-:Y:S02]  /*841f0*/  IMAD.MOV.U32 R46, RZ, RZ, R45 ;  /* 0x000000ffff2e7224 */ /* 0x000fe400078e002d */
[----:B------:R-:W-:Y:S01]  /*84200*/  IMAD.MOV.U32 R45, RZ, RZ, R44 ;  /* 0x000000ffff2d7224 */ /* 0x000fe200078e002c */
[----:B------:R-:W-:Y:S01]  /*84210*/  STL.64 [R1+0x4000], R52 ;  /* 0x0040003401007387 */ /* 0x000fe20000100a00 */
[----:B------:R-:W-:Y:S02]  /*84220*/  IMAD.MOV.U32 R44, RZ, RZ, R43 ;  /* 0x000000ffff2c7224 */ /* 0x000fe400078e002b */
[----:B------:R-:W-:Y:S01]  /*84230*/  IMAD.MOV.U32 R43, RZ, RZ, R41 ;  /* 0x000000ffff2b7224 */ /* 0x000fe200078e0029 */
[----:B------:R0:W-:Y:S01]  /*84240*/  STL.64 [R1+0x3ff8], R48 ;  /* 0x003ff83001007387 */ /* 0x0001e20000100a00 */
[----:B------:R-:W-:-:S02]  /*84250*/  IMAD.MOV.U32 R41, RZ, RZ, R39 ;  /* 0x000000ffff297224 */ /* 0x000fc400078e0027 */
[----:B------:R-:W-:Y:S02]  /*84260*/  IMAD.MOV.U32 R39, RZ, RZ, R59 ;  /* 0x000000ffff277224 */ /* 0x000fe400078e003b */
[----:B0-----:R-:W-:Y:S01]  /*84270*/  IMAD.MOV.U32 R49, RZ, RZ, R29 ;  /* 0x000000ffff317224 */ /* 0x001fe200078e001d */
[----:B------:R-:W-:Y:S02]  /*84280*/  SHF.R.S32.HI R29, RZ, 0x1f, R59 ;  /* 0x0000001fff1d7819 */ /* 0x000fe4000001143b */
[----:B------:R-:W3:Y:S01]  /*84290*/  LDL.LU R59, [R1+0x55ac] ;  /* 0x0055ac00013b7983 */ /* 0x000ee20000300800 */
[C---:B------:R-:W-:Y:S02]  /*842a0*/  IADD3 R50, P2, R58.reuse, R7, RZ ;  /* 0x000000073a327210 */ /* 0x040fe40007f5e0ff */
[----:B------:R-:W-:-:S03]  /*842b0*/  IADD3 R52, P0, R58, R5, RZ ;  /* 0x000000053a347210 */ /* 0x000fc60007f1e0ff */
[C---:B------:R-:W-:Y:S02]  /*842c0*/  IMAD.X R51, R57.reuse, 0x1, R8, P2 ;  /* 0x0000000139337824 */ /* 0x040fe400010e0608 */
[C---:B------:R-:W-:Y:S01]  /*842d0*/  IMAD.X R53, R57.reuse, 0x1, R6, P0 ;  /* 0x0000000139357824 */ /* 0x040fe200000e0606 */
[C---:B------:R-:W-:Y:S02]  /*842e0*/  IADD3 R54, P1, R58.reuse, R3, RZ ;  /* 0x000000033a367210 */ /* 0x040fe40007f3e0ff */
[----:B------:R0:W-:Y:S01]  /*842f0*/  STL.64 [R1+0x3ff0], R50 ;  /* 0x003ff03201007387 */ /* 0x0001e20000100a00 */
[----:B------:R-:W-:Y:S02]  /*84300*/  SHF.R.S32.HI R48, RZ, 0x1f, R61 ;  /* 0x0000001fff307819 */ /* 0x000fe4000001143d */
[----:B------:R-:W-:Y:S01]  /*84310*/  IMAD.X R55, R57, 0x1, R4, P1 ;  /* 0x0000000139377824 */ /* 0x000fe200008e0604 */
[----:B0-----:R-:W-:-:S05]  /*84320*/  IADD3 R50, P2, R58, R0, RZ ;  /* 0x000000003a327210 */ /* 0x001fca0007f5e0ff */
[----:B------:R-:W-:Y:S01]  /*84330*/  IMAD.X R51, R57, 0x1, R2, P2 ;  /* 0x0000000139337824 */ /* 0x000fe200010e0602 */
[----:B---3--:R-:W-:Y:S04]  /*84340*/  STL.64 [R1+0x54e0], R58 ;  /* 0x0054e03a01007387 */ /* 0x008fe80000100a00 */
[----:B------:R0:W-:Y:S04]  /*84350*/  STL.64 [R1+0x3fe8], R52 ;  /* 0x003fe83401007387 */ /* 0x0001e80000100a00 */
[----:B------:R1:W-:Y:S01]  /*84360*/  STL.64 [R1+0x3fe0], R54 ;  /* 0x003fe03601007387 */ /* 0x0003e20000100a00 */
[----:B0-----:R-:W-:-:S03]  /*84370*/  IADD3 R52, P0, R61, R14, RZ ;  /* 0x0000000e3d347210 */ /* 0x001fc60007f1e0ff */
[----:B------:R0:W-:Y:S02]  /*84380*/  STL.64 [R1+0x3fd8], R50 ;  /* 0x003fd83201007387 */ /* 0x0001e40000100a00 */
[----:B------:R-:W-:Y:S01]  /*84390*/  IMAD.X R53, R48, 0x1, R16, P0 ;  /* 0x0000000130357824 */ /* 0x000fe200000e0610 */
[----:B-1----:R-:W-:-:S04]  /*843a0*/  IADD3 R54, P1, R61, R13, RZ ;  /* 0x0000000d3d367210 */ /* 0x002fc80007f3e0ff */
[----:B------:R1:W-:Y:S01]  /*843b0*/  STL.64 [R1+0x3fd0], R52 ;  /* 0x003fd03401007387 */ /* 0x0003e20000100a00 */
[----:B0-----:R-:W-:Y:S01]  /*843c0*/  IADD3 R50, P2, R61, R11, RZ ;  /* 0x0000000b3d327210 */ /* 0x001fe20007f5e0ff */
[----:B------:R-:W-:Y:S02]  /*843d0*/  IMAD.X R55, R48, 0x1, R15, P1 ;  /* 0x0000000130377824 */ /* 0x000fe400008e060f */
[----:B-1----:R-:W-:Y:S02]  /*843e0*/  IMAD.MOV.U32 R53, RZ, RZ, R47 ;  /* 0x000000ffff357224 */ /* 0x002fe400078e002f */
[----:B------:R-:W-:Y:S02]  /*843f0*/  IMAD.MOV.U32 R47, RZ, RZ, R46 ;  /* 0x000000ffff2f7224 */ /* 0x000fe400078e002e */
[----:B------:R-:W-:Y:S02]  /*84400*/  IMAD.MOV.U32 R46, RZ, RZ, R45 ;  /* 0x000000ffff2e7224 */ /* 0x000fe400078e002d */
[----:B------:R-:W-:-:S02]  /*84410*/  IMAD.MOV.U32 R45, RZ, RZ, R44 ;  /* 0x000000ffff2d7224 */ /* 0x000fc400078e002c */
[----:B------:R-:W-:Y:S02]  /*84420*/  IMAD.MOV.U32 R44, RZ, RZ, R43 ;  /* 0x000000ffff2c7224 */ /* 0x000fe400078e002b */
[----:B------:R-:W-:Y:S02]  /*84430*/  IMAD.MOV.U32 R43, RZ, RZ, R42 ;  /* 0x000000ffff2b7224 */ /* 0x000fe400078e002a */
[C---:B------:R-:W-:Y:S02]  /*84440*/  IMAD.X R51, R48.reuse, 0x1, R12, P2 ;  /* 0x0000000130337824 */ /* 0x040fe400010e060c */
[----:B------:R-:W-:Y:S01]  /*84450*/  IMAD.MOV.U32 R42, RZ, RZ, R38 ;  /* 0x000000ffff2a7224 */ /* 0x000fe200078e0026 */
[C---:B------:R-:W-:Y:S01]  /*84460*/  IADD3 R56, P0, R61.reuse, R9, RZ ;  /* 0x000000093d387210 */ /* 0x040fe20007f1e0ff */
[----:B------:R-:W-:Y:S01]  /*84470*/  IMAD.MOV.U32 R38, RZ, RZ, R21 ;  /* 0x000000ffff267224 */ /* 0x000fe200078e0015 */
[----:B------:R-:W-:Y:S01]  /*84480*/  IADD3 R58, P1, R61, R7, RZ ;  /* 0x000000073d3a7210 */ /* 0x000fe20007f3e0ff */
[----:B------:R-:W3:Y:S04]  /*84490*/  LDL.LU R21, [R1+0x2190] ;  /* 0x0021900001157983 */ /* 0x000ee80000300800 */
[----:B------:R0:W-:Y:S01]  /*844a0*/  STL.64 [R1+0x3fc8], R54 ;  /* 0x003fc83601007387 */ /* 0x0001e20000100a00 */
[----:B------:R-:W-:-:S03]  /*844b0*/  IMAD.X R57, R48, 0x1, R10, P0 ;  /* 0x0000000130397824 */ /* 0x000fc600000e060a */
[----:B------:R1:W-:Y:S01]  /*844c0*/  STL.64 [R1+0x3fc0], R50 ;  /* 0x003fc03201007387 */ /* 0x0003e20000100a00 */
[----:B------:R-:W-:Y:S02]  /*844d0*/  IMAD.X R59, R48, 0x1, R8, P1 ;  /* 0x00000001303b7824 */ /* 0x000fe400008e0608 */
[----:B0-----:R-:W-:Y:S02]  /*844e0*/  IMAD.MOV.U32 R55, RZ, RZ, R47 ;  /* 0x000000ffff377224 */ /* 0x001fe400078e002f */
[----:B------:R-:W-:Y:S01]  /*844f0*/  IMAD.MOV.U32 R47, RZ, RZ, R46 ;  /* 0x000000ffff2f7224 */ /* 0x000fe200078e002e */
[----:B-1----:R-:W-:Y:S01]  /*84500*/  IADD3 R50, P2, R61, R5, RZ ;  /* 0x000000053d327210 */ /* 0x002fe20007f5e0ff */
[----:B------:R-:W-:Y:S02]  /*84510*/  IMAD.MOV.U32 R46, RZ, RZ, R45 ;  /* 0x000000ffff2e7224 */ /* 0x000fe400078e002d */
[----:B------:R-:W-:Y:S02]  /*84520*/  IMAD.MOV.U32 R45, RZ, RZ, R44 ;  /* 0x000000ffff2d7224 */ /* 0x000fe400078e002c */
[----:B------:R-:W-:-:S02]  /*84530*/  IMAD.MOV.U32 R44, RZ, RZ, R43 ;  /* 0x000000ffff2c7224 */ /* 0x000fc400078e002b */
[----:B------:R-:W-:Y:S02]  /*84540*/  IMAD.MOV.U32 R43, RZ, RZ, R42 ;  /* 0x000000ffff2b7224 */ /* 0x000fe400078e002a */
[----:B------:R-:W-:Y:S02]  /*84550*/  IMAD.MOV.U32 R42, RZ, RZ, R23 ;  /* 0x000000ffff2a7224 */ /* 0x000fe400078e0017 */
[----:B------:R-:W-:Y:S01]  /*84560*/  IMAD.X R51, R48, 0x1, R6, P2 ;  /* 0x0000000130337824 */ /* 0x000fe200010e0606 */
[----:B------:R-:W4:Y:S04]  /*84570*/  LDL.LU R23, [R1+0x433c] ;  /* 0x00433c0001177983 */ /* 0x000f280000300800 */
[----:B------:R-:W-:Y:S04]  /*84580*/  STL.64 [R1+0x3fb8], R56 ;  /* 0x003fb83801007387 */ /* 0x000fe80000100a00 */
[----:B------:R-:W-:Y:S04]  /*84590*/  STL.64 [R1+0x3fb0], R58 ;  /* 0x003fb03a01007387 */ /* 0x000fe80000100a00 */
[----:B--2---:R-:W-:Y:S04]  /*845a0*/  STL.64 [R1+0x54e8], R60 ;  /* 0x0054e83c01007387 */ /* 0x004fe80000100a00 */
[----:B------:R0:W-:Y:S04]  /*845b0*/  STL.64 [R1+0x3fa8], R50 ;  /* 0x003fa83201007387 */ /* 0x0001e80000100a00 */
[----:B0-----:R-:W2:Y:S01]  /*845c0*/  LDL.LU R50, [R1+0x55a8] ;  /* 0x0055a80001327983 */ /* 0x001ea20000300800 */
[----:B------:R-:W-:-:S02]  /*845d0*/  IADD3 R56, P0, R61, R3, RZ ;  /* 0x000000033d387210 */ /* 0x000fc40007f1e0ff */
[----:B------:R-:W-:-:S03]  /*845e0*/  IADD3 R58, P1, R61, R0, RZ ;  /* 0x000000003d3a7210 */ /* 0x000fc60007f3e0ff */
[C---:B------:R-:W-:Y:S02]  /*845f0*/  IMAD.X R57, R48.reuse, 0x1, R4, P0 ;  /* 0x0000000130397824 */ /* 0x040fe400000e0604 */
[----:B------:R-:W-:Y:S02]  /*84600*/  IMAD.X R59, R48, 0x1, R2, P1 ;  /* 0x00000001303b7824 */ /* 0x000fe400008e0602 */
[----:B------:R-:W-:Y:S01]  /*84610*/  IMAD.MOV.U32 R51, RZ, RZ, R47 ;  /* 0x000000ffff337224 */ /* 0x000fe200078e002f */
[----:B------:R0:W-:Y:S01]  /*84620*/  STL.64 [R1+0x3fa0], R56 ;  /* 0x003fa03801007387 */ /* 0x0001e20000100a00 */
[----:B------:R-:W-:Y:S02]  /*84630*/  IMAD.MOV.U32 R47, RZ, RZ, R46 ;  /* 0x000000ffff2f7224 */ /* 0x000fe400078e002e */
[----:B------:R-:W-:Y:S01]  /*84640*/  IMAD.MOV.U32 R46, RZ, RZ, R45 ;  /* 0x000000ffff2e7224 */ /* 0x000fe200078e002d */
[----:B------:R1:W-:Y:S01]  /*84650*/  STL.64 [R1+0x3f98], R58 ;  /* 0x003f983a01007387 */ /* 0x0003e20000100a00 */
[----:B------:R-:W-:-:S02]  /*84660*/  IMAD.MOV.U32 R45, RZ, RZ, R44 ;  /* 0x000000ffff2d7224 */ /* 0x000fc400078e002c */
[----:B------:R-:W-:Y:S02]  /*84670*/  IMAD.MOV.U32 R44, RZ, RZ, R43 ;  /* 0x000000ffff2c7224 */ /* 0x000fe400078e002b */
[----:B------:R-:W-:Y:S02]  /*84680*/  IMAD.MOV.U32 R43, RZ, RZ, R42 ;  /* 0x000000ffff2b7224 */ /* 0x000fe400078e002a */
[----:B------:R-:W-:Y:S02]  /*84690*/  IMAD.MOV.U32 R48, RZ, RZ, R47 ;  /* 0x000000ffff307224 */ /* 0x000fe400078e002f */
[----:B------:R-:W-:Y:S02]  /*846a0*/  IMAD.MOV.U32 R42, RZ, RZ, R37 ;  /* 0x000000ffff2a7224 */ /* 0x000fe400078e0025 */
[----:B------:R-:W-:Y:S02]  /*846b0*/  IMAD.MOV.U32 R47, RZ, RZ, R46 ;  /* 0x000000ffff2f7224 */ /* 0x000fe400078e002e */
[----:B------:R-:W-:-:S02]  /*846c0*/  IMAD.MOV.U32 R46, RZ, RZ, R45 ;  /* 0x000000ffff2e7224 */ /* 0x000fc400078e002d */
[----:B------:R-:W-:Y:S02]  /*846d0*/  IMAD.MOV.U32 R45, RZ, RZ, R44 ;  /* 0x000000ffff2d7224 */ /* 0x000fe400078e002c */
[----:B------:R-:W-:Y:S02]  /*846e0*/  IMAD.MOV.U32 R37, RZ, RZ, R36 ;  /* 0x000000ffff257224 */ /* 0x000fe400078e0024 */
[----:B------:R-:W-:Y:S01]  /*846f0*/  IMAD.MOV.U32 R44, RZ, RZ, R43 ;  /* 0x000000ffff2c7224 */ /* 0x000fe200078e002b */
[----:B------:R-:W3:Y:S01]  /*84700*/  LDL.LU R36, [R1+0x30] ;  /* 0x0000300001247983 */ /* 0x000ee20000300800 */
[----:B------:R-:W-:Y:S02]  /*84710*/  IMAD.MOV.U32 R43, RZ, RZ, R42 ;  /* 0x000000ffff2b7224 */ /* 0x000fe400078e002a */
[----:B------:R-:W-:Y:S02]  /*84720*/  IMAD.MOV.U32 R42, RZ, RZ, R35 ;  /* 0x000000ffff2a7224 */ /* 0x000fe400078e0023 */
[----:B------:R-:W-:-:S02]  /*84730*/  IMAD.MOV.U32 R35, RZ, RZ, R33 ;  /* 0x000000ffff237224 */ /* 0x000fc400078e0021 */
[----:B------:R-:W-:Y:S01]  /*84740*/  IMAD.MOV.U32 R33, RZ, RZ, R17 ;  /* 0x000000ffff217224 */ /* 0x000fe200078e0011 */
[C---:B--2---:R-:W-:Y:S02]  /*84750*/  IADD3 R60, P2, R50.reuse, R14, RZ ;  /* 0x0000000e323c7210 */ /* 0x044fe40007f5e0ff */
[C---:B0-----:R-:W-:Y:S02]  /*84760*/  IADD3 R56, P0, R50.reuse, R13, RZ ;  /* 0x0000000d32387210 */ /* 0x041fe40007f1e0ff */
[C---:B-1----:R-:W-:Y:S01]  /*84770*/  IADD3 R58, P1, R50.reuse, R11, RZ ;  /* 0x0000000b323a7210 */ /* 0x042fe20007f3e0ff */
[C---:B------:R-:W-:Y:S02]  /*84780*/  IMAD.X R61, R49.reuse, 0x1, R16, P2 ;  /* 0x00000001313d7824 */ /* 0x040fe400010e0610 */
[C---:B------:R-:W-:Y:S02]  /*84790*/  IMAD.X R57, R49.reuse, 0x1, R15, P0 ;  /* 0x0000000131397824 */ /* 0x040fe400000e060f */
[----:B------:R-:W-:Y:S01]  /*847a0*/  IMAD.X R59, R49, 0x1, R12, P1 ;  /* 0x00000001313b7824 */ /* 0x000fe200008e060c */
[----:B------:R0:W-:Y:S04]  /*847b0*/  STL.64 [R1+0x3f90], R60 ;  /* 0x003f903c01007387 */ /* 0x0001e80000100a00 */
[----:B------:R1:W-:Y:S04]  /*847c0*/  STL.64 [R1+0x3f88], R56 ;  /* 0x003f883801007387 */ /* 0x0003e80000100a00 */
[----:B------:R2:W-:Y:S04]  /*847d0*/  STL.64 [R1+0x3f80], R58 ;  /* 0x003f803a01007387 */ /* 0x0005e80000100a00 */
[----:B------:R-:W4:Y:S01]  /*847e0*/  LDL.LU R17, [R1+0x55a4] ;  /* 0x0055a40001117983 */ /* 0x000f220000300800 */
        /* <DEDUP_REMOVED lines=11> */
[----:B------:R-:W-:Y:S02]  /*848a0*/  IMAD.X R61, R49, 0x1, R4, P2 ;  /* 0x00000001313d7824 */ /* 0x000fe400010e0604 */
[----:B------:R-:W-:Y:S01]  /*848b0*/  IMAD.MOV.U32 R50, RZ, RZ, R47 ;  /* 0x000000ffff327224 */ /* 0x000fe200078e002f */
[----:B--2---:R-:W-:Y:S01]  /*848c0*/  IADD3 R58, P1, R53, R14, RZ ;  /* 0x0000000e353a7210 */ /* 0x004fe20007f3e0ff */
[----:B------:R-:W-:Y:S02]  /*848d0*/  IMAD.MOV.U32 R47, RZ, RZ, R46 ;  /* 0x000000ffff2f7224 */ /* 0x000fe400078e002e */
[----:B------:R-:W-:Y:S02]  /*848e0*/  IMAD.X R57, R49, 0x1, R2, P0 ;  /* 0x0000000131397824 */ /* 0x000fe400000e0602 */
[----:B------:R-:W-:Y:S01]  /*848f0*/  IMAD.MOV.U32 R46, RZ, RZ, R45 ;  /* 0x000000ffff2e7224 */ /* 0x000fe200078e002d */
[----:B------:R0:W-:Y:S01]  /*84900*/  STL.64 [R1+0x3f60], R60 ;  /* 0x003f603c01007387 */ /* 0x0001e20000100a00 */
[----:B------:R-:W-:-:S02]  /*84910*/  IMAD.MOV.U32 R45, RZ, RZ, R44 ;  /* 0x000000ffff2d7224 */ /* 0x000fc400078e002c */
[----:B------:R-:W-:Y:S02]  /*84920*/  IMAD.MOV.U32 R44, RZ, RZ, R43 ;  /* 0x000000ffff2c7224 */ /* 0x000fe400078e002b */
[----:B------:R-:W-:Y:S02]  /*84930*/  IMAD.X R59, R55, 0x1, R16, P1 ;  /* 0x00000001373b7824 */ /* 0x000fe400008e0610 */
[----:B------:R-:W-:Y:S01]  /*84940*/  IMAD.MOV.U32 R43, RZ, RZ, R42 ;  /* 0x000000ffff2b7224 */ /* 0x000fe200078e002a */
[----:B------:R1:W-:Y:S01]  /*84950*/  STL.64 [R1+0x3f58], R56 ;  /* 0x003f583801007387 */ /* 0x0003e20000100a00 */
[----:B------:R-:W-:Y:S01]  /*84960*/  IMAD.MOV.U32 R42, RZ, RZ, R40 ;  /* 0x000000ffff2a7224 */ /* 0x000fe200078e0028 */
[----:B0-----:R-:W-:Y:S01]  /*84970*/  IADD3 R60, P2, R53, R13, RZ ;  /* 0x0000000d353c7210 */ /* 0x001fe20007f5e0ff */
[----:B------:R-:W-:Y:S02]  /*84980*/  IMAD.MOV.U32 R40, RZ, RZ, R32 ;  /* 0x000000ffff287224 */ /* 0x000fe400078e0020 */
[----:B------:R-:W2:Y:S01]  /*84990*/  LDL.LU R32, [R1+0x34] ;  /* 0x0000340001207983 */ /* 0x000ea20000300800 */
[----:B------:R-:W-:-:S02]  /*849a0*/  IMAD.MOV.U32 R49, RZ, RZ, R47 ;  /* 0x000000ffff317224 */ /* 0x000fc400078e002f */
[----:B------:R-:W-:Y:S01]  /*849b0*/  IMAD.X R61, R55, 0x1, R15, P2 ;  /* 0x00000001373d7824 */ /* 0x000fe200010e060f */
[----:B------:R0:W-:Y:S01]  /*849c0*/  STL.64 [R1+0x3f50], R58 ;  /* 0x003f503a01007387 */ /* 0x0001e20000100a00 */
[----:B-1----:R-:W-:Y:S01]  /*849d0*/  IADD3 R56, P0, R53, R11, RZ ;  /* 0x0000000b35387210 */ /* 0x002fe20007f1e0ff */
[----:B------:R-:W-:Y:S02]  /*849e0*/  IMAD.MOV.U32 R47, RZ, RZ, R46 ;  /* 0x000000ffff2f7224 */ /* 0x000fe400078e002e */
[----:B------:R-:W-:Y:S02]  /*849f0*/  IMAD.MOV.U32 R46, RZ, RZ, R45 ;  /* 0x000000ffff2e7224 */ /* 0x000fe400078e002d */
[----:B------:R-:W-:Y:S01]  /*84a00*/  IMAD.X R57, R55, 0x1, R12, P0 ;  /* 0x0000000137397824 */ /* 0x000fe200000e060c */
[----:B------:R1:W-:Y:S01]  /*84a10*/  STL.64 [R1+0x3f48], R60 ;  /* 0x003f483c01007387 */ /* 0x0003e20000100a00 */
[----:B------:R-:W-:Y:S01]  /*84a20*/  IMAD.MOV.U32 R45, RZ, RZ, R44 ;  /* 0x000000ffff2d7224 */ /* 0x000fe200078e002c */
[----:B0-----:R-:W-:Y:S01]  /*84a30*/  IADD3 R58, P1, R53, R9, RZ ;  /* 0x00000009353a7210 */ /* 0x001fe20007f3e0ff */
[----:B------:R-:W-:-:S02]  /*84a40*/  IMAD.MOV.U32 R44, RZ, RZ, R43 ;  /* 0x000000ffff2c7224 */ /* 0x000fc400078e002b */
[----:B------:R-:W-:Y:S02]  /*84a50*/  IMAD.MOV.U32 R43, RZ, RZ, R42 ;  /* 0x000000ffff2b7224 */ /* 0x000fe400078e002a */
[----:B------:R-:W-:Y:S01]  /*84a60*/  IMAD.X R59, R55, 0x1, R10, P1 ;  /* 0x00000001373b7824 */ /* 0x000fe200008e060a */
[----:B-1----:R-:W-:Y:S01]  /*84a70*/  IADD3 R60, P2, R53, R7, RZ ;  /* 0x00000007353c7210 */ /* 0x002fe20007f5e0ff */
[----:B------:R-:W-:Y:S01]  /*84a80*/  IMAD.MOV.U32 R42, RZ, RZ, R41 ;  /* 0x000000ffff2a7224 */ /* 0x000fe200078e0029 */
[----:B------:R0:W-:Y:S01]  /*84a90*/  STL.64 [R1+0x3f40], R56 ;  /* 0x003f403801007387 */ /* 0x0001e20000100a00 */
[----:B------:R-:W-:-:S03]  /*84aa0*/  IMAD.MOV.U32 R41, RZ, RZ, R39 ;  /* 0x000000ffff297224 */ /* 0x000fc600078e0027 */
[----:B------:R-:W2:Y:S01]  /*84ab0*/  LDL.LU R39, [R1+0x3b8] ;  /* 0x0003b80001277983 */ /* 0x000ea20000300800 */
[----:B------:R-:W-:Y:S01]  /*84ac0*/  IMAD.X R61, R55, 0x1, R8, P2 ;  /* 0x00000001373d7824 */ /* 0x000fe200010e0608 */
[C---:B------:R-:W-:Y:S02]  /*84ad0*/  IADD3 R52, P2, R53.reuse, R0, RZ ;  /* 0x0000000035347210 */ /* 0x040fe40007f5e0ff */
[----:B------:R1:W-:Y:S01]  /*84ae0*/  STL.64 [R1+0x3f38], R58 ;  /* 0x003f383a01007387 */ /* 0x0003e20000100a00 */
[C---:B0-----:R-:W-:Y:S02]  /*84af0*/  IADD3 R56, P0, R53.reuse, R5, RZ ;  /* 0x0000000535387210 */ /* 0x041fe40007f1e0ff */
[----:B-1----:R-:W-:-:S03]  /*84b00*/  IADD3 R58, P1, R53, R3, RZ ;  /* 0x00000003353a7210 */ /* 0x002fc60007f3e0ff */
[C---:B------:R-:W-:Y:S02]  /*84b10*/  IMAD.X R57, R55.reuse, 0x1, R6, P0 ;  /* 0x0000000137397824 */ /* 0x040fe400000e0606 */
[C---:B------:R-:W-:Y:S02]  /*84b20*/  IMAD.X R53, R55.reuse, 0x1, R2, P2 ;  /* 0x0000000137357824 */ /* 0x040fe400010e0602 */
[----:B------:R-:W-:Y:S01]  /*84b30*/  IMAD.X R59, R55, 0x1, R4, P1 ;  /* 0x00000001373b7824 */ /* 0x000fe200008e0604 */
[----:B------:R-:W-:Y:S04]  /*84b40*/  STL.64 [R1+0x3f30], R60 ;  /* 0x003f303c01007387 */ /* 0x000fe80000100a00 */
[----:B------:R0:W-:Y:S01]  /*84b50*/  STL.64 [R1+0x3f28], R56 ;  /* 0x003f283801007387 */ /* 0x0001e20000100a00 */
[----:B------:R-:W-:-:S03]  /*84b60*/  IADD3 R54, P2, R51, R11, RZ ;  /* 0x0000000b33367210 */ /* 0x000fc60007f5e0ff */
[----:B------:R1:W-:Y:S04]  /*84b70*/  STL.64 [R1+0x3f20], R58 ;  /* 0x003f203a01007387 */ /* 0x0003e80000100a00 */
[----:B------:R3:W-:Y:S01]  /*84b80*/  STL.64 [R1+0x3f18], R52 ;  /* 0x003f183401007387 */ /* 0x0007e20000100a00 */
[C---:B0-----:R-:W-:Y:S02]  /*84b90*/  IADD3 R56, P0, R51.reuse, R14, RZ ;  /* 0x0000000e33387210 */ /* 0x041fe40007f1e0ff */
[----:B-1----:R-:W-:Y:S01]  /*84ba0*/  IADD3 R58, P1, R51, R13, RZ ;  /* 0x0000000d333a7210 */ /* 0x002fe20007f3e0ff */
[----:B---3--:R-:W-:Y:S02]  /*84bb0*/  IMAD.MOV.U32 R53, RZ, RZ, R47 ;  /* 0x000000ffff357224 */ /* 0x008fe400078e002f */
[----:B------:R-:W-:-:S02]  /*84bc0*/  IMAD.MOV.U32 R47, RZ, RZ, R46 ;  /* 0x000000ffff2f7224 */ /* 0x000fc400078e002e */
[----:B------:R-:W-:Y:S02]  /*84bd0*/  IMAD.MOV.U32 R46, RZ, RZ, R45 ;  /* 0x000000ffff2e7224 */ /* 0x000fe400078e002d */
[----:B------:R-:W-:Y:S02]  /*84be0*/  IMAD.MOV.U32 R45, RZ, RZ, R44 ;  /* 0x000000ffff2d7224 */ /* 0x000fe400078e002c */
[----:B------:R-:W-:Y:S02]  /*84bf0*/  IMAD.MOV.U32 R44, RZ, RZ, R43 ;  /* 0x000000ffff2c7224 */ /* 0x000fe400078e002b */
[C---:B------:R-:W-:Y:S02]  /*84c00*/  IMAD.X R57, R48.reuse, 0x1, R16, P0 ;  /* 0x0000000130397824 */ /* 0x040fe400000e0610 */
[----:B------:R-:W-:Y:S02]  /*84c10*/  IMAD.MOV.U32 R43, RZ, RZ, R42 ;  /* 0x000000ffff2b7224 */ /* 0x000fe400078e002a */
[----:B------:R-:W-:-:S02]  /*84c20*/  IMAD.X R59, R48, 0x1, R15, P1 ;  /* 0x00000001303b7824 */ /* 0x000fc400008e060f */
[----:B------:R-:W-:Y:S02]  /*84c30*/  IMAD.MOV.U32 R42, RZ, RZ, R31 ;  /* 0x000000ffff2a7224 */ /* 0x000fe400078e001f */
[----:B------:R-:W-:Y:S02]  /*84c40*/  IMAD.X R55, R48, 0x1, R12, P2 ;  /* 0x0000000130377824 */ /* 0x000fe400010e060c */
[----:B------:R-:W-:Y:S02]  /*84c50*/  IMAD.MOV.U32 R31, RZ, RZ, R29 ;  /* 0x000000ffff1f7224 */ /* 0x000fe400078e001d */
[----:B------:R-:W3:Y:S04]  /*84c60*/  LDL.LU R29, [R1+0x38] ;  /* 0x00003800011d7983 */ /* 0x000ee80000300800 */
[----:B------:R-:W-:Y:S04]  /*84c70*/  STL.64 [R1+0x3f10], R56 ;  /* 0x003f103801007387 */ /* 0x000fe80000100a00 */
[----:B------:R-:W-:Y:S04]  /*84c80*/  STL.64 [R1+0x3f08], R58 ;  /* 0x003f083a01007387 */ /* 0x000fe80000100a00 */
[----:B------:R0:W-:Y:S02]  /*84c90*/  STL.64 [R1+0x3f00], R54 ;  /* 0x003f003601007387 */ /* 0x0001e40000100a00 */
[----:B0-----:R-:W-:-:S02]  /*84ca0*/  IMAD.MOV.U32 R55, RZ, RZ, R47 ;  /* 0x000000ffff377224 */ /* 0x001fc400078e002f */
[----:B------:R-:W-:Y:S02]  /*84cb0*/  IMAD.MOV.U32 R47, RZ, RZ, R46 ;  /* 0x000000ffff2f7224 */ /* 0x000fe400078e002e */
[----:B------:R-:W-:Y:S02]  /*84cc0*/  IMAD.MOV.U32 R46, RZ, RZ, R45 ;  /* 0x000000ffff2e7224 */ /* 0x000fe400078e002d */
[----:B------:R-:W-:Y:S02]  /*84cd0*/  IMAD.MOV.U32 R45, RZ, RZ, R44 ;  /* 0x000000ffff2d7224 */ /* 0x000fe400078e002c */
[----:B------:R-:W-:Y:S02]  /*84ce0*/  IMAD.MOV.U32 R44, RZ, RZ, R43 ;  /* 0x000000ffff2c7224 */ /* 0x000fe400078e002b */
[----:B------:R-:W-:Y:S02]  /*84cf0*/  IMAD.MOV.U32 R43, RZ, RZ, R42 ;  /* 0x000000ffff2b7224 */ /* 0x000fe400078e002a */
[----:B------:R-:W-:-:S02]  /*84d00*/  IMAD.MOV.U32 R42, RZ, RZ, R38 ;  /* 0x000000ffff2a7224 */ /* 0x000fc400078e0026 */
[----:B------:R-:W-:Y:S02]  /*84d10*/  IMAD.MOV.U32 R38, RZ, RZ, R30 ;  /* 0x000000ffff267224 */ /* 0x000fe400078e001e */
[----:B----4-:R-:W-:Y:S02]  /*84d20*/  IMAD.MOV.U32 R30, RZ, RZ, R17 ;  /* 0x000000ffff1e7224 */ /* 0x010fe400078e0011 */
[----:B------:R-:W4:Y:S01]  /*84d30*/  LDL.LU R17, [R1+0x55a0] ;  /* 0x0055a00001117983 */ /* 0x000f220000300800 */
[C---:B------:R-:W-:Y:S02]  /*84d40*/  IADD3 R56, P0, R51.reuse, R9, RZ ;  /* 0x0000000933387210 */ /* 0x040fe40007f1e0ff */
[----:B------:R-:W-:-:S03]  /*84d50*/  IADD3 R58, P1, R51, R7, RZ ;  /* 0x00000007333a7210 */ /* 0x000fc60007f3e0ff */
[C---:B------:R-:W-:Y:S01]  /*84d60*/  IMAD.X R57, R48.reuse, 0x1, R10, P0 ;  /* 0x0000000130397824 */ /* 0x040fe200000e060a */
[----:B------:R-:W-:Y:S01]  /*84d70*/  IADD3 R60, P2, R51, R5, RZ ;  /* 0x00000005333c7210 */ /* 0x000fe20007f5e0ff */
[----:B------:R-:W-:-:S03]  /*84d80*/  IMAD.X R59, R48, 0x1, R8, P1 ;  /* 0x00000001303b7824 */ /* 0x000fc600008e0608 */
[----:B------:R0:W-:Y:S01]  /*84d90*/  STL.64 [R1+0x3ef8], R56 ;  /* 0x003ef83801007387 */ /* 0x0001e20000100a00 */
[----:B------:R-:W-:-:S03]  /*84da0*/  IMAD.X R61, R48, 0x1, R6, P2 ;  /* 0x00000001303d7824 */ /* 0x000fc600010e0606 */
[----:B------:R1:W-:Y:S01]  /*84db0*/  STL.64 [R1+0x3ef0], R58 ;  /* 0x003ef03a01007387 */ /* 0x0003e20000100a00 */
[----:B0-----:R-:W-:-:S03]  /*84dc0*/  IADD3 R56, P0, R51, R3, RZ ;  /* 0x0000000333387210 */ /* 0x001fc60007f1e0ff */
[----:B------:R0:W-:Y:S02]  /*84dd0*/  STL.64 [R1+0x3ee8], R60 ;  /* 0x003ee83c01007387 */ /* 0x0001e40000100a00 */
[----:B------:R-:W-:Y:S01]  /*84de0*/  IMAD.X R57, R48, 0x1, R4, P0 ;  /* 0x0000000130397824 */ /* 0x000fe200000e0604 */
[----:B-1----:R-:W-:Y:S01]  /*84df0*/  IADD3 R58, P1, R51, R0, RZ ;  /* 0x00000000333a7210 */ /* 0x002fe20007f3e0ff */
[----:B------:R-:W-:-:S03]  /*84e00*/  IMAD.MOV.U32 R51, RZ, RZ, R47 ;  /* 0x000000ffff337224 */ /* 0x000fc600078e002f */
[----:B------:R1:W-:Y:S01]  /*84e10*/  STL.64 [R1+0x3ee0], R56 ;  /* 0x003ee03801007387 */ /* 0x0003e20000100a00 */
[----:B------:R-:W-:Y:S01]  /*84e20*/  IMAD.MOV.U32 R47, RZ, RZ, R46 ;  /* 0x000000ffff2f7224 */ /* 0x000fe200078e002e */
[----:B0-----:R-:W-:Y:S01]  /*84e30*/  IADD3 R60, P2, R50, R14, RZ ;  /* 0x0000000e323c7210 */ /* 0x001fe20007f5e0ff */
[----:B------:R-:W-:Y:S02]  /*84e40*/  IMAD.X R59, R48, 0x1, R2, P1 ;  /* 0x00000001303b7824 */ /* 0x000fe400008e0602 */
[----:B------:R-:W-:Y:S02]  /*84e50*/  IMAD.MOV.U32 R46, RZ, RZ, R45 ;  /* 0x000000ffff2e7224 */ /* 0x000fe400078e002d */
[----:B------:R-:W-:Y:S01]  /*84e60*/  IMAD.MOV.U32 R45, RZ, RZ, R44 ;  /* 0x000000ffff2d7224 */ /* 0x000fe200078e002c */
[----:B-1----:R-:W-:Y:S01]  /*84e70*/  IADD3 R56, P0, R50, R13, RZ ;  /* 0x0000000d32387210 */ /* 0x002fe20007f1e0ff */
[----:B------:R-:W-:Y:S02]  /*84e80*/  IMAD.MOV.U32 R44, RZ, RZ, R43 ;  /* 0x000000ffff2c7224 */ /* 0x000fe400078e002b */
[----:B------:R-:W-:-:S02]  /*84e90*/  IMAD.X R61, R49, 0x1, R16, P2 ;  /* 0x00000001313d7824 */ /* 0x000fc400010e0610 */
[----:B------:R-:W-:Y:S02]  /*84ea0*/  IMAD.MOV.U32 R43, RZ, RZ, R42 ;  /* 0x000000ffff2b7224 */ /* 0x000fe400078e002a */
[----:B------:R-:W-:Y:S01]  /*84eb0*/  IMAD.X R57, R49, 0x1, R15, P0 ;  /* 0x0000000131397824 */ /* 0x000fe200000e060f */
[----:B------:R0:W-:Y:S01]  /*84ec0*/  STL.64 [R1+0x3ed8], R58 ;  /* 0x003ed83a01007387 */ /* 0x0001e20000100a00 */
[----:B------:R-:W-:Y:S02]  /*84ed0*/  IMAD.MOV.U32 R42, RZ, RZ, R34 ;  /* 0x000000ffff2a7224 */ /* 0x000fe400078e0022 */
[----:B------:R-:W-:Y:S02]  /*84ee0*/  IMAD.MOV.U32 R34, RZ, RZ, R28 ;  /* 0x000000ffff227224 */ /* 0x000fe400078e001c */
[----:B------:R-:W3:Y:S01]  /*84ef0*/  LDL.LU R28, [R1+0x3c] ;  /* 0x00003c00011c7983 */ /* 0x000ee20000300800 */
[----:B------:R-:W-:-:S03]  /*84f00*/  IMAD.MOV.U32 R48, RZ, RZ, R47 ;  /* 0x000000ffff307224 */ /* 0x000fc600078e002f */
[----:B------:R1:W-:Y:S01]  /*84f10*/  STL.64 [R1+0x3ed0], R60 ;  /* 0x003ed03c01007387 */ /* 0x0003e20000100a00 */
[----:B0-----:R-:W-:-:S03]  /*84f20*/  IADD3 R58, P1, R50, R11, RZ ;  /* 0x0000000b323a7210 */ /* 0x001fc60007f3e0ff */
[----:B------:R0:W-:Y:S01]  /*84f30*/  STL.64 [R1+0x3ec8], R56 ;  /* 0x003ec83801007387 */ /* 0x0001e20000100a00 */
[----:B------:R-:W-:Y:S02]  /*84f40*/  IMAD.MOV.U32 R47, RZ, RZ, R46 ;  /* 0x000000ffff2f7224 */ /* 0x000fe400078e002e */
[----:B------:R-:W-:Y:S02]  /*84f50*/  IMAD.MOV.U32 R46, RZ, RZ, R45 ;  /* 0x000000ffff2e7224 */ /* 0x000fe400078e002d */
[C---:B------:R-:W-:Y:S01]  /*84f60*/  IMAD.X R59, R49.reuse, 0x1, R12, P1 ;  /* 0x00000001313b7824 */ /* 0x040fe200008e060c */
[C---:B-1----:R-:W-:Y:S01]  /*84f70*/  IADD3 R60, P2, R50.reuse, R9, RZ ;  /* 0x00000009323c7210 */ /* 0x042fe20007f5e0ff */
[----:B------:R-:W-:Y:S01]  /*84f80*/  IMAD.MOV.U32 R45, RZ, RZ, R44 ;  /* 0x000000ffff2d7224 */ /* 0x000fe200078e002c */
[----:B0-----:R-:W-:Y:S01]  /*84f90*/  IADD3 R56, P0, R50, R7, RZ ;  /* 0x0000000732387210 */ /* 0x001fe20007f1e0ff */
[----:B------:R-:W-:Y:S02]  /*84fa0*/  IMAD.MOV.U32 R44, RZ, RZ, R43 ;  /* 0x000000ffff2c7224 */ /* 0x000fe400078e002b */
[----:B------:R-:W-:-:S02]  /*84fb0*/  IMAD.X R61, R49, 0x1, R10, P2 ;  /* 0x00000001313d7824 */ /* 0x000fc400010e060a */
[----:B------:R-:W-:Y:S02]  /*84fc0*/  IMAD.MOV.U32 R43, RZ, RZ, R42 ;  /* 0x000000ffff2b7224 */ /* 0x000fe400078e002a */
[----:B------:R-:W-:Y:S01]  /*84fd0*/  IMAD.X R57, R49, 0x1, R8, P0 ;  /* 0x0000000131397824 */ /* 0x000fe200000e0608 */
[----:B------:R0:W-:Y:S01]  /*84fe0*/  STL.64 [R1+0x3ec0], R58 ;  /* 0x003ec03a01007387 */ /* 0x0001e20000100a00 */
[----:B------:R-:W-:Y:S02]  /*84ff0*/  IMAD.MOV.U32 R42, RZ, RZ, R37 ;  /* 0x000000ffff2a7224 */ /* 0x000fe400078e0025 */
[----:B------:R-:W-:Y:S02]  /*85000*/  IMAD.MOV.U32 R37, RZ, RZ, R36 ;  /* 0x000000ffff257224 */ /* 0x000fe400078e0024 */
[----:B------:R-:W3:Y:S04]  /*85010*/  LDL.LU R36, [R1+0x3b0] ;  /* 0x0003b00001247983 */ /* 0x000ee80000300800 */
[----:B------:R1:W-:Y:S01]  /*85020*/  STL.64 [R1+0x3eb8], R60 ;  /* 0x003eb83c01007387 */ /* 0x0003e20000100a00 */
[----:B0-----:R-:W-:-:S03]  /*85030*/  IADD3 R58, P1, R50, R5, RZ ;  /* 0x00000005323a7210 */ /* 0x001fc60007f3e0ff */
[----:B------:R0:W-:Y:S02]  /*85040*/  STL.64 [R1+0x3eb0], R56 ;  /* 0x003eb03801007387 */ /* 0x0001e40000100a00 */
[----:B------:R-:W-:Y:S01]  /*85050*/  IMAD.X R59, R49, 0x1, R6, P1 ;  /* 0x00000001313b7824 */ /* 0x000fe200008e0606 */
[C---:B-1----:R-:W-:Y:S02]  /*85060*/  IADD3 R60, P2, R50.reuse, R3, RZ ;  /* 0x00000003323c7210 */ /* 0x042fe40007f5e0ff */
[----:B0-----:R-:W-:-:S03]  /*85070*/  IADD3 R56, P0, R50, R0, RZ ;  /* 0x0000000032387210 */ /* 0x001fc60007f1e0ff */
[C---:B------:R-:W-:Y:S01]  /*85080*/  IMAD.X R61, R49.reuse, 0x1, R4, P2 ;  /* 0x00000001313d7824 */ /* 0x040fe200010e0604 */
[----:B------:R0:W-:Y:S01]  /*85090*/  STL.64 [R1+0x3ea8], R58 ;  /* 0x003ea83a01007387 */ /* 0x0001e20000100a00 */
[----:B------:R-:W-:-:S03]  /*850a0*/  IMAD.X R57, R49, 0x1, R2, P0 ;  /* 0x0000000131397824 */ /* 0x000fc600000e0602 */
[----:B------:R1:W-:Y:S01]  /*850b0*/  STL.64 [R1+0x3ea0], R60 ;  /* 0x003ea03c01007387 */ /* 0x0003e20000100a00 */
[----:B------:R-:W-:Y:S02]  /*850c0*/  IMAD.MOV.U32 R50, RZ, RZ, R47 ;  /* 0x000000ffff327224 */ /* 0x000fe400078e002f */
[----:B------:R-:W-:Y:S01]  /*850d0*/  IMAD.MOV.U32 R47, RZ, RZ, R46 ;  /* 0x000000ffff2f7224 */ /* 0x000fe200078e002e */
[----:B------:R2:W-:Y:S01]  /*850e0*/  STL.64 [R1+0x3e98], R56 ;  /* 0x003e983801007387 */ /* 0x0005e20000100a00 */
[----:B------:R-:W-:Y:S01]  /*850f0*/  IMAD.MOV.U32 R46, RZ, RZ, R45 ;  /* 0x000000ffff2e7224 */ /* 0x000fe200078e002d */
[C---:B0-----:R-:W-:Y:S01]  /*85100*/  IADD3 R58, P1, R53.reuse, R14, RZ ;  /* 0x0000000e353a7210 */ /* 0x041fe20007f3e0ff */
[----:B------:R-:W-:Y:S01]  /*85110*/  IMAD.MOV.U32 R45, RZ, RZ, R44 ;  /* 0x000000ffff2d7224 */ /* 0x000fe200078e002c */
[C---:B-1----:R-:W-:Y:S01]  /*85120*/  IADD3 R60, P2, R53.reuse, R13, RZ ;  /* 0x0000000d353c7210 */ /* 0x042fe20007f5e0ff */
[----:B------:R-:W-:Y:S01]  /*85130*/  IMAD.MOV.U32 R44, RZ, RZ, R43 ;  /* 0x000000ffff2c7224 */ /* 0x000fe200078e002b */
[----:B--2---:R-:W-:Y:S01]  /*85140*/  IADD3 R56, P0, R53, R11, RZ ;  /* 0x0000000b35387210 */ /* 0x004fe20007f1e0ff */
[----:B------:R-:W-:-:S02]  /*85150*/  IMAD.MOV.U32 R43, RZ, RZ, R42 ;  /* 0x000000ffff2b7224 */ /* 0x000fc400078e002a */
[----:B------:R-:W-:Y:S02]  /*85160*/  IMAD.MOV.U32 R49, RZ, RZ, R47 ;  /* 0x000000ffff317224 */ /* 0x000fe400078e002f */
[----:B------:R-:W-:Y:S02]  /*85170*/  IMAD.MOV.U32 R42, RZ, RZ, R35 ;  /* 0x000000ffff2a7224 */ /* 0x000fe400078e0023 */
[C---:B------:R-:W-:Y:S02]  /*85180*/  IMAD.X R59, R55.reuse, 0x1, R16, P1 ;  /* 0x00000001373b7824 */ /* 0x040fe400008e0610 */
[----:B------:R-:W-:Y:S02]  /*85190*/  IMAD.MOV.U32 R47, RZ, RZ, R46 ;  /* 0x000000ffff2f7224 */ /* 0x000fe400078e002e */
[----:B------:R-:W-:Y:S02]  /*851a0*/  IMAD.X R61, R55, 0x1, R15, P2 ;  /* 0x00000001373d7824 */ /* 0x000fe400010e060f */
[----:B------:R-:W-:-:S02]  /*851b0*/  IMAD.MOV.U32 R46, RZ, RZ, R45 ;  /* 0x000000ffff2e7224 */ /* 0x000fc400078e002d */
[----:B------:R-:W-:Y:S02]  /*851c0*/  IMAD.X R57, R55, 0x1, R12, P0 ;  /* 0x0000000137397824 */ /* 0x000fe400000e060c */
[----:B------:R-:W-:Y:S02]  /*851d0*/  IMAD.MOV.U32 R45, RZ, RZ, R44 ;  /* 0x000000ffff2d7224 */ /* 0x000fe400078e002c */
[----:B------:R-:W-:Y:S02]  /*851e0*/  IMAD.MOV.U32 R35, RZ, RZ, R33 ;  /* 0x000000ffff237224 */ /* 0x000fe400078e0021 */
[----:B------:R-:W-:Y:S01]  /*851f0*/  IMAD.MOV.U32 R44, RZ, RZ, R43 ;  /* 0x000000ffff2c7224 */ /* 0x000fe200078e002b */
[----:B------:R-:W2:Y:S01]  /*85200*/  LDL.LU R33, [R1+0x40] ;  /* 0x0000400001217983 */ /* 0x000ea20000300800 */
[----:B------:R-:W-:Y:S02]  /*85210*/  IMAD.MOV.U32 R43, RZ, RZ, R42 ;  /* 0x000000ffff2b7224 */ /* 0x000fe400078e002a */
[----:B------:R-:W-:Y:S01]  /*85220*/  IMAD.MOV.U32 R42, RZ, RZ, R40 ;  /* 0x000000ffff2a7224 */ /* 0x000fe200078e0028 */
[----:B------:R0:W-:Y:S01]  /*85230*/  STL.64 [R1+0x3e90], R58 ;  /* 0x003e903a01007387 */ /* 0x0001e20000100a00 */
[----:B------:R-:W-:-:S03]  /*85240*/  IMAD.MOV.U32 R40, RZ, RZ, R32 ;  /* 0x000000ffff287224 */ /* 0x000fc600078e0020 */
[----:B------:R1:W-:Y:S04]  /*85250*/  STL.64 [R1+0x3e88], R60 ;  /* 0x003e883c01007387 */ /* 0x0003e80000100a00 */
[----:B------:R1:W-:Y:S01]  /*85260*/  STL.64 [R1+0x3e80], R56 ;  /* 0x003e803801007387 */ /* 0x0003e20000100a00 */
[----:B----4-:R-:W-:-:S03]  /*85270*/  IMAD.MOV.U32 R32, RZ, RZ, R17 ;  /* 0x000000ffff207224 */ /* 0x010fc600078e0011 */
[----:B------:R-:W4:Y:S01]  /*85280*/  LDL.LU R17, [R1+0x559c] ;  /* 0x00559c0001117983 */ /* 0x000f220000300800 */
[C---:B0-----:R-:W-:Y:S02]  /*85290*/  IADD3 R58, P1, R53.reuse, R9, RZ ;  /* 0x00000009353a7210 */ /* 0x041fe40007f3e0ff */
[----:B-1----:R-:W-:-:S03]  /*852a0*/  IADD3 R60, P2, R53, R7, RZ ;  /* 0x00000007353c7210 */ /* 0x002fc60007f5e0ff */
[----:B------:R-:W-:Y:S01]  /*852b0*/  IMAD.X R59, R55, 0x1, R10, P1 ;  /* 0x00000001373b7824 */ /* 0x000fe200008e060a */
[----:B------:R-:W-:Y:S01]  /*852c0*/  IADD3 R56, P0, R53, R5, RZ ;  /* 0x0000000535387210 */ /* 0x000fe20007f1e0ff */
[----:B------:R-:W-:Y:S01]  /*852d0*/  IMAD.X R61, R55, 0x1, R8, P2 ;  /* 0x00000001373d7824 */ /* 0x000fe200010e0608 */
[----:B------:R-:W-:Y:S02]  /*852e0*/  IADD3 R52, P2, R53, R0, RZ ;  /* 0x0000000035347210 */ /* 0x000fe40007f5e0ff */
[----:B------:R0:W-:Y:S01]  /*852f0*/  STL.64 [R1+0x3e78], R58 ;  /* 0x003e783a01007387 */ /* 0x0001e20000100a00 */
[----:B------:R-:W-:-:S03]  /*85300*/  IMAD.X R57, R55, 0x1, R6, P0 ;  /* 0x0000000137397824 */ /* 0x000fc600000e0606 */
[----:B------:R-:W-:Y:S01]  /*85310*/  STL.64 [R1+0x3e70], R60 ;  /* 0x003e703c01007387 */ /* 0x000fe20000100a00 */
[----:B0-----:R-:W-:Y:S01]  /*85320*/  IADD3 R58, P1, R53, R3, RZ ;  /* 0x00000003353a7210 */ /* 0x001fe20007f3e0ff */
[----:B------:R-:W-:-:S04]  /*85330*/  IMAD.X R53, R55, 0x1, R2, P2 ;  /* 0x0000000137357824 */ /* 0x000fc800010e0602 */
[----:B------:R-:W-:Y:S01]  /*85340*/  IMAD.X R59, R55, 0x1, R4, P1 ;  /* 0x00000001373b7824 */ /* 0x000fe200008e0604 */
[----:B------:R0:W-:Y:S01]  /*85350*/  STL.64 [R1+0x3e68], R56 ;  /* 0x003e683801007387 */ /* 0x0001e20000100a00 */
[----:B------:R-:W-:-:S03]  /*85360*/  IADD3 R54, P2, R51, R11, RZ ;  /* 0x0000000b33367210 */ /* 0x000fc60007f5e0ff */
[----:B------:R1:W-:Y:S04]  /*85370*/  STL.64 [R1+0x3e60], R58 ;  /* 0x003e603a01007387 */ /* 0x0003e80000100a00 */
[----:B------:R1:W-:Y:S01]  /*85380*/  STL.64 [R1+0x3e58], R52 ;  /* 0x003e583401007387 */ /* 0x0003e20000100a00 */
[C---:B0-----:R-:W-:Y:S02]  /*85390*/  IADD3 R56, P0, R51.reuse, R14, RZ ;  /* 0x0000000e33387210 */ /* 0x041fe40007f1e0ff */
[----:B-1----:R-:W-:Y:S01]  /*853a0*/  IADD3 R58, P1, R51, R13, RZ ;  /* 0x0000000d333a7210 */ /* 0x002fe20007f3e0ff */
[----:B------:R-:W-:Y:S02]  /*853b0*/  IMAD.MOV.U32 R53, RZ, RZ, R47 ;  /* 0x000000ffff357224 */ /* 0x000fe400078e002f */
        /* <DEDUP_REMOVED lines=10> */
[----:B------:R-:W2:Y:S04]  /*85460*/  LDL.LU R39, [R1+0x44] ;  /* 0x0000440001277983 */ /* 0x000ea80000300800 */
[----:B------:R0:W-:Y:S04]  /*85470*/  STL.64 [R1+0x3e50], R56 ;  /* 0x003e503801007387 */ /* 0x0001e80000100a00 */
[----:B------:R1:W-:Y:S04]  /*85480*/  STL.64 [R1+0x3e48], R58 ;  /* 0x003e483a01007387 */ /* 0x0003e80000100a00 */
[----:B------:R3:W-:Y:S01]  /*85490*/  STL.64 [R1+0x3e40], R54 ;  /* 0x003e403601007387 */ /* 0x0007e20000100a00 */
[----:B0-----:R-:W-:-:S02]  /*854a0*/  IADD3 R56, P0, R51, R9, RZ ;  /* 0x0000000933387210 */ /* 0x001fc40007f1e0ff */
[----:B-1----:R-:W-:Y:S01]  /*854b0*/  IADD3 R58, P1, R51, R7, RZ ;  /* 0x00000007333a7210 */ /* 0x002fe20007f3e0ff */
[----:B---3--:R-:W-:Y:S02]  /*854c0*/  IMAD.MOV.U32 R55, RZ, RZ, R47 ;  /* 0x000000ffff377224 */ /* 0x008fe400078e002f */
[----:B------:R-:W-:Y:S02]  /*854d0*/  IMAD.MOV.U32 R47, RZ, RZ, R46 ;  /* 0x000000ffff2f7224 */ /* 0x000fe400078e002e */
[----:B------:R-:W-:Y:S02]  /*854e0*/  IMAD.MOV.U32 R46, RZ, RZ, R45 ;  /* 0x000000ffff2e7224 */ /* 0x000fe400078e002d */
[----:B------:R-:W-:Y:S02]  /*854f0*/  IMAD.MOV.U32 R45, RZ, RZ, R44 ;  /* 0x000000ffff2d7224 */ /* 0x000fe400078e002c */
[----:B------:R-:W-:Y:S02]  /*85500*/  IMAD.MOV.U32 R44, RZ, RZ, R43 ;  /* 0x000000ffff2c7224 */ /* 0x000fe400078e002b */
[----:B------:R-:W-:-:S02]  /*85510*/  IMAD.X R57, R48, 0x1, R10, P0 ;  /* 0x0000000130397824 */ /* 0x000fc400000e060a */
[----:B------:R-:W-:Y:S02]  /*85520*/  IMAD.MOV.U32 R43, RZ, RZ, R42 ;  /* 0x000000ffff2b7224 */ /* 0x000fe400078e002a */
[C---:B------:R-:W-:Y:S02]  /*85530*/  IMAD.X R59, R48.reuse, 0x1, R8, P1 ;  /* 0x00000001303b7824 */ /* 0x040fe400008e0608 */
[----:B------:R-:W-:Y:S02]  /*85540*/  IMAD.MOV.U32 R42, RZ, RZ, R31 ;  /* 0x000000ffff2a7224 */ /* 0x000fe400078e001f */
[----:B------:R-:W-:Y:S01]  /*85550*/  IMAD.MOV.U32 R31, RZ, RZ, R29 ;  /* 0x000000ffff1f7224 */ /* 0x000fe200078e001d */
[C---:B------:R-:W-:Y:S01]  /*85560*/  IADD3 R60, P2, R51.reuse, R5, RZ ;  /* 0x00000005333c7210 */ /* 0x040fe20007f5e0ff */
[----:B------:R-:W3:Y:S04]  /*85570*/  LDL.LU R29, [R1+0x398] ;  /* 0x00039800011d7983 */ /* 0x000ee80000300800 */
        /* <DEDUP_REMOVED lines=17> */
[----:B------:R-:W-:Y:S01]  /*85690*/  IADD3 R58, P1, R50, R11, RZ ;  /* 0x0000000b323a7210 */ /* 0x000fe20007f3e0ff */
        /* <DEDUP_REMOVED lines=11> */
[----:B------:R-:W3:Y:S01]  /*85750*/  LDL.LU R30, [R1+0x48] ;  /* 0x00004800011e7983 */ /* 0x000ee20000300800 */
        /* <DEDUP_REMOVED lines=9> */
[C---:B-1----:R-:W-:Y:S02]  /*857f0*/  IADD3 R56, P0, R50.reuse, R7, RZ ;  /* 0x0000000732387210 */ /* 0x042fe40007f1e0ff */
        /* <DEDUP_REMOVED lines=8> */
[----:B-1----:R-:W-:-:S03]  /*85880*/  IADD3 R56, P0, R50, R0, RZ ;  /* 0x0000000032387210 */ /* 0x002fc60007f1e0ff */
[----:B------:R-:W-:Y:S02]  /*85890*/  IMAD.X R61, R49, 0x1, R4, P2 ;  /* 0x00000001313d7824 */ /* 0x000fe400010e0604 */
[----:B------:R-:W-:Y:S01]  /*858a0*/  IMAD.MOV.U32 R50, RZ, RZ, R47 ;  /* 0x000000ffff327224 */ /* 0x000fe200078e002f */
[----:B------:R-:W-:Y:S01]  /*858b0*/  IADD3 R58, P1, R53, R14, RZ ;  /* 0x0000000e353a7210 */ /* 0x000fe20007f3e0ff */
        /* <DEDUP_REMOVED lines=12> */
[----:B------:R-:W3:Y:S01]  /*85980*/  LDL.LU R36, [R1+0x4c] ;  /* 0x00004c0001247983 */ /* 0x000ee20000300800 */
        /* <DEDUP_REMOVED lines=16> */
[----:B--2---:R-:W-:-:S03]  /*85a90*/  IMAD.MOV.U32 R35, RZ, RZ, R33 ;  /* 0x000000ffff237224 */ /* 0x004fc600078e0021 */
        /* <DEDUP_REMOVED lines=67> */
[----:B---3--:R-:W-:Y:S02]  /*85ed0*/  IMAD.MOV.U32 R31, RZ, RZ, R29 ;  /* 0x000000ffff1f7224 */ /* 0x008fe400078e001d */
        /* <DEDUP_REMOVED lines=61> */
[----:B--2---:R-:W-:Y:S01]  /*862b0*/  IADD3 R56, P0, R53, R5, RZ ;  /* 0x0000000535387210 */ /* 0x004fe20007f1e0ff */
        /* <DEDUP_REMOVED lines=14> */
[----:B--2---:R-:W-:Y:S02]  /*863a0*/  IMAD.MOV.U32 R53, RZ, RZ, R47 ;  /* 0x000000ffff357224 */ /* 0x004fe400078e002f */
        /* <DEDUP_REMOVED lines=16> */
[----:B------:R-:W-:Y:S02]  /*864b0*/  IMAD.MOV.U32 R55, RZ, RZ, R47 ;  /* 0x000000ffff377224 */ /* 0x000fe400078e002f */
        /* <DEDUP_REMOVED lines=10> */
[----:B------:R-:W2:Y:S04]  /*86560*/  LDL.LU R32, [R1+0x370] ;  /* 0x0003700001207983 */ /* 0x000ea80000300800 */
        /* <DEDUP_REMOVED lines=17> */
[----:B---3--:R-:W-:Y:S01]  /*86680*/  IADD3 R58, P1, R50, R11, RZ ;  /* 0x0000000b323a7210 */ /* 0x008fe20007f3e0ff */
        /* <DEDUP_REMOVED lines=64> */
[----:B------:R-:W3:Y:S01]  /*86a90*/  LDL.LU R28, [R1+0x368] ;  /* 0x00036800011c7983 */ /* 0x000ee20000300800 */
        /* <DEDUP_REMOVED lines=67> */
[----:B------:R-:W2:Y:S01]  /*86ed0*/  LDL.LU R32, [R1+0x6c] ;  /* 0x00006c0001207983 */ /* 0x000ea20000300800 */
        /* <DEDUP_REMOVED lines=16> */
[----:B---3--:R-:W-:Y:S02]  /*86fe0*/  IMAD.MOV.U32 R41, RZ, RZ, R39 ;  /* 0x000000ffff297224 */ /* 0x008fe400078e0027 */
        /* <DEDUP_REMOVED lines=70> */
[----:B------:R0:W-:Y:S04]  /*87450*/  STL.64 [R1+0x3b50], R56 ;  /* 0x003b503801007387 */ /* 0x0001e80000100a00 */
[----:B------:R1:W-:Y:S04]  /*87460*/  STL.64 [R1+0x3b48], R58 ;  /* 0x003b483a01007387 */ /* 0x0003e80000100a00 */
[----:B------:R2:W-:Y:S01]  /*87470*/  STL.64 [R1+0x3b40], R54 ;  /* 0x003b403601007387 */ /* 0x0005e20000100a00 */
[----:B0-----:R-:W-:-:S02]  /*87480*/  IADD3 R56, P0, R51, R9, RZ ;  /* 0x0000000933387210 */ /* 0x001fc40007f1e0ff */
[----:B-1----:R-:W-:Y:S01]  /*87490*/  IADD3 R58, P1, R51, R7, RZ ;  /* 0x00000007333a7210 */ /* 0x002fe20007f3e0ff */
[----:B--2---:R-:W-:Y:S02]  /*874a0*/  IMAD.MOV.U32 R55, RZ, RZ, R47 ;  /* 0x000000ffff377224 */ /* 0x004fe400078e002f */
        /* <DEDUP_REMOVED lines=74> */
[----:B---3--:R-:W-:Y:S02]  /*87950*/  IMAD.MOV.U32 R41, RZ, RZ, R39 ;  /* 0x000000ffff297224 */ /* 0x008fe400078e0027 */
        /* <DEDUP_REMOVED lines=85> */
[----:B--2---:R-:W-:Y:S02]  /*87eb0*/  IMAD.MOV.U32 R37, RZ, RZ, R36 ;  /* 0x000000ffff257224 */ /* 0x004fe400078e0024 */
        /* <DEDUP_REMOVED lines=18> */
[----:B------:R-:W2:Y:S04]  /*87fe0*/  LDL.LU R33, [R1+0x348] ;  /* 0x0003480001217983 */ /* 0x000ea80000300800 */
        /* <DEDUP_REMOVED lines=34> */
[----:B---3--:R-:W-:-:S03]  /*88210*/  IMAD.MOV.U32 R41, RZ, RZ, R39 ;  /* 0x000000ffff297224 */ /* 0x008fc600078e0027 */
[----:B------:R1:W-:Y:S04]  /*88220*/  STL.64 [R1+0x3a08], R60 ;  /* 0x003a083c01007387 */ /* 0x0003e80000100a00 */
[----:B------:R3:W-:Y:S01]  /*88230*/  STL.64 [R1+0x3a00], R56 ;  /* 0x003a003801007387 */ /* 0x0007e20000100a00 */
[----:B----4-:R-:W-:-:S03]  /*88240*/  IMAD.MOV.U32 R39, RZ, RZ, R17 ;  /* 0x000000ffff277224 */ /* 0x010fc600078e0011 */
[----:B------:R-:W4:Y:S01]  /*88250*/  LDL.LU R17, [R1+0x5578] ;  /* 0x0055780001117983 */ /* 0x000f220000300800 */
[C---:B0-----:R-:W-:Y:S02]  /*88260*/  IADD3 R58, P1, R53.reuse, R9, RZ ;  /* 0x00000009353a7210 */ /* 0x041fe40007f3e0ff */
[----:B-1----:R-:W-:-:S03]  /*88270*/  IADD3 R60, P2, R53, R7, RZ ;  /* 0x00000007353c7210 */ /* 0x002fc60007f5e0ff */
[----:B------:R-:W-:Y:S01]  /*88280*/  IMAD.X R59, R55, 0x1, R10, P1 ;  /* 0x00000001373b7824 */ /* 0x000fe200008e060a */
[----:B---3--:R-:W-:Y:S01]  /*88290*/  IADD3 R56, P0, R53, R5, RZ ;  /* 0x0000000535387210 */ /* 0x008fe20007f1e0ff */
        /* <DEDUP_REMOVED lines=210> */
[----:B--2---:R-:W-:Y:S02]  /*88fc0*/  IMAD.MOV.U32 R34, RZ, RZ, R28 ;  /* 0x000000ffff227224 */ /* 0x004fe400078e001c */
        /* <DEDUP_REMOVED lines=150> */
[----:B--2---:R-:W-:Y:S02]  /*89930*/  IMAD.MOV.U32 R34, RZ, RZ, R28 ;  /* 0x000000ffff227224 */ /* 0x004fe400078e001c */
        /* <DEDUP_REMOVED lines=139> */
[----:B--2---:R-:W-:-:S03]  /*8a1f0*/  IMAD.MOV.U32 R34, RZ, RZ, R28 ;  /* 0x000000ffff227224 */ /* 0x004fc600078e001c */
        /* <DEDUP_REMOVED lines=143> */
[----:B------:R0:W-:Y:S04]  /*8aaf0*/  STL.64 [R1+0x3628], R56 ;  /* 0x0036283801007387 */ /* 0x0001e80000100a00 */
[----:B------:R1:W-:Y:S01]  /*8ab00*/  STL.64 [R1+0x3620], R58 ;  /* 0x0036203a01007387 */ /* 0x0003e20000100a00 */
[----:B------:R-:W-:-:S03]  /*8ab10*/  IADD3 R54, P2, R51, R11, RZ ;  /* 0x0000000b33367210 */ /* 0x000fc60007f5e0ff */
[----:B------:R2:W-:Y:S01]  /*8ab20*/  STL.64 [R1+0x3618], R52 ;  /* 0x0036183401007387 */ /* 0x0005e20000100a00 */
[C---:B0-----:R-:W-:Y:S02]  /*8ab30*/  IADD3 R56, P0, R51.reuse, R14, RZ ;  /* 0x0000000e33387210 */ /* 0x041fe40007f1e0ff */
[----:B-1----:R-:W-:Y:S01]  /*8ab40*/  IADD3 R58, P1, R51, R13, RZ ;  /* 0x0000000d333a7210 */ /* 0x002fe20007f3e0ff */
[----:B--2---:R-:W-:Y:S02]  /*8ab50*/  IMAD.MOV.U32 R53, RZ, RZ, R47 ;  /* 0x000000ffff357224 */ /* 0x004fe400078e002f */
[----:B------:R-:W-:Y:S02]  /*8ab60*/  IMAD.MOV.U32 R47, RZ, RZ, R46 ;  /* 0x000000ffff2f7224 */ /* 0x000fe400078e002e */
[----:B------:R-:W-:Y:S02]  /*8ab70*/  IMAD.MOV.U32 R46, RZ, RZ, R45 ;  /* 0x000000ffff2e7224 */ /* 0x000fe400078e002d */
        /* <DEDUP_REMOVED lines=1140> */
[----:B------:R0:W-:Y:S04]  /*8f2c0*/  STL.64 [R1+0x2f78], R56 ;  /* 0x002f783801007387 */ /* 0x0001e80000100a00 */
[----:B------:R1:W-:Y:S01]  /*8f2d0*/  STL.64 [R1+0x2f80], R58 ;  /* 0x002f803a01007387 */ /* 0x0003e20000100a00 */
[----:B------:R-:W-:-:S03]  /*8f2e0*/  IADD3 R54, P2, R51, R11, RZ ;  /* 0x0000000b33367210 */ /* 0x000fc60007f5e0ff */
[----:B------:R1:W-:Y:S01]  /*8f2f0*/  STL.64 [R1+0x2f48], R52 ;  /* 0x002f483401007387 */ /* 0x0003e20000100a00 */
[C---:B0-----:R-:W-:Y:S02]  /*8f300*/  IADD3 R56, P0, R51.reuse, R14, RZ ;  /* 0x0000000e33387210 */ /* 0x041fe40007f1e0ff */
[----:B-1----:R-:W-:Y:S01]  /*8f310*/  IADD3 R58, P1, R51, R13, RZ ;  /* 0x0000000d333a7210 */ /* 0x002fe20007f3e0ff */
[----:B------:R-:W-:Y:S02]  /*8f320*/  IMAD.MOV.U32 R53, RZ, RZ, R47 ;  /* 0x000000ffff357224 */ /* 0x000fe400078e002f */
        /* <DEDUP_REMOVED lines=411> */
[C---:B------:R-:W-:Y:S02]  /*90ce0*/  IMAD.X R57, R48.reuse, 0x1, R10, P0 ;  /* 0x0000000130397824 */ /* 0x040fe400000e060a */
[C---:B------:R-:W-:Y:S01]  /*90cf0*/  IMAD.X R59, R48.reuse, 0x1, R8, P1 ;  /* 0x00000001303b7824 */ /* 0x040fe200008e0608 */
[C---:B------:R-:W-:Y:S02]  /*90d00*/  IADD3 R60, P2, R51.reuse, R5, RZ ;  /* 0x00000005333c7210 */ /* 0x040fe40007f5e0ff */
        /* <DEDUP_REMOVED lines=39> */
[C---:B-1----:R-:W-:Y:S02]  /*90f80*/  IADD3 R56, P0, R50.reuse, R7, RZ ;  /* 0x0000000732387210 */ /* 0x042fe40007f1e0ff */
[C---:B--2---:R-:W-:Y:S01]  /*90f90*/  IADD3 R58, P1, R50.reuse, R5, RZ ;  /* 0x00000005323a7210 */ /* 0x044fe20007f3e0ff */
        /* <DEDUP_REMOVED lines=185> */
[----:B---3--:R-:W-:Y:S02]  /*91b30*/  IMAD.MOV.U32 R53, RZ, RZ, R47 ;  /* 0x000000ffff357224 */ /* 0x008fe400078e002f */
        /* <DEDUP_REMOVED lines=33> */
[C---:B0-----:R-:W-:Y:S02]  /*91d50*/  IADD3 R56, P0, R51.reuse, R3, RZ ;  /* 0x0000000333387210 */ /* 0x041fe40007f1e0ff */
[----:B-1----:R-:W-:-:S03]  /*91d60*/  IADD3 R58, P1, R51, R0, RZ ;  /* 0x00000000333a7210 */ /* 0x002fc60007f3e0ff */
[C---:B------:R-:W-:Y:S01]  /*91d70*/  IMAD.X R57, R48.reuse, 0x1, R4, P0 ;  /* 0x0000000130397824 */ /* 0x040fe200000e0604 */
[----:B------:R0:W-:Y:S01]  /*91d80*/  STL.64 [R1+0x2b78], R60 ;  /* 0x002b783c01007387 */ /* 0x0001e20000100a00 */
[----:B------:R-:W-:Y:S02]  /*91d90*/  IMAD.MOV.U32 R51, RZ, RZ, R47 ;  /* 0x000000ffff337224 */ /* 0x000fe400078e002f */
[----:B------:R-:W-:Y:S01]  /*91da0*/  IMAD.X R59, R48, 0x1, R2, P1 ;  /* 0x00000001303b7824 */ /* 0x000fe200008e0602 */
[----:B------:R1:W-:Y:S01]  /*91db0*/  STL.64 [R1+0x2b80], R56 ;  /* 0x002b803801007387 */ /* 0x0003e20000100a00 */
[----:B------:R-:W-:Y:S02]  /*91dc0*/  IMAD.MOV.U32 R47, RZ, RZ, R46 ;  /* 0x000000ffff2f7224 */ /* 0x000fe400078e002e */
[----:B------:R-:W-:Y:S01]  /*91dd0*/  IMAD.MOV.U32 R46, RZ, RZ, R45 ;  /* 0x000000ffff2e7224 */ /* 0x000fe200078e002d */
[----:B------:R1:W-:Y:S01]  /*91de0*/  STL.64 [R1+0x2b48], R58 ;  /* 0x002b483a01007387 */ /* 0x0003e20000100a00 */
[----:B------:R-:W-:Y:S01]  /*91df0*/  IMAD.MOV.U32 R45, RZ, RZ, R44 ;  /* 0x000000ffff2d7224 */ /* 0x000fe200078e002c */
[C---:B0-----:R-:W-:Y:S01]  /*91e00*/  IADD3 R60, P2, R50.reuse, R14, RZ ;  /* 0x0000000e323c7210 */ /* 0x041fe20007f5e0ff */
[----:B------:R-:W-:Y:S01]  /*91e10*/  IMAD.MOV.U32 R44, RZ, RZ, R43 ;  /* 0x000000ffff2c7224 */ /* 0x000fe200078e002b */
[----:B-1----:R-:W-:Y:S01]  /*91e20*/  IADD3 R56, P0, R50, R13, RZ ;  /* 0x0000000d32387210 */ /* 0x002fe20007f1e0ff */
[----:B------:R-:W-:-:S02]  /*91e30*/  IMAD.MOV.U32 R43, RZ, RZ, R42 ;  /* 0x000000ffff2b7224 */ /* 0x000fc400078e002a */
[C---:B------:R-:W-:Y:S01]  /*91e40*/  IMAD.X R61, R49.reuse, 0x1, R16, P2 ;  /* 0x00000001313d7824 */ /* 0x040fe200010e0610 */
[----:B------:R-:W-:Y:S01]  /*91e50*/  IADD3 R58, P1, R50, R11, RZ ;  /* 0x0000000b323a7210 */ /* 0x000fe20007f3e0ff */
[----:B------:R-:W-:Y:S02]  /*91e60*/  IMAD.MOV.U32 R42, RZ, RZ, R35 ;  /* 0x000000ffff2a7224 */ /* 0x000fe400078e0023 */
[----:B------:R-:W-:Y:S02]  /*91e70*/  IMAD.MOV.U32 R35, RZ, RZ, R33 ;  /* 0x000000ffff237224 */ /* 0x000fe400078e0021 */
[----:B------:R-:W-:Y:S02]  /*91e80*/  IMAD.MOV.U32 R33, RZ, RZ, R27 ;  /* 0x000000ffff217224 */ /* 0x000fe400078e001b */
[C---:B------:R-:W-:Y:S01]  /*91e90*/  IMAD.X R57, R49.reuse, 0x1, R15, P0 ;  /* 0x0000000131397824 */ /* 0x040fe200000e060f */
[----:B------:R-:W3:Y:S01]  /*91ea0*/  LDL.LU R27, [R1+0x1e0] ;  /* 0x0001e000011b7983 */ /* 0x000ee20000300800 */
[----:B------:R-:W-:-:S02]  /*91eb0*/  IMAD.X R59, R49, 0x1, R12, P1 ;  /* 0x00000001313b7824 */ /* 0x000fc400008e060c */
[----:B------:R-:W-:Y:S01]  /*91ec0*/  IMAD.MOV.U32 R48, RZ, RZ, R47 ;  /* 0x000000ffff307224 */ /* 0x000fe200078e002f */
[----:B------:R0:W-:Y:S01]  /*91ed0*/  STL.64 [R1+0x2b50], R60 ;  /* 0x002b503c01007387 */ /* 0x0001e20000100a00 */
[----:B------:R-:W-:Y:S02]  /*91ee0*/  IMAD.MOV.U32 R47, RZ, RZ, R46 ;  /* 0x000000ffff2f7224 */ /* 0x000fe400078e002e */
[----:B------:R-:W-:Y:S01]  /*91ef0*/  IMAD.MOV.U32 R46, RZ, RZ, R45 ;  /* 0x000000ffff2e7224 */ /* 0x000fe200078e002d */
[----:B------:R1:W-:Y:S01]  /*91f00*/  STL.64 [R1+0x2b58], R56 ;  /* 0x002b583801007387 */ /* 0x0003e20000100a00 */
[----:B------:R-:W-:Y:S02]  /*91f10*/  IMAD.MOV.U32 R45, RZ, RZ, R44 ;  /* 0x000000ffff2d7224 */ /* 0x000fe400078e002c */
[----:B------:R-:W-:Y:S01]  /*91f20*/  IMAD.MOV.U32 R44, RZ, RZ, R43 ;  /* 0x000000ffff2c7224 */ /* 0x000fe200078e002b */
[----:B------:R2:W-:Y:S01]  /*91f30*/  STL.64 [R1+0x2b20], R58 ;  /* 0x002b203a01007387 */ /* 0x0005e20000100a00 */
[C---:B0-----:R-:W-:Y:S01]  /*91f40*/  IADD3 R60, P2, R50.reuse, R9, RZ ;  /* 0x00000009323c7210 */ /* 0x041fe20007f5e0ff */
[----:B------:R-:W-:Y:S01]  /*91f50*/  IMAD.MOV.U32 R43, RZ, RZ, R42 ;  /* 0x000000ffff2b7224 */ /* 0x000fe200078e002a */
[----:B-1----:R-:W-:-:S03]  /*91f60*/  IADD3 R56, P0, R50, R7, RZ ;  /* 0x0000000732387210 */ /* 0x002fc60007f1e0ff */
[C---:B------:R-:W-:Y:S02]  /*91f70*/  IMAD.X R61, R49.reuse, 0x1, R10, P2 ;  /* 0x00000001313d7824 */ /* 0x040fe400010e060a */
[----:B------:R-:W-:Y:S01]  /*91f80*/  IMAD.MOV.U32 R42, RZ, RZ, R40 ;  /* 0x000000ffff2a7224 */ /* 0x000fe200078e0028 */
[----:B--2---:R-:W-:Y:S01]  /*91f90*/  IADD3 R58, P1, R50, R5, RZ ;  /* 0x00000005323a7210 */ /* 0x004fe20007f3e0ff */
[----:B------:R-:W-:Y:S02]  /*91fa0*/  IMAD.MOV.U32 R40, RZ, RZ, R32 ;  /* 0x000000ffff287224 */ /* 0x000fe400078e0020 */
[C---:B------:R-:W-:Y:S02]  /*91fb0*/  IMAD.X R57, R49.reuse, 0x1, R8, P0 ;  /* 0x0000000131397824 */ /* 0x040fe400000e0608 */
[----:B------:R-:W-:Y:S02]  /*91fc0*/  IMAD.X R59, R49, 0x1, R6, P1 ;  /* 0x00000001313b7824 */ /* 0x000fe400008e0606 */
[----:B----4-:R-:W-:-:S02]  /*91fd0*/  IMAD.MOV.U32 R32, RZ, RZ, R17 ;  /* 0x000000ffff207224 */ /* 0x010fc400078e0011 */
[----:B------:R-:W2:Y:S04]  /*91fe0*/  LDL.LU R17, [R1+0x54fc] ;  /* 0x0054fc0001117983 */ /* 0x000ea80000300800 */
[----:B------:R0:W-:Y:S04]  /*91ff0*/  STL.64 [R1+0x2b28], R60 ;  /* 0x002b283c01007387 */ /* 0x0001e80000100a00 */
[----:B------:R1:W-:Y:S04]  /*92000*/  STL.64 [R1+0x2b30], R56 ;  /* 0x002b303801007387 */ /* 0x0003e80000100a00 */
[----:B------:R4:W-:Y:S01]  /*92010*/  STL.64 [R1+0x2b38], R58 ;  /* 0x002b383a01007387 */ /* 0x0009e20000100a00 */
[----:B0-----:R-:W-:-:S02]  /*92020*/  IADD3 R60, P2, R50, R3, RZ ;  /* 0x00000003323c7210 */ /* 0x001fc40007f5e0ff */
[----:B-1----:R-:W-:-:S03]  /*92030*/  IADD3 R56, P0, R50, R0, RZ ;  /* 0x0000000032387210 */ /* 0x002fc60007f1e0ff */
[----:B------:R-:W-:Y:S02]  /*92040*/  IMAD.X R61, R49, 0x1, R4, P2 ;  /* 0x00000001313d7824 */ /* 0x000fe400010e0604 */
[----:B------:R-:W-:Y:S01]  /*92050*/  IMAD.MOV.U32 R50, RZ, RZ, R47 ;  /* 0x000000ffff327224 */ /* 0x000fe200078e002f */
[----:B----4-:R-:W-:Y:S01]  /*92060*/  IADD3 R58, P1, R53, R14, RZ ;  /* 0x0000000e353a7210 */ /* 0x010fe20007f3e0ff */
        /* <DEDUP_REMOVED lines=13> */
[----:B------:R-:W4:Y:S01]  /*92140*/  LDL.LU R22, [R1+0x1e4] ;  /* 0x0001e40001167983 */ /* 0x000f220000300800 */
        /* <DEDUP_REMOVED lines=39> */
[----:B------:R-:W2:Y:S01]  /*923c0*/  LDL.LU R26, [R1+0x240] ;  /* 0x00024000011a7983 */ /* 0x000ea20000300800 */
[C---:B------:R-:W-:Y:S02]  /*923d0*/  IADD3 R56, P0, R51.reuse, R14, RZ ;  /* 0x0000000e33387210 */ /* 0x040fe40007f1e0ff */
        /* <DEDUP_REMOVED lines=16> */
[----:B------:R-:W-:Y:S01]  /*924e0*/  IMAD.MOV.U32 R43, RZ, RZ, R42 ;  /* 0x000000ffff2b7224 */ /* 0x000fe200078e002a */
[----:B------:R-:W-:Y:S01]  /*924f0*/  IADD3 R60, P2, R51, R5, RZ ;  /* 0x00000005333c7210 */ /* 0x000fe20007f5e0ff */
[----:B------:R-:W-:Y:S02]  /*92500*/  IMAD.MOV.U32 R42, RZ, RZ, R34 ;  /* 0x000000ffff2a7224 */ /* 0x000fe400078e0022 */
[C---:B------:R-:W-:Y:S02]  /*92510*/  IMAD.X R59, R48.reuse, 0x1, R8, P1 ;  /* 0x00000001303b7824 */ /* 0x040fe400008e0608 */
[----:B------:R-:W-:Y:S02]  /*92520*/  IMAD.MOV.U32 R34, RZ, RZ, R18 ;  /* 0x000000ffff227224 */ /* 0x000fe400078e0012 */
[----:B------:R-:W3:Y:S01]  /*92530*/  LDL.LU R18, [R1+0x2188] ;  /* 0x0021880001127983 */ /* 0x000ee20000300800 */
[----:B------:R-:W-:-:S03]  /*92540*/  IMAD.X R61, R48, 0x1, R6, P2 ;  /* 0x00000001303d7824 */ /* 0x000fc600010e0606 */
[----:B------:R0:W-:Y:S04]  /*92550*/  STL.64 [R1+0x2aa8], R56 ;  /* 0x002aa83801007387 */ /* 0x0001e80000100a00 */
        /* <DEDUP_REMOVED lines=37> */
[----:B------:R-:W-:Y:S01]  /*927b0*/  IADD3 R58, P1, R50, R5, RZ ;  /* 0x00000005323a7210 */ /* 0x000fe20007f3e0ff */
[----:B------:R-:W-:Y:S02]  /*927c0*/  IMAD.MOV.U32 R35, RZ, RZ, R33 ;  /* 0x000000ffff237224 */ /* 0x000fe400078e0021 */
[----:B------:R-:W-:Y:S02]  /*927d0*/  IMAD.MOV.U32 R33, RZ, RZ, R27 ;  /* 0x000000ffff217224 */ /* 0x000fe400078e001b */
[C---:B------:R-:W-:Y:S01]  /*927e0*/  IMAD.X R57, R49.reuse, 0x1, R8, P0 ;  /* 0x0000000131397824 */ /* 0x040fe200000e0608 */
[----:B------:R-:W3:Y:S01]  /*927f0*/  LDL R27, [R1+0x2140] ;  /* 0x00214000011b7983 */ /* 0x000ee20000100800 */
[----:B------:R-:W-:-:S03]  /*92800*/  IMAD.X R59, R49, 0x1, R6, P1 ;  /* 0x00000001313b7824 */ /* 0x000fc600008e0606 */
[----:B------:R0:W-:Y:S04]  /*92810*/  STL.64 [R1+0x2a78], R60 ;  /* 0x002a783c01007387 */ /* 0x0001e80000100a00 */
[----:B------:R1:W-:Y:S04]  /*92820*/  STL.64 [R1+0x2a80], R56 ;  /* 0x002a803801007387 */ /* 0x0003e80000100a00 */
[----:B------:R1:W-:Y:S01]  /*92830*/  STL.64 [R1+0x2a60], R58 ;  /* 0x002a603a01007387 */ /* 0x0003e20000100a00 */
[C---:B0-----:R-:W-:Y:S02]  /*92840*/  IADD3 R60, P2, R50.reuse, R3, RZ ;  /* 0x00000003323c7210 */ /* 0x041fe40007f5e0ff */
        /* <DEDUP_REMOVED lines=34> */
[----:B----4-:R-:W-:-:S03]  /*92a70*/  IMAD.MOV.U32 R41, RZ, RZ, R22 ;  /* 0x000000ffff297224 */ /* 0x010fc600078e0016 */
[----:B------:R-:W4:Y:S01]  /*92a80*/  LDL.LU R22, [R1+0x254] ;  /* 0x0002540001167983 */ /* 0x000f220000300800 */
[----:B------:R-:W-:Y:S01]  /*92a90*/  IMAD.X R61, R55, 0x1, R8, P2 ;  /* 0x00000001373d7824 */ /* 0x000fe200010e0608 */
[C---:B------:R-:W-:Y:S02]  /*92aa0*/  IADD3 R52, P2, R53.reuse, R0, RZ ;  /* 0x0000000035347210 */ /* 0x040fe40007f5e0ff */
[----:B------:R1:W-:Y:S01]  /*92ab0*/  STL.64 [R1+0x2a28], R58 ;  /* 0x002a283a01007387 */ /* 0x0003e20000100a00 */
[----:B0-----:R-:W-:-:S05]  /*92ac0*/  IADD3 R56, P0, R53, R5, RZ ;  /* 0x0000000535387210 */ /* 0x001fca0007f1e0ff */
[----:B------:R-:W-:Y:S01]  /*92ad0*/  IMAD.X R57, R55, 0x1, R6, P0 ;  /* 0x0000000137397824 */ /* 0x000fe200000e0606 */
[----:B-1----:R-:W-:Y:S01]  /*92ae0*/  IADD3 R58, P1, R53, R3, RZ ;  /* 0x00000003353a7210 */ /* 0x002fe20007f3e0ff */
[C---:B------:R-:W-:Y:S01]  /*92af0*/  IMAD.X R53, R55.reuse, 0x1, R2, P2 ;  /* 0x0000000137357824 */ /* 0x040fe200010e0602 */
[----:B------:R-:W-:Y:S03]  /*92b00*/  STL.64 [R1+0x2a30], R60 ;  /* 0x002a303c01007387 */ /* 0x000fe60000100a00 */
[----:B------:R-:W-:Y:S01]  /*92b10*/  IMAD.X R59, R55, 0x1, R4, P1 ;  /* 0x00000001373b7824 */ /* 0x000fe200008e0604 */
[----:B------:R0:W-:Y:S01]  /*92b20*/  STL.64 [R1+0x2a38], R56 ;  /* 0x002a383801007387 */ /* 0x0001e20000100a00 */
[----:B------:R-:W-:-:S03]  /*92b30*/  IADD3 R54, P2, R51, R11, RZ ;  /* 0x0000000b33367210 */ /* 0x000fc60007f5e0ff */
[----:B------:R1:W-:Y:S04]  /*92b40*/  STL.64 [R1+0x2a40], R58 ;  /* 0x002a403a01007387 */ /* 0x0003e80000100a00 */
[----:B------:R1:W-:Y:S01]  /*92b50*/  STL.64 [R1+0x2a08], R52 ;  /* 0x002a083401007387 */ /* 0x0003e20000100a00 */
[C---:B0-----:R-:W-:Y:S02]  /*92b60*/  IADD3 R56, P0, R51.reuse, R14, RZ ;  /* 0x0000000e33387210 */ /* 0x041fe40007f1e0ff */
[----:B-1----:R-:W-:-:S03]  /*92b70*/  IADD3 R58, P1, R51, R13, RZ ;  /* 0x0000000d333a7210 */ /* 0x002fc60007f3e0ff */
[----:B------:R-:W-:Y:S02]  /*92b80*/  IMAD.X R57, R48, 0x1, R16, P0 ;  /* 0x0000000130397824 */ /* 0x000fe400000e0610 */
[----:B------:R-:W-:Y:S02]  /*92b90*/  IMAD.MOV.U32 R53, RZ, RZ, R47 ;  /* 0x000000ffff357224 */ /* 0x000fe400078e002f */
[----:B------:R-:W-:Y:S02]  /*92ba0*/  IMAD.MOV.U32 R47, RZ, RZ, R46 ;  /* 0x000000ffff2f7224 */ /* 0x000fe400078e002e */
[----:B------:R-:W-:Y:S02]  /*92bb0*/  IMAD.MOV.U32 R46, RZ, RZ, R45 ;  /* 0x000000ffff2e7224 */ /* 0x000fe400078e002d */
[----:B------:R-:W-:Y:S02]  /*92bc0*/  IMAD.MOV.U32 R45, RZ, RZ, R44 ;  /* 0x000000ffff2d7224 */ /* 0x000fe400078e002c */
[----:B------:R-:W-:-:S02]  /*92bd0*/  IMAD.MOV.U32 R44, RZ, RZ, R43 ;  /* 0x000000ffff2c7224 */ /* 0x000fc400078e002b */
[C---:B------:R-:W-:Y:S02]  /*92be0*/  IMAD.X R59, R48.reuse, 0x1, R15, P1 ;  /* 0x00000001303b7824 */ /* 0x040fe400008e060f */
        /* <DEDUP_REMOVED lines=15> */
[----:B--2---:R-:W-:Y:S02]  /*92ce0*/  IMAD.MOV.U32 R30, RZ, RZ, R26 ;  /* 0x000000ffff1e7224 */ /* 0x004fe400078e001a */
[----:B------:R-:W-:Y:S02]  /*92cf0*/  IMAD.MOV.U32 R26, RZ, RZ, R17 ;  /* 0x000000ffff1a7224 */ /* 0x000fe400078e0011 */
[----:B------:R-:W2:Y:S01]  /*92d00*/  LDL.LU R17, [R1+0x54f8] ;  /* 0x0054f80001117983 */ /* 0x000ea20000300800 */
        /* <DEDUP_REMOVED lines=10> */
[C---:B------:R-:W-:Y:S02]  /*92db0*/  IMAD.X R57, R48.reuse, 0x1, R4, P0 ;  /* 0x0000000130397824 */ /* 0x040fe400000e0604 */
[----:B------:R-:W-:Y:S02]  /*92dc0*/  IMAD.MOV.U32 R51, RZ, RZ, R47 ;  /* 0x000000ffff337224 */ /* 0x000fe400078e002f */
[----:B------:R-:W-:Y:S02]  /*92dd0*/  IMAD.X R59, R48, 0x1, R2, P1 ;  /* 0x00000001303b7824 */ /* 0x000fe400008e0602 */
[----:B------:R-:W-:Y:S02]  /*92de0*/  IMAD.MOV.U32 R47, RZ, RZ, R46 ;  /* 0x000000ffff2f7224 */ /* 0x000fe400078e002e */
[----:B------:R-:W-:Y:S01]  /*92df0*/  IMAD.MOV.U32 R46, RZ, RZ, R45 ;  /* 0x000000ffff2e7224 */ /* 0x000fe200078e002d */
[----:B------:R0:W-:Y:S01]  /*92e00*/  STL.64 [R1+0x29f8], R60 ;  /* 0x0029f83c01007387 */ /* 0x0001e20000100a00 */
[----:B------:R-:W-:-:S02]  /*92e10*/  IMAD.MOV.U32 R45, RZ, RZ, R44 ;  /* 0x000000ffff2d7224 */ /* 0x000fc400078e002c */
[----:B------:R-:W-:Y:S01]  /*92e20*/  IMAD.MOV.U32 R44, RZ, RZ, R43 ;  /* 0x000000ffff2c7224 */ /* 0x000fe200078e002b */
[----:B------:R1:W-:Y:S01]  /*92e30*/  STL.64 [R1+0x2a00], R56 ;  /* 0x002a003801007387 */ /* 0x0003e20000100a00 */
[----:B------:R-:W-:Y:S02]  /*92e40*/  IMAD.MOV.U32 R43, RZ, RZ, R42 ;  /* 0x000000ffff2b7224 */ /* 0x000fe400078e002a */
[----:B------:R-:W-:Y:S01]  /*92e50*/  IMAD.MOV.U32 R42, RZ, RZ, R34 ;  /* 0x000000ffff2a7224 */ /* 0x000fe200078e0022 */
[----:B------:R1:W-:Y:S04]  /*92e60*/  STL.64 [R1+0x29c8], R58 ;  /* 0x0029c83a01007387 */ /* 0x0003e80000100a00 */
[----:B------:R-:W3:Y:S01]  /*92e70*/  LDL.LU R34, [R1+0x1ec] ;  /* 0x0001ec0001227983 */ /* 0x000ee20000300800 */
[----:B0-----:R-:W-:-:S02]  /*92e80*/  IADD3 R60, P2, R50, R14, RZ ;  /* 0x0000000e323c7210 */ /* 0x001fc40007f5e0ff */
[----:B-1----:R-:W-:-:S03]  /*92e90*/  IADD3 R56, P0, R50, R13, RZ ;  /* 0x0000000d32387210 */ /* 0x002fc60007f1e0ff */
[C---:B------:R-:W-:Y:S01]  /*92ea0*/  IMAD.X R61, R49.reuse, 0x1, R16, P2 ;  /* 0x00000001313d7824 */ /* 0x040fe200010e0610 */
[----:B------:R-:W-:Y:S01]  /*92eb0*/  IADD3 R58, P1, R50, R11, RZ ;  /* 0x0000000b323a7210 */ /* 0x000fe20007f3e0ff */
[----:B------:R-:W-:-:S03]  /*92ec0*/  IMAD.X R57, R49, 0x1, R15, P0 ;  /* 0x0000000131397824 */ /* 0x000fc600000e060f */
        /* <DEDUP_REMOVED lines=16> */
[C---:B------:R-:W-:Y:S02]  /*92fd0*/  IMAD.X R57, R49.reuse, 0x1, R8, P0 ;  /* 0x0000000131397824 */ /* 0x040fe400000e0608 */
[----:B------:R-:W-:Y:S02]  /*92fe0*/  IMAD.X R59, R49, 0x1, R6, P1 ;  /* 0x00000001313b7824 */ /* 0x000fe400008e0606 */
[----:B--2---:R-:W-:-:S02]  /*92ff0*/  IMAD.MOV.U32 R36, RZ, RZ, R17 ;  /* 0x000000ffff247224 */ /* 0x004fc400078e0011 */
        /* <DEDUP_REMOVED lines=21> */
[----:B------:R-:W4:Y:S02]  /*93150*/  LDL.LU R28, [R1+0x208] ;  /* 0x00020800011c7983 */ /* 0x000f240000300800 */
[----:B------:R-:W-:-:S02]  /*93160*/  IMAD.X R61, R55, 0x1, R15, P2 ;  /* 0x00000001373d7824 */ /* 0x000fc400010e060f */
        /* <DEDUP_REMOVED lines=15> */
[----:B------:R-:W4:Y:S01]  /*93260*/  LDL.LU R40, [R1+0x248] ;  /* 0x0002480001287983 */ /* 0x000f220000300800 */
        /* <DEDUP_REMOVED lines=29> */
[----:B------:R-:W-:Y:S04]  /*93440*/  STL.64 [R1+0x2958], R58 ;  /* 0x0029583a01007387 */ /* 0x000fe80000100a00 */
[----:B------:R1:W-:Y:S01]  /*93450*/  STL.64 [R1+0x2920], R54 ;  /* 0x0029203601007387 */ /* 0x0003e20000100a00 */
[----:B0-----:R-:W-:Y:S01]  /*93460*/  IADD3 R56, P0, R51, R9, RZ ;  /* 0x0000000933387210 */ /* 0x001fe20007f1e0ff */
[----:B-1----:R-:W-:-:S02]  /*93470*/  IMAD.MOV.U32 R55, RZ, RZ, R47 ;  /* 0x000000ffff377224 */ /* 0x002fc400078e002f */
[----:B------:R-:W-:Y:S02]  /*93480*/  IMAD.MOV.U32 R47, RZ, RZ, R46 ;  /* 0x000000ffff2f7224 */ /* 0x000fe400078e002e */
[----:B------:R-:W-:Y:S02]  /*93490*/  IMAD.MOV.U32 R46, RZ, RZ, R45 ;  /* 0x000000ffff2e7224 */ /* 0x000fe400078e002d */
[----:B------:R-:W-:Y:S02]  /*934a0*/  IMAD.MOV.U32 R45, RZ, RZ, R44 ;  /* 0x000000ffff2d7224 */ /* 0x000fe400078e002c */
[----:B------:R-:W-:Y:S02]  /*934b0*/  IMAD.MOV.U32 R44, RZ, RZ, R43 ;  /* 0x000000ffff2c7224 */ /* 0x000fe400078e002b */
[----:B------:R-:W-:Y:S02]  /*934c0*/  IMAD.X R57, R48, 0x1, R10, P0 ;  /* 0x0000000130397824 */ /* 0x000fe400000e060a */
[----:B------:R-:W-:Y:S01]  /*934d0*/  IMAD.MOV.U32 R43, RZ, RZ, R42 ;  /* 0x000000ffff2b7224 */ /* 0x000fe200078e002a */
[----:B------:R-:W-:Y:S01]  /*934e0*/  IADD3 R58, P1, R51, R7, RZ ;  /* 0x00000007333a7210 */ /* 0x000fe20007f3e0ff */
[----:B------:R-:W-:-:S02]  /*934f0*/  IMAD.MOV.U32 R42, RZ, RZ, R41 ;  /* 0x000000ffff2a7224 */ /* 0x000fc400078e0029 */
[----:B------:R-:W-:Y:S01]  /*93500*/  IMAD.MOV.U32 R41, RZ, RZ, R29 ;  /* 0x000000ffff297224 */ /* 0x000fe200078e001d */
[----:B------:R-:W-:Y:S01]  /*93510*/  IADD3 R60, P2, R51, R5, RZ ;  /* 0x00000005333c7210 */ /* 0x000fe20007f5e0ff */
[----:B------:R-:W3:Y:S01]  /*93520*/  LDL.LU R29, [R1+0x2194] ;  /* 0x00219400011d7983 */ /* 0x000ee20000300800 */
        /* <DEDUP_REMOVED lines=62> */
[C---:B------:R-:W-:Y:S02]  /*93910*/  IMAD.X R59, R55.reuse, 0x1, R16, P1 ;  /* 0x00000001373b7824 */ /* 0x040fe400008e0610 */
[----:B------:R-:W-:Y:S02]  /*93920*/  IMAD.MOV.U32 R42, RZ, RZ, R41 ;  /* 0x000000ffff2a7224 */ /* 0x000fe400078e0029 */
[C---:B------:R-:W-:Y:S02]  /*93930*/  IMAD.X R61, R55.reuse, 0x1, R15, P2 ;  /* 0x00000001373d7824 */ /* 0x040fe400010e060f */
[----:B------:R-:W-:Y:S02]  /*93940*/  IMAD.MOV.U32 R41, RZ, RZ, R36 ;  /* 0x000000ffff297224 */ /* 0x000fe400078e0024 */
[----:B------:R-:W-:Y:S02]  /*93950*/  IMAD.X R57, R55, 0x1, R12, P0 ;  /* 0x0000000137397824 */ /* 0x000fe400000e060c */
[----:B------:R-:W-:-:S02]  /*93960*/  IMAD.MOV.U32 R49, RZ, RZ, R47 ;  /* 0x000000ffff317224 */ /* 0x000fc400078e002f */
[----:B------:R-:W-:Y:S02]  /*93970*/  IMAD.MOV.U32 R36, RZ, RZ, R35 ;  /* 0x000000ffff247224 */ /* 0x000fe400078e0023 */
[----:B------:R-:W-:Y:S01]  /*93980*/  IMAD.MOV.U32 R47, RZ, RZ, R46 ;  /* 0x000000ffff2f7224 */ /* 0x000fe200078e002e */
[----:B------:R-:W2:Y:S01]  /*93990*/  LDL.LU R35, [R1+0x22c] ;  /* 0x00022c0001237983 */ /* 0x000ea20000300800 */
[----:B------:R-:W-:Y:S02]  /*939a0*/  IMAD.MOV.U32 R46, RZ, RZ, R45 ;  /* 0x000000ffff2e7224 */ /* 0x000fe400078e002d */
[----:B------:R-:W-:Y:S01]  /*939b0*/  IMAD.MOV.U32 R45, RZ, RZ, R44 ;  /* 0x000000ffff2d7224 */ /* 0x000fe200078e002c */
[----:B------:R0:W-:Y:S01]  /*939c0*/  STL.64 [R1+0x28d0], R58 ;  /* 0x0028d03a01007387 */ /* 0x0001e20000100a00 */
[----:B------:R-:W-:Y:S02]  /*939d0*/  IMAD.MOV.U32 R44, RZ, RZ, R43 ;  /* 0x000000ffff2c7224 */ /* 0x000fe400078e002b */
[----:B------:R-:W-:Y:S01]  /*939e0*/  IMAD.MOV.U32 R43, RZ, RZ, R42 ;  /* 0x000000ffff2b7224 */ /* 0x000fe200078e002a */
[----:B------:R1:W-:Y:S04]  /*939f0*/  STL.64 [R1+0x28d8], R60 ;  /* 0x0028d83c01007387 */ /* 0x0003e80000100a00 */
[----:B------:R1:W-:Y:S04]  /*93a00*/  STL.64 [R1+0x28a0], R56 ;  /* 0x0028a03801007387 */ /* 0x0003e80000100a00 */
[----:B------:R-:W4:Y:S01]  /*93a10*/  LDL.LU R42, [R1+0x200] ;  /* 0x00020000012a7983 */ /* 0x000f220000300800 */
[----:B0-----:R-:W-:-:S05]  /*93a20*/  IADD3 R58, P1, R53, R9, RZ ;  /* 0x00000009353a7210 */ /* 0x001fca0007f3e0ff */
[----:B------:R-:W-:Y:S01]  /*93a30*/  IMAD.X R59, R55, 0x1, R10, P1 ;  /* 0x00000001373b7824 */ /* 0x000fe200008e060a */
[C---:B-1----:R-:W-:Y:S02]  /*93a40*/  IADD3 R60, P2, R53.reuse, R7, RZ ;  /* 0x00000007353c7210 */ /* 0x042fe40007f5e0ff */
[----:B------:R-:W-:Y:S02]  /*93a50*/  IADD3 R56, P0, R53, R5, RZ ;  /* 0x0000000535387210 */ /* 0x000fe40007f1e0ff */
[----:B------:R0:W-:Y:S01]  /*93a60*/  STL.64 [R1+0x28a8], R58 ;  /* 0x0028a83a01007387 */ /* 0x0001e20000100a00 */
[C---:B------:R-:W-:Y:S02]  /*93a70*/  IMAD.X R61, R55.reuse, 0x1, R8, P2 ;  /* 0x00000001373d7824 */ /* 0x040fe400010e0608 */
[----:B------:R-:W-:Y:S01]  /*93a80*/  IMAD.X R57, R55, 0x1, R6, P0 ;  /* 0x0000000137397824 */ /* 0x000fe200000e0606 */
[C---:B------:R-:W-:Y:S02]  /*93a90*/  IADD3 R52, P2, R53.reuse, R0, RZ ;  /* 0x0000000035347210 */ /* 0x040fe40007f5e0ff */
[----:B0-----:R-:W-:Y:S01]  /*93aa0*/  IADD3 R58, P1, R53, R3, RZ ;  /* 0x00000003353a7210 */ /* 0x001fe20007f3e0ff */
[----:B------:R-:W-:Y:S04]  /*93ab0*/  STL.64 [R1+0x28b0], R60 ;  /* 0x0028b03c01007387 */ /* 0x000fe80000100a00 */
[C---:B------:R-:W-:Y:S01]  /*93ac0*/  IMAD.X R59, R55.reuse, 0x1, R4, P1 ;  /* 0x00000001373b7824 */ /* 0x040fe200008e0604 */
[----:B------:R0:W-:Y:S01]  /*93ad0*/  STL.64 [R1+0x28b8], R56 ;  /* 0x0028b83801007387 */ /* 0x0001e20000100a00 */
[----:B------:R-:W-:Y:S01]  /*93ae0*/  IMAD.X R53, R55, 0x1, R2, P2 ;  /* 0x0000000137357824 */ /* 0x000fe200010e0602 */
[----:B------:R-:W-:-:S02]  /*93af0*/  IADD3 R54, P2, R51, R11, RZ ;  /* 0x0000000b33367210 */ /* 0x000fc40007f5e0ff */
[----:B------:R1:W-:Y:S01]  /*93b00*/  STL.64 [R1+0x28c0], R58 ;  /* 0x0028c03a01007387 */ /* 0x0003e20000100a00 */
[C---:B0-----:R-:W-:Y:S02]  /*93b10*/  IADD3 R56, P0, R51.reuse, R14, RZ ;  /* 0x0000000e33387210 */ /* 0x041fe40007f1e0ff */
[----:B-1----:R-:W-:-:S03]  /*93b20*/  IADD3 R58, P1, R51, R13, RZ ;  /* 0x0000000d333a7210 */ /* 0x002fc60007f3e0ff */
[C---:B------:R-:W-:Y:S02]  /*93b30*/  IMAD.X R57, R48.reuse, 0x1, R16, P0 ;  /* 0x0000000130397824 */ /* 0x040fe400000e0610 */
[C---:B------:R-:W-:Y:S02]  /*93b40*/  IMAD.X R55, R48.reuse, 0x1, R12, P2 ;  /* 0x0000000130377824 */ /* 0x040fe400010e060c */
[----:B------:R-:W-:Y:S01]  /*93b50*/  IMAD.X R59, R48, 0x1, R15, P1 ;  /* 0x00000001303b7824 */ /* 0x000fe200008e060f */
[----:B------:R0:W-:Y:S04]  /*93b60*/  STL.64 [R1+0x2888], R52 ;  /* 0x0028883401007387 */ /* 0x0001e80000100a00 */
[----:B------:R1:W-:Y:S04]  /*93b70*/  STL.64 [R1+0x2890], R56 ;  /* 0x0028903801007387 */ /* 0x0003e80000100a00 */
[----:B------:R-:W-:Y:S04]  /*93b80*/  STL.64 [R1+0x2898], R58 ;  /* 0x0028983a01007387 */ /* 0x000fe80000100a00 */
[----:B------:R1:W-:Y:S01]  /*93b90*/  STL.64 [R1+0x2860], R54 ;  /* 0x0028603601007387 */ /* 0x0003e20000100a00 */
[----:B0-----:R-:W-:-:S02]  /*93ba0*/  IMAD.MOV.U32 R53, RZ, RZ, R47 ;  /* 0x000000ffff357224 */ /* 0x001fc400078e002f */
[----:B------:R-:W-:Y:S01]  /*93bb0*/  IMAD.MOV.U32 R47, RZ, RZ, R45 ;  /* 0x000000ffff2f7224 */ /* 0x000fe200078e002d */
[C---:B-1----:R-:W-:Y:S01]  /*93bc0*/  IADD3 R56, P0, R51.reuse, R9, RZ ;  /* 0x0000000933387210 */ /* 0x042fe20007f1e0ff */
[----:B------:R-:W-:Y:S02]  /*93bd0*/  IMAD.MOV.U32 R45, RZ, RZ, R43 ;  /* 0x000000ffff2d7224 */ /* 0x000fe400078e002b */
[----:B------:R-:W-:Y:S02]  /*93be0*/  IMAD.MOV.U32 R55, RZ, RZ, R46 ;  /* 0x000000ffff377224 */ /* 0x000fe400078e002e */
[----:B------:R-:W-:Y:S02]  /*93bf0*/  IMAD.MOV.U32 R46, RZ, RZ, R44 ;  /* 0x000000ffff2e7224 */ /* 0x000fe400078e002c */
[----:B------:R-:W-:Y:S01]  /*93c00*/  IMAD.MOV.U32 R44, RZ, RZ, R41 ;  /* 0x000000ffff2c7224 */ /* 0x000fe200078e0029 */
[----:B------:R-:W-:Y:S01]  /*93c10*/  SHF.R.S32.HI R41, RZ, 0x1f, R17 ;  /* 0x0000001fff297819 */ /* 0x000fe20000011411 */
[----:B------:R-:W-:Y:S01]  /*93c20*/  IMAD.X R57, R48, 0x1, R10, P0 ;  /* 0x0000000130397824 */ /* 0x000fe200000e060a */
[----:B------:R-:W-:-:S02]  /*93c30*/  IADD3 R58, P1, R51, R7, RZ ;  /* 0x00000007333a7210 */ /* 0x000fc40007f3e0ff */
[----:B------:R-:W-:-:S03]  /*93c40*/  IADD3 R60, P2, R51, R5, RZ ;  /* 0x00000005333c7210 */ /* 0x000fc60007f5e0ff */
[C---:B------:R-:W-:Y:S02]  /*93c50*/  IMAD.X R59, R48.reuse, 0x1, R8, P1 ;  /* 0x00000001303b7824 */ /* 0x040fe400008e0608 */
[----:B------:R-:W-:Y:S02]  /*93c60*/  IMAD.X R61, R48, 0x1, R6, P2 ;  /* 0x00000001303d7824 */ /* 0x000fe400010e0606 */
[----:B----4-:R-:W-:Y:S02]  /*93c70*/  IMAD.MOV.U32 R43, RZ, RZ, R42 ;  /* 0x000000ffff2b7224 */ /* 0x010fe400078e002a */
[----:B------:R-:W-:Y:S02]  /*93c80*/  IMAD.MOV.U32 R42, RZ, RZ, R41 ;  /* 0x000000ffff2a7224 */ /* 0x000fe400078e0029 */
[----:B------:R-:W-:Y:S02]  /*93c90*/  IMAD.MOV.U32 R41, RZ, RZ, R40 ;  /* 0x000000ffff297224 */ /* 0x000fe400078e0028 */
[----:B------:R-:W-:-:S02]  /*93ca0*/  IMAD.MOV.U32 R40, RZ, RZ, R39 ;  /* 0x000000ffff287224 */ /* 0x000fc400078e0027 */
[----:B------:R-:W-:Y:S02]  /*93cb0*/  IMAD.MOV.U32 R39, RZ, RZ, R28 ;  /* 0x000000ffff277224 */ /* 0x000fe400078e001c */
[----:B------:R-:W-:Y:S02]  /*93cc0*/  IMAD.MOV.U32 R28, RZ, RZ, R17 ;  /* 0x000000ffff1c7224 */ /* 0x000fe400078e0011 */
[----:B------:R-:W4:Y:S04]  /*93cd0*/  LDL.LU R17, [R1+0x54f0] ;  /* 0x0054f00001117983 */ /* 0x000f280000300800 */
[----:B------:R0:W-:Y:S04]  /*93ce0*/  STL.64 [R1+0x2868], R56 ;  /* 0x0028683801007387 */ /* 0x0001e80000100a00 */
[----:B------:R1:W-:Y:S01]  /*93cf0*/  STL.64 [R1+0x2870], R58 ;  /* 0x0028703a01007387 */ /* 0x0003e20000100a00 */
[----:B0-----:R-:W-:-:S03]  /*93d00*/  IADD3 R56, P0, R51, R3, RZ ;  /* 0x0000000333387210 */ /* 0x001fc60007f1e0ff */
[----:B------:R0:W-:Y:S01]  /*93d10*/  STL.64 [R1+0x2878], R60 ;  /* 0x0028783c01007387 */ /* 0x0001e20000100a00 */
[----:B-1----:R-:W-:Y:S01]  /*93d20*/  IADD3 R58, P1, R51, R0, RZ ;  /* 0x00000000333a7210 */ /* 0x002fe20007f3e0ff */
[----:B------:R-:W-:Y:S02]  /*93d30*/  IMAD.X R57, R48, 0x1, R4, P0 ;  /* 0x0000000130397824 */ /* 0x000fe400000e0604 */
[----:B------:R-:W-:Y:S02]  /*93d40*/  IMAD.MOV.U32 R51, RZ, RZ, R47 ;  /* 0x000000ffff337224 */ /* 0x000fe400078e002f */
[----:B------:R-:W-:Y:S01]  /*93d50*/  IMAD.MOV.U32 R47, RZ, RZ, R46 ;  /* 0x000000ffff2f7224 */ /* 0x000fe200078e002e */
[----:B------:R1:W-:Y:S01]  /*93d60*/  STL.64 [R1+0x2880], R56 ;  /* 0x0028803801007387 */ /* 0x0003e20000100a00 */
[----:B------:R-:W-:Y:S01]  /*93d70*/  IMAD.MOV.U32 R46, RZ, RZ, R45 ;  /* 0x000000ffff2e7224 */ /* 0x000fe200078e002d */
[----:B0-----:R-:W-:Y:S01]  /*93d80*/  IADD3 R60, P2, R50, R14, RZ ;  /* 0x0000000e323c7210 */ /* 0x001fe20007f5e0ff */
[----:B------:R-:W-:-:S02]  /*93d90*/  IMAD.MOV.U32 R45, RZ, RZ, R44 ;  /* 0x000000ffff2d7224 */ /* 0x000fc400078e002c */
[----:B------:R-:W-:Y:S02]  /*93da0*/  IMAD.MOV.U32 R44, RZ, RZ, R43 ;  /* 0x000000ffff2c7224 */ /* 0x000fe400078e002b */
[----:B------:R-:W-:Y:S02]  /*93db0*/  IMAD.MOV.U32 R43, RZ, RZ, R42 ;  /* 0x000000ffff2b7224 */ /* 0x000fe400078e002a */
[----:B------:R-:W-:Y:S01]  /*93dc0*/  IMAD.X R59, R48, 0x1, R2, P1 ;  /* 0x00000001303b7824 */ /* 0x000fe200008e0602 */
[----:B-1----:R-:W-:Y:S01]  /*93dd0*/  IADD3 R56, P0, R50, R13, RZ ;  /* 0x0000000d32387210 */ /* 0x002fe20007f1e0ff */
[----:B------:R-:W-:Y:S02]  /*93de0*/  IMAD.MOV.U32 R42, RZ, RZ, R41 ;  /* 0x000000ffff2a7224 */ /* 0x000fe400078e0029 */
[----:B------:R-:W-:Y:S02]  /*93df0*/  IMAD.MOV.U32 R41, RZ, RZ, R40 ;  /* 0x000000ffff297224 */ /* 0x000fe400078e0028 */
[----:B------:R-:W-:-:S02]  /*93e00*/  IMAD.MOV.U32 R40, RZ, RZ, R39 ;  /* 0x000000ffff287224 */ /* 0x000fc400078e0027 */
[C---:B------:R-:W-:Y:S02]  /*93e10*/  IMAD.X R61, R49.reuse, 0x1, R16, P2 ;  /* 0x00000001313d7824 */ /* 0x040fe400010e0610 */
[----:B------:R-:W-:Y:S02]  /*93e20*/  IMAD.MOV.U32 R39, RZ, RZ, R28 ;  /* 0x000000ffff277224 */ /* 0x000fe400078e001c */
[----:B------:R-:W-:Y:S01]  /*93e30*/  IMAD.X R57, R49, 0x1, R15, P0 ;  /* 0x0000000131397824 */ /* 0x000fe200000e060f */
[----:B------:R0:W-:Y:S01]  /*93e40*/  STL.64 [R1+0x2848], R58 ;  /* 0x0028483a01007387 */ /* 0x0001e20000100a00 */
[----:B------:R-:W-:Y:S02]  /*93e50*/  IMAD.MOV.U32 R28, RZ, RZ, R25 ;  /* 0x000000ffff1c7224 */ /* 0x000fe400078e0019 */
[----:B------:R-:W-:Y:S02]  /*93e60*/  IMAD.MOV.U32 R25, RZ, RZ, R23 ;  /* 0x000000ffff197224 */ /* 0x000fe400078e0017 */
[----:B------:R-:W4:Y:S01]  /*93e70*/  LDL.LU R23, [R1+0x4338] ;  /* 0x0043380001177983 */ /* 0x000f220000300800 */
[----:B------:R-:W-:-:S03]  /*93e80*/  IMAD.MOV.U32 R48, RZ, RZ, R46 ;  /* 0x000000ffff307224 */ /* 0x000fc600078e002e */
[----:B------:R1:W-:Y:S01]  /*93e90*/  STL.64 [R1+0x2850], R60 ;  /* 0x0028503c01007387 */ /* 0x0003e20000100a00 */
[----:B0-----:R-:W-:-:S03]  /*93ea0*/  IADD3 R58, P1, R50, R11, RZ ;  /* 0x0000000b323a7210 */ /* 0x001fc60007f3e0ff */
[----:B------:R0:W-:Y:S01]  /*93eb0*/  STL.64 [R1+0x2858], R56 ;  /* 0x0028583801007387 */ /* 0x0001e20000100a00 */
[----:B------:R-:W-:Y:S02]  /*93ec0*/  IMAD.MOV.U32 R46, RZ, RZ, R45 ;  /* 0x000000ffff2e7224 */ /* 0x000fe400078e002d */
[----:B------:R-:W-:Y:S02]  /*93ed0*/  IMAD.MOV.U32 R45, RZ, RZ, R44 ;  /* 0x000000ffff2d7224 */ /* 0x000fe400078e002c */
[----:B------:R-:W-:Y:S01]  /*93ee0*/  IMAD.X R59, R49, 0x1, R12, P1 ;  /* 0x00000001313b7824 */ /* 0x000fe200008e060c */
[C---:B-1----:R-:W-:Y:S01]  /*93ef0*/  IADD3 R60, P2, R50.reuse, R9, RZ ;  /* 0x00000009323c7210 */ /* 0x042fe20007f5e0ff */
[----:B------:R-:W-:Y:S01]  /*93f00*/  IMAD.MOV.U32 R44, RZ, RZ, R42 ;  /* 0x000000ffff2c7224 */ /* 0x000fe200078e002a */
[----:B0-----:R-:W-:Y:S01]  /*93f10*/  IADD3 R56, P0, R50, R7, RZ ;  /* 0x0000000732387210 */ /* 0x001fe20007f1e0ff */
        /* <DEDUP_REMOVED lines=8> */
[----:B------:R-:W4:Y:S04]  /*93fa0*/  LDL.LU R30, [R1+0x21cc] ;  /* 0x0021cc00011e7983 */ /* 0x000f280000300800 */
[----:B------:R1:W-:Y:S01]  /*93fb0*/  STL.64 [R1+0x2828], R60 ;  /* 0x0028283c01007387 */ /* 0x0003e20000100a00 */
[----:B0-----:R-:W-:-:S03]  /*93fc0*/  IADD3 R58, P1, R50, R5, RZ ;  /* 0x00000005323a7210 */ /* 0x001fc60007f3e0ff */
[----:B------:R0:W-:Y:S01]  /*93fd0*/  STL.64 [R1+0x2830], R56 ;  /* 0x0028303801007387 */ /* 0x0001e20000100a00 */
[C---:B-1----:R-:W-:Y:S02]  /*93fe0*/  IADD3 R60, P2, R50.reuse, R3, RZ ;  /* 0x00000003323c7210 */ /* 0x042fe40007f5e0ff */
[----:B0-----:R-:W-:Y:S01]  /*93ff0*/  IADD3 R56, P0, R50, R0, RZ ;  /* 0x0000000032387210 */ /* 0x001fe20007f1e0ff */
[C---:B------:R-:W-:Y:S02]  /*94000*/  IMAD.X R59, R49.reuse, 0x1, R6, P1 ;  /* 0x00000001313b7824 */ /* 0x040fe400008e0606 */
[C---:B------:R-:W-:Y:S02]  /*94010*/  IMAD.X R61, R49.reuse, 0x1, R4, P2 ;  /* 0x00000001313d7824 */ /* 0x040fe400010e0604 */
[----:B------:R-:W-:Y:S02]  /*94020*/  IMAD.X R57, R49, 0x1, R2, P0 ;  /* 0x0000000131397824 */ /* 0x000fe400000e0602 */
[----:B------:R-:W-:-:S02]  /*94030*/  IMAD.MOV.U32 R49, RZ, RZ, R46 ;  /* 0x000000ffff317224 */ /* 0x000fc400078e002e */
[----:B------:R-:W-:Y:S02]  /*94040*/  IMAD.MOV.U32 R46, RZ, RZ, R45 ;  /* 0x000000ffff2e7224 */ /* 0x000fe400078e002d */
[----:B------:R-:W-:Y:S02]  /*94050*/  IMAD.MOV.U32 R45, RZ, RZ, R44 ;  /* 0x000000ffff2d7224 */ /* 0x000fe400078e002c */
[----:B------:R-:W-:Y:S01]  /*94060*/  IMAD.MOV.U32 R44, RZ, RZ, R42 ;  /* 0x000000ffff2c7224 */ /* 0x000fe200078e002a */
[----:B------:R0:W-:Y:S01]  /*94070*/  STL.64 [R1+0x2838], R58 ;  /* 0x0028383a01007387 */ /* 0x0001e20000100a00 */
[----:B------:R-:W-:Y:S02]  /*94080*/  IMAD.MOV.U32 R42, RZ, RZ, R41 ;  /* 0x000000ffff2a7224 */ /* 0x000fe400078e0029 */
[----:B------:R-:W-:Y:S01]  /*94090*/  IMAD.MOV.U32 R41, RZ, RZ, R40 ;  /* 0x000000ffff297224 */ /* 0x000fe200078e0028 */
[----:B------:R1:W-:Y:S01]  /*940a0*/  STL.64 [R1+0x2840], R60 ;  /* 0x0028403c01007387 */ /* 0x0003e20000100a00 */
[----:B------:R-:W-:-:S02]  /*940b0*/  IMAD.MOV.U32 R40, RZ, RZ, R39 ;  /* 0x000000ffff287224 */ /* 0x000fc400078e0027 */
[----:B------:R-:W-:Y:S01]  /*940c0*/  IMAD.MOV.U32 R39, RZ, RZ, R38 ;  /* 0x000000ffff277224 */ /* 0x000fe200078e0026 */
[----:B------:R3:W-:Y:S04]  /*940d0*/  STL.64 [R1+0x2810], R56 ;  /* 0x0028103801007387 */ /* 0x0007e80000100a00 */
[----:B------:R-:W2:Y:S01]  /*940e0*/  LDL.LU R38, [R1+0x220] ;  /* 0x0002200001267983 */ /* 0x000ea20000300800 */
[C---:B0-----:R-:W-:Y:S02]  /*940f0*/  IADD3 R58, P1, R53.reuse, R14, RZ ;  /* 0x0000000e353a7210 */ /* 0x041fe40007f3e0ff */
[C---:B-1----:R-:W-:Y:S01]  /*94100*/  IADD3 R60, P2, R53.reuse, R13, RZ ;  /* 0x0000000d353c7210 */ /* 0x042fe20007f5e0ff */
[----:B------:R-:W-:Y:S01]  /*94110*/  IMAD.MOV.U32 R50, RZ, RZ, R46 ;  /* 0x000000ffff327224 */ /* 0x000fe200078e002e */
[----:B---3--:R-:W-:Y:S01]  /*94120*/  IADD3 R56, P0, R53, R11, RZ ;  /* 0x0000000b35387210 */ /* 0x008fe20007f1e0ff */
[----:B------:R-:W-:-:S02]  /*94130*/  IMAD.X R59, R55, 0x1, R16, P1 ;  /* 0x00000001373b7824 */ /* 0x000fc400008e0610 */
        /* <DEDUP_REMOVED lines=8> */
[----:B------:R1:W-:Y:S04]  /*941c0*/  STL.64 [R1+0x2808], R60 ;  /* 0x0028083c01007387 */ /* 0x0003e80000100a00 */
[----:B------:R-:W-:Y:S01]  /*941d0*/  STL.64 [R1+0x27e0], R56 ;  /* 0x0027e03801007387 */ /* 0x000fe20000100a00 */
[C---:B0-----:R-:W-:Y:S02]  /*941e0*/  IADD3 R58, P1, R53.reuse, R9, RZ ;  /* 0x00000009353a7210 */ /* 0x041fe40007f3e0ff */
[----:B-1----:R-:W-:-:S03]  /*941f0*/  IADD3 R60, P2, R53, R7, RZ ;  /* 0x00000007353c7210 */ /* 0x002fc60007f5e0ff */
[C---:B------:R-:W-:Y:S02]  /*94200*/  IMAD.X R59, R55.reuse, 0x1, R10, P1 ;  /* 0x00000001373b7824 */ /* 0x040fe400008e060a */
[----:B------:R-:W-:Y:S02]  /*94210*/  IMAD.X R61, R55, 0x1, R8, P2 ;  /* 0x00000001373d7824 */ /* 0x000fe400010e0608 */
[----:B--2---:R-:W-:Y:S02]  /*94220*/  IMAD.MOV.U32 R39, RZ, RZ, R38 ;  /* 0x000000ffff277224 */ /* 0x004fe400078e0026 */
[----:B------:R-:W-:Y:S02]  /*94230*/  IMAD.MOV.U32 R38, RZ, RZ, R37 ;  /* 0x000000ffff267224 */ /* 0x000fe400078e0025 */
[----:B------:R-:W2:Y:S04]  /*94240*/  LDL.LU R37, [R1+0x228] ;  /* 0x0002280001257983 */ /* 0x000ea80000300800 */
[----:B------:R-:W-:Y:S04]  /*94250*/  STL.64 [R1+0x27e8], R58 ;  /* 0x0027e83a01007387 */ /* 0x000fe80000100a00 */
[----:B------:R0:W-:Y:S04]  /*94260*/  STL.64 [R1+0x27f0], R60 ;  /* 0x0027f03c01007387 */ /* 0x0001e80000100a00 */
[----:B0-----:R-:W3:Y:S01]  /*94270*/  LDL.LU.64 R60, [R1+0x54e8] ;  /* 0x0054e800013c7983 */ /* 0x001ee20000300a00 */
[----:B------:R-:W-:-:S02]  /*94280*/  IADD3 R56, P0, R53, R5, RZ ;  /* 0x0000000535387210 */ /* 0x000fc40007f1e0ff */
[C---:B------:R-:W-:Y:S02]  /*94290*/  IADD3 R58, P1, R53.reuse, R3, RZ ;  /* 0x00000003353a7210 */ /* 0x040fe40007f3e0ff */
[----:B------:R-:W-:Y:S01]  /*942a0*/  IADD3 R52, P2, R53, R0, RZ ;  /* 0x0000000035347210 */ /* 0x000fe20007f5e0ff */
[C---:B------:R-:W-:Y:S02]  /*942b0*/  IMAD.X R57, R55.reuse, 0x1, R6, P0 ;  /* 0x0000000137397824 */ /* 0x040fe400000e0606 */
[C---:B------:R-:W-:Y:S02]  /*942c0*/  IMAD.X R59, R55.reuse, 0x1, R4, P1 ;  /* 0x00000001373b7824 */ /* 0x040fe400008e0604 */
[----:B------:R-:W-:Y:S01]  /*942d0*/  IMAD.X R53, R55, 0x1, R2, P2 ;  /* 0x0000000137357824 */ /* 0x000fe200010e0602 */
        /* <DEDUP_REMOVED lines=8> */
[----:B------:R-:W-:Y:S01]  /*94360*/  IMAD.MOV.U32 R42, RZ, RZ, R41 ;  /* 0x000000ffff2a7224 */ /* 0x000fe200078e0029 */
[----:B------:R-:W-:Y:S01]  /*94370*/  IADD3 R58, P1, R51, R13, RZ ;  /* 0x0000000d333a7210 */ /* 0x000fe20007f3e0ff */
[----:B------:R-:W-:Y:S02]  /*94380*/  IMAD.MOV.U32 R41, RZ, RZ, R39 ;  /* 0x000000ffff297224 */ /* 0x000fe400078e0027 */
[----:B------:R-:W-:-:S02]  /*94390*/  IMAD.MOV.U32 R39, RZ, RZ, R38 ;  /* 0x000000ffff277224 */ /* 0x000fc400078e0026 */
[----:B------:R-:W-:Y:S01]  /*943a0*/  IMAD.X R57, R47, 0x1, R16, P0 ;  /* 0x000000012f397824 */ /* 0x000fe200000e0610 */
[----:B------:R-:W-:Y:S01]  /*943b0*/  IADD3 R54, P2, R51, R11, RZ ;  /* 0x0000000b33367210 */ /* 0x000fe20007f5e0ff */
[----:B------:R-:W-:-:S04]  /*943c0*/  IMAD.X R59, R47, 0x1, R15, P1 ;  /* 0x000000012f3b7824 */ /* 0x000fc800008e060f */
[----:B------:R-:W-:Y:S02]  /*943d0*/  IMAD.X R55, R47, 0x1, R12, P2 ;  /* 0x000000012f377824 */ /* 0x000fe400010e060c */
[----:B------:R-:W-:Y:S02]  /*943e0*/  IMAD.MOV.U32 R52, RZ, RZ, R50 ;  /* 0x000000ffff347224 */ /* 0x000fe400078e0032 */
[----:B--2---:R-:W-:Y:S02]  /*943f0*/  IMAD.MOV.U32 R38, RZ, RZ, R37 ;  /* 0x000000ffff267224 */ /* 0x004fe400078e0025 */
[----:B------:R-:W-:Y:S02]  /*94400*/  IMAD.MOV.U32 R37, RZ, RZ, R35 ;  /* 0x000000ffff257224 */ /* 0x000fe400078e0023 */
[----:B------:R-:W-:Y:S02]  /*94410*/  IMAD.MOV.U32 R35, RZ, RZ, R33 ;  /* 0x000000ffff237224 */ /* 0x000fe400078e0021 */
[----:B------:R-:W2:Y:S04]  /*94420*/  LDL.LU R33, [R1+0x217c] ;  /* 0x00217c0001217983 */ /* 0x000ea80000300800 */
[----:B------:R0:W-:Y:S04]  /*94430*/  STL.64 [R1+0x27d0], R56 ;  /* 0x0027d03801007387 */ /* 0x0001e80000100a00 */
[----:B------:R1:W-:Y:S01]  /*94440*/  STL.64 [R1+0x27d8], R58 ;  /* 0x0027d83a01007387 */ /* 0x0003e20000100a00 */
[----:B0-----:R-:W-:-:S02]  /*94450*/  IADD3 R56, P0, R51, R9, RZ ;  /* 0x0000000933387210 */ /* 0x001fc40007f1e0ff */
[----:B-1----:R-:W-:-:S03]  /*94460*/  IADD3 R58, P1, R51, R7, RZ ;  /* 0x00000007333a7210 */ /* 0x002fc60007f3e0ff */
[C---:B------:R-:W-:Y:S01]  /*94470*/  IMAD.X R57, R47.reuse, 0x1, R10, P0 ;  /* 0x000000012f397824 */ /* 0x040fe200000e060a */
[----:B------:R0:W-:Y:S01]  /*94480*/  STL.64 [R1+0x27a0], R54 ;  /* 0x0027a03601007387 */ /* 0x0001e20000100a00 */
[----:B------:R-:W-:-:S03]  /*94490*/  IMAD.X R59, R47, 0x1, R8, P1 ;  /* 0x000000012f3b7824 */ /* 0x000fc600008e0608 */
[----:B------:R1:W-:Y:S01]  /*944a0*/  STL.64 [R1+0x27a8], R56 ;  /* 0x0027a83801007387 */ /* 0x0003e20000100a00 */
[C---:B------:R-:W-:Y:S02]  /*944b0*/  IADD3 R50, P1, R51.reuse, R0, RZ ;  /* 0x0000000033327210 */ /* 0x040fe40007f3e0ff */
[C---:B0-----:R-:W-:Y:S02]  /*944c0*/  IADD3 R54, P2, R51.reuse, R5, RZ ;  /* 0x0000000533367210 */ /* 0x041fe40007f5e0ff */
[----:B-1----:R-:W-:Y:S01]  /*944d0*/  IADD3 R56, P0, R51, R3, RZ ;  /* 0x0000000333387210 */ /* 0x002fe20007f1e0ff */
[----:B------:R-:W-:Y:S01]  /*944e0*/  IMAD.MOV.U32 R51, RZ, RZ, R47 ;  /* 0x000000ffff337224 */ /* 0x000fe200078e002f */
[----:B------:R0:W-:Y:S03]  /*944f0*/  STL.64 [R1+0x27b0], R58 ;  /* 0x0027b03a01007387 */ /* 0x0001e60000100a00 */
[----:B------:R-:W-:-:S02]  /*94500*/  IMAD.X R55, R51, 0x1, R6, P2 ;  /* 0x0000000133377824 */ /* 0x000fc400010e0606 */
[C---:B------:R-:W-:Y:S02]  /*94510*/  IMAD.X R57, R51.reuse, 0x1, R4, P0 ;  /* 0x0000000133397824 */ /* 0x040fe400000e0604 */
[----:B------:R-:W-:Y:S02]  /*94520*/  IMAD.X R51, R51, 0x1, R2, P1 ;  /* 0x0000000133337824 */ /* 0x000fe400008e0602 */
[----:B---3--:R-:W-:Y:S01]  /*94530*/  IMAD.MOV.U32 R47, RZ, RZ, R60 ;  /* 0x000000ffff2f7224 */ /* 0x008fe200078e003c */
[----:B0-----:R-:W3:Y:S04]  /*94540*/  LDL.LU.64 R58, [R1+0x54e0] ;  /* 0x0054e000013a7983 */ /* 0x001ee80000300a00 */
[----:B------:R-:W3:Y:S04]  /*94550*/  LDL.LU R60, [R1+0x54d8] ;  /* 0x0054d800013c7983 */ /* 0x000ee80000300800 */
[----:B------:R0:W-:Y:S04]  /*94560*/  STL.64 [R1+0x27b8], R54 ;  /* 0x0027b83601007387 */ /* 0x0001e80000100a00 */
[----:B------:R1:W-:Y:S04]  /*94570*/  STL.64 [R1+0x27c0], R56 ;  /* 0x0027c03801007387 */ /* 0x0003e80000100a00 */
[----:B------:R4:W-:Y:S01]  /*94580*/  STL.64 [R1+0x2788], R50 ;  /* 0x0027883201007387 */ /* 0x0009e20000100a00 */
[----:B0-----:R-:W-:-:S02]  /*94590*/  IADD3 R54, P2, R48, R14, RZ ;  /* 0x0000000e30367210 */ /* 0x001fc40007f5e0ff */
[----:B-1----:R-:W-:-:S03]  /*945a0*/  IADD3 R56, P0, R48, R13, RZ ;  /* 0x0000000d30387210 */ /* 0x002fc60007f1e0ff */
[C---:B------:R-:W-:Y:S01]  /*945b0*/  IMAD.X R55, R49.reuse, 0x1, R16, P2 ;  /* 0x0000000131377824 */ /* 0x040fe200010e0610 */
[----:B----4-:R-:W-:Y:S01]  /*945c0*/  IADD3 R50, P1, R48, R11, RZ ;  /* 0x0000000b30327210 */ /* 0x010fe20007f3e0ff */
[----:B------:R-:W-:-:S03]  /*945d0*/  IMAD.X R57, R49, 0x1, R15, P0 ;  /* 0x0000000131397824 */ /* 0x000fc600000e060f */
[----:B------:R0:W-:Y:S01]  /*945e0*/  STL.64 [R1+0x2790], R54 ;  /* 0x0027903601007387 */ /* 0x0001e20000100a00 */
[----:B------:R-:W-:-:S03]  /*945f0*/  IMAD.X R51, R49, 0x1, R12, P1 ;  /* 0x0000000131337824 */ /* 0x000fc600008e060c */
[----:B------:R-:W-:Y:S04]  /*94600*/  STL.64 [R1+0x2798], R56 ;  /* 0x0027983801007387 */ /* 0x000fe80000100a00 */
[----:B------:R1:W-:Y:S01]  /*94610*/  STL.64 [R1+0x2760], R50 ;  /* 0x0027603201007387 */ /* 0x0003e20000100a00 */
[C---:B0-----:R-:W-:Y:S01]  /*94620*/  IADD3 R54, P2, R48.reuse, R9, RZ ;  /* 0x0000000930367210 */ /* 0x041fe20007f5e0ff */
[----:B-1----:R-:W-:Y:S01]  /*94630*/  IMAD.MOV.U32 R51, RZ, RZ, R49 ;  /* 0x000000ffff337224 */ /* 0x002fe200078e0031 */
[----:B------:R-:W-:-:S03]  /*94640*/  IADD3 R56, P0, R48, R7, RZ ;  /* 0x0000000730387210 */ /* 0x000fc60007f1e0ff */
[C---:B------:R-:W-:Y:S01]  /*94650*/  IMAD.X R55, R51.reuse, 0x1, R10, P2 ;  /* 0x0000000133377824 */ /* 0x040fe200010e060a */
[C---:B------:R-:W-:Y:S01]  /*94660*/  IADD3 R50, P1, R48.reuse, R5, RZ ;  /* 0x0000000530327210 */ /* 0x040fe20007f3e0ff */
[----:B------:R-:W-:Y:S02]  /*94670*/  IMAD.X R57, R51, 0x1, R8, P0 ;  /* 0x0000000133397824 */ /* 0x000fe400000e0608 */
[----:B------:R-:W-:Y:S01]  /*94680*/  IMAD.MOV.U32 R49, RZ, RZ, R51 ;  /* 0x000000ffff317224 */ /* 0x000fe200078e0033 */
[----:B------:R0:W-:Y:S03]  /*94690*/  STL.64 [R1+0x2768], R54 ;  /* 0x0027683601007387 */ /* 0x0001e60000100a00 */
[----:B------:R-:W-:Y:S01]  /*946a0*/  IMAD.X R51, R49, 0x1, R6, P1 ;  /* 0x0000000131337824 */ /* 0x000fe200008e0606 */
[----:B------:R1:W-:Y:S01]  /*946b0*/  STL.64 [R1+0x2770], R56 ;  /* 0x0027703801007387 */ /* 0x0003e20000100a00 */
[----:B0-----:R-:W-:-:S02]  /*946c0*/  IADD3 R54, P2, R48, R3, RZ ;  /* 0x0000000330367210 */ /* 0x001fc40007f5e0ff */
[----:B------:R-:W-:Y:S01]  /*946d0*/  IADD3 R48, P0, R48, R0, RZ ;  /* 0x0000000030307210 */ /* 0x000fe20007f1e0ff */
[----:B-1----:R-:W4:Y:S02]  /*946e0*/  LDL.LU.64 R56, [R1+0x54d0] ;  /* 0x0054d00001387983 */ /* 0x002f240000300a00 */
[C---:B------:R-:W-:Y:S02]  /*946f0*/  IMAD.X R55, R49.reuse, 0x1, R4, P2 ;  /* 0x0000000131377824 */ /* 0x040fe400010e0604 */
[----:B------:R-:W-:Y:S01]  /*94700*/  IMAD.X R49, R49, 0x1, R2, P0 ;  /* 0x0000000131317824 */ /* 0x000fe200000e0602 */
[----:B------:R0:W-:Y:S04]  /*94710*/  STL.64 [R1+0x2778], R50 ;  /* 0x0027783201007387 */ /* 0x0001e80000100a00 */
[----:B------:R1:W-:Y:S04]  /*94720*/  STL.64 [R1+0x2780], R54 ;  /* 0x0027803601007387 */ /* 0x0003e80000100a00 */
[----:B------:R1:W-:Y:S01]  /*94730*/  STL.64 [R1+0x2748], R48 ;  /* 0x0027483001007387 */ /* 0x0003e20000100a00 */
[----:B0-----:R-:W-:-:S02]  /*94740*/  IADD3 R50, P1, R53, R14, RZ ;  /* 0x0000000e35327210 */ /* 0x001fc40007f3e0ff */
[----:B-1----:R-:W-:-:S03]  /*94750*/  IADD3 R54, P2, R53, R13, RZ ;  /* 0x0000000d35367210 */ /* 0x002fc60007f5e0ff */
[C---:B------:R-:W-:Y:S01]  /*94760*/  IMAD.X R51, R52.reuse, 0x1, R16, P1 ;  /* 0x0000000134337824 */ /* 0x040fe200008e0610 */
[----:B------:R-:W-:Y:S01]  /*94770*/  IADD3 R48, P0, R53, R11, RZ ;  /* 0x0000000b35307210 */ /* 0x000fe20007f1e0ff */
[----:B------:R-:W-:-:S03]  /*94780*/  IMAD.X R55, R52, 0x1, R15, P2 ;  /* 0x0000000134377824 */ /* 0x000fc600010e060f */
[----:B------:R0:W-:Y:S01]  /*94790*/  STL.64 [R1+0x2750], R50 ;  /* 0x0027503201007387 */ /* 0x0001e20000100a00 */
[----:B------:R-:W-:-:S03]  /*947a0*/  IMAD.X R49, R52, 0x1, R12, P0 ;  /* 0x0000000134317824 */ /* 0x000fc600000e060c */
[----:B------:R1:W-:Y:S04]  /*947b0*/  STL.64 [R1+0x2758], R54 ;  /* 0x0027583601007387 */ /* 0x0003e80000100a00 */
[----:B------:R1:W-:Y:S01]  /*947c0*/  STL.64 [R1+0x2720], R48 ;  /* 0x0027203001007387 */ /* 0x0003e20000100a00 */
[C---:B0-----:R-:W-:Y:S02]  /*947d0*/  IADD3 R50, P1, R53.reuse, R9, RZ ;  /* 0x0000000935327210 */ /* 0x041fe40007f3e0ff */
[----:B-1----:R-:W-:Y:S01]  /*947e0*/  IADD3 R54, P2, R53, R7, RZ ;  /* 0x0000000735367210 */ /* 0x002fe20007f5e0ff */
[----:B------:R-:W-:-:S04]  /*947f0*/  IMAD.MOV.U32 R49, RZ, RZ, R52 ;  /* 0x000000ffff317224 */ /* 0x000fc800078e0034 */
        /* <DEDUP_REMOVED lines=8> */
[----:B-1----:R-:W4:Y:S02]  /*94880*/  LDL.LU.64 R54, [R1+0x54c8] ;  /* 0x0054c80001367983 */ /* 0x002f240000300a00 */
[C---:B------:R-:W-:Y:S02]  /*94890*/  IMAD.X R49, R53.reuse, 0x1, R6, P0 ;  /* 0x0000000135317824 */ /* 0x040fe400000e0606 */
        /* <DEDUP_REMOVED lines=14> */
[----:B------:R-:W-:Y:S01]  /*94980*/  IADD3 R50, P1, R45, R7, RZ ;  /* 0x000000072d327210 */ /* 0x000fe20007f3e0ff */
        /* <DEDUP_REMOVED lines=21> */
[----:B0-----:R-:W2:Y:S04]  /*94ae0*/  LDL.LU.64 R52, [R1+0x54c0] ;  /* 0x0054c00001347983 */ /* 0x001ea80000300a00 */
[----:B------:R0:W-:Y:S04]  /*94af0*/  STL.64 [R1+0x26d8], R48 ;  /* 0x0026d83001007387 */ /* 0x0001e80000100a00 */
[----:B------:R-:W-:Y:S04]  /*94b00*/  STL.64 [R1+0x26a0], R50 ;  /* 0x0026a03201007387 */ /* 0x000fe80000100a00 */
[----:B0-----:R-:W3:Y:S01]  /*94b10*/  LDL.LU R49, [R1+0x41fc] ;  /* 0x0041fc0001317983 */ /* 0x001ee20000300800 */
        /* <DEDUP_REMOVED lines=8> */
[----:B------:R-:W-:Y:S01]  /*94ba0*/  IMAD.MOV.U32 R21, RZ, RZ, R18 ;  /* 0x000000ffff157224 */ /* 0x000fe200078e0012 */
[----:B------:R-:W-:Y:S01]  /*94bb0*/  IADD3 R18, P2, R44, R9, RZ ;  /* 0x000000092c127210 */ /* 0x000fe20007f5e0ff */
[----:B------:R-:W-:Y:S02]  /*94bc0*/  IMAD.MOV.U32 R45, RZ, RZ, R41 ;  /* 0x000000ffff2d7224 */ /* 0x000fe400078e0029 */
[----:B------:R-:W-:Y:S02]  /*94bd0*/  IMAD.MOV.U32 R41, RZ, RZ, R19 ;  /* 0x000000ffff297224 */ /* 0x000fe400078e0013 */
[----:B------:R-:W-:-:S05]  /*94be0*/  IMAD.X R19, R47, 0x1, R10, P2 ;  /* 0x000000012f137824 */ /* 0x000fca00010e060a */
[----:B------:R0:W-:Y:S04]  /*94bf0*/  STL.64 [R1+0x26a8], R18 ;  /* 0x0026a81201007387 */ /* 0x0001e80000100a00 */
[----:B0-----:R-:W4:Y:S01]  /*94c00*/  LDL.LU.64 R18, [R1+0x54b8] ;  /* 0x0054b80001127983 */ /* 0x001f220000300a00 */
[C---:B------:R-:W-:Y:S02]  /*94c10*/  IADD3 R48, P0, R44.reuse, R7, RZ ;  /* 0x000000072c307210 */ /* 0x040fe40007f1e0ff */
[----:B------:R-:W-:-:S05]  /*94c20*/  IADD3 R50, P1, R44, R5, RZ ;  /* 0x000000052c327210 */ /* 0x000fca0007f3e0ff */
[----:B------:R-:W-:Y:S01]  /*94c30*/  IMAD.X R51, R47, 0x1, R6, P1 ;  /* 0x000000012f337824 */ /* 0x000fe200008e0606 */
[----:B---3--:R-:W-:Y:S01]  /*94c40*/  ISETP.GE.AND P2, PT, R49, UR5, PT ;  /* 0x0000000531007c0c */ /* 0x008fe2000bf46270 */
[----:B------:R-:W-:-:S05]  /*94c50*/  IMAD.X R49, R47, 0x1, R8, P0 ;  /* 0x000000012f317824 */ /* 0x000fca00000e0608 */
[----:B------:R0:W-:Y:S04]  /*94c60*/  STL.64 [R1+0x26b0], R48 ;  /* 0x0026b03001007387 */ /* 0x0001e80000100a00 */
[----:B------:R1:W-:Y:S01]  /*94c70*/  STL.64 [R1+0x26b8], R50 ;  /* 0x0026b83201007387 */ /* 0x0003e20000100a00 */
[C---:B0-----:R-:W-:Y:S02]  /*94c80*/  IADD3 R48, P0, R44.reuse, R3, RZ ;  /* 0x000000032c307210 */ /* 0x041fe40007f1e0ff */
[----:B-1----:R-:W-:-:S03]  /*94c90*/  IADD3 R50, P1, R44, R0, RZ ;  /* 0x000000002c327210 */ /* 0x002fc60007f3e0ff */
[C---:B------:R-:W-:Y:S02]  /*94ca0*/  IMAD.X R49, R47.reuse, 0x1, R4, P0 ;  /* 0x000000012f317824 */ /* 0x040fe400000e0604 */
[----:B------:R-:W-:Y:S02]  /*94cb0*/  IMAD.MOV.U32 R44, RZ, RZ, R39 ;  /* 0x000000ffff2c7224 */ /* 0x000fe400078e0027 */
[----:B------:R-:W-:Y:S01]  /*94cc0*/  IMAD.MOV.U32 R39, RZ, RZ, R38 ;  /* 0x000000ffff277224 */ /* 0x000fe200078e0026 */
[----:B------:R0:W-:Y:S01]  /*94cd0*/  STL.64 [R1+0x26c0], R48 ;  /* 0x0026c03001007387 */ /* 0x0001e20000100a00 */
[----:B------:R-:W-:Y:S02]  /*94ce0*/  IMAD.MOV.U32 R38, RZ, RZ, R35 ;  /* 0x000000ffff267224 */ /* 0x000fe400078e0023 */
[----:B------:R-:W-:Y:S01]  /*94cf0*/  IMAD.MOV.U32 R35, RZ, RZ, R21 ;  /* 0x000000ffff237224 */ /* 0x000fe200078e0015 */
[----:B------:R-:W-:Y:S01]  /*94d00*/  SHF.R.S32.HI R21, RZ, 0x1f, R46 ;  /* 0x0000001fff157819 */ /* 0x000fe2000001142e */
[----:B------:R-:W-:Y:S01]  /*94d10*/  IMAD.X R51, R47, 0x1, R2, P1 ;  /* 0x000000012f337824 */ /* 0x000fe200008e0602 */
[----:B0-----:R-:W-:-:S04]  /*94d20*/  IADD3 R48, P0, R46, R14, RZ ;  /* 0x0000000e2e307210 */ /* 0x001fc80007f1e0ff */
[----:B------:R0:W-:Y:S01]  /*94d30*/  STL.64 [R1+0x2690], R50 ;  /* 0x0026903201007387 */ /* 0x0001e20000100a00 */
        /* <DEDUP_REMOVED lines=18> */
[C---:B------:R-:W-:Y:S01]  /*94e60*/  IMAD.X R49, R21.reuse, 0x1, R4, P0 ;  /* 0x0000000115317824 */ /* 0x040fe200000e0604 */
[----:B0-----:R-:W-:Y:S01]  /*94e70*/  IADD3 R50, P1, R46, R0, RZ ;  /* 0x000000002e327210 */ /* 0x001fe20007f3e0ff */
[----:B------:R-:W-:Y:S02]  /*94e80*/  IMAD.MOV.U32 R46, RZ, RZ, R44 ;  /* 0x000000ffff2e7224 */ /* 0x000fe400078e002c */
        /* <DEDUP_REMOVED lines=28> */
[----:B0-----:R-:W-:Y:S01]  /*95050*/  IADD3 R50, P1, R45, R0, RZ ;  /* 0x000000002d327210 */ /* 0x001fe20007f3e0ff */
[----:B------:R-:W-:-:S03]  /*95060*/  IMAD.MOV.U32 R45, RZ, RZ, R44 ;  /* 0x000000ffff2d7224 */ /* 0x000fc600078e002c */
[----:B------:R0:W-:Y:S01]  /*95070*/  STL.64 [R1+0x2648], R48 ;  /* 0x0026483001007387 */ /* 0x0001e20000100a00 */
[----:B----4-:R-:W-:Y:S01]  /*95080*/  SHF.R.S32.HI R44, RZ, 0x1f, R19 ;  /* 0x0000001fff2c7819 */ /* 0x010fe20000011413 */
[----:B------:R-:W-:Y:S01]  /*95090*/  IMAD.X R51, R20, 0x1, R2, P1 ;  /* 0x0000000114337824 */ /* 0x000fe200008e0602 */
[----:B------:R-:W-:Y:S02]  /*950a0*/  SHF.R.S32.HI R21, RZ, 0x1f, R43 ;  /* 0x0000001fff157819 */ /* 0x000fe4000001142b */
[----:B0-----:R-:W-:Y:S02]  /*950b0*/  IADD3 R48, P0, R19, R11, RZ ;  /* 0x0000000b13307210 */ /* 0x001fe40007f1e0ff */
[----:B------:R0:W-:Y:S03]  /*950c0*/  STL.64 [R1+0x2618], R50 ;  /* 0x0026183201007387 */ /* 0x0001e60000100a00 */
        /* <DEDUP_REMOVED lines=18> */
[----:B------:R-:W-:Y:S02]  /*951f0*/  IMAD.X R49, R21, 0x1, R6, P1 ;  /* 0x0000000115317824 */ /* 0x000fe400008e0606 */
[----:B------:R-:W-:Y:S01]  /*95200*/  IMAD.MOV.U32 R47, RZ, RZ, R46 ;  /* 0x000000ffff2f7224 */ /* 0x000fe200078e002e */
[----:B0-----:R-:W-:Y:S02]  /*95210*/  IADD3 R50, P0, R43, R3, RZ ;  /* 0x000000032b327210 */ /* 0x001fe40007f1e0ff */
[----:B------:R0:W-:Y:S03]  /*95220*/  STL.64 [R1+0x2608], R48 ;  /* 0x0026083001007387 */ /* 0x0001e60000100a00 */
[----:B------:R-:W-:Y:S01]  /*95230*/  IMAD.X R51, R21, 0x1, R4, P0 ;  /* 0x0000000115337824 */ /* 0x000fe200000e0604 */
[----:B------:R-:W-:-:S02]  /*95240*/  SHF.R.S32.HI R20, RZ, 0x1f, R47 ;  /* 0x0000001fff147819 */ /* 0x000fc4000001142f */
[----:B0-----:R-:W-:Y:S02]  /*95250*/  IADD3 R48, P1, R43, R0, RZ ;  /* 0x000000002b307210 */ /* 0x001fe40007f3e0ff */
[----:B------:R0:W-:Y:S03]  /*95260*/  STL.64 [R1+0x2610], R50 ;  /* 0x0026103201007387 */ /* 0x0001e60000100a00 */
[----:B------:R-:W-:Y:S02]  /*95270*/  IMAD.X R49, R21, 0x1, R2, P1 ;  /* 0x0000000115317824 */ /* 0x000fe400008e0602 */
[----:B------:R-:W-:Y:S01]  /*95280*/  IMAD.MOV.U32 R46, RZ, RZ, R45 ;  /* 0x000000ffff2e7224 */ /* 0x000fe200078e002d */
[----:B0-----:R-:W-:Y:S02]  /*95290*/  IADD3 R50, P0, R47, R14, RZ ;  /* 0x0000000e2f327210 */ /* 0x001fe40007f1e0ff */
[----:B------:R0:W-:Y:S01]  /*952a0*/  STL.64 [R1+0x25d0], R48 ;  /* 0x0025d03001007387 */ /* 0x0001e20000100a00 */
[----:B------:R-:W-:-:S02]  /*952b0*/  IMAD.MOV.U32 R45, RZ, RZ, R42 ;  /* 0x000000ffff2d7224 */ /* 0x000fc400078e002a */
[----:B------:R-:W-:Y:S01]  /*952c0*/  IMAD.X R51, R20, 0x1, R16, P0 ;  /* 0x0000000114337824 */ /* 0x000fe200000e0610 */
[C---:B------:R-:W-:Y:S02]  /*952d0*/  IADD3 R42, P0, R47.reuse, R11, RZ ;  /* 0x0000000b2f2a7210 */ /* 0x040fe40007f1e0ff */
[----:B0-----:R-:W-:-:S03]  /*952e0*/  IADD3 R48, P1, R47, R13, RZ ;  /* 0x0000000d2f307210 */ /* 0x001fc60007f3e0ff */
[C---:B------:R-:W-:Y:S02]  /*952f0*/  IMAD.X R43, R20.reuse, 0x1, R12, P0 ;  /* 0x00000001142b7824 */ /* 0x040fe400000e060c */
[----:B------:R-:W-:Y:S01]  /*95300*/  IMAD.X R49, R20, 0x1, R15, P1 ;  /* 0x0000000114317824 */ /* 0x000fe200008e060f */
[----:B------:R-:W-:Y:S04]  /*95310*/  STL.64 [R1+0x25d8], R50 ;  /* 0x0025d83201007387 */ /* 0x000fe80000100a00 */
[----:B------:R0:W-:Y:S04]  /*95320*/  STL.64 [R1+0x25b0], R48 ;  /* 0x0025b03001007387 */ /* 0x0001e80000100a00 */
[----:B------:R1:W-:Y:S01]  /*95330*/  STL.64 [R1+0x25b8], R42 ;  /* 0x0025b82a01007387 */ /* 0x0003e20000100a00 */
[----:B0-----:R-:W-:-:S02]  /*95340*/  IADD3 R48, P1, R47, R9, RZ ;  /* 0x000000092f307210 */ /* 0x001fc40007f3e0ff */
[----:B-1----:R-:W-:-:S03]  /*95350*/  IADD3 R42, P0, R47, R7, RZ ;  /* 0x000000072f2a7210 */ /* 0x002fc60007f1e0ff */
[C---:B------:R-:W-:Y:S02]  /*95360*/  IMAD.X R49, R20.reuse, 0x1, R10, P1 ;  /* 0x0000000114317824 */ /* 0x040fe400008e060a */
[----:B------:R-:W-:-:S03]  /*95370*/  IMAD.X R43, R20, 0x1, R8, P0 ;  /* 0x00000001142b7824 */ /* 0x000fc600000e0608 */
[----:B------:R0:W-:Y:S04]  /*95380*/  STL.64 [R1+0x25c0], R48 ;  /* 0x0025c03001007387 */ /* 0x0001e80000100a00 */
[----:B------:R1:W-:Y:S01]  /*95390*/  STL.64 [R1+0x25c8], R42 ;  /* 0x0025c82a01007387 */ /* 0x0003e20000100a00 */
[C---:B0-----:R-:W-:Y:S02]  /*953a0*/  IADD3 R48, P1, R47.reuse, R5, RZ ;  /* 0x000000052f307210 */ /* 0x041fe40007f3e0ff */
[----:B-1----:R-:W-:-:S03]  /*953b0*/  IADD3 R42, P0, R47, R3, RZ ;  /* 0x000000032f2a7210 */ /* 0x002fc60007f1e0ff */
[C---:B------:R-:W-:Y:S02]  /*953c0*/  IMAD.X R49, R20.reuse, 0x1, R6, P1 ;  /* 0x0000000114317824 */ /* 0x040fe400008e0606 */
[----:B------:R-:W-:-:S03]  /*953d0*/  IMAD.X R43, R20, 0x1, R4, P0 ;  /* 0x00000001142b7824 */ /* 0x000fc600000e0604 */
[----:B------:R0:W-:Y:S04]  /*953e0*/  STL.64 [R1+0x25a0], R48 ;  /* 0x0025a03001007387 */ /* 0x0001e80000100a00 */
[----:B------:R1:W-:Y:S01]  /*953f0*/  STL.64 [R1+0x25a8], R42 ;  /* 0x0025a82a01007387 */ /* 0x0003e20000100a00 */
[----:B0-----:R-:W-:Y:S02]  /*95400*/  IADD3 R48, P1, R47, R0, RZ ;  /* 0x000000002f307210 */ /* 0x001fe40007f3e0ff */
[----:B-1----:R-:W-:-:S03]  /*95410*/  IADD3 R42, P0, R19, R13, RZ ;  /* 0x0000000d132a7210 */ /* 0x002fc60007f1e0ff */
[----:B------:R-:W-:Y:S02]  /*95420*/  IMAD.X R49, R20, 0x1, R2, P1 ;  /* 0x0000000114317824 */ /* 0x000fe400008e0602 */
[----:B------:R-:W-:-:S03]  /*95430*/  IMAD.X R43, R44, 0x1, R15, P0 ;  /* 0x000000012c2b7824 */ /* 0x000fc600000e060f */
[----:B------:R0:W-:Y:S01]  /*95440*/  STL.64 [R1+0x2598], R48 ;  /* 0x0025983001007387 */ /* 0x0001e20000100a00 */
[----:B------:R-:W-:-:S03]  /*95450*/  SHF.R.S32.HI R21, RZ, 0x1f, R46 ;  /* 0x0000001fff157819 */ /* 0x000fc6000001142e */
[----:B------:R1:W-:Y:S01]  /*95460*/  STL.64 [R1+0x4408], R42 ;  /* 0x0044082a01007387 */ /* 0x0003e20000100a00 */
[C---:B0-----:R-:W-:Y:S02]  /*95470*/  IADD3 R48, P1, R46.reuse, R13, RZ ;  /* 0x0000000d2e307210 */ /* 0x041fe40007f3e0ff */
[----:B-1----:R-:W-:-:S03]  /*95480*/  IADD3 R42, P0, R46, R14, RZ ;  /* 0x0000000e2e2a7210 */ /* 0x002fc60007f1e0ff */
[C---:B------:R-:W-:Y:S02]  /*95490*/  IMAD.X R49, R21.reuse, 0x1, R15, P1 ;  /* 0x0000000115317824 */ /* 0x040fe400008e060f */
[----:B------:R-:W-:Y:S01]  /*954a0*/  IMAD.X R43, R21, 0x1, R16, P0 ;  /* 0x00000001152b7824 */ /* 0x000fe200000e0610 */
[----:B------:R-:W-:-:S04]  /*954b0*/  IADD3 R50, P0, R46, R11, RZ ;  /* 0x0000000b2e327210 */ /* 0x000fc80007f1e0ff */
[----:B------:R0:W-:Y:S01]  /*954c0*/  STL.64 [R1+0x2560], R42 ;  /* 0x0025602a01007387 */ /* 0x0001e20000100a00 */
[----:B------:R-:W-:-:S03]  /*954d0*/  IMAD.X R51, R21, 0x1, R12, P0 ;  /* 0x0000000115337824 */ /* 0x000fc600000e060c */
[----:B------:R1:W-:Y:S01]  /*954e0*/  STL.64 [R1+0x2568], R48 ;  /* 0x0025683001007387 */ /* 0x0003e20000100a00 */
[----:B0-----:R-:W-:Y:S01]  /*954f0*/  IMAD.MOV.U32 R42, RZ, RZ, R40 ;  /* 0x000000ffff2a7224 */ /* 0x001fe200078e0028 */
[C---:B------:R-:W-:Y:S02]  /*95500*/  IADD3 R40, P0, R46.reuse, R7, RZ ;  /* 0x000000072e287210 */ /* 0x040fe40007f1e0ff */
[C---:B-1----:R-:W-:Y:S01]  /*95510*/  IADD3 R48, P1, R46.reuse, R9, RZ ;  /* 0x000000092e307210 */ /* 0x042fe20007f3e0ff */
[----:B------:R-:W-:Y:S02]  /*95520*/  IMAD.MOV.U32 R43, RZ, RZ, R41 ;  /* 0x000000ffff2b7224 */ /* 0x000fe400078e0029 */
[C---:B------:R-:W-:Y:S02]  /*95530*/  IMAD.X R41, R21.reuse, 0x1, R8, P0 ;  /* 0x0000000115297824 */ /* 0x040fe400000e0608 */
[----:B------:R-:W-:Y:S01]  /*95540*/  IMAD.X R49, R21, 0x1, R10, P1 ;  /* 0x0000000115317824 */ /* 0x000fe200008e060a */
[----:B------:R0:W-:Y:S04]  /*95550*/  STL.64 [R1+0x2570], R50 ;  /* 0x0025703201007387 */ /* 0x0001e80000100a00 */
[----:B0-----:R-:W3:Y:S04]  /*95560*/  LDL.LU.64 R50, [R1+0x54b0] ;  /* 0x0054b00001327983 */ /* 0x001ee80000300a00 */
[----:B------:R0:W-:Y:S04]  /*95570*/  STL.64 [R1+0x2578], R48 ;  /* 0x0025783001007387 */ /* 0x0001e80000100a00 */
[----:B------:R1:W-:Y:S01]  /*95580*/  STL.64 [R1+0x2580], R40 ;  /* 0x0025802801007387 */ /* 0x0003e20000100a00 */
[----:B0-----:R-:W-:-:S02]  /*95590*/  IADD3 R48, P1, R46, R5, RZ ;  /* 0x000000052e307210 */ /* 0x001fc40007f3e0ff */
[----:B-1----:R-:W-:-:S03]  /*955a0*/  IADD3 R40, P0, R46, R3, RZ ;  /* 0x000000032e287210 */ /* 0x002fc60007f1e0ff */
[C---:B------:R-:W-:Y:S02]  /*955b0*/  IMAD.X R49, R21.reuse, 0x1, R6, P1 ;  /* 0x0000000115317824 */ /* 0x040fe400008e0606 */
[----:B------:R-:W-:-:S03]  /*955c0*/  IMAD.X R41, R21, 0x1, R4, P0 ;  /* 0x0000000115297824 */ /* 0x000fc600000e0604 */
[----:B------:R-:W-:Y:S01]  /*955d0*/  STL.64 [R1+0x2588], R48 ;  /* 0x0025883001007387 */ /* 0x000fe20000100a00 */
[----:B------:R-:W-:Y:S02]  /*955e0*/  IADD3 R46, P1, R46, R0, RZ ;  /* 0x000000002e2e7210 */ /* 0x000fe40007f3e0ff */
[----:B------:R-:W-:Y:S01]  /*955f0*/  SHF.R.S32.HI R20, RZ, 0x1f, R45 ;  /* 0x0000001fff147819 */ /* 0x000fe2000001142d */
[----:B------:R0:W-:Y:S02]  /*95600*/  STL.64 [R1+0x2590], R40 ;  /* 0x0025902801007387 */ /* 0x0001e40000100a00 */
[----:B------:R-:W-:Y:S01]  /*95610*/  IMAD.X R47, R21, 0x1, R2, P1 ;  /* 0x00000001152f7824 */ /* 0x000fe200008e0602 */
[----:B0-----:R-:W-:-:S04]  /*95620*/  IADD3 R40, P0, R45, R14, RZ ;  /* 0x0000000e2d287210 */ /* 0x001fc80007f1e0ff */
[----:B------:R0:W-:Y:S01]  /*95630*/  STL.64 [R1+0x2550], R46 ;  /* 0x0025502e01007387 */ /* 0x0001e20000100a00 */
[----:B------:R-:W-:-:S05]  /*95640*/  IMAD.X R41, R20, 0x1, R16, P0 ;  /* 0x0000000114297824 */ /* 0x000fca00000e0610 */
[----:B------:R1:W-:Y:S01]  /*95650*/  STL.64 [R1+0x2558], R40 ;  /* 0x0025582801007387 */ /* 0x0003e20000100a00 */
[----:B0-----:R-:W-:-:S05]  /*95660*/  IADD3 R46, P1, R45, R13, RZ ;  /* 0x0000000d2d2e7210 */ /* 0x001fca0007f3e0ff */
[----:B------:R-:W-:Y:S01]  /*95670*/  IMAD.X R47, R20, 0x1, R15, P1 ;  /* 0x00000001142f7824 */ /* 0x000fe200008e060f */
[----:B-1----:R-:W-:-:S04]  /*95680*/  IADD3 R40, P0, R45, R11, RZ ;  /* 0x0000000b2d287210 */ /* 0x002fc80007f1e0ff */
        /* <DEDUP_REMOVED lines=18> */
[----:B------:R-:W-:Y:S01]  /*957b0*/  STL.64 [R1+0x2518], R46 ;  /* 0x0025182e01007387 */ /* 0x000fe20000100a00 */
[----:B------:R-:W-:Y:S01]  /*957c0*/  IMAD.X R41, R44, 0x1, R16, P0 ;  /* 0x000000012c297824 */ /* 0x000fe200000e0610 */
[----:B------:R-:W-:-:S04]  /*957d0*/  SHF.R.S32.HI R20, RZ, 0x1f, R37 ;  /* 0x0000001fff147819 */ /* 0x000fc80000011425 */
[----:B------:R0:W-:Y:S01]  /*957e0*/  STL.64 [R1+0x43d0], R40 ;  /* 0x0043d02801007387 */ /* 0x0001e20000100a00 */
[C---:B------:R-:W-:Y:S02]  /*957f0*/  IADD3 R44, P1, R37.reuse, R13, RZ ;  /* 0x0000000d252c7210 */ /* 0x040fe40007f3e0ff */
[----:B0-----:R-:W-:-:S05]  /*95800*/  IADD3 R40, P0, R37, R14, RZ ;  /* 0x0000000e25287210 */ /* 0x001fca0007f1e0ff */
[C---:B------:R-:W-:Y:S02]  /*95810*/  IMAD.X R41, R20.reuse, 0x1, R16, P0 ;  /* 0x0000000114297824 */ /* 0x040fe400000e0610 */
[----:B------:R-:W-:-:S03]  /*95820*/  IMAD.X R45, R20, 0x1, R15, P1 ;  /* 0x00000001142d7824 */ /* 0x000fc600008e060f */
[----:B------:R0:W-:Y:S04]  /*95830*/  STL.64 [R1+0x2510], R40 ;  /* 0x0025102801007387 */ /* 0x0001e80000100a00 */
[----:B------:R1:W-:Y:S01]  /*95840*/  STL.64 [R1+0x24e0], R44 ;  /* 0x0024e02c01007387 */ /* 0x0003e20000100a00 */
[----:B0-----:R-:W-:-:S05]  /*95850*/  IADD3 R40, P0, R37, R11, RZ ;  /* 0x0000000b25287210 */ /* 0x001fca0007f1e0ff */
[----:B------:R-:W-:Y:S01]  /*95860*/  IMAD.X R41, R20, 0x1, R12, P0 ;  /* 0x0000000114297824 */ /* 0x000fe200000e060c */
[----:B-1----:R-:W-:-:S04]  /*95870*/  IADD3 R44, P1, R37, R9, RZ ;  /* 0x00000009252c7210 */ /* 0x002fc80007f3e0ff */
[----:B------:R0:W-:Y:S01]  /*95880*/  STL.64 [R1+0x24e8], R40 ;  /* 0x0024e82801007387 */ /* 0x0001e20000100a00 */
[----:B------:R-:W-:Y:S01]  /*95890*/  IMAD.X R45, R20, 0x1, R10, P1 ;  /* 0x00000001142d7824 */ /* 0x000fe200008e060a */
[----:B0-----:R-:W-:-:S04]  /*958a0*/  IADD3 R40, P0, R37, R7, RZ ;  /* 0x0000000725287210 */ /* 0x001fc80007f1e0ff */
[----:B------:R0:W-:Y:S01]  /*958b0*/  STL.64 [R1+0x24f0], R44 ;  /* 0x0024f02c01007387 */ /* 0x0001e20000100a00 */
[----:B------:R-:W-:-:S05]  /*958c0*/  IMAD.X R41, R20, 0x1, R8, P0 ;  /* 0x0000000114297824 */ /* 0x000fca00000e0608 */
[----:B------:R1:W-:Y:S01]  /*958d0*/  STL.64 [R1+0x24f8], R40 ;  /* 0x0024f82801007387 */ /* 0x0003e20000100a00 */
[----:B0-----:R-:W-:Y:S01]  /*958e0*/  IADD3 R44, P1, R37, R5, RZ ;  /* 0x00000005252c7210 */ /* 0x001fe20007f3e0ff */
[----:B------:R-:W-:Y:S01]  /*958f0*/  VIADD R19, R19, UR6 ;  /* 0x0000000613137c36 */ /* 0x000fe20008000000 */
[----:B------:R-:W-:Y:S01]  /*95900*/  SHF.R.S32.HI R21, RZ, 0x1f, R43 ;  /* 0x0000001fff157819 */ /* 0x000fe2000001142b */
[----:B------:R-:W-:Y:S01]  /*95910*/  UMOV UR5, UR9 ;  /* 0x0000000900057c82 */ /* 0x000fe20008000000 */
[----:B------:R-:W-:Y:S01]  /*95920*/  LOP3.LUT R17, R17, 0xffffffbf, RZ, 0xc0, !PT ;  /* 0xffffffbf11117812 */ /* 0x000fe200078ec0ff */
[C---:B------:R-:W-:Y:S01]  /*95930*/  IMAD.X R45, R20.reuse, 0x1, R6, P1 ;  /* 0x00000001142d7824 */ /* 0x040fe200008e0606 */
[----:B------:R-:W-:Y:S01]  /*95940*/  ULDC.64 UR6, c[0x0][0x228] ;  /* 0x00008a0000067ab9 */ /* 0x000fe20000000a00 */
[----:B------:R-:W-:Y:S01]  /*95950*/  ULDC.64 UR8, c[0x0][0x228] ;  /* 0x00008a0000087ab9 */ /* 0x000fe20000000a00 */
[----:B-1----:R-:W-:Y:S02]  /*95960*/  IADD3 R40, P0, R37, R3, RZ ;  /* 0x0000000325287210 */ /* 0x002fe40007f1e0ff */
[----:B------:R0:W-:Y:S03]  /*95970*/  STL.64 [R1+0x2500], R44 ;  /* 0x0025002c01007387 */ /* 0x0001e60000100a00 */
[----:B------:R-:W-:-:S05]  /*95980*/  IMAD.X R41, R20, 0x1, R4, P0 ;  /* 0x0000000114297824 */ /* 0x000fca00000e0604 */
[----:B------:R1:W-:Y:S01]  /*95990*/  STL.64 [R1+0x2508], R40 ;  /* 0x0025082801007387 */ /* 0x0003e20000100a00 */
[-C--:B0-----:R-:W-:Y:S01]  /*959a0*/  IADD3 R44, P1, R37, R0.reuse, RZ ;  /* 0x00000000252c7210 */ /* 0x081fe20007f3e0ff */
[----:B------:R-:W-:Y:S02]  /*959b0*/  IMAD.MOV.U32 R37, RZ, RZ, R36 ;  /* 0x000000ffff257224 */ /* 0x000fe400078e0024 */
[----:B------:R-:W-:Y:S01]  /*959c0*/  IMAD.MOV.U32 R36, RZ, RZ, R22 ;  /* 0x000000ffff247224 */ /* 0x000fe200078e0016 */
[----:B------:R-:W-:Y:S01]  /*959d0*/  SHF.R.S32.HI R22, RZ, 0x1f, R19 ;  /* 0x0000001fff167819 */ /* 0x000fe20000011413 */
[----:B------:R-:W-:Y:S01]  /*959e0*/  IMAD.X R45, R20, 0x1, R2, P1 ;  /* 0x00000001142d7824 */ /* 0x000fe200008e0602 */
[----:B-1----:R-:W-:-:S04]  /*959f0*/  IADD3 R40, P0, R19, R0, RZ ;  /* 0x0000000013287210 */ /* 0x002fc80007f1e0ff */
[----:B------:R0:W-:Y:S01]  /*95a00*/  STL.64 [R1+0x24d8], R44 ;  /* 0x0024d82c01007387 */ /* 0x0001e20000100a00 */
[----:B------:R-:W-:-:S05]  /*95a10*/  IMAD.X R41, R22, 0x1, R2, P0 ;  /* 0x0000000116297824 */ /* 0x000fca00000e0602 */
[----:B------:R1:W-:Y:S01]  /*95a20*/  STL.64 [R1+0x4398], R40 ;  /* 0x0043982801007387 */ /* 0x0003e20000100a00 */
[----:B0-----:R-:W-:-:S05]  /*95a30*/  IADD3 R44, P0, R43, R14, RZ ;  /* 0x0000000e2b2c7210 */ /* 0x001fca0007f1e0ff */
[----:B------:R-:W-:Y:S01]  /*95a40*/  IMAD.X R45, R21, 0x1, R16, P0 ;  /* 0x00000001152d7824 */ /* 0x000fe200000e0610 */
[C---:B-1----:R-:W-:Y:S02]  /*95a50*/  IADD3 R40, P1, R43.reuse, R13, RZ ;  /* 0x0000000d2b287210 */ /* 0x042fe40007f3e0ff */
[----:B------:R-:W-:-:S03]  /*95a60*/  IADD3 R46, P0, R43, R11, RZ ;  /* 0x0000000b2b2e7210 */ /* 0x000fc60007f1e0ff */
[C---:B------:R-:W-:Y:S01]  /*95a70*/  IMAD.X R41, R21.reuse, 0x1, R15, P1 ;  /* 0x0000000115297824 */ /* 0x040fe200008e060f */
[----:B------:R0:W-:Y:S01]  /*95a80*/  STL.64 [R1+0x24a0], R44 ;  /* 0x0024a02c01007387 */ /* 0x0001e20000100a00 */
[----:B------:R-:W-:-:S03]  /*95a90*/  IMAD.X R47, R21, 0x1, R12, P0 ;  /* 0x00000001152f7824 */ /* 0x000fc600000e060c */
[----:B------:R1:W-:Y:S01]  /*95aa0*/  STL.64 [R1+0x24a8], R40 ;  /* 0x0024a82801007387 */ /* 0x0003e20000100a00 */
[C---:B0-----:R-:W-:Y:S01]  /*95ab0*/  IADD3 R44, P1, R43.reuse, R9, RZ ;  /* 0x000000092b2c7210 */ /* 0x041fe20007f3e0ff */
[----:B-1----:R-:W-:Y:S01]  /*95ac0*/  IMAD.MOV.U32 R40, RZ, RZ, R38 ;  /* 0x000000ffff287224 */ /* 0x002fe200078e0026 */
[----:B------:R-:W-:Y:S01]  /*95ad0*/  IADD3 R38, P0, R43, R7, RZ ;  /* 0x000000072b267210 */ /* 0x000fe20007f1e0ff */
[----:B------:R-:W-:Y:S02]  /*95ae0*/  IMAD.MOV.U32 R41, RZ, RZ, R39 ;  /* 0x000000ffff297224 */ /* 0x000fe400078e0027 */
        /* <DEDUP_REMOVED lines=9> */
[----:B------:R0:W-:Y:S01]  /*95b80*/  STL.64 [R1+0x24c8], R44 ;  /* 0x0024c82c01007387 */ /* 0x0001e20000100a00 */
[----:B------:R-:W-:-:S03]  /*95b90*/  SHF.R.S32.HI R20, RZ, 0x1f, R42 ;  /* 0x0000001fff147819 */ /* 0x000fc6000001142a */
[----:B------:R1:W-:Y:S01]  /*95ba0*/  STL.64 [R1+0x24d0], R38 ;  /* 0x0024d02601007387 */ /* 0x0003e20000100a00 */
[----:B0-----:R-:W-:Y:S02]  /*95bb0*/  IADD3 R44, P1, R43, R0, RZ ;  /* 0x000000002b2c7210 */ /* 0x001fe40007f3e0ff */
[----:B-1----:R-:W-:-:S03]  /*95bc0*/  IADD3 R38, P0, R42, R14, RZ ;  /* 0x0000000e2a267210 */ /* 0x002fc60007f1e0ff */
[----:B------:R-:W-:Y:S02]  /*95bd0*/  IMAD.X R45, R21, 0x1, R2, P1 ;  /* 0x00000001152d7824 */ /* 0x000fe400008e0602 */
        /* <DEDUP_REMOVED lines=19> */
[----:B------:R-:W-:Y:S01]  /*95d10*/  STL.64 [R1+0x2480], R44 ;  /* 0x0024802c01007387 */ /* 0x000fe20000100a00 */
[----:B------:R-:W-:-:S03]  /*95d20*/  IADD3 R42, P1, R42, R0, RZ ;  /* 0x000000002a2a7210 */ /* 0x000fc60007f3e0ff */
[----:B------:R0:W-:Y:S02]  /*95d30*/  STL.64 [R1+0x2488], R38 ;  /* 0x0024882601007387 */ /* 0x0001e40000100a00 */
[----:B------:R-:W-:Y:S01]  /*95d40*/  IMAD.X R43, R20, 0x1, R2, P1 ;  /* 0x00000001142b7824 */ /* 0x000fe200008e0602 */
[----:B0-----:R-:W-:-:S04]  /*95d50*/  IADD3 R38, P0, R19, R3, RZ ;  /* 0x0000000313267210 */ /* 0x001fc80007f1e0ff */
[----:B------:R-:W-:Y:S01]  /*95d60*/  STL.64 [R1+0x2458], R42 ;  /* 0x0024582a01007387 */ /* 0x000fe20000100a00 */
[----:B------:R-:W-:Y:S01]  /*95d70*/  IMAD.X R39, R22, 0x1, R4, P0 ;  /* 0x0000000116277824 */ /* 0x000fe200000e0604 */
[----:B------:R-:W-:-:S04]  /*95d80*/  SHF.R.S32.HI R21, RZ, 0x1f, R41 ;  /* 0x0000001fff157819 */ /* 0x000fc80000011429 */
[----:B------:R0:W-:Y:S02]  /*95d90*/  STL.64 [R1+0x4360], R38 ;  /* 0x0043602601007387 */ /* 0x0001e40000100a00 */
[----:B0-----:R-:W-:-:S05]  /*95da0*/  IADD3 R38, P0, R41, R14, RZ ;  /* 0x0000000e29267210 */ /* 0x001fca0007f1e0ff */
[----:B------:R-:W-:Y:S01]  /*95db0*/  IMAD.X R39, R21, 0x1, R16, P0 ;  /* 0x0000000115277824 */ /* 0x000fe200000e0610 */
[----:B------:R-:W-:-:S04]  /*95dc0*/  IADD3 R42, P1, R41, R13, RZ ;  /* 0x0000000d292a7210 */ /* 0x000fc80007f3e0ff */
[----:B------:R0:W-:Y:S01]  /*95dd0*/  STL.64 [R1+0x2420], R38 ;  /* 0x0024202601007387 */ /* 0x0001e20000100a00 */
        /* <DEDUP_REMOVED lines=15> */
[----:B------:R-:W-:Y:S01]  /*95ed0*/  IMAD.X R39, R21, 0x1, R4, P0 ;  /* 0x0000000115277824 */ /* 0x000fe200000e0604 */
[----:B------:R-:W-:-:S04]  /*95ee0*/  SHF.R.S32.HI R20, RZ, 0x1f, R40 ;  /* 0x0000001fff147819 */ /* 0x000fc80000011428 */
        /* <DEDUP_REMOVED lines=24> */
[----:B------:R-:W-:-:S04]  /*96070*/  IADD3 R40, P1, R40, R0, RZ ;  /* 0x0000000028287210 */ /* 0x000fc80007f3e0ff */
[----:B------:R0:W-:Y:S01]  /*96080*/  STL.64 [R1+0x2408], R38 ;  /* 0x0024082601007387 */ /* 0x0001e20000100a00 */
        /* <DEDUP_REMOVED lines=52> */
[----:B------:R-:W-:Y:S01]  /*963d0*/  IMAD.MOV.U32 R36, RZ, RZ, R34 ;  /* 0x000000ffff247224 */ /* 0x000fe200078e0022 */
[----:B0-----:R-:W-:Y:S01]  /*963e0*/  IADD3 R40, P1, R33, R0, RZ ;  /* 0x0000000021287210 */ /* 0x001fe20007f3e0ff */
[----:B------:R-:W-:Y:S01]  /*963f0*/  IMAD.MOV.U32 R34, RZ, RZ, R32 ;  /* 0x000000ffff227224 */ /* 0x000fe200078e0020 */
[----:B------:R-:W-:Y:S02]  /*96400*/  SHF.R.S32.HI R21, RZ, 0x1f, R37 ;  /* 0x0000001fff157819 */ /* 0x000fe40000011425 */
[----:B-1----:R-:W-:Y:S01]  /*96410*/  IADD3 R38, P0, R19, R7, RZ ;  /* 0x0000000713267210 */ /* 0x002fe20007f1e0ff */
[----:B------:R-:W-:-:S04]  /*96420*/  IMAD.X R41, R20, 0x1, R2, P1 ;  /* 0x0000000114297824 */ /* 0x000fc800008e0602 */
[----:B------:R-:W-:Y:S01]  /*96430*/  IMAD.X R39, R22, 0x1, R8, P0 ;  /* 0x0000000116277824 */ /* 0x000fe200000e0608 */
[----:B------:R-:W-:Y:S01]  /*96440*/  IADD3 R32, P0, R37, R14, RZ ;  /* 0x0000000e25207210 */ /* 0x000fe20007f1e0ff */
[----:B------:R-:W-:Y:S04]  /*96450*/  STL.64 [R1+0x2358], R40 ;  /* 0x0023582801007387 */ /* 0x000fe80000100a00 */
[----:B------:R-:W-:Y:S01]  /*96460*/  IMAD.X R33, R21, 0x1, R16, P0 ;  /* 0x0000000115217824 */ /* 0x000fe200000e0610 */
        /* <DEDUP_REMOVED lines=46> */
[----:B------:R-:W-:Y:S01]  /*96750*/  STL.64 [R1+0x2300], R38 ;  /* 0x0023002601007387 */ /* 0x000fe20000100a00 */
[----:B0-----:R-:W-:-:S03]  /*96760*/  IADD3 R32, P0, R19, R9, RZ ;  /* 0x0000000913207210 */ /* 0x001fc60007f1e0ff */
[----:B------:R-:W-:Y:S02]  /*96770*/  STL.64 [R1+0x22d8], R36 ;  /* 0x0022d82401007387 */ /* 0x000fe40000100a00 */
        /* <DEDUP_REMOVED lines=102> */
[----:B0-----:R-:W-:-:S03]  /*96de0*/  IADD3 R34, P1, R29, R0, RZ ;  /* 0x000000001d227210 */ /* 0x001fc60007f3e0ff */
[----:B------:R-:W4:Y:S02]  /*96df0*/  LDL.LU R29, [R1+0x4208] ;  /* 0x00420800011d7983 */ /* 0x000f240000300800 */
[----:B------:R-:W-:Y:S01]  /*96e00*/  IMAD.X R35, R21, 0x1, R2, P1 ;  /* 0x0000000115237824 */ /* 0x000fe200008e0602 */
[----:B-1----:R-:W-:-:S04]  /*96e10*/  IADD3 R32, P0, R19, R13, RZ ;  /* 0x0000000d13207210 */ /* 0x002fc80007f1e0ff */
[----:B------:R0:W-:Y:S01]  /*96e20*/  STL.64 [R1+0x21d8], R34 ;  /* 0x0021d82201007387 */ /* 0x0001e20000100a00 */
[----:B------:R-:W-:Y:S01]  /*96e30*/  IMAD.X R33, R22, 0x1, R15, P0 ;  /* 0x0000000116217824 */ /* 0x000fe200000e060f */
[----:B------:R-:W-:-:S04]  /*96e40*/  SHF.R.S32.HI R20, RZ, 0x1f, R30 ;  /* 0x0000001fff147819 */ /* 0x000fc8000001141e */
[----:B------:R1:W-:Y:S01]  /*96e50*/  STL.64 [R1+0x4230], R32 ;  /* 0x0042302001007387 */ /* 0x0003e20000100a00 */
[C---:B0-----:R-:W-:Y:S02]  /*96e60*/  IADD3 R34, P0, R30.reuse, R13, RZ ;  /* 0x0000000d1e227210 */ /* 0x041fe40007f1e0ff */
[----:B-1----:R-:W-:-:S05]  /*96e70*/  IADD3 R32, P1, R30, R14, RZ ;  /* 0x0000000e1e207210 */ /* 0x002fca0007f3e0ff */
        /* <DEDUP_REMOVED lines=14> */
[----:B------:R0:W-:Y:S02]  /*96f60*/  STL.64 [R1+0x21b8], R32 ;  /* 0x0021b82001007387 */ /* 0x0001e40000100a00 */
[C---:B0-----:R-:W-:Y:S02]  /*96f70*/  IADD3 R32, P1, R30.reuse, R3, RZ ;  /* 0x000000031e207210 */ /* 0x041fe40007f3e0ff */
[----:B------:R-:W-:-:S03]  /*96f80*/  IADD3 R30, P0, R30, R0, RZ ;  /* 0x000000001e1e7210 */ /* 0x000fc60007f1e0ff */
[C---:B------:R-:W-:Y:S02]  /*96f90*/  IMAD.X R33, R20.reuse, 0x1, R4, P1 ;  /* 0x0000000114217824 */ /* 0x040fe400008e0604 */
[----:B------:R-:W-:Y:S01]  /*96fa0*/  IMAD.X R31, R20, 0x1, R2, P0 ;  /* 0x00000001141f7824 */ /* 0x000fe200000e0602 */
[----:B------:R-:W-:Y:S01]  /*96fb0*/  STL.64 [R1+0x21c0], R34 ;  /* 0x0021c02201007387 */ /* 0x000fe20000100a00 */
[----:B------:R-:W-:-:S03]  /*96fc0*/  SHF.R.S32.HI R20, RZ, 0x1f, R28 ;  /* 0x0000001fff147819 */ /* 0x000fc6000001141c */
[----:B------:R-:W-:Y:S04]  /*96fd0*/  STL.64 [R1+0x21c8], R32 ;  /* 0x0021c82001007387 */ /* 0x000fe80000100a00 */
[----:B------:R0:W-:Y:S04]  /*96fe0*/  STL.64 [R1+0x21d0], R30 ;  /* 0x0021d01e01007387 */ /* 0x0001e80000100a00 */
[----:B------:R-:W2:Y:S01]  /*96ff0*/  LDL.LU R21, [R1+0x420c] ;  /* 0x00420c0001157983 */ /* 0x000ea20000300800 */
[----:B0-----:R-:W-:-:S05]  /*97000*/  IADD3 R30, P0, R28, R14, RZ ;  /* 0x0000000e1c1e7210 */ /* 0x001fca0007f1e0ff */
[----:B------:R-:W-:-:S05]  /*97010*/  IMAD.X R31, R20, 0x1, R16, P0 ;  /* 0x00000001141f7824 */ /* 0x000fca00000e0610 */
[----:B------:R0:W-:Y:S02]  /*97020*/  STL.64 [R1+0x458], R30 ;  /* 0x0004581e01007387 */ /* 0x0001e40000100a00 */
        /* <DEDUP_REMOVED lines=17> */
[----:B------:R0:W-:Y:S04]  /*97140*/  STL.64 [R1+0x2188], R30 ;  /* 0x0021881e01007387 */ /* 0x0001e80000100a00 */
[----:B0-----:R-:W3:Y:S04]  /*97150*/  LDL.LU R31, [R1+0x4220] ;  /* 0x00422000011f7983 */ /* 0x001ee80000300800 */
[----:B------:R-:W3:Y:S01]  /*97160*/  LDL.LU R30, [R1+0x4224] ;  /* 0x00422400011e7983 */ /* 0x000ee20000300800 */
[----:B----4-:R-:W-:-:S03]  /*97170*/  ISETP.GE.AND P1, PT, R29, UR5, PT ;  /* 0x000000051d007c0c */ /* 0x010fc6000bf26270 */
[----:B------:R-:W4:Y:S01]  /*97180*/  LDL.LU R29, [R1+0x4228] ;  /* 0x00422800011d7983 */ /* 0x000f220000300800 */
[----:B------:R-:W-:Y:S02]  /*97190*/  IADD3 R32, P0, R28, R0, RZ ;  /* 0x000000001c207210 */ /* 0x000fe40007f1e0ff */
[----:B------:R-:W-:-:S03]  /*971a0*/  @P2 LOP3.LUT R17, R17, 0x40, RZ, 0xfc, !PT ;  /* 0x0000004011112812 */ /* 0x000fc600078efcff */
[----:B------:R-:W-:Y:S01]  /*971b0*/  IMAD.X R33, R20, 0x1, R2, P0 ;  /* 0x0000000114217824 */ /* 0x000fe200000e0602 */
[----:B------:R-:W-:Y:S02]  /*971c0*/  LOP3.LUT R17, R17, 0xffffffdf, RZ, 0xc0, !PT ;  /* 0xffffffdf11117812 */ /* 0x000fe400078ec0ff */
[----:B------:R-:W-:Y:S01]  /*971d0*/  IADD3 R20, P0, R19, R14, RZ ;  /* 0x0000000e13147210 */ /* 0x000fe20007f1e0ff */
[----:B------:R-:W-:Y:S01]  /*971e0*/  UMOV UR5, UR7 ;  /* 0x0000000700057c82 */ /* 0x000fe20008000000 */
[----:B------:R-:W-:Y:S01]  /*971f0*/  @P1 LOP3.LUT R17, R17, 0x20, RZ, 0xfc, !PT ;  /* 0x0000002011111812 */ /* 0x000fe200078efcff */
[----:B------:R-:W-:Y:S01]  /*97200*/  STL.64 [R1+0x2190], R32 ;  /* 0x0021902001007387 */ /* 0x000fe20000100a00 */
[----:B------:R-:W-:Y:S01]  /*97210*/  UMOV UR36, UR6 ;  /* 0x0000000600247c82 */ /* 0x000fe20008000000 */
[----:B------:R-:W-:Y:S01]  /*97220*/  ULDC UR6, c[0x0][0x248] ;  /* 0x0000920000067ab9 */ /* 0x000fe20000000800 */
[----:B------:R-:W-:Y:S01]  /*97230*/  UMOV UR7, UR9 ;  /* 0x0000000900077c82 */ /* 0x000fe20008000000 */
[----:B------:R-:W-:Y:S01]  /*97240*/  UMOV UR60, UR8 ;  /* 0x00000008003c7c82 */ /* 0x000fe20008000000 */
[----:B------:R-:W-:Y:S01]  /*97250*/  ULDC.64 UR8, c[0x0][0x228] ;  /* 0x00008a0000087ab9 */ /* 0x000fe20000000a00 */
[----:B------:R-:W-:Y:S01]  /*97260*/  VIADD R19, R19, UR6 ;  /* 0x0000000613137c36 */ /* 0x000fe20008000000 */
[----:B------:R-:W-:Y:S01]  /*97270*/  LOP3.LUT R17, R17, 0xffffffef, RZ, 0xc0, !PT ;  /* 0xffffffef11117812 */ /* 0x000fe200078ec0ff */
[----:B------:R-:W-:Y:S01]  /*97280*/  UMOV UR6, UR9 ;  /* 0x0000000900067c82 */ /* 0x000fe20008000000 */
[----:B------:R-:W-:Y:S01]  /*97290*/  UMOV UR40, UR8 ;  /* 0x0000000800287c82 */ /* 0x000fe20008000000 */
[----:B------:R-:W-:Y:S01]  /*972a0*/  ULDC.64 UR8, c[0x0][0x228] ;  /* 0x00008a0000087ab9 */ /* 0x000fe20000000a00 */
[----:B--2---:R-:W-:Y:S01]  /*972b0*/  ISETP.GE.AND P1, PT, R21, UR5, PT ;  /* 0x0000000515007c0c */ /* 0x004fe2000bf26270 */
[----:B------:R-:W-:-:S05]  /*972c0*/  IMAD.X R21, R22, 0x1, R16, P0 ;  /* 0x0000000116157824 */ /* 0x000fca00000e0610 */
[----:B------:R0:W-:Y:S04]  /*972d0*/  STL.64 [R1+0x4210], R20 ;  /* 0x0042101401007387 */ /* 0x0001e80000100a00 */
[----:B------:R-:W2:Y:S04]  /*972e0*/  LDL.LU R28, [R1+0x422c] ;  /* 0x00422c00011c7983 */ /* 0x000ea80000300800 */
[----:B0-----:R-:W2:Y:S01]  /*972f0*/  LDL.LU R21, [R1+0x4240] ;  /* 0x0042400001157983 */ /* 0x001ea20000300800 */
[----:B------:R-:W-:Y:S01]  /*97300*/  UMOV UR5, UR9 ;  /* 0x0000000900057c82 */ /* 0x000fe20008000000 */
[----:B------:R-:W-:-:S02]  /*97310*/  @P1 LOP3.LUT R17, R17, 0x10, RZ, 0xfc, !PT ;  /* 0x0000001011111812 */ /* 0x000fc400078efcff */
[----:B----4-:R-:W-:Y:S02]  /*97320*/  ISETP.GE.AND P1, PT, R29, UR5, PT ;  /* 0x000000051d007c0c */ /* 0x010fe4000bf26270 */
[----:B------:R-:W4:Y:S01]  /*97330*/  LDL.LU R29, [R1+0x4244] ;  /* 0x00424400011d7983 */ /* 0x000f220000300800 */
[----:B---3--:R-:W-:Y:S02]  /*97340*/  ISETP.GE.AND P0, PT, R31, UR7, PT ;  /* 0x000000071f007c0c */ /* 0x008fe4000bf06270 */
[----:B------:R-:W-:Y:S01]  /*97350*/  ISETP.GE.AND P2, PT, R30, UR6, PT ;  /* 0x000000061e007c0c */ /* 0x000fe2000bf46270 */
[----:B------:R-:W3:Y:S01]  /*97360*/  LDL.LU R22, [R1+0x4250] ;  /* 0x0042500001167983 */ /* 0x000ee20000300800 */
[----:B------:R-:W-:Y:S02]  /*97370*/  LOP3.LUT R17, R17, 0xfffffff7, RZ, 0xc0, !PT ;  /* 0xfffffff711117812 */ /* 0x000fe400078ec0ff */
[----:B------:R-:W-:-:S07]  /*97380*/  SHF.R.S32.HI R20, RZ, 0x1f, R19 ;  /* 0x0000001fff147819 */ /* 0x000fce0000011413 */
[----:B------:R-:W-:Y:S02]  /*97390*/  @P0 LOP3.LUT R17, R17, 0x8, RZ, 0xfc, !PT ;  /* 0x0000000811110812 */ /* 0x000fe400078efcff */
[----:B------:R-:W-:Y:S02]  /*973a0*/  IADD3 R30, P0, R19, R0, RZ ;  /* 0x00000000131e7210 */ /* 0x000fe40007f1e0ff */
[----:B------:R-:W-:Y:S01]  /*973b0*/  LOP3.LUT R17, R17, 0xfffffffb, RZ, 0xc0, !PT ;  /* 0xfffffffb11117812 */ /* 0x000fe200078ec0ff */
[----:B------:R-:W-:Y:S01]  /*973c0*/  UMOV UR55, UR8 ;  /* 0x0000000800377c82 */ /* 0x000fe20008000000 */
[----:B------:R-:W-:Y:S01]  /*973d0*/  ULDC.64 UR8, c[0x0][0x228] ;  /* 0x00008a0000087ab9 */ /* 0x000fe20000000a00 */
[----:B------:R-:W-:Y:S01]  /*973e0*/  IMAD.X R31, R20, 0x1, R2, P0 ;  /* 0x00000001141f7824 */ /* 0x000fe200000e0602 */
[----:B------:R-:W-:Y:S01]  /*973f0*/  @P2 LOP3.LUT R17, R17, 0x4, RZ, 0xfc, !PT ;  /* 0x0000000411112812 */ /* 0x000fe200078efcff */
[----:B------:R-:W-:Y:S01]  /*97400*/  UMOV UR6, UR9 ;  /* 0x0000000900067c82 */ /* 0x000fe20008000000 */
[----:B------:R-:W-:Y:S01]  /*97410*/  UMOV UR51, UR8 ;  /* 0x0000000800337c82 */ /* 0x000fe20008000000 */
[----:B------:R-:W-:Y:S01]  /*97420*/  ULDC.64 UR8, c[0x0][0x228] ;  /* 0x00008a0000087ab9 */ /* 0x000fe20000000a00 */
[----:B------:R-:W-:Y:S01]  /*97430*/  LOP3.LUT R17, R17, 0xfffffffd, RZ, 0xc0, !PT ;  /* 0xfffffffd11117812 */ /* 0x000fe200078ec0ff */
[----:B------:R0:W-:Y:S01]  /*97440*/  STL.64 [R1+0x41f8], R30 ;  /* 0x0041f81e01007387 */ /* 0x0001e20000100a00 */
[----:B------:R-:W-:-:S02]  /*97450*/  UMOV UR5, UR9 ;  /* 0x0000000900057c82 */ /* 0x000fc40008000000 */
[----:B------:R-:W-:Y:S01]  /*97460*/  @P1 LOP3.LUT R17, R17, 0x2, RZ, 0xfc, !PT ;  /* 0x0000000211111812 */ /* 0x000fe200078efcff */
[----:B------:R-:W-:Y:S01]  /*97470*/  UMOV UR56, UR8 ;  /* 0x0000000800387c82 */ /* 0x000fe20008000000 */
[----:B------:R-:W-:Y:S02]  /*97480*/  ULDC.64 UR8, c[0x0][0x228] ;  /* 0x00008a0000087ab9 */ /* 0x000fe40000000a00 */
[----:B------:R-:W-:Y:S02]  /*97490*/  LOP3.LUT R17, R17, 0xfffffffe, RZ, 0xc0, !PT ;  /* 0xfffffffe11117812 */ /* 0x000fe400078ec0ff */
[----:B0-----:R-:W-:-:S05]  /*974a0*/  IADD3 R30, P0, R19, R3, RZ ;  /* 0x00000003131e7210 */ /* 0x001fca0007f1e0ff */
[----:B------:R-:W-:Y:S01]  /*974b0*/  IMAD.X R31, R20, 0x1, R4, P0 ;  /* 0x00000001141f7824 */ /* 0x000fe200000e0604 */
[----:B--2---:R-:W-:Y:S02]  /*974c0*/  ISETP.GE.AND P2, PT, R28, UR6, PT ;  /* 0x000000061c007c0c */ /* 0x004fe4000bf46270 */
[----:B------:R-:W2:Y:S01]  /*974d0*/  LDL.LU R28, [R1+0x4254] ;  /* 0x00425400011c7983 */ /* 0x000ea20000300800 */
[----:B------:R-:W-:-:S03]  /*974e0*/  ISETP.GE.AND P1, PT, R21, UR5, PT ;  /* 0x0000000515007c0c */ /* 0x000fc6000bf26270 */
[----:B------:R-:W2:Y:S01]  /*974f0*/  LDL.LU R21, [R1+0x4260] ;  /* 0x0042600001157983 */ /* 0x000ea20000300800 */
[----:B------:R-:W-:-:S06]  /*97500*/  UMOV UR6, UR9 ;  /* 0x0000000900067c82 */ /* 0x000fcc0008000000 */
[----:B------:R-:W-:Y:S01]  /*97510*/  @P2 LOP3.LUT R17, R17, 0x1, RZ, 0xfc, !PT ;  /* 0x0000000111112812 */ /* 0x000fe200078efcff */
[----:B------:R0:W-:Y:S01]  /*97520*/  STL.64 [R1+0x4208], R30 ;  /* 0x0042081e01007387 */ /* 0x0001e20000100a00 */
[----:B----4-:R-:W-:-:S03]  /*97530*/  ISETP.GE.AND P2, PT, R29, UR6, PT ;  /* 0x000000061d007c0c */ /* 0x010fc6000bf46270 */
[----:B------:R-:W4:Y:S01]  /*97540*/  LDL.LU R29, [R1+0x4264] ;  /* 0x00426400011d7983 */ /* 0x000f220000300800 */
[----:B------:R-:W-:Y:S01]  /*97550*/  LOP3.LUT R18, R18, 0x7fffffff, RZ, 0xc0, !PT ;  /* 0x7fffffff12127812 */ /* 0x000fe200078ec0ff */
[----:B------:R-:W-:Y:S01]  /*97560*/  UMOV UR61, UR8 ;  /* 0x00000008003d7c82 */ /* 0x000fe20008000000 */
[----:B0-----:R-:W-:Y:S01]  /*97570*/  IADD3 R30, P0, R19, R5, RZ ;  /* 0x00000005131e7210 */ /* 0x001fe20007f1e0ff */
[----:B------:R-:W-:Y:S01]  /*97580*/  ULDC.64 UR8, c[0x0][0x228] ;  /* 0x00008a0000087ab9 */ /* 0x000fe20000000a00 */
[----:B------:R-:W-:Y:S01]  /*97590*/  @P1 LOP3.LUT R18, R18, 0x80000000, RZ, 0xfc, !PT ;  /* 0x8000000012121812 */ /* 0x000fe200078efcff */
[----:B------:R-:W-:Y:S02]  /*975a0*/  UMOV UR5, UR9 ;  /* 0x0000000900057c82 */ /* 0x000fe40008000000 */
[----:B---3--:R-:W-:Y:S01]  /*975b0*/  ISETP.GE.AND P1, PT, R22, UR5, PT ;  /* 0x0000000516007c0c */ /* 0x008fe2000bf26270 */
[----:B------:R-:W-:Y:S01]  /*975c0*/  IMAD.X R31, R20, 0x1, R6, P0 ;  /* 0x00000001141f7824 */ /* 0x000fe200000e0606 */
[----:B------:R-:W-:Y:S01]  /*975d0*/  LOP3.LUT R18, R18, 0xbfffffff, RZ, 0xc0, !PT ;  /* 0xbfffffff12127812 */ /* 0x000fe200078ec0ff */
[----:B------:R-:W3:Y:S01]  /*975e0*/  LDL.LU R22, [R1+0x4268] ;  /* 0x0042680001167983 */ /* 0x000ee20000300800 */
[----:B------:R-:W-:Y:S01]  /*975f0*/  UMOV UR58, UR8 ;  /* 0x00000008003a7c82 */ /* 0x000fe20008000000 */
[----:B------:R-:W-:Y:S01]  /*97600*/  ULDC.64 UR8, c[0x0][0x228] ;  /* 0x00008a0000087ab9 */ /* 0x000fe20000000a00 */
[----:B------:R-:W-:Y:S01]  /*97610*/  @P2 LOP3.LUT R18, R18, 0x40000000, RZ, 0xfc, !PT ;  /* 0x4000000012122812 */ /* 0x000fe200078efcff */
[----:B------:R0:W-:Y:S01]  /*97620*/  STL.64 [R1+0x4220], R30 ;  /* 0x0042201e01007387 */ /* 0x0001e20000100a00 */
[----:B------:R-:W-:Y:S01]  /*97630*/  UMOV UR6, UR9 ;  /* 0x0000000900067c82 */ /* 0x000fe20008000000 */
[----:B------:R-:W-:Y:S01]  /*97640*/  UMOV UR54, UR8 ;  /* 0x0000000800367c82 */ /* 0x000fe20008000000 */
[----:B------:R-:W-:Y:S01]  /*97650*/  LOP3.LUT R18, R18, 0xdfffffff, RZ, 0xc0, !PT ;  /* 0xdfffffff12127812 */ /* 0x000fe200078ec0ff */
[----:B------:R-:W-:-:S02]  /*97660*/  ULDC.64 UR8, c[0x0][0x228] ;  /* 0x00008a0000087ab9 */ /* 0x000fc40000000a00 */
[----:B------:R-:W-:Y:S01]  /*97670*/  UMOV UR5, UR9 ;  /* 0x0000000900057c82 */ /* 0x000fe20008000000 */
[----:B0-----:R-:W-:Y:S02]  /*97680*/  IADD3 R30, P0, R19, R7, RZ ;  /* 0x00000007131e7210 */ /* 0x001fe40007f1e0ff */
[----:B------:R-:W-:-:S03]  /*97690*/  @P1 LOP3.LUT R18, R18, 0x20000000, RZ, 0xfc, !PT ;  /* 0x2000000012121812 */ /* 0x000fc600078efcff */
[----:B------:R-:W-:Y:S01]  /*976a0*/  IMAD.X R31, R20, 0x1, R8, P0 ;  /* 0x00000001141f7824 */ /* 0x000fe200000e0608 */
[----:B------:R-:W-:Y:S01]  /*976b0*/  UMOV UR35, UR8 ;  /* 0x0000000800237c82 */ /* 0x000fe20008000000 */
[----:B------:R-:W-:Y:S01]  /*976c0*/  LOP3.LUT R18, R18, 0xefffffff, RZ, 0xc0, !PT ;  /* 0xefffffff12127812 */ /* 0x000fe200078ec0ff */
[----:B------:R-:W-:Y:S01]  /*976d0*/  ULDC.64 UR8, c[0x0][0x228] ;  /* 0x00008a0000087ab9 */ /* 0x000fe20000000a00 */
[----:B--2---:R-:W-:Y:S02]  /*976e0*/  ISETP.GE.AND P2, PT, R28, UR6, PT ;  /* 0x000000061c007c0c */ /* 0x004fe4000bf46270 */
[----:B------:R-:W2:Y:S01]  /*976f0*/  LDL.LU R28, [R1+0x426c] ;  /* 0x00426c00011c7983 */ /* 0x000ea20000300800 */
[----:B------:R-:W-:-:S03]  /*97700*/  ISETP.GE.AND P1, PT, R21, UR5, PT ;  /* 0x0000000515007c0c */ /* 0x000fc6000bf26270 */
[----:B------:R-:W2:Y:S04]  /*97710*/  LDL.LU R21, [R1+0x4278] ;  /* 0x0042780001157983 */ /* 0x000ea80000300800 */
[----:B------:R0:W-:Y:S02]  /*97720*/  STL.64 [R1+0x4228], R30 ;  /* 0x0042281e01007387 */ /* 0x0001e40000100a00 */
[----:B0-----:R-:W-:-:S05]  /*97730*/  IADD3 R30, P0, R19, R9, RZ ;  /* 0x00000009131e7210 */ /* 0x001fca0007f1e0ff */
[----:B------:R-:W-:-:S05]  /*97740*/  IMAD.X R31, R20, 0x1, R10, P0 ;  /* 0x00000001141f7824 */ /* 0x000fca00000e060a */
[----:B------:R0:W-:Y:S04]  /*97750*/  STL.64 [R1+0x4240], R30 ;  /* 0x0042401e01007387 */ /* 0x0001e80000100a00 */
[----:B0-----:R-:W2:Y:S04]  /*97760*/  LDL.LU R31, [R1+0x427c] ;  /* 0x00427c00011f7983 */ /* 0x001ea80000300800 */
[----:B------:R-:W2:Y:S01]  /*97770*/  LDL.LU R30, [R1+0x4280] ;  /* 0x00428000011e7983 */ /* 0x000ea20000300800 */
[----:B------:R-:W-:Y:S01]  /*97780*/  UMOV UR6, UR9 ;  /* 0x0000000900067c82 */ /* 0x000fe20008000000 */
[----:B------:R-:W-:-:S02]  /*97790*/  @P2 LOP3.LUT R18, R18, 0x10000000, RZ, 0xfc, !PT ;  /* 0x1000000012122812 */ /* 0x000fc400078efcff */
[----:B----4-:R-:W-:Y:S02]  /*977a0*/  ISETP.GE.AND P2, PT, R29, UR6, PT ;  /* 0x000000061d007c0c */ /* 0x010fe4000bf46270 */
[----:B------:R-:W4:Y:S01]  /*977b0*/  LDL.LU R29, [R1+0x4284] ;  /* 0x00428400011d7983 */ /* 0x000f220000300800 */
[----:B------:R-:W-:Y:S01]  /*977c0*/  LOP3.LUT R18, R18, 0xf7ffffff, RZ, 0xc0, !PT ;  /* 0xf7ffffff12127812 */ /* 0x000fe200078ec0ff */
[----:B------:R-:W-:Y:S01]  /*977d0*/  UMOV UR34, UR8 ;  /* 0x0000000800227c82 */ /* 0x000fe20008000000 */
[----:B------:R-:W-:Y:S01]  /*977e0*/  ULDC.64 UR8, c[0x0][0x228] ;  /* 0x00008a0000087ab9 */ /* 0x000fe20000000a00 */
[----:B------:R-:W-:Y:S01]  /*977f0*/  IADD3 R32, P0, R19, R11, RZ ;  /* 0x0000000b13207210 */ /* 0x000fe20007f1e0ff */
[----:B------:R-:W-:Y:S01]  /*97800*/  UMOV UR5, UR9 ;  /* 0x0000000900057c82 */ /* 0x000fe20008000000 */
[----:B------:R-:W-:Y:S02]  /*97810*/  @P1 LOP3.LUT R18, R18, 0x8000000, RZ, 0xfc, !PT ;  /* 0x0800000012121812 */ /* 0x000fe400078efcff */
[----:B---3--:R-:W-:-:S02]  /*97820*/  ISETP.GE.AND P1, PT, R22, UR5, PT ;  /* 0x0000000516007c0c */ /* 0x008fc4000bf26270 */
[----:B------:R-:W-:Y:S01]  /*97830*/  LOP3.LUT R18, R18, 0xfbffffff, RZ, 0xc0, !PT ;  /* 0xfbffffff12127812 */ /* 0x000fe200078ec0ff */
[----:B------:R-:W-:Y:S01]  /*97840*/  UMOV UR59, UR8 ;  /* 0x00000008003b7c82 */ /* 0x000fe20008000000 */
[----:B------:R-:W-:Y:S01]  /*97850*/  IMAD.X R33, R20, 0x1, R12, P0 ;  /* 0x0000000114217824 */ /* 0x000fe200000e060c */
[----:B------:R-:W-:Y:S01]  /*97860*/  ULDC.64 UR8, c[0x0][0x228] ;  /* 0x00008a0000087ab9 */ /* 0x000fe20000000a00 */
[----:B------:R-:W-:Y:S01]  /*97870*/  @P2 LOP3.LUT R18, R18, 0x4000000, RZ, 0xfc, !PT ;  /* 0x0400000012122812 */ /* 0x000fe200078efcff */
[----:B------:R-:W-:Y:S02]  /*97880*/  UMOV UR6, UR9 ;  /* 0x0000000900067c82 */ /* 0x000fe40008000000 */
[----:B------:R0:W-:Y:S01]  /*97890*/  STL.64 [R1+0x4250], R32 ;  /* 0x0042502001007387 */ /* 0x0001e20000100a00 */
[----:B------:R-:W-:Y:S01]  /*978a0*/  LOP3.LUT R18, R18, 0xfdffffff, RZ, 0xc0, !PT ;  /* 0xfdffffff12127812 */ /* 0x000fe200078ec0ff */
[----:B------:R-:W-:Y:S01]  /*978b0*/  UMOV UR50, UR8 ;  /* 0x0000000800327c82 */ /* 0x000fe20008000000 */
[----:B------:R-:W-:-:S02]  /*978c0*/  ULDC.64 UR8, c[0x0][0x228] ;  /* 0x00008a0000087ab9 */ /* 0x000fc40000000a00 */
[----:B------:R-:W-:Y:S01]  /*978d0*/  @P1 LOP3.LUT R18, R18, 0x2000000, RZ, 0xfc, !PT ;  /* 0x0200000012121812 */ /* 0x000fe200078efcff */
[----:B------:R-:W-:Y:S01]  /*978e0*/  UMOV UR5, UR9 ;  /* 0x0000000900057c82 */ /* 0x000fe20008000000 */
[----:B0-----:R-:W3:Y:S02]  /*978f0*/  LDL.LU R32, [R1+0x4290] ;  /* 0x0042900001207983 */ /* 0x001ee40000300800 */
[----:B------:R-:W-:Y:S01]  /*97900*/  LOP3.LUT R18, R18, 0xfeffffff, RZ, 0xc0, !PT ;  /* 0xfeffffff12127812 */ /* 0x000fe200078ec0ff */
[----:B------:R-:W-:Y:S01]  /*97910*/  IMAD.U32 R22, RZ, RZ, UR8 ;  /* 0x00000008ff167e24 */ /* 0x000fe2000f8e00ff */
[----:B------:R-:W-:Y:S01]  /*97920*/  ULDC.64 UR8, c[0x0][0x228] ;  /* 0x00008a0000087ab9 */ /* 0x000fe20000000a00 */
[----:B------:R-:W-:-:S05]  /*97930*/  IADD3 R34, P0, R19, R13, RZ ;  /* 0x0000000d13227210 */ /* 0x000fca0007f1e0ff */
[----:B------:R-:W-:Y:S01]  /*97940*/  IMAD.X R35, R20, 0x1, R15, P0 ;  /* 0x0000000114237824 */ /* 0x000fe200000e060f */
[----:B--2---:R-:W-:Y:S01]  /*97950*/  ISETP.GE.AND P2, PT, R28, UR6, PT ;  /* 0x000000061c007c0c */ /* 0x004fe2000bf46270 */
[----:B------:R-:W-:Y:S01]  /*97960*/  ULDC.64 UR6, c[0x0][0x228] ;  /* 0x00008a0000067ab9 */ /* 0x000fe20000000a00 */
[----:B------:R-:W2:Y:S01]  /*97970*/  LDL.LU R28, [R1+0x4294] ;  /* 0x00429400011c7983 */ /* 0x000ea20000300800 */
[----:B------:R-:W-:-:S10]  /*97980*/  ISETP.GE.AND P1, PT, R21, UR5, PT ;  /* 0x0000000515007c0c */ /* 0x000fd4000bf26270 */
[----:B------:R-:W-:-:S04]  /*97990*/  @P2 LOP3.LUT R18, R18, 0x1000000, RZ, 0xfc, !PT ;  /* 0x0100000012122812 */ /* 0x000fc800078efcff */
[----:B------:R-:W-:Y:S01]  /*979a0*/  LOP3.LUT R18, R18, 0xff7fffff, RZ, 0xc0, !PT ;  /* 0xff7fffff12127812 */ /* 0x000fe200078ec0ff */
[----:B------:R-:W-:Y:S01]  /*979b0*/  IMAD.U32 R21, RZ, RZ, UR6 ;  /* 0x00000006ff157e24 */ /* 0x000fe2000f8e00ff */
[----:B------:R-:W-:Y:S02]  /*979c0*/  UMOV UR6, UR9 ;  /* 0x0000000900067c82 */ /* 0x000fe40008000000 */
[----:B------:R-:W-:-:S04]  /*979d0*/  @P1 LOP3.LUT R18, R18, 0x800000, RZ, 0xfc, !PT ;  /* 0x0080000012121812 */ /* 0x000fc800078efcff */
[----:B------:R-:W-:Y:S02]  /*979e0*/  LOP3.LUT R18, R18, 0xffbfffff, RZ, 0xc0, !PT ;  /* 0xffbfffff12127812 */ /* 0x000fe400078ec0ff */
[----:B------:R-:W-:Y:S02]  /*979f0*/  ISETP.GE.AND P2, PT, R31, UR7, PT ;  /* 0x000000071f007c0c */ /* 0x000fe4000bf46270 */
[----:B------:R-:W2:Y:S01]  /*97a00*/  LDL.LU R31, [R1+0x42a0] ;  /* 0x0042a000011f7983 */ /* 0x000ea20000300800 */
[----:B------:R-:W-:Y:S01]  /*97a10*/  ISETP.GE.AND P1, PT, R30, UR6, PT ;  /* 0x000000061e007c0c */ /* 0x000fe2000bf26270 */
[----:B------:R-:W-:-:S09]  /*97a20*/  ULDC.64 UR6, c[0x0][0x228] ;  /* 0x00008a0000067ab9 */ /* 0x000fd20000000a00 */
[----:B------:R-:W-:-:S04]  /*97a30*/  @P2 LOP3.LUT R18, R18, 0x400000, RZ, 0xfc, !PT ;  /* 0x0040000012122812 */ /* 0x000fc800078efcff */
[----:B------:R-:W-:Y:S01]  /*97a40*/  LOP3.LUT R18, R18, 0xffdfffff, RZ, 0xc0, !PT ;  /* 0xffdfffff12127812 */ /* 0x000fe200078ec0ff */
[----:B------:R0:W-:Y:S03]  /*97a50*/  STL.64 [R1+0x4268], R34 ;  /* 0x0042682201007387 */ /* 0x0001e60000100a00 */
[----:B------:R-:W-:Y:S01]  /*97a60*/  @P1 LOP3.LUT R18, R18, 0x200000, RZ, 0xfc, !PT ;  /* 0x0020000012121812 */ /* 0x000fe200078efcff */
[----:B------:R-:W2:Y:S01]  /*97a70*/  LDL.LU R30, [R1+0x42a4] ;  /* 0x0042a400011e7983 */ /* 0x000ea20000300800 */
[----:B----4-:R-:W-:Y:S01]  /*97a80*/  ISETP.GE.AND P1, PT, R29, UR7, PT ;  /* 0x000000071d007c0c */ /* 0x010fe2000bf26270 */
[----:B------:R-:W-:Y:S02]  /*97a90*/  UMOV UR5, UR8 ;  /* 0x0000000800057c82 */ /* 0x000fe40008000000 */
[----:B------:R-:W4:Y:S01]  /*97aa0*/  LDL.LU R29, [R1+0x42b0] ;  /* 0x0042b000011d7983 */ /* 0x000f220000300800 */
[----:B0-----:R-:W-:Y:S01]  /*97ab0*/  IADD3 R34, P0, R19, R14, RZ ;  /* 0x0000000e13227210 */ /* 0x001fe20007f1e0ff */
[----:B------:R-:W-:Y:S01]  /*97ac0*/  ULDC.64 UR8, c[0x0][0x228] ;  /* 0x00008a0000087ab9 */ /* 0x000fe20000000a00 */
[----:B------:R-:W-:Y:S01]  /*97ad0*/  LOP3.LUT R18, R18, 0xffefffff, RZ, 0xc0, !PT ;  /* 0xffefffff12127812 */ /* 0x000fe200078ec0ff */
[----:B------:R-:W-:-:S02]  /*97ae0*/  ULDC UR7, c[0x0][0x248] ;  /* 0x0000920000077ab9 */ /* 0x000fc40000000800 */
[----:B------:R-:W-:-:S05]  /*97af0*/  IMAD.X R35, R20, 0x1, R16, P0 ;  /* 0x0000000114237824 */ /* 0x000fca00000e0610 */
[----:B------:R0:W-:Y:S01]  /*97b00*/  STL.64 [R1+0x4280], R34 ;  /* 0x0042802201007387 */ /* 0x0001e20000100a00 */
[----:B------:R-:W-:Y:S02]  /*97b10*/  @P1 LOP3.LUT R18, R18, 0x100000, RZ, 0xfc, !PT ;  /* 0x0010000012121812 */ /* 0x000fe400078efcff */
[----:B---3--:R-:W-:Y:S02]  /*97b20*/  ISETP.GE.AND P0, PT, R32, UR9, PT ;  /* 0x0000000920007c0c */ /* 0x008fe4000bf06270 */
[----:B------:R-:W3:Y:S01]  /*97b30*/  LDL.LU R32, [R1+0x42b4] ;  /* 0x0042b40001207983 */ /* 0x000ee20000300800 */
[----:B------:R-:W-:Y:S01]  /*97b40*/  LOP3.LUT R18, R18, 0xfff7ffff, RZ, 0xc0, !PT ;  /* 0xfff7ffff12127812 */ /* 0x000fe200078ec0ff */
[----:B------:R-:W-:Y:S01]  /*97b50*/  VIADD R19, R19, UR7 ;  /* 0x0000000713137c36 */ /* 0x000fe20008000000 */
[----:B------:R-:W-:-:S08]  /*97b60*/  ULDC UR7, c[0x0][0x248] ;  /* 0x0000920000077ab9 */ /* 0x000fd00000000800 */
[----:B------:R-:W-:Y:S02]  /*97b70*/  @P0 LOP3.LUT R18, R18, 0x80000, RZ, 0xfc, !PT ;  /* 0x0008000012120812 */ /* 0x000fe400078efcff */
[----:B------:R-:W-:Y:S02]  /*97b80*/  SHF.R.S32.HI R20, RZ, 0x1f, R19 ;  /* 0x0000001fff147819 */ /* 0x000fe40000011413 */
[----:B------:R-:W-:Y:S02]  /*97b90*/  LOP3.LUT R18, R18, 0xfffbffff, RZ, 0xc0, !PT ;  /* 0xfffbffff12127812 */ /* 0x000fe400078ec0ff */
[----:B0-----:R-:W-:-:S05]  /*97ba0*/  IADD3 R34, P0, R19, R0, RZ ;  /* 0x0000000013227210 */ /* 0x001fca0007f1e0ff */
[----:B------:R-:W-:Y:S01]  /*97bb0*/  IMAD.X R35, R20, 0x1, R2, P0 ;  /* 0x0000000114237824 */ /* 0x000fe200000e0602 */
[----:B--2---:R-:W-:Y:S02]  /*97bc0*/  ISETP.GE.AND P2, PT, R28, UR11, PT ;  /* 0x0000000b1c007c0c */ /* 0x004fe4000bf46270 */
[----:B------:R-:W2:Y:S04]  /*97bd0*/  LDL.LU R28, [R1+0x42c0] ;  /* 0x0042c000011c7983 */ /* 0x000ea80000300800 */
[----:B------:R-:W2:Y:S07]  /*97be0*/  LDL.LU R33, [R1+0x42c4] ;  /* 0x0042c40001217983 */ /* 0x000eae0000300800 */
[----:B------:R-:W-:-:S04]  /*97bf0*/  @P2 LOP3.LUT R18, R18, 0x40000, RZ, 0xfc, !PT ;  /* 0x0004000012122812 */ /* 0x000fc800078efcff */
[----:B------:R-:W-:Y:S02]  /*97c00*/  LOP3.LUT R18, R18, 0xfffdffff, RZ, 0xc0, !PT ;  /* 0xfffdffff12127812 */ /* 0x000fe400078ec0ff */
[----:B------:R-:W-:Y:S02]  /*97c10*/  ISETP.GE.AND P1, PT, R31, UR13, PT ;  /* 0x0000000d1f007c0c */ /* 0x000fe4000bf26270 */
[----:B------:R-:W2:Y:S04]  /*97c20*/  LDL.LU R31, [R1+0x42d0] ;  /* 0x0042d000011f7983 */ /* 0x000ea80000300800 */
[----:B------:R0:W-:Y:S07]  /*97c30*/  STL.64 [R1+0x4260], R34 ;  /* 0x0042602201007387 */ /* 0x0001ee0000100a00 */
[----:B------:R-:W-:-:S02]  /*97c40*/  @P1 LOP3.LUT R18, R18, 0x20000, RZ, 0xfc, !PT ;  /* 0x0002000012121812 */ /* 0x000fc400078efcff */
[----:B------:R-:W-:Y:S02]  /*97c50*/  ISETP.GE.AND P2, PT, R30, UR15, PT ;  /* 0x0000000f1e007c0c */ /* 0x000fe4000bf46270 */
[----:B------:R-:W2:Y:S01]  /*97c60*/  LDL.LU R30, [R1+0x42d4] ;  /* 0x0042d400011e7983 */ /* 0x000ea20000300800 */
[----:B----4-:R-:W-:Y:S02]  /*97c70*/  ISETP.GE.AND P1, PT, R29, UR17, PT ;  /* 0x000000111d007c0c */ /* 0x010fe4000bf26270 */
[----:B------:R-:W-:Y:S01]  /*97c80*/  LOP3.LUT R18, R18, 0xfffeffff, RZ, 0xc0, !PT ;  /* 0xfffeffff12127812 */ /* 0x000fe200078ec0ff */
[----:B------:R-:W4:Y:S01]  /*97c90*/  LDL.LU R29, [R1+0x42d8] ;  /* 0x0042d800011d7983 */ /* 0x000f220000300800 */
[----:B0-----:R-:W-:Y:S01]  /*97ca0*/  IADD3 R34, P0, R19, R3, RZ ;  /* 0x0000000313227210 */ /* 0x001fe20007f1e0ff */
[----:B------:R-:W-:-:S05]  /*97cb0*/  UMOV UR13, UR35 ;  /* 0x00000023000d7c82 */ /* 0x000fca0008000000 */
[----:B------:R-:W-:Y:S01]  /*97cc0*/  @P2 LOP3.LUT R18, R18, 0x10000, RZ, 0xfc, !PT ;  /* 0x0001000012122812 */ /* 0x000fe200078efcff */
[----:B------:R-:W-:Y:S01]  /*97cd0*/  UMOV UR15, UR34 ;  /* 0x00000022000f7c82 */ /* 0x000fe20008000000 */
[----:B------:R-:W-:Y:S01]  /*97ce0*/  ULDC.64 UR34, c[0x0][0x228] ;  /* 0x00008a0000227ab9 */ /* 0x000fe20000000a00 */
[----:B------:R-:W-:Y:S01]  /*97cf0*/  IMAD.X R35, R20, 0x1, R4, P0 ;  /* 0x0000000114237824 */ /* 0x000fe200000e0604 */
[----:B------:R-:W-:Y:S01]  /*97d00*/  LOP3.LUT R18, R18, 0xffff7fff, RZ, 0xc0, !PT ;  /* 0xffff7fff12127812 */ /* 0x000fe200078ec0ff */
[----:B------:R-:W-:Y:S01]  /*97d10*/  UMOV UR11, UR53 ;  /* 0x00000035000b7c82 */ /* 0x000fe20008000000 */
[----:B------:R-:W-:Y:S01]  /*97d20*/  UMOV UR9, UR52 ;  /* 0x0000003400097c82 */ /* 0x000fe20008000000 */
[----:B------:R-:W-:Y:S01]  /*97d30*/  ULDC.64 UR52, c[0x0][0x228] ;  /* 0x00008a0000347ab9 */ /* 0x000fe20000000a00 */
[----:B------:R0:W-:Y:S01]  /*97d40*/  STL.64 [R1+0x4278], R34 ;  /* 0x0042782201007387 */ /* 0x0001e20000100a00 */
[----:B------:R-:W-:Y:S01]  /*97d50*/  @P1 LOP3.LUT R18, R18, 0x8000, RZ, 0xfc, !PT ;  /* 0x0000800012121812 */ /* 0x000fe200078efcff */
[----:B------:R-:W-:-:S03]  /*97d60*/  ULDC UR17, c[0x0][0x228] ;  /* 0x00008a0000117ab9 */ /* 0x000fc60000000800 */
[----:B------:R-:W-:Y:S02]  /*97d70*/  LOP3.LUT R18, R18, 0xffffbfff, RZ, 0xc0, !PT ;  /* 0xffffbfff12127812 */ /* 0x000fe400078ec0ff */
[----:B---3--:R-:W-:Y:S01]  /*97d80*/  ISETP.GE.AND P2, PT, R32, UR19, PT ;  /* 0x0000001320007c0c */ /* 0x008fe2000bf46270 */
[----:B------:R-:W-:Y:S01]  /*97d90*/  ULDC UR19, c[0x0][0x228] ;  /* 0x00008a0000137ab9 */ /* 0x000fe20000000800 */
[----:B------:R-:W3:Y:S01]  /*97da0*/  LDL.LU R32, [R1+0x42dc] ;  /* 0x0042dc0001207983 */ /* 0x000ee20000300800 */
[----:B0-----:R-:W-:-:S10]  /*97db0*/  IADD3 R34, P0, R19, R5, RZ ;  /* 0x0000000513227210 */ /* 0x001fd40007f1e0ff */
[----:B------:R-:W-:-:S04]  /*97dc0*/  @P2 LOP3.LUT R18, R18, 0x4000, RZ, 0xfc, !PT ;  /* 0x0000400012122812 */ /* 0x000fc800078efcff */
[----:B------:R-:W-:Y:S01]  /*97dd0*/  LOP3.LUT R18, R18, 0xffffdfff, RZ, 0xc0, !PT ;  /* 0xffffdfff12127812 */ /* 0x000fe200078ec0ff */
[----:B------:R-:W-:Y:S01]  /*97de0*/  IMAD.X R35, R20, 0x1, R6, P0 ;  /* 0x0000000114237824 */ /* 0x000fe200000e0606 */
[----:B--2---:R-:W-:Y:S01]  /*97df0*/  ISETP.GE.AND P1, PT, R28, UR21, PT ;  /* 0x000000151c007c0c */ /* 0x004fe2000bf26270 */
[----:B------:R-:W-:Y:S02]  /*97e00*/  IMAD.MOV.U32 R28, RZ, RZ, R27 ;  /* 0x000000ffff1c7224 */ /* 0x000fe400078e001b */
[----:B------:R-:W2:Y:S01]  /*97e10*/  LDL.LU R27, [R1+0x42f0] ;  /* 0x0042f000011b7983 */ /* 0x000ea20000300800 */
[----:B------:R-:W-:Y:S01]  /*97e20*/  ISETP.GE.AND P2, PT, R33, UR23, PT ;  /* 0x0000001721007c0c */ /* 0x000fe2000bf46270 */
[----:B------:R-:W-:Y:S01]  /*97e30*/  UMOV UR21, UR57 ;  /* 0x0000003900157c82 */ /* 0x000fe20008000000 */
[----:B------:R-:W-:Y:S01]  /*97e40*/  LOP3.LUT R60, R60, 0xffffbfff, RZ, 0xc0, !PT ;  /* 0xffffbfff3c3c7812 */ /* 0x000fe200078ec0ff */
[----:B------:R0:W-:Y:S01]  /*97e50*/  STL.64 [R1+0x4290], R34 ;  /* 0x0042902201007387 */ /* 0x0001e20000100a00 */
[----:B------:R-:W-:-:S05]  /*97e60*/  ULDC UR23, c[0x0][0x228] ;  /* 0x00008a0000177ab9 */ /* 0x000fca0000000800 */
[----:B------:R-:W-:-:S04]  /*97e70*/  @P1 LOP3.LUT R18, R18, 0x2000, RZ, 0xfc, !PT ;  /* 0x0000200012121812 */ /* 0x000fc800078efcff */
[----:B------:R-:W-:Y:S02]  /*97e80*/  LOP3.LUT R18, R18, 0xffffefff, RZ, 0xc0, !PT ;  /* 0xffffefff12127812 */ /* 0x000fe400078ec0ff */
[----:B0-----:R-:W-:Y:S02]  /*97e90*/  IADD3 R34, P0, R19, R7, RZ ;  /* 0x0000000713227210 */ /* 0x001fe40007f1e0ff */
[----:B------:R-:W-:-:S03]  /*97ea0*/  @P2 LOP3.LUT R18, R18, 0x1000, RZ, 0xfc, !PT ;  /* 0x0000100012122812 */ /* 0x000fc600078efcff */
[----:B------:R-:W-:Y:S01]  /*97eb0*/  IMAD.X R35, R20, 0x1, R8, P0 ;  /* 0x0000000114237824 */ /* 0x000fe200000e0608 */
[----:B------:R-:W-:-:S04]  /*97ec0*/  LOP3.LUT R18, R18, 0xfffff7ff, RZ, 0xc0, !PT ;  /* 0xfffff7ff12127812 */ /* 0x000fc800078ec0ff */
[----:B------:R0:W-:Y:S01]  /*97ed0*/  STL.64 [R1+0x42a0], R34 ;  /* 0x0042a02201007387 */ /* 0x0001e20000100a00 */
[----:B------:R-:W-:Y:S01]  /*97ee0*/  ISETP.GE.AND P1, PT, R31, UR25, PT ;  /* 0x000000191f007c0c */ /* 0x000fe2000bf26270 */
[----:B------:R-:W-:Y:S02]  /*97ef0*/  ULDC UR25, c[0x0][0x228] ;  /* 0x00008a0000197ab9 */ /* 0x000fe40000000800 */
[----:B------:R-:W2:Y:S10]  /*97f00*/  LDL.LU R31, [R1+0x42f4] ;  /* 0x0042f400011f7983 */ /* 0x000eb40000300800 */
[----:B------:R-:W-:-:S02]  /*97f10*/  @P1 LOP3.LUT R18, R18, 0x800, RZ, 0xfc, !PT ;  /* 0x0000080012121812 */ /* 0x000fc400078efcff */
[----:B----4-:R-:W-:Y:S01]  /*97f20*/  ISETP.GE.AND P1, PT, R29, UR29, PT ;  /* 0x0000001d1d007c0c */ /* 0x010fe2000bf26270 */
[----:B------:R-:W-:Y:S01]  /*97f30*/  ULDC UR29, c[0x0][0x228] ;  /* 0x00008a00001d7ab9 */ /* 0x000fe20000000800 */
[----:B------:R-:W4:Y:S01]  /*97f40*/  LDL.LU R29, [R1+0x42f8] ;  /* 0x0042f800011d7983 */ /* 0x000f220000300800 */
[----:B------:R-:W-:Y:S01]  /*97f50*/  ISETP.GE.AND P2, PT, R30, UR27, PT ;  /* 0x0000001b1e007c0c */ /* 0x000fe2000bf46270 */
[----:B------:R-:W-:Y:S01]  /*97f60*/  ULDC UR27, c[0x0][0x228] ;  /* 0x00008a00001b7ab9 */ /* 0x000fe20000000800 */
[----:B0-----:R-:W-:Y:S02]  /*97f70*/  IADD3 R34, P0, R19, R9, RZ ;  /* 0x0000000913227210 */ /* 0x001fe40007f1e0ff */
[----:B------:R-:W-:-:S03]  /*97f80*/  LOP3.LUT R18, R18, 0xfffffbff, RZ, 0xc0, !PT ;  /* 0xfffffbff12127812 */ /* 0x000fc600078ec0ff */
[----:B------:R-:W-:-:S06]  /*97f90*/  IMAD.X R35, R20, 0x1, R10, P0 ;  /* 0x0000000114237824 */ /* 0x000fcc00000e060a */
[----:B------:R-:W-:Y:S01]  /*97fa0*/  @P2 LOP3.LUT R18, R18, 0x400, RZ, 0xfc, !PT ;  /* 0x0000040012122812 */ /* 0x000fe200078efcff */
[----:B------:R-:W-:Y:S03]  /*97fb0*/  STL.64 [R1+0x42b0], R34 ;  /* 0x0042b02201007387 */ /* 0x000fe60000100a00 */
[----:B------:R-:W-:Y:S01]  /*97fc0*/  LOP3.LUT R18, R18, 0xfffffdff, RZ, 0xc0, !PT ;  /* 0xfffffdff12127812 */ /* 0x000fe200078ec0ff */
[----:B------:R-:W4:Y:S03]  /*97fd0*/  LDL.LU R30, [R1+0x42fc] ;  /* 0x0042fc00011e7983 */ /* 0x000f260000300800 */
[----:B------:R-:W-:Y:S02]  /*97fe0*/  @P1 LOP3.LUT R18, R18, 0x200, RZ, 0xfc, !PT ;  /* 0x0000020012121812 */ /* 0x000fe400078efcff */
[----:B---3--:R-:W-:Y:S01]  /*97ff0*/  ISETP.GE.AND P1, PT, R32, UR31, PT ;  /* 0x0000001f20007c0c */ /* 0x008fe2000bf26270 */
[----:B------:R-:W-:Y:S01]  /*98000*/  ULDC UR31, c[0x0][0x228] ;  /* 0x00008a00001f7ab9 */ /* 0x000fe20000000800 */
[----:B------:R-:W-:-:S11]  /*98010*/  LOP3.LUT R18, R18, 0xfffffeff, RZ, 0xc0, !PT ;  /* 0xfffffeff12127812 */ /* 0x000fd600078ec0ff */
[----:B------:R-:W-:-:S04]  /*98020*/  @P1 LOP3.LUT R18, R18, 0x100, RZ, 0xfc, !PT ;  /* 0x0000010012121812 */ /* 0x000fc800078efcff */
[----:B------:R-:W-:Y:S02]  /*98030*/  LOP3.LUT R18, R18, 0xffffff7f, RZ, 0xc0, !PT ;  /* 0xffffff7f12127812 */ /* 0x000fe400078ec0ff */
[----:B--2---:R-:W-:Y:S01]  /*98040*/  ISETP.GE.AND P0, PT, R27, UR33, PT ;  /* 0x000000211b007c0c */ /* 0x004fe2000bf06270 */
[----:B------:R-:W-:Y:S01]  /*98050*/  UMOV UR33, UR36 ;  /* 0x0000002400217c82 */ /* 0x000fe20008000000 */
[----:B------:R-:W2:Y:S01]  /*98060*/  LDL.LU R27, [R1+0x4300] ;  /* 0x00430000011b7983 */ /* 0x000ea20000300800 */
[----:B------:R-:W-:-:S10]  /*98070*/  ULDC.64 UR36, c[0x0][0x228] ;  /* 0x00008a0000247ab9 */ /* 0x000fd40000000a00 */
[----:B------:R-:W-:Y:S02]  /*98080*/  @P0 LOP3.LUT R18, R18, 0x80, RZ, 0xfc, !PT ;  /* 0x0000008012120812 */ /* 0x000fe400078efcff */
[----:B------:R-:W-:-:S05]  /*98090*/  IADD3 R32, P0, R19, R11, RZ ;  /* 0x0000000b13207210 */ /* 0x000fca0007f1e0ff */
[----:B------:R-:W-:-:S05]  /*980a0*/  IMAD.X R33, R20, 0x1, R12, P0 ;  /* 0x0000000114217824 */ /* 0x000fca00000e060c */
[----:B------:R0:W-:Y:S04]  /*980b0*/  STL.64 [R1+0x42c0], R32 ;  /* 0x0042c02001007387 */ /* 0x0001e80000100a00 */
[----:B0-----:R-:W3:Y:S01]  /*980c0*/  LDL.LU R32, [R1+0x4304] ;  /* 0x0043040001207983 */ /* 0x001ee20000300800 */
[----:B----4-:R-:W-:-:S03]  /*980d0*/  ISETP.GE.AND P1, PT, R29, UR37, PT ;  /* 0x000000251d007c0c */ /* 0x010fc6000bf26270 */
[----:B------:R-:W4:Y:S01]  /*980e0*/  LDL.LU R29, [R1+0x4310] ;  /* 0x00431000011d7983 */ /* 0x000f220000300800 */
[----:B------:R-:W-:Y:S02]  /*980f0*/  IADD3 R34, P0, R19, R13, RZ ;  /* 0x0000000d13227210 */ /* 0x000fe40007f1e0ff */
[----:B------:R-:W-:-:S03]  /*98100*/  ISETP.GE.AND P2, PT, R31, UR35, PT ;  /* 0x000000231f007c0c */ /* 0x000fc6000bf46270 */
[----:B------:R-:W-:Y:S01]  /*98110*/  IMAD.X R35, R20, 0x1, R15, P0 ;  /* 0x0000000114237824 */ /* 0x000fe200000e060f */
[----:B------:R-:W-:-:S04]  /*98120*/  LOP3.LUT R18, R18, 0xffffffbf, RZ, 0xc0, !PT ;  /* 0xffffffbf12127812 */ /* 0x000fc800078ec0ff */
[----:B------:R0:W-:Y:S04]  /*98130*/  STL.64 [R1+0x42d8], R34 ;  /* 0x0042d82201007387 */ /* 0x0001e80000100a00 */
[----:B------:R-:W3:Y:S01]  /*98140*/  LDL.LU R31, [R1+0x4314] ;  /* 0x00431400011f7983 */ /* 0x000ee20000300800 */
[----:B------:R-:W-:-:S04]  /*98150*/  @P2 LOP3.LUT R18, R18, 0x40, RZ, 0xfc, !PT ;  /* 0x0000004012122812 */ /* 0x000fc800078efcff */
[----:B------:R-:W-:-:S04]  /*98160*/  LOP3.LUT R18, R18, 0xffffffdf, RZ, 0xc0, !PT ;  /* 0xffffffdf12127812 */ /* 0x000fc800078ec0ff */
[----:B------:R-:W-:Y:S02]  /*98170*/  @P1 LOP3.LUT R18, R18, 0x20, RZ, 0xfc, !PT ;  /* 0x0000002012121812 */ /* 0x000fe400078efcff */
[----:B------:R-:W-:Y:S02]  /*98180*/  ISETP.GE.AND P1, PT, R30, UR39, PT ;  /* 0x000000271e007c0c */ /* 0x000fe4000bf26270 */
[----:B------:R-:W3:Y:S01]  /*98190*/  LDL.LU R30, [R1+0x4328] ;  /* 0x00432800011e7983 */ /* 0x000ee20000300800 */
[----:B0-----:R-:W-:Y:S02]  /*981a0*/  IADD3 R34, P0, R19, R14, RZ ;  /* 0x0000000e13227210 */ /* 0x001fe40007f1e0ff */
[----:B------:R-:W-:-:S03]  /*981b0*/  LOP3.LUT R18, R18, 0xffffffef, RZ, 0xc0, !PT ;  /* 0xffffffef12127812 */ /* 0x000fc600078ec0ff */
[----:B------:R-:W-:-:S05]  /*981c0*/  IMAD.X R35, R20, 0x1, R16, P0 ;  /* 0x0000000114237824 */ /* 0x000fca00000e0610 */
[----:B------:R-:W-:Y:S01]  /*981d0*/  @P1 LOP3.LUT R18, R18, 0x10, RZ, 0xfc, !PT ;  /* 0x0000001012121812 */ /* 0x000fe200078efcff */
[----:B------:R-:W-:Y:S01]  /*981e0*/  STL.64 [R1+0x42f8], R34 ;  /* 0x0042f82201007387 */ /* 0x000fe20000100a00 */
[----:B------:R-:W-:Y:S01]  /*981f0*/  UMOV UR39, UR40 ;  /* 0x0000002800277c82 */ /* 0x000fe20008000000 */
[----:B------:R-:W-:Y:S01]  /*98200*/  ULDC.64 UR40, c[0x0][0x228] ;  /* 0x00008a0000287ab9 */ /* 0x000fe20000000a00 */
[----:B------:R-:W-:Y:S01]  /*98210*/  LOP3.LUT R18, R18, 0xfffffff7, RZ, 0xc0, !PT ;  /* 0xfffffff712127812 */ /* 0x000fe200078ec0ff */
[----:B------:R-:W-:Y:S01]  /*98220*/  VIADD R19, R19, UR7 ;  /* 0x0000000713137c36 */ /* 0x000fe20008000000 */
[----:B------:R-:W-:Y:S01]  /*98230*/  UMOV UR37, UR61 ;  /* 0x0000003d00257c82 */ /* 0x000fe20008000000 */
[----:B------:R-:W-:Y:S01]  /*98240*/  UMOV UR35, UR60 ;  /* 0x0000003c00237c82 */ /* 0x000fe20008000000 */
[----:B------:R-:W-:Y:S01]  /*98250*/  ULDC.64 UR60, c[0x0][0x228] ;  /* 0x00008a00003c7ab9 */ /* 0x000fe20000000a00 */
[----:B------:R-:W-:Y:S01]  /*98260*/  ULDC UR7, c[0x0][0x228] ;  /* 0x00008a0000077ab9 */ /* 0x000fe20000000800 */
[----:B----4-:R-:W-:-:S02]  /*98270*/  ISETP.GE.AND P1, PT, R29, UR45, PT ;  /* 0x0000002d1d007c0c */ /* 0x010fc4000bf26270 */
[----:B------:R-:W4:Y:S04]  /*98280*/  LDL.LU R29, [R1+0x432c] ;  /* 0x00432c00011d7983 */ /* 0x000f280000300800 */
[----:B------:R-:W4:Y:S01]  /*98290*/  LDL.LU R20, [R1+0x4340] ;  /* 0x0043400001147983 */ /* 0x000f220000300800 */
[----:B--2---:R-:W-:Y:S02]  /*982a0*/  ISETP.GE.AND P0, PT, R27, UR41, PT ;  /* 0x000000291b007c0c */ /* 0x004fe4000bf06270 */
[----:B---3--:R-:W-:Y:S02]  /*982b0*/  ISETP.GE.AND P2, PT, R32, UR43, PT ;  /* 0x0000002b20007c0c */ /* 0x008fe4000bf46270 */
[----:B------:R-:W-:-:S09]  /*982c0*/  SHF.R.S32.HI R27, RZ, 0x1f, R19 ;  /* 0x0000001fff1b7819 */ /* 0x000fd20000011413 */
[----:B------:R-:W-:Y:S02]  /*982d0*/  @P0 LOP3.LUT R18, R18, 0x8, RZ, 0xfc, !PT ;  /* 0x0000000812120812 */ /* 0x000fe400078efcff */
[----:B------:R-:W-:Y:S02]  /*982e0*/  IADD3 R32, P0, R19, R0, RZ ;  /* 0x0000000013207210 */ /* 0x000fe40007f1e0ff */
[----:B------:R-:W-:-:S04]  /*982f0*/  LOP3.LUT R18, R18, 0xfffffffb, RZ, 0xc0, !PT ;  /* 0xfffffffb12127812 */ /* 0x000fc800078ec0ff */
[----:B------:R-:W-:Y:S01]  /*98300*/  @P2 LOP3.LUT R18, R18, 0x4, RZ, 0xfc, !PT ;  /* 0x0000000412122812 */ /* 0x000fe200078efcff */
[----:B------:R-:W-:Y:S01]  /*98310*/  IMAD.X R33, R27, 0x1, R2, P0 ;  /* 0x000000011b217824 */ /* 0x000fe200000e0602 */
[----:B------:R-:W-:Y:S02]  /*98320*/  ISETP.GE.AND P0, PT, R31, UR47, PT ;  /* 0x0000002f1f007c0c */ /* 0x000fe4000bf06270 */
[----:B------:R-:W-:-:S04]  /*98330*/  LOP3.LUT R18, R18, 0xfffffffd, RZ, 0xc0, !PT ;  /* 0xfffffffd12127812 */ /* 0x000fc800078ec0ff */
[----:B------:R-:W-:-:S04]  /*98340*/  @P1 LOP3.LUT R18, R18, 0x2, RZ, 0xfc, !PT ;  /* 0x0000000212121812 */ /* 0x000fc800078efcff */
[----:B------:R-:W-:Y:S01]  /*98350*/  LOP3.LUT R18, R18, 0xfffffffe, RZ, 0xc0, !PT ;  /* 0xfffffffe12127812 */ /* 0x000fe200078ec0ff */
[----:B------:R0:W-:Y:S03]  /*98360*/  STL.64 [R1+0x42d0], R32 ;  /* 0x0042d02001007387 */ /* 0x0001e60000100a00 */
[----:B------:R-:W-:Y:S01]  /*98370*/  @P0 LOP3.LUT R18, R18, 0x1, RZ, 0xfc, !PT ;  /* 0x0000000112120812 */ /* 0x000fe200078efcff */
[----:B------:R-:W2:Y:S01]  /*98380*/  LDL.LU R31, [R1+0x4344] ;  /* 0x00434400011f7983 */ /* 0x000ea20000300800 */
[----:B------:R-:W-:-:S03]  /*98390*/  ISETP.GE.AND P0, PT, R30, UR49, PT ;  /* 0x000000311e007c0c */ /* 0x000fc6000bf06270 */
[----:B------:R-:W3:Y:S01]  /*983a0*/  LDL.LU R30, [R1+0x4348] ;  /* 0x00434800011e7983 */ /* 0x000ee20000300800 */
[----:B0-----:R-:W-:Y:S01]  /*983b0*/  IADD3 R32, P1, R19, R3, RZ ;  /* 0x0000000313207210 */ /* 0x001fe20007f3e0ff */
[----:B------:R-:W-:Y:S01]  /*983c0*/  UMOV UR47, UR51 ;  /* 0x00000033002f7c82 */ /* 0x000fe20008000000 */
[----:B------:R-:W-:Y:S01]  /*983d0*/  UMOV UR49, UR50 ;  /* 0x0000003200317c82 */ /* 0x000fe20008000000 */
[----:B------:R-:W-:Y:S02]  /*983e0*/  ULDC.64 UR50, c[0x0][0x228] ;  /* 0x00008a0000327ab9 */ /* 0x000fe40000000a00 */
[----:B------:R-:W-:-:S05]  /*983f0*/  IMAD.X R33, R27, 0x1, R4, P1 ;  /* 0x000000011b217824 */ /* 0x000fca00008e0604 */
[----:B------:R0:W-:Y:S01]  /*98400*/  STL.64 [R1+0x42f0], R32 ;  /* 0x0042f02001007387 */ /* 0x0001e20000100a00 */
[----:B----4-:R-:W-:-:S03]  /*98410*/  ISETP.GE.AND P1, PT, R29, UR51, PT ;  /* 0x000000331d007c0c */ /* 0x010fc6000bf26270 */
[----:B------:R-:W4:Y:S01]  /*98420*/  LDL.LU R29, [R1+0x434c] ;  /* 0x00434c00011d7983 */ /* 0x000f220000300800 */
[----:B------:R-:W-:-:S03]  /*98430*/  ISETP.GE.AND P2, PT, R20, UR53, PT ;  /* 0x0000003514007c0c */ /* 0x000fc6000bf46270 */
[----:B------:R-:W4:Y:S01]  /*98440*/  LDL.LU R20, [R1+0x4350] ;  /* 0x0043500001147983 */ /* 0x000f220000300800 */
[----:B------:R-:W-:Y:S01]  /*98450*/  UMOV UR41, UR56 ;  /* 0x0000003800297c82 */ /* 0x000fe20008000000 */
[----:B------:R-:W-:Y:S01]  /*98460*/  ULDC.64 UR56, c[0x0][0x228] ;  /* 0x00008a0000387ab9 */ /* 0x000fe20000000a00 */
[----:B0-----:R-:W-:Y:S01]  /*98470*/  IADD3 R32, P3, R19, R5, RZ ;  /* 0x0000000513207210 */ /* 0x001fe20007f7e0ff */
[----:B------:R-:W-:Y:S01]  /*98480*/  UMOV UR45, UR55 ;  /* 0x00000037002d7c82 */ /* 0x000fe20008000000 */
[----:B------:R-:W-:Y:S01]  /*98490*/  UMOV UR43, UR54 ;  /* 0x00000036002b7c82 */ /* 0x000fe20008000000 */
[----:B------:R-:W-:Y:S01]  /*984a0*/  @P0 LOP3.LUT R60, R60, 0x4000, RZ, 0xfc, !PT ;  /* 0x000040003c3c0812 */ /* 0x000fe200078efcff */
[----:B------:R-:W-:Y:S01]  /*984b0*/  ULDC.64 UR54, c[0x0][0x228] ;  /* 0x00008a0000367ab9 */ /* 0x000fe20000000a00 */
[----:B------:R-:W-:Y:S02]  /*984c0*/  IMAD.X R33, R27, 0x1, R6, P3 ;  /* 0x000000011b217824 */ /* 0x000fe400018e0606 */
[----:B------:R-:W-:-:S03]  /*984d0*/  LOP3.LUT R60, R60, 0xffffdfff, RZ, 0xc0, !PT ;  /* 0xffffdfff3c3c7812 */ /* 0x000fc600078ec0ff */
[----:B------:R0:W-:Y:S01]  /*984e0*/  STL.64 [R1+0x4300], R32 ;  /* 0x0043002001007387 */ /* 0x0001e20000100a00 */
[----:B------:R-:W-:Y:S01]  /*984f0*/  @P1 LOP3.LUT R60, R60, 0x2000, RZ, 0xfc, !PT ;  /* 0x000020003c3c1812 */ /* 0x000fe200078efcff */
[----:B------:R-:W-:Y:S01]  /*98500*/  IMAD.MOV.U32 R34, RZ, RZ, R28 ;  /* 0x000000ffff227224 */ /* 0x000fe200078e001c */
[----:B---3--:R-:W-:Y:S02]  /*98510*/  ISETP.GE.AND P4, PT, R30, UR57, PT ;  /* 0x000000391e007c0c */ /* 0x008fe4000bf86270 */
[----:B------:R-:W-:Y:S02]  /*98520*/  IADD3 R30, P5, R19, R7, RZ ;  /* 0x00000007131e7210 */ /* 0x000fe40007fbe0ff */
[----:B--2---:R-:W-:-:S03]  /*98530*/  ISETP.GE.AND P3, PT, R31, UR55, PT ;  /* 0x000000371f007c0c */ /* 0x004fc6000bf66270 */
[----:B------:R-:W-:-:S05]  /*98540*/  IMAD.X R31, R27, 0x1, R8, P5 ;  /* 0x000000011b1f7824 */ /* 0x000fca00028e0608 */
[----:B------:R1:W-:Y:S04]  /*98550*/  STL.64 [R1+0x4310], R30 ;  /* 0x0043101e01007387 */ /* 0x0003e80000100a00 */
[----:B0-----:R-:W2:Y:S01]  /*98560*/  LDL.LU R33, [R1+0x454] ;  /* 0x0004540001217983 */ /* 0x001ea20000300800 */
[----:B-1----:R-:W-:-:S05]  /*98570*/  IADD3 R30, P1, R19, R9, RZ ;  /* 0x00000009131e7210 */ /* 0x002fca0007f3e0ff */
[----:B------:R-:W-:-:S05]  /*98580*/  IMAD.X R31, R27, 0x1, R10, P1 ;  /* 0x000000011b1f7824 */ /* 0x000fca00008e060a */
[----:B------:R0:W-:Y:S04]  /*98590*/  STL.64 [R1+0x4328], R30 ;  /* 0x0043281e01007387 */ /* 0x0001e80000100a00 */
[----:B------:R-:W3:Y:S04]  /*985a0*/  LDL.LU R28, [R1+0x450] ;  /* 0x00045000011c7983 */ /* 0x000ee80000300800 */
[----:B------:R-:W3:Y:S01]  /*985b0*/  LDL R37, [R1+0x2150] ;  /* 0x0021500001257983 */ /* 0x000ee20000100800 */
[----:B------:R-:W-:Y:S01]  /*985c0*/  UMOV UR55, UR59 ;  /* 0x0000003b00377c82 */ /* 0x000fe20008000000 */
[----:B------:R-:W-:Y:S01]  /*985d0*/  UMOV UR57, UR58 ;  /* 0x0000003a00397c82 */ /* 0x000fe20008000000 */
[----:B------:R-:W-:Y:S01]  /*985e0*/  ULDC.64 UR58, c[0x0][0x228] ;  /* 0x00008a00003a7ab9 */ /* 0x000fe20000000a00 */
[----:B0-----:R-:W3:Y:S04]  /*985f0*/  LDL R31, [R1+0x2148] ;  /* 0x00214800011f7983 */ /* 0x001ee80000100800 */
[----:B------:R-:W3:Y:S04]  /*98600*/  LDL R32, [R1+0x214c] ;  /* 0x00214c0001207983 */ /* 0x000ee80000100800 */
[----:B------:R-:W3:Y:S04]  /*98610*/  LDL R30, [R1+0x2154] ;  /* 0x00215400011e7983 */ /* 0x000ee80000100800 */
[----:B------:R-:W3:Y:S01]  /*98620*/  LDL R35, [R1+0x215c] ;  /* 0x00215c0001237983 */ /* 0x000ee20000100800 */
[----:B----4-:R-:W-:-:S03]  /*98630*/  ISETP.GE.AND P5, PT, R29, UR59, PT ;  /* 0x0000003b1d007c0c */ /* 0x010fc6000bfa6270 */
[----:B------:R-:W4:Y:S01]  /*98640*/  LDL R29, [R1+0x2144] ;  /* 0x00214400011d7983 */ /* 0x000f220000100800 */
[----:B------:R-:W-:-:S03]  /*98650*/  ISETP.GE.AND P6, PT, R20, UR61, PT ;  /* 0x0000003d14007c0c */ /* 0x000fc6000bfc6270 */
[----:B------:R-:W4:Y:S01]  /*98660*/  LDL R20, [R1+0x2158] ;  /* 0x0021580001147983 */ /* 0x000f220000100800 */
[----:B------:R-:W-:Y:S02]  /*98670*/  LOP3.LUT R60, R60, 0xffff7fff, RZ, 0xc0, !PT ;  /* 0xffff7fff3c3c7812 */ /* 0x000fe400078ec0ff */
[----:B------:R-:W-:Y:S01]  /*98680*/  LOP3.LUT P0, RZ, R17, 0x200, RZ, 0xc0, !PT ;  /* 0x0000020011ff7812 */ /* 0x000fe2000780c0ff */
[----:B------:R-:W-:Y:S01]  /*98690*/  UMOV UR59, UR11 ;  /* 0x0000000b003b7c82 */ /* 0x000fe20008000000 */
[----:B------:R-:W-:Y:S01]  /*986a0*/  @P2 LOP3.LUT R60, R60, 0x8000, RZ, 0xfc, !PT ;  /* 0x000080003c3c2812 */ /* 0x000fe200078efcff */
[----:B------:R-:W-:Y:S01]  /*986b0*/  UMOV UR61, UR9 ;  /* 0x00000009003d7c82 */ /* 0x000fe20008000000 */
[----:B------:R-:W-:Y:S01]  /*986c0*/  ULDC UR9, c[0x0][0x228] ;  /* 0x00008a0000097ab9 */ /* 0x000fe20000000800 */
[----:B------:R-:W-:Y:S01]  /*986d0*/  ULDC UR11, c[0x0][0x228] ;  /* 0x00008a00000b7ab9 */ /* 0x000fe20000000800 */
[----:B------:R-:W-:-:S04]  /*986e0*/  LOP3.LUT R60, R60, 0xfffeffff, RZ, 0xc0, !PT ;  /* 0xfffeffff3c3c7812 */ /* 0x000fc800078ec0ff */
[----:B------:R-:W-:Y:S01]  /*986f0*/  @P3 LOP3.LUT R60, R60, 0x10000, RZ, 0xfc, !PT ;  /* 0x000100003c3c3812 */ /* 0x000fe200078efcff */
[----:B------:R-:W-:Y:S01]  /*98700*/  UMOV UR53, UR13 ;  /* 0x0000000d00357c82 */ /* 0x000fe20008000000 */
[----:B------:R-:W-:Y:S01]  /*98710*/  ULDC UR13, c[0x0][0x228] ;  /* 0x00008a00000d7ab9 */ /* 0x000fe20000000800 */
[----:B--2---:R-:W-:Y:S02]  /*98720*/  LOP3.LUT R33, R33, 0xfffffdff, RZ, 0xc0, !PT ;  /* 0xfffffdff21217812 */ /* 0x004fe400078ec0ff */
[----:B---3--:R-:W-:Y:S02]  /*98730*/  ISETP.LT.AND P2, PT, R37, UR59, !P0 ;  /* 0x0000003b25007c0c */ /* 0x008fe4000c741270 */
[----:B------:R-:W-:Y:S01]  /*98740*/  ISETP.LT.AND P3, PT, R31, UR7, !P0 ;  /* 0x000000071f007c0c */ /* 0x000fe2000c761270 */
[----:B------:R-:W-:Y:S01]  /*98750*/  UMOV UR51, UR15 ;  /* 0x0000000f00337c82 */ /* 0x000fe20008000000 */
[----:B------:R-:W-:Y:S01]  /*98760*/  ULDC UR15, c[0x0][0x228] ;  /* 0x00008a00000f7ab9 */ /* 0x000fe20000000800 */
[----:B------:R-:W-:Y:S01]  /*98770*/  LOP3.LUT P1, RZ, R17, 0x100, RZ, 0xc0, !PT ;  /* 0x0000010011ff7812 */ /* 0x000fe2000782c0ff */
[----:B------:R-:W-:Y:S01]  /*98780*/  UMOV UR59, UR21 ;  /* 0x00000015003b7c82 */ /* 0x000fe20008000000 */
[----:B------:R-:W-:Y:S01]  /*98790*/  ULDC UR21, c[0x0][0x228] ;  /* 0x00008a0000157ab9 */ /* 0x000fe20000000800 */
[----:B------:R-:W-:Y:S01]  /*987a0*/  LOP3.LUT R28, R28, 0x7fffffff, RZ, 0xc0, !PT ;  /* 0x7fffffff1c1c7812 */ /* 0x000fe200078ec0ff */
[----:B------:R-:W-:-:S04]  /*987b0*/  ULDC UR7, c[0x0][0x228] ;  /* 0x00008a0000077ab9 */ /* 0x000fc80000000800 */
[----:B------:R-:W-:-:S04]  /*987c0*/  @P2 LOP3.LUT R33, R33, 0x200, RZ, 0xfc, !PT ;  /* 0x0000020021212812 */ /* 0x000fc800078efcff */
[----:B------:R-:W-:Y:S02]  /*987d0*/  LOP3.LUT R33, R33, 0xffffefff, RZ, 0xc0, !PT ;  /* 0xffffefff21217812 */ /* 0x000fe400078ec0ff */
[----:B----4-:R-:W-:Y:S01]  /*987e0*/  ISETP.LT.AND P2, PT, R29, UR19, !P0 ;  /* 0x000000131d007c0c */ /* 0x010fe2000c741270 */
[----:B------:R-:W-:-:S12]  /*987f0*/  ULDC UR19, c[0x0][0x228] ;  /* 0x00008a0000137ab9 */ /* 0x000fd80000000800 */
[----:B------:R-:W-:Y:S02]  /*98800*/  @P2 LOP3.LUT R33, R33, 0x1000, RZ, 0xfc, !PT ;  /* 0x0000100021212812 */ /* 0x000fe400078efcff */
[----:B------:R-:W-:Y:S01]  /*98810*/  ISETP.LT.AND P2, PT, R32, UR9, !P0 ;  /* 0x0000000920007c0c */ /* 0x000fe2000c741270 */
[----:B------:R-:W-:Y:S01]  /*98820*/  ULDC UR9, c[0x0][0x228] ;  /* 0x00008a0000097ab9 */ /* 0x000fe20000000800 */
[----:B------:R-:W-:-:S04]  /*98830*/  LOP3.LUT R33, R33, 0xfffff7ff, RZ, 0xc0, !PT ;  /* 0xfffff7ff21217812 */ /* 0x000fc800078ec0ff */
        /* <DEDUP_REMOVED lines=16> */
[----:B------:R-:W-:-:S04]  /*98940*/  @P3 LOP3.LUT R33, R33, 0x40, RZ, 0xfc, !PT ;  /* 0x0000004021213812 */ /* 0x000fc800078efcff */
[----:B------:R-:W-:-:S04]  /*98950*/  LOP3.LUT R33, R33, 0xffffffdf, RZ, 0xc0, !PT ;  /* 0xffffffdf21217812 */ /* 0x000fc800078ec0ff */
[----:B------:R-:W-:Y:S02]  /*98960*/  @P2 LOP3.LUT R33, R33, 0x20, RZ, 0xfc, !PT ;  /* 0x0000002021212812 */ /* 0x000fe400078efcff */
[----:B------:R-:W-:Y:S02]  /*98970*/  ISETP.LT.AND P2, PT, R37, UR61, !P1 ;  /* 0x0000003d25007c0c */ /* 0x000fe4000cf41270 */
[----:B------:R-:W-:Y:S02]  /*98980*/  LOP3.LUT R33, R33, 0xfffffffd, RZ, 0xc0, !PT ;  /* 0xfffffffd21217812 */ /* 0x000fe400078ec0ff */
[----:B------:R-:W-:Y:S02]  /*98990*/  ISETP.LT.AND P3, PT, R31, UR29, !P1 ;  /* 0x0000001d1f007c0c */ /* 0x000fe4000cf61270 */
[----:B------:R-:W-:Y:S01]  /*989a0*/  LOP3.LUT P0, RZ, R17, 0x80, RZ, 0xc0, !PT ;  /* 0x0000008011ff7812 */ /* 0x000fe2000780c0ff */
[----:B------:R-:W-:Y:S01]  /*989b0*/  UMOV UR61, UR33 ;  /* 0x00000021003d7c82 */ /* 0x000fe20008000000 */
[----:B------:R-:W-:Y:S01]  /*989c0*/  ULDC UR33, c[0x0][0x228] ;  /* 0x00008a0000217ab9 */ /* 0x000fe20000000800 */
[----:B------:R-:W-:-:S04]  /*989d0*/  ULDC UR29, c[0x0][0x228] ;  /* 0x00008a00001d7ab9 */ /* 0x000fc80000000800 */
[----:B------:R-:W-:Y:S02]  /*989e0*/  @P2 LOP3.LUT R33, R33, 0x2, RZ, 0xfc, !PT ;  /* 0x0000000221212812 */ /* 0x000fe400078efcff */
[----:B------:R-:W-:Y:S01]  /*989f0*/  ISETP.LT.AND P2, PT, R29, UR31, !P1 ;  /* 0x0000001f1d007c0c */ /* 0x000fe2000cf41270 */
[----:B------:R-:W-:Y:S01]  /*98a00*/  ULDC UR31, c[0x0][0x228] ;  /* 0x00008a00001f7ab9 */ /* 0x000fe20000000800 */
[----:B------:R-:W-:-:S11]  /*98a10*/  LOP3.LUT R33, R33, 0xffffffef, RZ, 0xc0, !PT ;  /* 0xffffffef21217812 */ /* 0x000fd600078ec0ff */
        /* <DEDUP_REMOVED lines=11> */
[----:B------:R-:W-:Y:S01]  /*98ad0*/  ISETP.LT.AND P2, PT, R20, UR23, !P1 ;  /* 0x0000001714007c0c */ /* 0x000fe2000cf41270 */
[----:B------:R-:W-:Y:S02]  /*98ae0*/  ULDC UR23, c[0x0][0x228] ;  /* 0x00008a0000177ab9 */ /* 0x000fe40000000800 */
[----:B------:R0:W-:Y:S01]  /*98af0*/  STL [R1+0x454], R33 ;  /* 0x0004542101007387 */ /* 0x0001e20000100800 */
[----:B------:R-:W-:Y:S01]  /*98b00*/  ISETP.LT.AND P3, PT, R35, UR21, !P1 ;  /* 0x0000001523007c0c */ /* 0x000fe2000cf61270 */
[----:B------:R-:W-:Y:S02]  /*98b10*/  ULDC UR21, c[0x0][0x228] ;  /* 0x00008a0000157ab9 */ /* 0x000fe40000000800 */
[----:B0-----:R-:W2:Y:S06]  /*98b20*/  LDL.LU R33, [R1+0x44c] ;  /* 0x00044c0001217983 */ /* 0x001eac0000300800 */
[----:B------:R-:W-:-:S02]  /*98b30*/  @P2 LOP3.LUT R28, R28, 0x80000000, RZ, 0xfc, !PT ;  /* 0x800000001c1c2812 */ /* 0x000fc400078efcff */
        /* <DEDUP_REMOVED lines=8> */
[----:B------:R-:W-:Y:S01]  /*98bc0*/  ISETP.LT.AND P3, PT, R31, UR11, !P0 ;  /* 0x0000000b1f007c0c */ /* 0x000fe2000c761270 */
[----:B------:R-:W-:-:S08]  /*98bd0*/  ULDC UR11, c[0x0][0x228] ;  /* 0x00008a00000b7ab9 */ /* 0x000fd00000000800 */
        /* <DEDUP_REMOVED lines=25> */
[----:B------:R-:W-:Y:S02]  /*98d70*/  LOP3.LUT P1, RZ, R17, 0x40, RZ, 0xc0, !PT ;  /* 0x0000004011ff7812 */ /* 0x000fe4000782c0ff */
[----:B------:R-:W-:-:S04]  /*98d80*/  LOP3.LUT R28, R28, 0xffdfffff, RZ, 0xc0, !PT ;  /* 0xffdfffff1c1c7812 */ /* 0x000fc800078ec0ff */
[----:B------:R-:W-:Y:S02]  /*98d90*/  @P2 LOP3.LUT R28, R28, 0x200000, RZ, 0xfc, !PT ;  /* 0x002000001c1c2812 */ /* 0x000fe400078efcff */
[----:B------:R-:W-:Y:S02]  /*98da0*/  ISETP.LT.AND P2, PT, R37, UR61, !P1 ;  /* 0x0000003d25007c0c */ /* 0x000fe4000cf41270 */
[----:B------:R-:W-:Y:S02]  /*98db0*/  LOP3.LUT R28, R28, 0xfffdffff, RZ, 0xc0, !PT ;  /* 0xfffdffff1c1c7812 */ /* 0x000fe400078ec0ff */
[----:B------:R-:W-:Y:S01]  /*98dc0*/  ISETP.LT.AND P3, PT, R31, UR31, !P1 ;  /* 0x0000001f1f007c0c */ /* 0x000fe2000cf61270 */
[----:B------:R-:W-:-:S08]  /*98dd0*/  UMOV UR59, UR57 ;  /* 0x00000039003b7c82 */ /* 0x000fd00008000000 */
[----:B------:R-:W-:Y:S01]  /*98de0*/  @P2 LOP3.LUT R28, R28, 0x20000, RZ, 0xfc, !PT ;  /* 0x000200001c1c2812 */ /* 0x000fe200078efcff */
[----:B------:R-:W-:Y:S01]  /*98df0*/  ULDC UR31, c[0x0][0x228] ;  /* 0x00008a00001f7ab9 */ /* 0x000fe20000000800 */
[----:B------:R-:W-:Y:S02]  /*98e00*/  ISETP.LT.AND P2, PT, R29, UR33, !P1 ;  /* 0x000000211d007c0c */ /* 0x000fe4000cf41270 */
[----:B------:R-:W-:-:S11]  /*98e10*/  LOP3.LUT R28, R28, 0xffefffff, RZ, 0xc0, !PT ;  /* 0xffefffff1c1c7812 */ /* 0x000fd600078ec0ff */
[----:B------:R-:W-:Y:S02]  /*98e20*/  @P2 LOP3.LUT R28, R28, 0x100000, RZ, 0xfc, !PT ;  /* 0x001000001c1c2812 */ /* 0x000fe400078efcff */
[----:B------:R-:W-:Y:S02]  /*98e30*/  ISETP.LT.AND P2, PT, R32, UR29, !P1 ;  /* 0x0000001d20007c0c */ /* 0x000fe4000cf41270 */
[----:B------:R-:W-:Y:S01]  /*98e40*/  LOP3.LUT P0, RZ, R17, 0x20, RZ, 0xc0, !PT ;  /* 0x0000002011ff7812 */ /* 0x000fe2000780c0ff */
[----:B------:R-:W-:Y:S01]  /*98e50*/  UMOV UR33, UR35 ;  /* 0x0000002300217c82 */ /* 0x000fe20008000000 */
[----:B------:R-:W-:Y:S01]  /*98e60*/  LOP3.LUT R28, R28, 0xfff7ffff, RZ, 0xc0, !PT ;  /* 0xfff7ffff1c1c7812 */ /* 0x000fe200078ec0ff */
[----:B------:R-:W-:Y:S01]  /*98e70*/  UMOV UR57, UR55 ;  /* 0x0000003700397c82 */ /* 0x000fe20008000000 */
[----:B------:R-:W-:Y:S01]  /*98e80*/  ULDC UR29, c[0x0][0x228] ;  /* 0x00008a00001d7ab9 */ /* 0x000fe20000000800 */
[----:B------:R-:W-:Y:S01]  /*98e90*/  UMOV UR61, UR37 ;  /* 0x00000025003d7c82 */ /* 0x000fe20008000000 */
[----:B------:R-:W-:Y:S01]  /*98ea0*/  @P3 LOP3.LUT R28, R28, 0x80000, RZ, 0xfc, !PT ;  /* 0x000800001c1c3812 */ /* 0x000fe200078efcff */
[----:B------:R-:W-:Y:S01]  /*98eb0*/  UMOV UR55, UR43 ;  /* 0x0000002b00377c82 */ /* 0x000fe20008000000 */
[----:B------:R-:W-:Y:S01]  /*98ec0*/  ISETP.LT.AND P3, PT, R30, UR27, !P1 ;  /* 0x0000001b1e007c0c */ /* 0x000fe2000cf61270 */
[----:B------:R-:W-:Y:S01]  /*98ed0*/  ULDC UR43, c[0x0][0x228] ;  /* 0x00008a00002b7ab9 */ /* 0x000fe20000000800 */
[----:B------:R-:W-:Y:S01]  /*98ee0*/  LOP3.LUT R28, R28, 0xfffbffff, RZ, 0xc0, !PT ;  /* 0xfffbffff1c1c7812 */ /* 0x000fe200078ec0ff */
[----:B------:R-:W-:Y:S01]  /*98ef0*/  ULDC UR27, c[0x0][0x228] ;  /* 0x00008a00001b7ab9 */ /* 0x000fe20000000800 */
[----:B------:R-:W-:Y:S01]  /*98f00*/  ULDC UR37, c[0x0][0x228] ;  /* 0x00008a0000257ab9 */ /* 0x000fe20000000800 */
[----:B------:R-:W-:Y:S01]  /*98f10*/  ULDC UR35, c[0x0][0x228] ;  /* 0x00008a0000237ab9 */ /* 0x000fe20000000800 */
[----:B------:R-:W-:-:S02]  /*98f20*/  @P2 LOP3.LUT R28, R28, 0x40000, RZ, 0xfc, !PT ;  /* 0x000400001c1c2812 */ /* 0x000fc400078efcff */
        /* <DEDUP_REMOVED lines=15> */
[----:B------:R-:W-:Y:S01]  /*99020*/  ULDC UR33, c[0x0][0x228] ;  /* 0x00008a0000217ab9 */ /* 0x000fe20000000800 */
        /* <DEDUP_REMOVED lines=8> */
[----:B------:R-:W-:Y:S02]  /*990b0*/  ISETP.LT.AND P1, PT, R32, UR19, !P0 ;  /* 0x0000001320007c0c */ /* 0x000fe4000c721270 */
[----:B------:R-:W-:-:S04]  /*990c0*/  LOP3.LUT R28, R28, 0xfffff7ff, RZ, 0xc0, !PT ;  /* 0xfffff7ff1c1c7812 */ /* 0x000fc800078ec0ff */
[----:B------:R-:W-:Y:S02]  /*990d0*/  @P3 LOP3.LUT R28, R28, 0x800, RZ, 0xfc, !PT ;  /* 0x000008001c1c3812 */ /* 0x000fe400078efcff */
[----:B------:R-:W-:Y:S02]  /*990e0*/  ISETP.LT.AND P3, PT, R30, UR17, !P0 ;  /* 0x000000111e007c0c */ /* 0x000fe4000c761270 */
[----:B------:R-:W-:-:S04]  /*990f0*/  LOP3.LUT R28, R28, 0xfffffbff, RZ, 0xc0, !PT ;  /* 0xfffffbff1c1c7812 */ /* 0x000fc800078ec0ff */
[----:B------:R-:W-:Y:S02]  /*99100*/  @P1 LOP3.LUT R28, R28, 0x400, RZ, 0xfc, !PT ;  /* 0x000004001c1c1812 */ /* 0x000fe400078efcff */
[----:B------:R-:W-:Y:S02]  /*99110*/  ISETP.LT.AND P1, PT, R20, UR15, !P0 ;  /* 0x0000000f14007c0c */ /* 0x000fe4000c721270 */
[----:B------:R-:W-:Y:S01]  /*99120*/  LOP3.LUT P2, RZ, R17, 0x10, RZ, 0xc0, !PT ;  /* 0x0000001011ff7812 */ /* 0x000fe2000784c0ff */
[----:B------:R-:W-:Y:S01]  /*99130*/  UMOV UR17, UR39 ;  /* 0x0000002700117c82 */ /* 0x000fe20008000000 */
[----:B------:R-:W-:Y:S01]  /*99140*/  LOP3.LUT R28, R28, 0xfffffeff, RZ, 0xc0, !PT ;  /* 0xfffffeff1c1c7812 */ /* 0x000fe200078ec0ff */
[----:B------:R-:W-:Y:S01]  /*99150*/  ULDC UR15, c[0x0][0x228] ;  /* 0x00008a00000f7ab9 */ /* 0x000fe20000000800 */
[----:B--2---:R-:W-:Y:S01]  /*99160*/  LOP3.LUT R33, R33, 0x7fffffff, RZ, 0xc0, !PT ;  /* 0x7fffffff21217812 */ /* 0x004fe200078ec0ff */
[----:B------:R-:W-:Y:S01]  /*99170*/  UMOV UR19, UR41 ;  /* 0x0000002900137c82 */ /* 0x000fe20008000000 */
[----:B------:R-:W-:Y:S01]  /*99180*/  @P3 LOP3.LUT R28, R28, 0x100, RZ, 0xfc, !PT ;  /* 0x000001001c1c3812 */ /* 0x000fe200078efcff */
[----:B------:R-:W-:Y:S01]  /*99190*/  ULDC UR41, c[0x0][0x228] ;  /* 0x00008a0000297ab9 */ /* 0x000fe20000000800 */
[----:B------:R-:W-:Y:S01]  /*991a0*/  ISETP.LT.AND P3, PT, R35, UR13, !P0 ;  /* 0x0000000d23007c0c */ /* 0x000fe2000c761270 */
[----:B------:R-:W-:Y:S01]  /*991b0*/  ULDC UR13, c[0x0][0x228] ;  /* 0x00008a00000d7ab9 */ /* 0x000fe20000000800 */
[----:B------:R-:W-:Y:S01]  /*991c0*/  LOP3.LUT R28, R28, 0xffffff7f, RZ, 0xc0, !PT ;  /* 0xffffff7f1c1c7812 */ /* 0x000fe200078ec0ff */
[----:B------:R-:W-:-:S03]  /*991d0*/  ULDC UR39, c[0x0][0x228] ;  /* 0x00008a0000277ab9 */ /* 0x000fc60000000800 */
        /* <DEDUP_REMOVED lines=27> */
[----:B------:R-:W-:Y:S01]  /*99390*/  UMOV UR31, UR19 ;  /* 0x00000013001f7c82 */ /* 0x000fe20008000000 */
[----:B------:R-:W-:Y:S01]  /*993a0*/  ULDC UR19, c[0x0][0x228] ;  /* 0x00008a0000137ab9 */ /* 0x000fe20000000800 */
[----:B------:R-:W-:Y:S01]  /*993b0*/  @P3 LOP3.LUT R28, R28, 0x1, RZ, 0xfc, !PT ;  /* 0x000000011c1c3812 */ /* 0x000fe200078efcff */
[----:B------:R-:W-:Y:S01]  /*993c0*/  UMOV UR29, UR61 ;  /* 0x0000003d001d7c82 */ /* 0x000fe20008000000 */
[----:B------:R-:W-:Y:S01]  /*993d0*/  ISETP.LT.AND P3, PT, R35, UR25, !P2 ;  /* 0x0000001923007c0c */ /* 0x000fe2000d761270 */
[----:B------:R-:W-:-:S02]  /*993e0*/  ULDC UR47, c[0x0][0x228] ;  /* 0x00008a00002f7ab9 */ /* 0x000fc40000000800 */
[----:B------:R-:W-:Y:S02]  /*993f0*/  @P1 LOP3.LUT R33, R33, 0x80000000, RZ, 0xfc, !PT ;  /* 0x8000000021211812 */ /* 0x000fe400078efcff */
[----:B------:R-:W-:Y:S01]  /*99400*/  ISETP.LT.AND P2, PT, R34, UR23, !P2 ;  /* 0x0000001722007c0c */ /* 0x000fe2000d741270 */
[----:B------:R0:W-:Y:S01]  /*99410*/  STL [R1+0x450], R28 ;  /* 0x0004501c01007387 */ /* 0x0001e20000100800 */
[----:B------:R-:W-:Y:S01]  /*99420*/  LOP3.LUT R33, R33, 0xbfffffff, RZ, 0xc0, !PT ;  /* 0xbfffffff21217812 */ /* 0x000fe200078ec0ff */
[----:B------:R-:W-:Y:S01]  /*99430*/  UMOV UR25, UR45 ;  /* 0x0000002d00197c82 */ /* 0x000fe20008000000 */
[----:B------:R-:W-:Y:S01]  /*99440*/  LOP3.LUT P1, RZ, R17, 0x4, RZ, 0xc0, !PT ;  /* 0x0000000411ff7812 */ /* 0x000fe2000782c0ff */
[----:B------:R-:W-:Y:S01]  /*99450*/  ULDC UR23, c[0x0][0x228] ;  /* 0x00008a0000177ab9 */ /* 0x000fe20000000800 */
[----:B------:R-:W-:Y:S02]  /*99460*/  UMOV UR61, UR53 ;  /* 0x00000035003d7c82 */ /* 0x000fe40008000000 */
[----:B------:R-:W-:Y:S01]  /*99470*/  @P3 LOP3.LUT R33, R33, 0x40000000, RZ, 0xfc, !PT ;  /* 0x4000000021213812 */ /* 0x000fe200078efcff */
[----:B------:R-:W-:Y:S01]  /*99480*/  ULDC UR45, c[0x0][0x228] ;  /* 0x00008a00002d7ab9 */ /* 0x000fe20000000800 */
[----:B0-----:R-:W2:Y:S02]  /*99490*/  LDL.LU R28, [R1+0x448] ;  /* 0x00044800011c7983 */ /* 0x001ea40000300800 */
[----:B------:R-:W-:-:S04]  /*994a0*/  LOP3.LUT R33, R33, 0xdfffffff, RZ, 0xc0, !PT ;  /* 0xdfffffff21217812 */ /* 0x000fc800078ec0ff */
[----:B------:R-:W-:Y:S02]  /*994b0*/  @P2 LOP3.LUT R33, R33, 0x20000000, RZ, 0xfc, !PT ;  /* 0x2000000021212812 */ /* 0x000fe400078efcff */
[----:B------:R-:W-:Y:S01]  /*994c0*/  ISETP.LT.AND P2, PT, R37, UR25, !P0 ;  /* 0x0000001925007c0c */ /* 0x000fe2000c741270 */
[----:B------:R-:W-:Y:S01]  /*994d0*/  UMOV UR53, UR51 ;  /* 0x0000003300357c82 */ /* 0x000fe20008000000 */
[----:B------:R-:W-:Y:S01]  /*994e0*/  LOP3.LUT R33, R33, 0xfdffffff, RZ, 0xc0, !PT ;  /* 0xfdffffff21217812 */ /* 0x000fe200078ec0ff */
[----:B------:R-:W-:Y:S01]  /*994f0*/  ULDC UR25, c[0x0][0x228] ;  /* 0x00008a0000197ab9 */ /* 0x000fe20000000800 */
[----:B------:R-:W-:Y:S01]  /*99500*/  ISETP.LT.AND P3, PT, R31, UR35, !P0 ;  /* 0x000000231f007c0c */ /* 0x000fe2000c761270 */
[----:B------:R-:W-:Y:S01]  /*99510*/  UMOV UR51, UR49 ;  /* 0x0000003100337c82 */ /* 0x000fe20008000000 */
[----:B------:R-:W-:Y:S01]  /*99520*/  ULDC UR49, c[0x0][0x228] ;  /* 0x00008a0000317ab9 */ /* 0x000fe20000000800 */
[----:B------:R-:W-:-:S06]  /*99530*/  ULDC UR35, c[0x0][0x228] ;  /* 0x00008a0000237ab9 */ /* 0x000fcc0000000800 */
        /* <DEDUP_REMOVED lines=30> */
[----:B------:R-:W-:-:S09]  /*99720*/  ISETP.LT.AND P3, PT, R31, UR39, !P1 ;  /* 0x000000271f007c0c */ /* 0x000fd2000cf61270 */
[----:B------:R-:W-:Y:S02]  /*99730*/  @P2 LOP3.LUT R33, R33, 0x20000, RZ, 0xfc, !PT ;  /* 0x0002000021212812 */ /* 0x000fe400078efcff */
        /* <DEDUP_REMOVED lines=9> */
[----:B------:R-:W-:Y:S01]  /*997d0*/  ULDC UR31, c[0x0][0x228] ;  /* 0x00008a00001f7ab9 */ /* 0x000fe20000000800 */
[----:B------:R-:W-:Y:S01]  /*997e0*/  @P3 LOP3.LUT R33, R33, 0x80000, RZ, 0xfc, !PT ;  /* 0x0008000021213812 */ /* 0x000fe200078efcff */
[----:B------:R-:W-:Y:S01]  /*997f0*/  ULDC UR33, c[0x0][0x228] ;  /* 0x00008a0000217ab9 */ /* 0x000fe20000000800 */
        /* <DEDUP_REMOVED lines=20> */
[----:B------:R-:W-:Y:S02]  /*99940*/  ISETP.LT.AND P3, PT, R29, UR49, !P0 ;  /* 0x000000311d007c0c */ /* 0x000fe4000c761270 */
[----:B------:R-:W-:-:S09]  /*99950*/  LOP3.LUT R33, R33, 0xfffffdff, RZ, 0xc0, !PT ;  /* 0xfffffdff21217812 */ /* 0x000fd200078ec0ff */
[----:B------:R-:W-:Y:S02]  /*99960*/  @P1 LOP3.LUT R33, R33, 0x200, RZ, 0xfc, !PT ;  /* 0x0000020021211812 */ /* 0x000fe400078efcff */
[----:B------:R-:W-:Y:S02]  /*99970*/  ISETP.LT.AND P1, PT, R31, UR47, !P0 ;  /* 0x0000002f1f007c0c */ /* 0x000fe4000c721270 */
[----:B------:R-:W-:Y:S01]  /*99980*/  LOP3.LUT P2, RZ, R17, 0x1, RZ, 0xc0, !PT ;  /* 0x0000000111ff7812 */ /* 0x000fe2000784c0ff */
[----:B------:R-:W-:Y:S01]  /*99990*/  UMOV UR49, UR41 ;  /* 0x0000002900317c82 */ /* 0x000fe20008000000 */
[----:B------:R-:W-:Y:S01]  /*999a0*/  LOP3.LUT R33, R33, 0xffffefff, RZ, 0xc0, !PT ;  /* 0xffffefff21217812 */ /* 0x000fe200078ec0ff */
[----:B------:R-:W-:Y:S01]  /*999b0*/  ULDC UR47, c[0x0][0x228] ;  /* 0x00008a00002f7ab9 */ /* 0x000fe20000000800 */
[----:B------:R-:W-:Y:S02]  /*999c0*/  ULDC UR41, c[0x0][0x228] ;  /* 0x00008a0000297ab9 */ /* 0x000fe40000000800 */
        /* <DEDUP_REMOVED lines=17> */
[----:B------:R-:W-:Y:S01]  /*99ae0*/  ISETP.LT.AND P0, PT, R34, UR25, !P0 ;  /* 0x0000001922007c0c */ /* 0x000fe2000c701270 */
[----:B------:R-:W-:Y:S01]  /*99af0*/  ULDC UR25, c[0x0][0x228] ;  /* 0x00008a0000197ab9 */ /* 0x000fe20000000800 */
[----:B------:R-:W-:-:S09]  /*99b00*/  LOP3.LUT R33, R33, 0xffffffbf, RZ, 0xc0, !PT ;  /* 0xffffffbf21217812 */ /* 0x000fd200078ec0ff */
        /* <DEDUP_REMOVED lines=25> */
[----:B--2---:R-:W-:-:S11]  /*99ca0*/  LOP3.LUT R28, R28, 0x7fffffff, RZ, 0xc0, !PT ;  /* 0x7fffffff1c1c7812 */ /* 0x004fd600078ec0ff */
[----:B------:R-:W-:Y:S02]  /*99cb0*/  @P3 LOP3.LUT R28, R28, 0x80000000, RZ, 0xfc, !PT ;  /* 0x800000001c1c3812 */ /* 0x000fe400078efcff */
[----:B------:R-:W-:Y:S02]  /*99cc0*/  ISETP.LT.AND P3, PT, R35, UR17, !P2 ;  /* 0x0000001123007c0c */ /* 0x000fe4000d761270 */
[----:B------:R-:W-:Y:S01]  /*99cd0*/  LOP3.LUT P1, RZ, R18, 0x80000000, RZ, 0xc0, !PT ;  /* 0x8000000012ff7812 */ /* 0x000fe2000782c0ff */
[----:B------:R0:W-:Y:S01]  /*99ce0*/  STL [R1+0x44c], R33 ;  /* 0x00044c2101007387 */ /* 0x0001e20000100800 */
[----:B------:R-:W-:Y:S01]  /*99cf0*/  ISETP.LT.AND P2, PT, R34, UR19, !P2 ;  /* 0x0000001322007c0c */ /* 0x000fe2000d741270 */
[----:B------:R-:W-:Y:S01]  /*99d00*/  ULDC UR17, c[0x0][0x228] ;  /* 0x00008a0000117ab9 */ /* 0x000fe20000000800 */
[----:B------:R-:W-:Y:S01]  /*99d10*/  LOP3.LUT R28, R28, 0xbfffffff, RZ, 0xc0, !PT ;  /* 0xbfffffff1c1c7812 */ /* 0x000fe200078ec0ff */
[----:B------:R-:W-:-:S06]  /*99d20*/  ULDC UR19, c[0x0][0x228] ;  /* 0x00008a0000137ab9 */ /* 0x000fcc0000000800 */
[----:B------:R-:W-:Y:S01]  /*99d30*/  @P3 LOP3.LUT R28, R28, 0x40000000, RZ, 0xfc, !PT ;  /* 0x400000001c1c3812 */ /* 0x000fe200078efcff */
[----:B0-----:R-:W2:Y:S01]  /*99d40*/  LDL.LU R33, [R1+0x444] ;  /* 0x0004440001217983 */ /* 0x001ea20000300800 */
[----:B------:R-:W-:Y:S02]  /*99d50*/  ISETP.LT.AND P3, PT, R37, UR59, !P1 ;  /* 0x0000003b25007c0c */ /* 0x000fe4000cf61270 */
        /* <DEDUP_REMOVED lines=22> */
[----:B------:R-:W-:-:S11]  /*99ec0*/  LOP3.LUT R28, R28, 0xff7fffff, RZ, 0xc0, !PT ;  /* 0xff7fffff1c1c7812 */ /* 0x000fd600078ec0ff */
[----:B------:R-:W-:Y:S02]  /*99ed0*/  @P3 LOP3.LUT R28, R28, 0x800000, RZ, 0xfc, !PT ;  /* 0x008000001c1c3812 */ /* 0x000fe400078efcff */
[----:B------:R-:W-:Y:S02]  /*99ee0*/  ISETP.LT.AND P3, PT, R35, UR33, !P1 ;  /* 0x0000002123007c0c */ /* 0x000fe4000cf61270 */
[----:B------:R-:W-:Y:S02]  /*99ef0*/  ISETP.LT.AND P1, PT, R34, UR25, !P1 ;  /* 0x0000001922007c0c */ /* 0x000fe4000cf21270 */
[----:B------:R-:W-:Y:S02]  /*99f00*/  LOP3.LUT R28, R28, 0xffbfffff, RZ, 0xc0, !PT ;  /* 0xffbfffff1c1c7812 */ /* 0x000fe400078ec0ff */
[C---:B------:R-:W-:Y:S01]  /*99f10*/  LOP3.LUT P0, RZ, R18.reuse, 0x40000000, RZ, 0xc0, !PT ;  /* 0x4000000012ff7812 */ /* 0x040fe2000780c0ff */
[----:B------:R-:W-:Y:S01]  /*99f20*/  UMOV UR33, UR55 ;  /* 0x0000003700217c82 */ /* 0x000fe20008000000 */
[----:B------:R-:W-:Y:S01]  /*99f30*/  LOP3.LUT P2, RZ, R18, 0x20000000, RZ, 0xc0, !PT ;  /* 0x2000000012ff7812 */ /* 0x000fe2000784c0ff */
[----:B------:R-:W-:Y:S01]  /*99f40*/  ULDC UR25, c[0x0][0x228] ;  /* 0x00008a0000197ab9 */ /* 0x000fe20000000800 */
[----:B------:R-:W-:Y:S01]  /*99f50*/  UMOV UR59, UR57 ;  /* 0x00000039003b7c82 */ /* 0x000fe20008000000 */
[----:B------:R-:W-:Y:S01]  /*99f60*/  ULDC UR57, c[0x0][0x228] ;  /* 0x00008a0000397ab9 */ /* 0x000fe20000000800 */
[----:B------:R-:W-:Y:S01]  /*99f70*/  ULDC UR55, c[0x0][0x228] ;  /* 0x00008a0000377ab9 */ /* 0x000fe20000000800 */
        /* <DEDUP_REMOVED lines=8> */
[----:B------:R-:W-:-:S11]  /*9a000*/  LOP3.LUT R28, R28, 0xffefffff, RZ, 0xc0, !PT ;  /* 0xffefffff1c1c7812 */ /* 0x000fd600078ec0ff */
[----:B------:R-:W-:Y:S02]  /*9a010*/  @P3 LOP3.LUT R28, R28, 0x100000, RZ, 0xfc, !PT ;  /* 0x001000001c1c3812 */ /* 0x000fe400078efcff */
[----:B------:R-:W-:Y:S02]  /*9a020*/  ISETP.LT.AND P3, PT, R31, UR45, !P0 ;  /* 0x0000002d1f007c0c */ /* 0x000fe4000c761270 */
[----:B------:R-:W-:-:S11]  /*9a030*/  LOP3.LUT R28, R28, 0xfff7ffff, RZ, 0xc0, !PT ;  /* 0xfff7ffff1c1c7812 */ /* 0x000fd600078ec0ff */
[----:B------:R-:W-:Y:S02]  /*9a040*/  @P3 LOP3.LUT R28, R28, 0x80000, RZ, 0xfc, !PT ;  /* 0x000800001c1c3812 */ /* 0x000fe400078efcff */
[----:B------:R-:W-:Y:S01]  /*9a050*/  ISETP.LT.AND P3, PT, R32, UR43, !P0 ;  /* 0x0000002b20007c0c */ /* 0x000fe2000c761270 */
[----:B------:R-:W-:Y:S01]  /*9a060*/  UMOV UR47, UR61 ;  /* 0x0000003d002f7c82 */ /* 0x000fe20008000000 */
[----:B------:R-:W-:Y:S01]  /*9a070*/  LOP3.LUT R28, R28, 0xfffbffff, RZ, 0xc0, !PT ;  /* 0xfffbffff1c1c7812 */ /* 0x000fe200078ec0ff */
[----:B------:R-:W-:Y:S01]  /*9a080*/  ULDC UR61, c[0x0][0x228] ;  /* 0x00008a00003d7ab9 */ /* 0x000fe20000000800 */
[----:B------:R-:W-:Y:S01]  /*9a090*/  LOP3.LUT P1, RZ, R18, 0x10000000, RZ, 0xc0, !PT ;  /* 0x1000000012ff7812 */ /* 0x000fe2000782c0ff */
        /* <DEDUP_REMOVED lines=8> */
[----:B------:R-:W-:-:S11]  /*9a120*/  LOP3.LUT R28, R28, 0xffff7fff, RZ, 0xc0, !PT ;  /* 0xffff7fff1c1c7812 */ /* 0x000fd600078ec0ff */
[----:B------:R-:W-:Y:S02]  /*9a130*/  @P3 LOP3.LUT R28, R28, 0x8000, RZ, 0xfc, !PT ;  /* 0x000080001c1c3812 */ /* 0x000fe400078efcff */
[----:B------:R-:W-:Y:S01]  /*9a140*/  ISETP.LT.AND P3, PT, R35, UR37, !P0 ;  /* 0x0000002523007c0c */ /* 0x000fe2000c761270 */
[----:B------:R-:W-:Y:S01]  /*9a150*/  ULDC UR37, c[0x0][0x228] ;  /* 0x00008a0000257ab9 */ /* 0x000fe20000000800 */
[----:B------:R-:W-:Y:S01]  /*9a160*/  ISETP.LT.AND P0, PT, R34, UR35, !P0 ;  /* 0x0000002322007c0c */ /* 0x000fe2000c701270 */
[----:B------:R-:W-:Y:S01]  /*9a170*/  ULDC UR35, c[0x0][0x228] ;  /* 0x00008a0000237ab9 */ /* 0x000fe20000000800 */
[----:B------:R-:W-:-:S09]  /*9a180*/  LOP3.LUT R28, R28, 0xffffbfff, RZ, 0xc0, !PT ;  /* 0xffffbfff1c1c7812 */ /* 0x000fd200078ec0ff */
        /* <DEDUP_REMOVED lines=57> */
[----:B--2---:R-:W-:-:S11]  /*9a520*/  LOP3.LUT R33, R33, 0x7fffffff, RZ, 0xc0, !PT ;  /* 0x7fffffff21217812 */ /* 0x004fd600078ec0ff */
[----:B------:R-:W-:Y:S02]  /*9a530*/  @P3 LOP3.LUT R33, R33, 0x80000000, RZ, 0xfc, !PT ;  /* 0x8000000021213812 */ /* 0x000fe400078efcff */
[----:B------:R-:W-:Y:S02]  /*9a540*/  ISETP.LT.AND P3, PT, R35, UR31, !P1 ;  /* 0x0000001f23007c0c */ /* 0x000fe4000cf61270 */
[----:B------:R-:W-:Y:S02]  /*9a550*/  ISETP.LT.AND P1, PT, R34, UR23, !P1 ;  /* 0x0000001722007c0c */ /* 0x000fe4000cf21270 */
[----:B------:R-:W-:Y:S02]  /*9a560*/  LOP3.LUT R33, R33, 0xbfffffff, RZ, 0xc0, !PT ;  /* 0xbfffffff21217812 */ /* 0x000fe400078ec0ff */
[C---:B------:R-:W-:Y:S01]  /*9a570*/  LOP3.LUT P0, RZ, R18.reuse, 0x8000000, RZ, 0xc0, !PT ;  /* 0x0800000012ff7812 */ /* 0x040fe2000780c0ff */
[----:B------:R0:W-:Y:S01]  /*9a580*/  STL [R1+0x448], R28 ;  /* 0x0004481c01007387 */ /* 0x0001e20000100800 */
[----:B------:R-:W-:Y:S01]  /*9a590*/  LOP3.LUT P2, RZ, R18, 0x4000000, RZ, 0xc0, !PT ;  /* 0x0400000012ff7812 */ /* 0x000fe2000784c0ff */
[----:B------:R-:W-:Y:S01]  /*9a5a0*/  UMOV UR31, UR51 ;  /* 0x00000033001f7c82 */ /* 0x000fe20008000000 */
[----:B------:R-:W-:Y:S01]  /*9a5b0*/  R2UR UR45, R22 ;  /* 0x00000000162d72ca */ /* 0x000fe200000e0000 */
        /* <DEDUP_REMOVED lines=8> */
[----:B0-----:R-:W-:Y:S01]  /*9a640*/  IMAD.MOV.U32 R28, RZ, RZ, R26 ;  /* 0x000000ffff1c7224 */ /* 0x001fe200078e001a */
[----:B------:R-:W-:Y:S01]  /*9a650*/  LOP3.LUT R33, R33, 0xfdffffff, RZ, 0xc0, !PT ;  /* 0xfdffffff21217812 */ /* 0x000fe200078ec0ff */
[----:B------:R-:W2:Y:S01]  /*9a660*/  LDL.LU R26, [R1+0x43c] ;  /* 0x00043c00011a7983 */ /* 0x000ea20000300800 */
[----:B------:R-:W-:Y:S02]  /*9a670*/  ULDC UR57, c[0x0][0x228] ;  /* 0x00008a0000397ab9 */ /* 0x000fe40000000800 */
        /* <DEDUP_REMOVED lines=33> */
[----:B------:R-:W-:Y:S02]  /*9a890*/  ISETP.LT.AND P1, PT, R29, UR61, !P2 ;  /* 0x0000003d1d007c0c */ /* 0x000fe4000d721270 */
        /* <DEDUP_REMOVED lines=20> */
[----:B------:R-:W-:Y:S02]  /*9a9e0*/  LOP3.LUT R33, R33, 0xffffbfff, RZ, 0xc0, !PT ;  /* 0xffffbfff21217812 */ /* 0x000fe400078ec0ff */
[----:B------:R-:W-:-:S07]  /*9a9f0*/  LOP3.LUT P0, RZ, R18, 0x2000000, RZ, 0xc0, !PT ;  /* 0x0200000012ff7812 */ /* 0x000fce000780c0ff */
        /* <DEDUP_REMOVED lines=25> */
[----:B------:R-:W-:Y:S02]  /*9ab90*/  LOP3.LUT R33, R33, 0xffffff7f, RZ, 0xc0, !PT ;  /* 0xffffff7f21217812 */ /* 0x000fe400078ec0ff */
[----:B------:R-:W-:-:S09]  /*9aba0*/  R2UR UR61, R21 ;  /* 0x00000000153d72ca */ /* 0x000fd200000e0000 */
[----:B------:R-:W-:Y:S02]  /*9abb0*/  @P3 LOP3.LUT R33, R33, 0x80, RZ, 0xfc, !PT ;  /* 0x0000008021213812 */ /* 0x000fe400078efcff */
[----:B------:R-:W-:Y:S01]  /*9abc0*/  ISETP.LT.AND P3, PT, R35, UR17, !P0 ;  /* 0x0000001123007c0c */ /* 0x000fe2000c761270 */
[----:B------:R-:W-:Y:S01]  /*9abd0*/  ULDC UR17, c[0x0][0x228] ;  /* 0x00008a0000117ab9 */ /* 0x000fe20000000800 */
[----:B------:R-:W-:Y:S01]  /*9abe0*/  ISETP.LT.AND P0, PT, R34, UR15, !P0 ;  /* 0x0000000f22007c0c */ /* 0x000fe2000c701270 */
[----:B------:R-:W-:Y:S01]  /*9abf0*/  ULDC UR15, c[0x0][0x228] ;  /* 0x00008a00000f7ab9 */ /* 0x000fe20000000800 */
[----:B------:R-:W-:Y:S02]  /*9ac00*/  LOP3.LUT R33, R33, 0xffffffbf, RZ, 0xc0, !PT ;  /* 0xffffffbf21217812 */ /* 0x000fe400078ec0ff */
[----:B------:R-:W-:-:S07]  /*9ac10*/  LOP3.LUT P1, RZ, R18, 0x1000000, RZ, 0xc0, !PT ;  /* 0x0100000012ff7812 */ /* 0x000fce000782c0ff */
        /* <DEDUP_REMOVED lines=28> */
[----:B------:R-:W-:Y:S01]  /*9ade0*/  LOP3.LUT P2, RZ, R18, 0x800000, RZ, 0xc0, !PT ;  /* 0x0080000012ff7812 */ /* 0x000fe2000784c0ff */
[----:B------:R-:W-:Y:S01]  /*9adf0*/  STL [R1+0x444], R33 ;  /* 0x0004442101007387 */ /* 0x000fe20000100800 */
[----:B------:R-:W-:Y:S01]  /*9ae00*/  LOP3.LUT R26, R26, 0xbfffffff, RZ, 0xc0, !PT ;  /* 0xbfffffff1a1a7812 */ /* 0x000fe200078ec0ff */
[----:B------:R-:W-:Y:S02]  /*9ae10*/  ULDC UR29, c[0x0][0x228] ;  /* 0x00008a00001d7ab9 */ /* 0x000fe40000000800 */
[----:B------:R-:W2:Y:S06]  /*9ae20*/  LDL.LU R21, [R1+0x438] ;  /* 0x0004380001157983 */ /* 0x000eac0000300800 */
[----:B------:R-:W-:-:S02]  /*9ae30*/  @P3 LOP3.LUT R26, R26, 0x40000000, RZ, 0xfc, !PT ;  /* 0x400000001a1a3812 */ /* 0x000fc400078efcff */
[----:B------:R-:W-:Y:S01]  /*9ae40*/  ISETP.LT.AND P3, PT, R34, UR27, !P1 ;  /* 0x0000001b22007c0c */ /* 0x000fe2000cf61270 */
[----:B------:R-:W-:Y:S01]  /*9ae50*/  ULDC UR27, c[0x0][0x228] ;  /* 0x00008a00001b7ab9 */ /* 0x000fe20000000800 */
[----:B------:R-:W-:-:S11]  /*9ae60*/  LOP3.LUT R26, R26, 0xdfffffff, RZ, 0xc0, !PT ;  /* 0xdfffffff1a1a7812 */ /* 0x000fd600078ec0ff */
[----:B------:R-:W-:Y:S02]  /*9ae70*/  @P3 LOP3.LUT R26, R26, 0x20000000, RZ, 0xfc, !PT ;  /* 0x200000001a1a3812 */ /* 0x000fe400078efcff */
[----:B------:R-:W-:Y:S02]  /*9ae80*/  ISETP.LT.AND P3, PT, R37, UR5, !P2 ;  /* 0x0000000525007c0c */ /* 0x000fe4000d761270 */
        /* <DEDUP_REMOVED lines=29> */
[----:B------:R-:W-:-:S09]  /*9b060*/  LOP3.LUT P0, RZ, R18, 0x400000, RZ, 0xc0, !PT ;  /* 0x0040000012ff7812 */ /* 0x000fd2000780c0ff */
        /* <DEDUP_REMOVED lines=87> */
[----:B------:R-:W-:Y:S02]  /*9b5e0*/  LOP3.LUT R26, R26, 0xfffffffe, RZ, 0xc0, !PT ;  /* 0xfffffffe1a1a7812 */ /* 0x000fe400078ec0ff */
[----:B--2---:R-:W-:Y:S02]  /*9b5f0*/  LOP3.LUT R21, R21, 0x7fffffff, RZ, 0xc0, !PT ;  /* 0x7fffffff15157812 */ /* 0x004fe400078ec0ff */
[----:B------:R-:W-:Y:S02]  /*9b600*/  @P3 LOP3.LUT R26, R26, 0x1, RZ, 0xfc, !PT ;  /* 0x000000011a1a3812 */ /* 0x000fe400078efcff */
[----:B------:R-:W-:Y:S01]  /*9b610*/  ISETP.LT.AND P3, PT, R35, UR51, !P2 ;  /* 0x0000003323007c0c */ /* 0x000fe2000d761270 */
[----:B------:R-:W-:Y:S01]  /*9b620*/  ULDC UR51, c[0x0][0x228] ;  /* 0x00008a0000337ab9 */ /* 0x000fe20000000800 */
[----:B------:R-:W-:-:S03]  /*9b630*/  ISETP.LT.AND P2, PT, R34, UR53, !P2 ;  /* 0x0000003522007c0c */ /* 0x000fc6000d741270 */
[----:B------:R-:W-:Y:S01]  /*9b640*/  @P1 LOP3.LUT R21, R21, 0x80000000, RZ, 0xfc, !PT ;  /* 0x8000000015151812 */ /* 0x000fe200078efcff */
[----:B------:R-:W-:Y:S01]  /*9b650*/  STL [R1+0x43c], R26 ;  /* 0x00043c1a01007387 */ /* 0x000fe20000100800 */
[----:B------:R-:W-:Y:S01]  /*9b660*/  LOP3.LUT P0, RZ, R18, 0x80000, RZ, 0xc0, !PT ;  /* 0x0008000012ff7812 */ /* 0x000fe2000780c0ff */
[----:B------:R-:W-:Y:S01]  /*9b670*/  ULDC UR53, c[0x0][0x228] ;  /* 0x00008a0000357ab9 */ /* 0x000fe20000000800 */
[----:B------:R-:W-:Y:S01]  /*9b680*/  LOP3.LUT R21, R21, 0xbfffffff, RZ, 0xc0, !PT ;  /* 0xbfffffff15157812 */ /* 0x000fe200078ec0ff */
[----:B------:R-:W2:Y:S03]  /*9b690*/  LDL.LU R22, [R1+0x434] ;  /* 0x0004340001167983 */ /* 0x000ea60000300800 */
        /* <DEDUP_REMOVED lines=129> */
[----:B------:R-:W-:Y:S01]  /*9beb0*/  LOP3.LUT R22, R22, 0xbfffffff, RZ, 0xc0, !PT ;  /* 0xbfffffff16167812 */ /* 0x000fe200078ec0ff */
[----:B------:R-:W-:-:S08]  /*9bec0*/  ULDC UR19, c[0x0][0x228] ;  /* 0x00008a0000137ab9 */ /* 0x000fd00000000800 */
[----:B------:R-:W-:Y:S01]  /*9bed0*/  @P3 LOP3.LUT R22, R22, 0x40000000, RZ, 0xfc, !PT ;  /* 0x4000000016163812 */ /* 0x000fe200078efcff */
[----:B0-----:R-:W2:Y:S01]  /*9bee0*/  LDL.LU R21, [R1+0x430] ;  /* 0x0004300001157983 */ /* 0x001ea20000300800 */
        /* <DEDUP_REMOVED lines=121> */
[----:B--2---:R-:W-:Y:S02]  /*9c680*/  LOP3.LUT R21, R21, 0x7fffffff, RZ, 0xc0, !PT ;  /* 0x7fffffff15157812 */ /* 0x004fe400078ec0ff */
[----:B------:R-:W-:Y:S01]  /*9c690*/  ISETP.LT.AND P0, PT, R30, UR8, !P1 ;  /* 0x000000081e007c0c */ /* 0x000fe2000cf01270 */
[----:B------:R-:W-:-:S08]  /*9c6a0*/  ULDC UR8, c[0x0][0x228] ;  /* 0x00008a0000087ab9 */ /* 0x000fd00000000800 */
        /* <DEDUP_REMOVED lines=23> */
[----:B------:R-:W-:Y:S02]  /*9c820*/  LOP3.LUT R22, R22, 0xfffffffe, RZ, 0xc0, !PT ;  /* 0xfffffffe16167812 */ /* 0x000fe400078ec0ff */
[----:B------:R-:W-:Y:S02]  /*9c830*/  @P1 LOP3.LUT R21, R21, 0x8000000, RZ, 0xfc, !PT ;  /* 0x0800000015151812 */ /* 0x000fe400078efcff */
[----:B------:R-:W-:-:S02]  /*9c840*/  @P0 LOP3.LUT R22, R22, 0x1, RZ, 0xfc, !PT ;  /* 0x0000000116160812 */ /* 0x000fc400078efcff */
[----:B------:R-:W-:Y:S01]  /*9c850*/  ISETP.LT.AND P1, PT, R30, UR19, !P2 ;  /* 0x000000131e007c0c */ /* 0x000fe2000d721270 */
[----:B------:R-:W-:Y:S01]  /*9c860*/  ULDC UR19, c[0x0][0x228] ;  /* 0x00008a0000137ab9 */ /* 0x000fe20000000800 */
[----:B------:R-:W-:Y:S01]  /*9c870*/  LOP3.LUT R21, R21, 0xfbffffff, RZ, 0xc0, !PT ;  /* 0xfbffffff15157812 */ /* 0x000fe200078ec0ff */
[----:B------:R0:W-:Y:S03]  /*9c880*/  STL [R1+0x434], R22 ;  /* 0x0004341601007387 */ /* 0x0001e60000100800 */
[----:B------:R-:W-:Y:S02]  /*9c890*/  @P3 LOP3.LUT R21, R21, 0x4000000, RZ, 0xfc, !PT ;  /* 0x0400000015153812 */ /* 0x000fe400078efcff */
[----:B------:R-:W-:Y:S01]  /*9c8a0*/  ISETP.LT.AND P3, PT, R20, UR27, !P2 ;  /* 0x0000001b14007c0c */ /* 0x000fe2000d761270 */
[----:B------:R-:W-:Y:S01]  /*9c8b0*/  ULDC UR27, c[0x0][0x228] ;  /* 0x00008a00001b7ab9 */ /* 0x000fe20000000800 */
[----:B0-----:R-:W2:Y:S01]  /*9c8c0*/  LDL.LU R22, [R1+0x42c] ;  /* 0x00042c0001167983 */ /* 0x001ea20000300800 */
        /* <DEDUP_REMOVED lines=111> */
[----:B0-----:R-:W2:Y:S03]  /*9cfc0*/  LDL.LU R21, [R1+0x428] ;  /* 0x0004280001157983 */ /* 0x001ea60000300800 */
        /* <DEDUP_REMOVED lines=139> */
[----:B------:R-:W-:Y:S01]  /*9d880*/  IMAD.MOV.U32 R33, RZ, RZ, R25 ;  /* 0x000000ffff217224 */ /* 0x000fe200078e0019 */
[----:B------:R-:W-:Y:S01]  /*9d890*/  LOP3.LUT R21, R21, 0xefffffff, RZ, 0xc0, !PT ;  /* 0xefffffff15157812 */ /* 0x000fe200078ec0ff */
[----:B------:R-:W-:Y:S01]  /*9d8a0*/  IMAD.MOV.U32 R36, RZ, RZ, R24 ;  /* 0x000000ffff247224 */ /* 0x000fe200078e0018 */
[----:B------:R-:W-:Y:S01]  /*9d8b0*/  LOP3.LUT R22, R22, 0xfffffffe, RZ, 0xc0, !PT ;  /* 0xfffffffe16167812 */ /* 0x000fe200078ec0ff */
[----:B------:R-:W-:Y:S01]  /*9d8c0*/  ULDC UR53, c[0x0][0x228] ;  /* 0x00008a0000357ab9 */ /* 0x000fe20000000800 */
        /* <DEDUP_REMOVED lines=15> */
[----:B------:R-:W-:Y:S02]  /*9d9c0*/  @P2 LOP3.LUT R22, R22, 0x1, RZ, 0xfc, !PT ;  /* 0x0000000116162812 */ /* 0x000fe400078efcff */
[----:B------:R-:W-:-:S03]  /*9d9d0*/  LOP3.LUT R21, R21, 0xff7fffff, RZ, 0xc0, !PT ;  /* 0xff7fffff15157812 */ /* 0x000fc600078ec0ff */
[----:B------:R0:W-:Y:S01]  /*9d9e0*/  STL [R1+0x42c], R22 ;  /* 0x00042c1601007387 */ /* 0x0001e20000100800 */
[----:B------:R-:W-:Y:S02]  /*9d9f0*/  @P0 LOP3.LUT R21, R21, 0x800000, RZ, 0xfc, !PT ;  /* 0x0080000015150812 */ /* 0x000fe400078efcff */
[----:B------:R-:W-:Y:S01]  /*9da00*/  ISETP.LT.AND P1, PT, R34, UR12, !P1 ;  /* 0x0000000c22007c0c */ /* 0x000fe2000cf21270 */
[----:B------:R-:W-:Y:S01]  /*9da10*/  ULDC UR12, c[0x0][0x228] ;  /* 0x00008a00000c7ab9 */ /* 0x000fe20000000800 */
[----:B------:R-:W-:Y:S01]  /*9da20*/  LOP3.LUT R21, R21, 0xffbfffff, RZ, 0xc0, !PT ;  /* 0xffbfffff15157812 */ /* 0x000fe200078ec0ff */
[----:B0-----:R-:W2:Y:S01]  /*9da30*/  LDL.LU R22, [R1+0x424] ;  /* 0x0004240001167983 */ /* 0x001ea20000300800 */
[----:B------:R-:W-:Y:S02]  /*9da40*/  LOP3.LUT P2, RZ, R18, 0x4, RZ, 0xc0, !PT ;  /* 0x0000000412ff7812 */ /* 0x000fe4000784c0ff */
        /* <DEDUP_REMOVED lines=92> */
[----:B------:R-:W-:Y:S01]  /*9e010*/  ISETP.LT.AND P0, PT, R35, UR13, !P1 ;  /* 0x0000000d23007c0c */ /* 0x000fe2000cf01270 */
[----:B------:R0:W-:Y:S01]  /*9e020*/  STL [R1+0x428], R21 ;  /* 0x0004281501007387 */ /* 0x0001e20000100800 */
[----:B------:R-:W-:Y:S01]  /*9e030*/  ISETP.LT.AND P1, PT, R34, UR8, !P1 ;  /* 0x0000000822007c0c */ /* 0x000fe2000cf21270 */
[----:B------:R-:W-:Y:S01]  /*9e040*/  ULDC UR13, c[0x0][0x228] ;  /* 0x00008a00000d7ab9 */ /* 0x000fe20000000800 */
[----:B------:R-:W-:Y:S01]  /*9e050*/  LOP3.LUT R22, R22, 0xbfffffff, RZ, 0xc0, !PT ;  /* 0xbfffffff16167812 */ /* 0x000fe200078ec0ff */
[----:B------:R-:W-:Y:S01]  /*9e060*/  ULDC UR8, c[0x0][0x228] ;  /* 0x00008a0000087ab9 */ /* 0x000fe20000000800 */
[----:B0-----:R-:W2:Y:S07]  /*9e070*/  LDL.LU R21, [R1+0x420] ;  /* 0x0004200001157983 */ /* 0x001eae0000300800 */
[----:B------:R-:W-:-:S02]  /*9e080*/  @P0 LOP3.LUT R22, R22, 0x40000000, RZ, 0xfc, !PT ;  /* 0x4000000016160812 */ /* 0x000fc400078efcff */
[----:B------:R-:W-:Y:S02]  /*9e090*/  LOP3.LUT P0, RZ, R60, 0x4000, RZ, 0xc0, !PT ;  /* 0x000040003cff7812 */ /* 0x000fe4000780c0ff */
        /* <DEDUP_REMOVED lines=96> */
[----:B------:R-:W-:Y:S02]  /*9e6a0*/  LOP3.LUT P3, RZ, R60, 0x10000, RZ, 0xc0, !PT ;  /* 0x000100003cff7812 */ /* 0x000fe4000786c0ff */
        /* <DEDUP_REMOVED lines=14> */
[----:B------:R-:W-:Y:S01]  /*9e790*/  ULDC.64 UR22, c[0x0][0x228] ;  /* 0x00008a0000167ab9 */ /* 0x000fe20000000a00 */
[----:B------:R-:W-:-:S04]  /*9e7a0*/  LOP3.LUT R22, R22, 0xfffffff7, RZ, 0xc0, !PT ;  /* 0xfffffff716167812 */ /* 0x000fc800078ec0ff */
[----:B------:R-:W-:Y:S02]  /*9e7b0*/  @P2 LOP3.LUT R22, R22, 0x8, RZ, 0xfc, !PT ;  /* 0x0000000816162812 */ /* 0x000fe400078efcff */
[----:B------:R-:W-:Y:S02]  /*9e7c0*/  ISETP.LT.AND P0, PT, R37, UR32, !P3 ;  /* 0x0000002025007c0c */ /* 0x000fe4000df01270 */
[----:B------:R-:W-:-:S04]  /*9e7d0*/  LOP3.LUT R22, R22, 0xfffffffb, RZ, 0xc0, !PT ;  /* 0xfffffffb16167812 */ /* 0x000fc800078ec0ff */
[----:B------:R-:W-:-:S04]  /*9e7e0*/  @P1 LOP3.LUT R22, R22, 0x4, RZ, 0xfc, !PT ;  /* 0x0000000416161812 */ /* 0x000fc800078efcff */
[----:B------:R-:W-:-:S04]  /*9e7f0*/  LOP3.LUT R22, R22, 0xfffffffd, RZ, 0xc0, !PT ;  /* 0xfffffffd16167812 */ /* 0x000fc800078ec0ff */
[----:B------:R-:W-:-:S05]  /*9e800*/  @P0 LOP3.LUT R22, R22, 0x2, RZ, 0xfc, !PT ;  /* 0x0000000216160812 */ /* 0x000fca00078efcff */
[----:B------:R0:W-:Y:S04]  /*9e810*/  STL [R1+0x424], R22 ;  /* 0x0004241601007387 */ /* 0x0001e80000100800 */
[----:B0-----:R-:W3:Y:S01]  /*9e820*/  LDL.LU R22, [R1+0x4354] ;  /* 0x0043540001167983 */ /* 0x001ee20000300800 */
[----:B------:R-:W-:Y:S01]  /*9e830*/  ISETP.LT.AND P2, PT, R20, UR33, !P3 ;  /* 0x0000002114007c0c */ /* 0x000fe2000df41270 */
[----:B------:R-:W-:Y:S01]  /*9e840*/  ULDC.64 UR32, c[0x0][0x228] ;  /* 0x00008a0000207ab9 */ /* 0x000fe20000000a00 */
[----:B------:R-:W-:Y:S01]  /*9e850*/  ISETP.LT.AND P1, PT, R35, UR37, !P3 ;  /* 0x0000002523007c0c */ /* 0x000fe2000df21270 */
[----:B------:R-:W-:Y:S01]  /*9e860*/  ULDC UR37, c[0x0][0x228] ;  /* 0x00008a0000257ab9 */ /* 0x000fe20000000800 */
[----:B--2---:R-:W-:Y:S02]  /*9e870*/  LOP3.LUT R21, R21, 0x7fffffff, RZ, 0xc0, !PT ;  /* 0x7fffffff15157812 */ /* 0x004fe400078ec0ff */
[----:B------:R-:W-:-:S02]  /*9e880*/  R2UR UR5, R28 ;  /* 0x000000001c0572ca */ /* 0x000fc400000e0000 */
[----:B------:R-:W2:Y:S01]  /*9e890*/  LDL.LU R28, [R1+0x4358] ;  /* 0x00435800011c7983 */ /* 0x000ea20000300800 */
[----:B------:R-:W-:Y:S01]  /*9e8a0*/  ISETP.LT.AND P0, PT, R34, UR38, !P3 ;  /* 0x0000002622007c0c */ /* 0x000fe2000df01270 */
[----:B------:R-:W-:-:S03]  /*9e8b0*/  ULDC UR38, c[0x0][0x228] ;  /* 0x00008a0000267ab9 */ /* 0x000fc60000000800 */
[----:B------:R-:W-:-:S04]  /*9e8c0*/  @P2 LOP3.LUT R21, R21, 0x80000000, RZ, 0xfc, !PT ;  /* 0x8000000015152812 */ /* 0x000fc800078efcff */
[----:B------:R-:W-:-:S04]  /*9e8d0*/  LOP3.LUT R21, R21, 0xbfffffff, RZ, 0xc0, !PT ;  /* 0xbfffffff15157812 */ /* 0x000fc800078ec0ff */
[----:B------:R-:W-:Y:S02]  /*9e8e0*/  @P1 LOP3.LUT R21, R21, 0x40000000, RZ, 0xfc, !PT ;  /* 0x4000000015151812 */ /* 0x000fe400078efcff */
[----:B------:R-:W-:Y:S02]  /*9e8f0*/  ISETP.LT.AND P1, PT, R30, UR60, !P4 ;  /* 0x0000003c1e007c0c */ /* 0x000fe4000e721270 */
        /* <DEDUP_REMOVED lines=35> */
[----:B------:R-:W-:Y:S02]  /*9eb30*/  ISETP.LT.AND P1, PT, R32, UR54, !P5 ;  /* 0x0000003620007c0c */ /* 0x000fe4000ef21270 */
[----:B------:R-:W-:Y:S02]  /*9eb40*/  ISETP.LT.AND P4, PT, R30, UR32, !P6 ;  /* 0x000000201e007c0c */ /* 0x000fe4000f781270 */
[----:B------:R-:W-:Y:S01]  /*9eb50*/  ISETP.LT.AND P3, PT, R29, UR59, !P6 ;  /* 0x0000003b1d007c0c */ /* 0x000fe2000f761270 */
[----:B------:R-:W-:Y:S01]  /*9eb60*/  VIADD R26, R19, UR56 ;  /* 0x00000038131a7c36 */ /* 0x000fe20008000000 */
[----:B------:R-:W-:Y:S01]  /*9eb70*/  LOP3.LUT R21, R21, 0xfff7ffff, RZ, 0xc0, !PT ;  /* 0xfff7ffff15157812 */ /* 0x000fe200078ec0ff */
[----:B------:R-:W-:Y:S01]  /*9eb80*/  ULDC UR54, c[0x0][0x248] ;  /* 0x0000920000367ab9 */ /* 0x000fe20000000800 */
[----:B------:R-:W-:Y:S01]  /*9eb90*/  ISETP.LT.AND P0, PT, R37, UR61, !P5 ;  /* 0x0000003d25007c0c */ /* 0x000fe2000ef01270 */
[----:B------:R-:W-:Y:S01]  /*9eba0*/  ULDC UR56, c[0x0][0x248] ;  /* 0x0000920000387ab9 */ /* 0x000fe20000000800 */
[----:B------:R-:W-:-:S04]  /*9ebb0*/  @P2 LOP3.LUT R21, R21, 0x80000, RZ, 0xfc, !PT ;  /* 0x0008000015152812 */ /* 0x000fc800078efcff */
        /* <DEDUP_REMOVED lines=12> */
[----:B------:R-:W-:-:S04]  /*9ec80*/  @P1 LOP3.LUT R21, R21, 0x4000, RZ, 0xfc, !PT ;  /* 0x0000400015151812 */ /* 0x000fc800078efcff */
[----:B------:R-:W-:-:S04]  /*9ec90*/  LOP3.LUT R21, R21, 0xffffdfff, RZ, 0xc0, !PT ;  /* 0xffffdfff15157812 */ /* 0x000fc800078ec0ff */
[----:B------:R-:W-:Y:S02]  /*9eca0*/  @P0 LOP3.LUT R21, R21, 0x2000, RZ, 0xfc, !PT ;  /* 0x0000200015150812 */ /* 0x000fe400078efcff */
[----:B---3--:R-:W-:Y:S02]  /*9ecb0*/  ISETP.GE.AND P0, PT, R22, UR23, PT ;  /* 0x0000001716007c0c */ /* 0x008fe4000bf06270 */
[----:B------:R-:W3:Y:S01]  /*9ecc0*/  LDL.LU R22, [R1+0x435c] ;  /* 0x00435c0001167983 */ /* 0x000ee20000300800 */
[----:B--2---:R-:W-:-:S03]  /*9ecd0*/  ISETP.GE.AND P2, PT, R28, UR33, PT ;  /* 0x000000211c007c0c */ /* 0x004fc6000bf46270 */
[----:B------:R-:W2:Y:S01]  /*9ece0*/  LDL.LU R28, [R1+0x440] ;  /* 0x00044000011c7983 */ /* 0x000ea20000300800 */
        /* <DEDUP_REMOVED lines=13> */
[----:B------:R-:W-:-:S04]  /*9edc0*/  @P3 LOP3.LUT R21, R21, 0x200, RZ, 0xfc, !PT ;  /* 0x0000020015153812 */ /* 0x000fc800078efcff */
[----:B------:R-:W-:-:S04]  /*9edd0*/  LOP3.LUT R21, R21, 0xffffff7f, RZ, 0xc0, !PT ;  /* 0xffffff7f15157812 */ /* 0x000fc800078ec0ff */
[----:B------:R-:W-:Y:S02]  /*9ede0*/  @P1 LOP3.LUT R21, R21, 0x80, RZ, 0xfc, !PT ;  /* 0x0000008015151812 */ /* 0x000fe400078efcff */
[----:B------:R-:W-:Y:S02]  /*9edf0*/  ISETP.LT.AND P4, PT, R35, UR41, !P6 ;  /* 0x0000002923007c0c */ /* 0x000fe4000f781270 */
[----:B------:R-:W-:Y:S02]  /*9ee00*/  ISETP.LT.AND P3, PT, R34, UR40, !P6 ;  /* 0x0000002822007c0c */ /* 0x000fe4000f761270 */
[----:B------:R-:W-:Y:S02]  /*9ee10*/  LOP3.LUT R21, R21, 0xffffffbf, RZ, 0xc0, !PT ;  /* 0xffffffbf15157812 */ /* 0x000fe400078ec0ff */
[----:B------:R-:W-:-:S07]  /*9ee20*/  ISETP.LT.AND P5, PT, R30, UR44, !P0 ;  /* 0x0000002c1e007c0c */ /* 0x000fce000c7a1270 */
[----:B------:R-:W-:-:S04]  /*9ee30*/  @P4 LOP3.LUT R21, R21, 0x40, RZ, 0xfc, !PT ;  /* 0x0000004015154812 */ /* 0x000fc800078efcff */
        /* <DEDUP_REMOVED lines=18> */
[----:B---3--:R-:W-:Y:S02]  /*9ef60*/  ISETP.GE.AND P1, PT, R22, UR45, PT ;  /* 0x0000002d16007c0c */ /* 0x008fe4000bf26270 */
[----:B------:R-:W3:Y:S04]  /*9ef70*/  LDL.LU R22, [R1+0x4370] ;  /* 0x0043700001167983 */ /* 0x000ee80000300800 */
[----:B------:R0:W-:Y:S04]  /*9ef80*/  STL [R1+0x420], R21 ;  /* 0x0004201501007387 */ /* 0x0001e80000100800 */
[----:B0-----:R-:W4:Y:S01]  /*9ef90*/  LDL.LU R21, [R1+0x4374] ;  /* 0x0043740001157983 */ /* 0x001f220000300800 */
[----:B--2---:R-:W-:-:S04]  /*9efa0*/  LOP3.LUT R28, R28, 0x7fffffff, RZ, 0xc0, !PT ;  /* 0x7fffffff1c1c7812 */ /* 0x004fc800078ec0ff */
        /* <DEDUP_REMOVED lines=53> */
[----:B------:R-:W-:-:S04]  /*9f300*/  @P1 LOP3.LUT R28, R28, 0x2000, RZ, 0xfc, !PT ;  /* 0x000020001c1c1812 */ /* 0x000fc800078efcff */
[----:B------:R-:W-:Y:S01]  /*9f310*/  LOP3.LUT R28, R28, 0xffffefff, RZ, 0xc0, !PT ;  /* 0xffffefff1c1c7812 */ /* 0x000fe200078ec0ff */
[----:B------:R-:W-:Y:S01]  /*9f320*/  VIADD R25, R26, UR54 ;  /* 0x000000361a197c36 */ /* 0x000fe20008000000 */
[----:B------:R-:W-:-:S03]  /*9f330*/  ULDC UR54, c[0x0][0x248] ;  /* 0x0000920000367ab9 */ /* 0x000fc60000000800 */
[----:B------:R-:W-:Y:S01]  /*9f340*/  VIADD R24, R25, UR54 ;  /* 0x0000003619187c36 */ /* 0x000fe20008000000 */
[----:B------:R-:W-:Y:S02]  /*9f350*/  R2UR UR54, R36 ;  /* 0x00000000243672ca */ /* 0x000fe400000e0000 */
[----:B------:R-:W-:Y:S01]  /*9f360*/  LOP3.LUT P4, RZ, R59, 0x80, RZ, 0xc0, !PT ;  /* 0x000000803bff7812 */ /* 0x000fe2000788c0ff */
[----:B------:R-:W-:Y:S01]  /*9f370*/  IMAD.MOV.U32 R36, RZ, RZ, R33 ;  /* 0x000000ffff247224 */ /* 0x000fe200078e0021 */
[----:B---3--:R-:W-:-:S04]  /*9f380*/  ISETP.GE.AND P0, PT, R22, UR47, PT ;  /* 0x0000002f16007c0c */ /* 0x008fc8000bf06270 */
[----:B------:R-:W-:Y:S02]  /*9f390*/  ISETP.LT.AND P2, PT, R29, UR12, !P0 ;  /* 0x0000000c1d007c0c */ /* 0x000fe4000c741270 */
[----:B------:R-:W-:Y:S02]  /*9f3a0*/  ISETP.LT.AND P1, PT, R31, UR37, !P0 ;  /* 0x000000251f007c0c */ /* 0x000fe4000c721270 */
[----:B------:R-:W-:-:S09]  /*9f3b0*/  ISETP.LT.AND P5, PT, R32, UR38, !P0 ;  /* 0x0000002620007c0c */ /* 0x000fd2000c7a1270 */
        /* <DEDUP_REMOVED lines=18> */
[----:B------:R-:W-:Y:S02]  /*9f4e0*/  ISETP.GE.AND P1, PT, R34, UR5, PT ;  /* 0x0000000522007c0c */ /* 0x000fe4000bf26270 */
[----:B------:R-:W-:-:S04]  /*9f4f0*/  LOP3.LUT R28, R28, 0xfffffff7, RZ, 0xc0, !PT ;  /* 0xfffffff71c1c7812 */ /* 0x000fc800078ec0ff */
[----:B------:R-:W-:Y:S02]  /*9f500*/  @P0 LOP3.LUT R28, R28, 0x8, RZ, 0xfc, !PT ;  /* 0x000000081c1c0812 */ /* 0x000fe400078efcff */
[----:B------:R-:W-:Y:S02]  /*9f510*/  ISETP.LT.AND P0, PT, R35, UR54, !P4 ;  /* 0x0000003623007c0c */ /* 0x000fe4000e701270 */
[----:B------:R-:W-:-:S04]  /*9f520*/  LOP3.LUT R28, R28, 0xfffffffd, RZ, 0xc0, !PT ;  /* 0xfffffffd1c1c7812 */ /* 0x000fc800078ec0ff */
[----:B------:R-:W-:Y:S02]  /*9f530*/  @P1 LOP3.LUT R28, R28, 0x2, RZ, 0xfc, !PT ;  /* 0x000000021c1c1812 */ /* 0x000fe400078efcff */
[----:B------:R-:W-:Y:S02]  /*9f540*/  ISETP.LT.AND P1, PT, R34, UR4, !P4 ;  /* 0x0000000422007c0c */ /* 0x000fe4000e721270 */
[----:B------:R-:W-:Y:S02]  /*9f550*/  LOP3.LUT R28, R28, 0xfffffdff, RZ, 0xc0, !PT ;  /* 0xfffffdff1c1c7812 */ /* 0x000fe400078ec0ff */
[----:B----4-:R-:W-:Y:S02]  /*9f560*/  ISETP.GE.AND P3, PT, R21, UR7, PT ;  /* 0x0000000715007c0c */ /* 0x010fe4000bf66270 */
[----:B------:R-:W-:Y:S02]  /*9f570*/  @P0 LOP3.LUT R28, R28, 0x200, RZ, 0xfc, !PT ;  /* 0x000002001c1c0812 */ /* 0x000fe400078efcff */
[----:B------:R-:W-:-:S02]  /*9f580*/  ISETP.LT.AND P0, PT, R29, UR53, !P3 ;  /* 0x000000351d007c0c */ /* 0x000fc4000df01270 */
[----:B------:R-:W-:-:S04]  /*9f590*/  LOP3.LUT R28, R28, 0xfffffeff, RZ, 0xc0, !PT ;  /* 0xfffffeff1c1c7812 */ /* 0x000fc800078ec0ff */
[----:B------:R-:W-:-:S04]  /*9f5a0*/  @P1 LOP3.LUT R28, R28, 0x100, RZ, 0xfc, !PT ;  /* 0x000001001c1c1812 */ /* 0x000fc800078efcff */
[----:B------:R-:W-:-:S04]  /*9f5b0*/  LOP3.LUT R28, R28, 0xfffffffb, RZ, 0xc0, !PT ;  /* 0xfffffffb1c1c7812 */ /* 0x000fc800078ec0ff */
[----:B------:R-:W-:-:S05]  /*9f5c0*/  @P0 LOP3.LUT R28, R28, 0x4, RZ, 0xfc, !PT ;  /* 0x000000041c1c0812 */ /* 0x000fca00078efcff */
[----:B------:R0:W-:Y:S01]  /*9f5d0*/  STL [R1+0x440], R28 ;  /* 0x0004401c01007387 */ /* 0x0001e20000100800 */
[----:B------:R-:W-:Y:S02]  /*9f5e0*/  IMAD.MOV.U32 R33, RZ, RZ, R23 ;  /* 0x000000ffff217224 */ /* 0x000fe400078e0017 */
[----:B------:R-:W-:Y:S01]  /*9f5f0*/  VIADD R23, R24, UR56 ;  /* 0x0000003818177c36 */ /* 0x000fe20008000000 */
[----:B------:R-:W-:Y:S01]  /*9f600*/  ULDC UR56, c[0x0][0x248] ;  /* 0x0000920000387ab9 */ /* 0x000fe20000000800 */
[----:B------:R-:W-:Y:S02]  /*9f610*/  R2UR UR5, R36 ;  /* 0x00000000240572ca */ /* 0x000fe400000e0000 */
[----:B------:R-:W-:Y:S01]  /*9f620*/  R2UR UR4, R33 ;  /* 0x00000000210472ca */ /* 0x000fe200000e0000 */
[----:B------:R-:W-:Y:S01]  /*9f630*/  VIADD R22, R23, UR56 ;  /* 0x0000003817167c36 */ /* 0x000fe20008000000 */
[----:B------:R-:W-:Y:S01]  /*9f640*/  ULDC UR56, c[0x0][0x248] ;  /* 0x0000920000387ab9 */ /* 0x000fe20000000800 */
[----:B------:R-:W-:-:S02]  /*9f650*/  LOP3.LUT R59, R59, 0xffffffbf, RZ, 0xc0, !PT ;  /* 0xffffffbf3b3b7812 */ /* 0x000fc400078ec0ff */
[----:B------:R-:W-:Y:S01]  /*9f660*/  VIADD R21, R22, UR56 ;  /* 0x0000003816157c36 */ /* 0x000fe20008000000 */
[----:B------:R-:W-:Y:S01]  /*9f670*/  ULDC UR56, c[0x0][0x248] ;  /* 0x0000920000387ab9 */ /* 0x000fe20000000800 */
[----:B------:R-:W-:Y:S02]  /*9f680*/  @P3 LOP3.LUT R59, R59, 0x40, RZ, 0xfc, !PT ;  /* 0x000000403b3b3812 */ /* 0x000fe400078efcff */
[----:B------:R-:W-:Y:S01]  /*9f690*/  VIADD R20, R21, UR56 ;  /* 0x0000003815147c36 */ /* 0x000fe20008000000 */
[----:B0-----:R-:W2:Y:S01]  /*9f6a0*/  LDL.LU R28, [R1+0x4380] ;  /* 0x00438000011c7983 */ /* 0x001ea20000300800 */
[----:B------:R-:W-:Y:S01]  /*9f6b0*/  IADD3 R36, P0, R19, R11, RZ ;  /* 0x0000000b13247210 */ /* 0x000fe20007f1e0ff */
[----:B------:R-:W-:Y:S01]  /*9f6c0*/  ULDC.64 UR6, c[0x0][0x228] ;  /* 0x00008a0000067ab9 */ /* 0x000fe20000000a00 */
[----:B------:R-:W-:Y:S01]  /*9f6d0*/  MOV R35, UR5 ;  /* 0x0000000500237c02 */ /* 0x000fe20008000f00 */
[----:B------:R-:W3:Y:S01]  /*9f6e0*/  LDL.LU R34, [R1+0x4384] ;  /* 0x0043840001227983 */ /* 0x000ee20000300800 */
[----:B------:R-:W-:Y:S01]  /*9f6f0*/  LOP3.LUT R59, R59, 0xffffffdf, RZ, 0xc0, !PT ;  /* 0xffffffdf3b3b7812 */ /* 0x000fe200078ec0ff */
[----:B------:R-:W-:Y:S01]  /*9f700*/  ULDC.64 UR12, c[0x0][0x228] ;  /* 0x00008a00000c7ab9 */ /* 0x000fe20000000a00 */
[----:B------:R-:W-:Y:S01]  /*9f710*/  LOP3.LUT R17, R17, 0x7fffffff, RZ, 0xc0, !PT ;  /* 0x7fffffff11117812 */ /* 0x000fe200078ec0ff */
[----:B------:R-:W4:Y:S01]  /*9f720*/  LDL.LU R33, [R1+0x4390] ;  /* 0x0043900001217983 */ /* 0x000f220000300800 */
[----:B------:R-:W-:Y:S01]  /*9f730*/  IMAD.X R37, R27, 0x1, R12, P0 ;  /* 0x000000011b257824 */ /* 0x000fe200000e060c */
[----:B------:R-:W-:Y:S01]  /*9f740*/  LOP3.LUT R18, R18, 0x7fffffff, RZ, 0xc0, !PT ;  /* 0x7fffffff12127812 */ /* 0x000fe200078ec0ff */
[----:B------:R-:W-:Y:S01]  /*9f750*/  ULDC.64 UR10, c[0x0][0x228] ;  /* 0x00008a00000a7ab9 */ /* 0x000fe20000000a00 */
[----:B------:R-:W-:Y:S01]  /*9f760*/  STL [R1+0x54d4], R61 ;  /* 0x0054d43d01007387 */ /* 0x000fe20000100800 */
[----:B------:R-:W-:Y:S01]  /*9f770*/  ULDC.64 UR14, c[0x0][0x228] ;  /* 0x00008a00000e7ab9 */ /* 0x000fe20000000a00 */
[----:B------:R-:W-:Y:S01]  /*9f780*/  ULDC.64 UR16, c[0x0][0x228] ;  /* 0x00008a0000107ab9 */ /* 0x000fe20000000a00 */
        /* <DEDUP_REMOVED lines=11> */
[----:B------:R-:W-:-:S02]  /*9f840*/  ULDC.64 UR50, c[0x0][0x228] ;  /* 0x00008a0000327ab9 */ /* 0x000fc40000000a00 */
[----:B------:R-:W-:Y:S04]  /*9f850*/  STL [R1+0x54c4], R55 ;  /* 0x0054c43701007387 */ /* 0x000fe80000100800 */
[----:B------:R-:W-:Y:S04]  /*9f860*/  STL [R1+0x54c0], R54 ;  /* 0x0054c03601007387 */ /* 0x000fe80000100800 */
[----:B------:R-:W-:Y:S04]  /*9f870*/  STL [R1+0x54bc], R53 ;  /* 0x0054bc3501007387 */ /* 0x000fe80000100800 */
[----:B------:R-:W-:Y:S04]  /*9f880*/  STL [R1+0x54b8], R52 ;  /* 0x0054b83401007387 */ /* 0x000fe80000100800 */
[----:B------:R0:W-:Y:S04]  /*9f890*/  STL [R1+0x54b4], R51 ;  /* 0x0054b43301007387 */ /* 0x0001e80000100800 */
[----:B------:R-:W-:Y:S01]  /*9f8a0*/  STL [R1+0x54b0], R50 ;  /* 0x0054b03201007387 */ /* 0x000fe20000100800 */
[----:B0-----:R-:W-:-:S05]  /*9f8b0*/  MOV R51, UR4 ;  /* 0x0000000400337c02 */ /* 0x001fca0008000f00 */
[----:B------:R-:W-:Y:S04]  /*9f8c0*/  STL [R1+0x54d8], R51 ;  /* 0x0054d83301007387 */ /* 0x000fe80000100800 */
[----:B------:R-:W-:Y:S04]  /*9f8d0*/  STL [R1+0x78], R35 ;  /* 0x0000782301007387 */ /* 0x000fe80000100800 */
[----:B------:R0:W-:Y:S04]  /*9f8e0*/  STL.64 [R1+0x4338], R36 ;  /* 0x0043382401007387 */ /* 0x0001e80000100a00 */
[----:B0-----:R-:W4:Y:S01]  /*9f8f0*/  LDL.LU R36, [R1+0x4394] ;  /* 0x0043940001247983 */ /* 0x001f220000300800 */
[----:B------:R-:W-:Y:S01]  /*9f900*/  IADD3 R38, P0, R19, R13, RZ ;  /* 0x0000000d13267210 */ /* 0x000fe20007f1e0ff */
[----:B------:R-:W-:Y:S01]  /*9f910*/  UMOV UR5, UR7 ;  /* 0x0000000700057c82 */ /* 0x000fe20008000000 */
[----:B------:R-:W-:Y:S01]  /*9f920*/  UMOV UR48, UR6 ;  /* 0x0000000600307c82 */ /* 0x000fe20008000000 */
[----:B------:R-:W-:-:S02]  /*9f930*/  ULDC.64 UR6, c[0x0][0x228] ;  /* 0x00008a0000067ab9 */ /* 0x000fc40000000a00 */
[----:B------:R-:W-:Y:S01]  /*9f940*/  IMAD.X R39, R27, 0x1, R15, P0 ;  /* 0x000000011b277824 */ /* 0x000fe200000e060f */
[----:B------:R-:W-:Y:S01]  /*9f950*/  UMOV UR4, UR7 ;  /* 0x0000000700047c82 */ /* 0x000fe20008000000 */
[----:B--2---:R-:W-:Y:S02]  /*9f960*/  ISETP.GE.AND P1, PT, R28, UR9, PT ;  /* 0x000000091c007c0c */ /* 0x004fe4000bf26270 */
[----:B---3--:R-:W-:Y:S01]  /*9f970*/  ISETP.GE.AND P2, PT, R34, UR5, PT ;  /* 0x0000000522007c0c */ /* 0x008fe2000bf46270 */
[----:B------:R-:W2:Y:S01]  /*9f980*/  LDL.LU R28, [R1+0x43a8] ;  /* 0x0043a800011c7983 */ /* 0x000ea20000300800 */
[----:B------:R-:W-:Y:S01]  /*9f990*/  UMOV UR60, UR6 ;  /* 0x00000006003c7c82 */ /* 0x000fe20008000000 */
[----:B------:R-:W-:Y:S02]  /*9f9a0*/  ULDC.64 UR8, c[0x0][0x228] ;  /* 0x00008a0000087ab9 */ /* 0x000fe40000000a00 */
[----:B------:R-:W3:Y:S06]  /*9f9b0*/  LDL.LU R35, [R1+0x43ac] ;  /* 0x0043ac0001237983 */ /* 0x000eec0000300800 */
[----:B------:R-:W-:Y:S01]  /*9f9c0*/  @P1 LOP3.LUT R59, R59, 0x20, RZ, 0xfc, !PT ;  /* 0x000000203b3b1812 */ /* 0x000fe200078efcff */
[----:B------:R0:W-:Y:S01]  /*9f9d0*/  STL.64 [R1+0x4350], R38 ;  /* 0x0043502601007387 */ /* 0x0001e20000100a00 */
[----:B----4-:R-:W-:Y:S01]  /*9f9e0*/  ISETP.GE.AND P1, PT, R33, UR4, PT ;  /* 0x0000000421007c0c */ /* 0x010fe2000bf26270 */
[----:B------:R-:W-:-:S02]  /*9f9f0*/  ULDC.64 UR4, c[0x0][0x228] ;  /* 0x00008a0000047ab9 */ /* 0x000fc40000000a00 */
[----:B------:R-:W4:Y:S01]  /*9fa00*/  LDL.LU R33, [R1+0x43b8] ;  /* 0x0043b80001217983 */ /* 0x000f220000300800 */
[----:B------:R-:W-:Y:S02]  /*9fa10*/  LOP3.LUT R59, R59, 0xffffffef, RZ, 0xc0, !PT ;  /* 0xffffffef3b3b7812 */ /* 0x000fe400078ec0ff */
[----:B0-----:R-:W-:Y:S01]  /*9fa20*/  IADD3 R38, P0, R19, R14, RZ ;  /* 0x0000000e13267210 */ /* 0x001fe20007f1e0ff */
[----:B------:R-:W-:Y:S01]  /*9fa30*/  UMOV UR6, UR5 ;  /* 0x0000000500067c82 */ /* 0x000fe20008000000 */
[----:B------:R-:W-:Y:S01]  /*9fa40*/  UMOV UR5, UR9 ;  /* 0x0000000900057c82 */ /* 0x000fe20008000000 */
[----:B------:R-:W4:Y:S02]  /*9fa50*/  LDL.LU R34, [R1+0x43bc] ;  /* 0x0043bc0001227983 */ /* 0x000f240000300800 */
[----:B------:R-:W-:Y:S01]  /*9fa60*/  IMAD.X R39, R27, 0x1, R16, P0 ;  /* 0x000000011b277824 */ /* 0x000fe200000e0610 */
[----:B------:R-:W-:-:S04]  /*9fa70*/  @P2 LOP3.LUT R59, R59, 0x10, RZ, 0xfc, !PT ;  /* 0x000000103b3b2812 */ /* 0x000fc800078efcff */
[----:B------:R0:W-:Y:S01]  /*9fa80*/  STL.64 [R1+0x4348], R38 ;  /* 0x0043482601007387 */ /* 0x0001e20000100a00 */
[----:B------:R-:W-:-:S04]  /*9fa90*/  LOP3.LUT R59, R59, 0xfffffff7, RZ, 0xc0, !PT ;  /* 0xfffffff73b3b7812 */ /* 0x000fc800078ec0ff */
[----:B------:R-:W-:-:S04]  /*9faa0*/  @P1 LOP3.LUT R59, R59, 0x8, RZ, 0xfc, !PT ;  /* 0x000000083b3b1812 */ /* 0x000fc800078efcff */
[----:B------:R-:W-:Y:S02]  /*9fab0*/  LOP3.LUT R59, R59, 0xfffffffb, RZ, 0xc0, !PT ;  /* 0xfffffffb3b3b7812 */ /* 0x000fe400078ec0ff */
[----:B------:R-:W-:Y:S01]  /*9fac0*/  SHF.R.S32.HI R27, RZ, 0x1f, R26 ;  /* 0x0000001fff1b7819 */ /* 0x000fe2000001141a */
[----:B------:R-:W-:Y:S01]  /*9fad0*/  UMOV UR57, UR8 ;  /* 0x0000000800397c82 */ /* 0x000fe20008000000 */
[----:B------:R-:W-:Y:S01]  /*9fae0*/  ULDC.64 UR8, c[0x0][0x228] ;  /* 0x00008a0000087ab9 */ /* 0x000fe20000000a00 */
[----:B------:R-:W-:Y:S01]  /*9faf0*/  UMOV UR56, UR4 ;  /* 0x0000000400387c82 */ /* 0x000fe20008000000 */
[----:B------:R-:W-:Y:S01]  /*9fb00*/  UMOV UR4, UR9 ;  /* 0x0000000900047c82 */ /* 0x000fe20008000000 */
[----:B------:R-:W-:Y:S01]  /*9fb10*/  ISETP.GE.AND P0, PT, R36, UR6, PT ;  /* 0x0000000624007c0c */ /* 0x000fe2000bf06270 */
[----:B------:R-:W-:-:S12]  /*9fb20*/  ULDC.64 UR6, c[0x0][0x228] ;  /* 0x00008a0000067ab9 */ /* 0x000fd80000000a00 */
[----:B------:R-:W-:Y:S02]  /*9fb30*/  @P0 LOP3.LUT R59, R59, 0x4, RZ, 0xfc, !PT ;  /* 0x000000043b3b0812 */ /* 0x000fe400078efcff */
[----:B------:R-:W-:Y:S02]  /*9fb40*/  IADD3 R36, P0, R26, R0, RZ ;  /* 0x000000001a247210 */ /* 0x000fe40007f1e0ff */
[----:B------:R-:W-:-:S03]  /*9fb50*/  LOP3.LUT R59, R59, 0xfffffffd, RZ, 0xc0, !PT ;  /* 0xfffffffd3b3b7812 */ /* 0x000fc600078ec0ff */
[----:B------:R-:W-:Y:S01]  /*9fb60*/  IMAD.X R37, R27, 0x1, R2, P0 ;  /* 0x000000011b257824 */ /* 0x000fe200000e0602 */
[----:B--2---:R-:W-:Y:S02]  /*9fb70*/  ISETP.GE.AND P2, PT, R28, UR5, PT ;  /* 0x000000051c007c0c */ /* 0x004fe4000bf46270 */
[----:B------:R-:W2:Y:S01]  /*9fb80*/  LDL.LU R28, [R1+0x43c0] ;  /* 0x0043c000011c7983 */ /* 0x000ea20000300800 */
[----:B------:R-:W-:Y:S01]  /*9fb90*/  UMOV UR5, UR7 ;  /* 0x0000000700057c82 */ /* 0x000fe20008000000 */
[----:B---3--:R-:W-:Y:S02]  /*9fba0*/  ISETP.GE.AND P1, PT, R35, UR4, PT ;  /* 0x0000000423007c0c */ /* 0x008fe4000bf26270 */
[----:B------:R-:W3:Y:S04]  /*9fbb0*/  LDL.LU R35, [R1+0x43c4] ;  /* 0x0043c40001237983 */ /* 0x000ee80000300800 */
[----:B------:R1:W-:Y:S03]  /*9fbc0*/  STL.64 [R1+0x4340], R36 ;  /* 0x0043402401007387 */ /* 0x0003e60000100a00 */
[----:B------:R-:W-:-:S02]  /*9fbd0*/  @P2 LOP3.LUT R59, R59, 0x2, RZ, 0xfc, !PT ;  /* 0x000000023b3b2812 */ /* 0x000fc400078efcff */
[----:B----4-:R-:W-:Y:S02]  /*9fbe0*/  ISETP.GE.AND P2, PT, R33, UR5, PT ;  /* 0x0000000521007c0c */ /* 0x010fe4000bf46270 */
[----:B------:R-:W4:Y:S01]  /*9fbf0*/  LDL.LU R33, [R1+0x43c8] ;  /* 0x0043c80001217983 */ /* 0x000f220000300800 */
[----:B0-----:R-:W-:-:S03]  /*9fc00*/  IADD3 R38, P0, R26, R3, RZ ;  /* 0x000000031a267210 */ /* 0x001fc60007f1e0ff */
[----:B-1----:R-:W4:Y:S01]  /*9fc10*/  LDL.LU R36, [R1+0x43cc] ;  /* 0x0043cc0001247983 */ /* 0x002f220000300800 */
[----:B------:R-:W-:Y:S01]  /*9fc20*/  UMOV UR49, UR6 ;  /* 0x0000000600317c82 */ /* 0x000fe20008000000 */
[----:B------:R-:W-:Y:S01]  /*9fc30*/  ULDC.64 UR6, c[0x0][0x228] ;  /* 0x00008a0000067ab9 */ /* 0x000fe20000000a00 */
[----:B------:R-:W-:Y:S01]  /*9fc40*/  LOP3.LUT R59, R59, 0xfffffffe, RZ, 0xc0, !PT ;  /* 0xfffffffe3b3b7812 */ /* 0x000fe200078ec0ff */
[----:B------:R-:W-:Y:S01]  /*9fc50*/  IMAD.X R39, R27, 0x1, R4, P0 ;  /* 0x000000011b277824 */ /* 0x000fe200000e0604 */
[----:B------:R-:W-:Y:S01]  /*9fc60*/  UMOV UR4, UR7 ;  /* 0x0000000700047c82 */ /* 0x000fe20008000000 */
[----:B------:R-:W-:Y:S01]  /*9fc70*/  UMOV UR36, UR6 ;  /* 0x0000000600247c82 */ /* 0x000fe20008000000 */
[----:B------:R-:W-:Y:S01]  /*9fc80*/  LOP3.LUT R19, R19, 0x7fffffff, RZ, 0xc0, !PT ;  /* 0x7fffffff13137812 */ /* 0x000fe200078ec0ff */
[----:B------:R-:W-:Y:S01]  /*9fc90*/  ULDC.64 UR6, c[0x0][0x228] ;  /* 0x00008a0000067ab9 */ /* 0x000fe20000000a00 */
[----:B------:R-:W-:Y:S01]  /*9fca0*/  @P1 LOP3.LUT R59, R59, 0x1, RZ, 0xfc, !PT ;  /* 0x000000013b3b1812 */ /* 0x000fe200078efcff */
[----:B------:R-:W-:Y:S01]  /*9fcb0*/  UMOV UR5, UR7 ;  /* 0x0000000700057c82 */ /* 0x000fe20008000000 */
[----:B------:R-:W-:Y:S01]  /*9fcc0*/  ISETP.GE.AND P1, PT, R34, UR4, PT ;  /* 0x0000000422007c0c */ /* 0x000fe2000bf26270 */
[----:B------:R0:W-:Y:S01]  /*9fcd0*/  STL.64 [R1+0x4358], R38 ;  /* 0x0043582601007387 */ /* 0x0001e20000100a00 */
[----:B------:R-:W-:-:S03]  /*9fce0*/  @P2 LOP3.LUT R19, R19, 0x80000000, RZ, 0xfc, !PT ;  /* 0x8000000013132812 */ /* 0x000fc600078efcff */
[----:B------:R-:W4:Y:S01]  /*9fcf0*/  LDL.LU R34, [R1+0x43e0] ;  /* 0x0043e00001227983 */ /* 0x000f220000300800 */
[----:B------:R-:W-:Y:S01]  /*9fd00*/  LOP3.LUT R19, R19, 0xbfffffff, RZ, 0xc0, !PT ;  /* 0xbfffffff13137812 */ /* 0x000fe200078ec0ff */
[----:B------:R-:W-:Y:S01]  /*9fd10*/  UMOV UR18, UR6 ;  /* 0x0000000600127c82 */ /* 0x000fe20008000000 */
[----:B------:R-:W-:Y:S01]  /*9fd20*/  ULDC.64 UR6, c[0x0][0x228] ;  /* 0x00008a0000067ab9 */ /* 0x000fe20000000a00 */
[----:B0-----:R-:W-:-:S04]  /*9fd30*/  IADD3 R38, P0, R26, R5, RZ ;  /* 0x000000051a267210 */ /* 0x001fc80007f1e0ff */
[----:B------:R-:W-:Y:S01]  /*9fd40*/  @P1 LOP3.LUT R19, R19, 0x40000000, RZ, 0xfc, !PT ;  /* 0x4000000013131812 */ /* 0x000fe200078efcff */
[----:B------:R-:W-:Y:S01]  /*9fd50*/  UMOV UR4, UR7 ;  /* 0x0000000700047c82 */ /* 0x000fe20008000000 */
[----:B------:R-:W-:Y:S01]  /*9fd60*/  UMOV UR53, UR6 ;  /* 0x0000000600357c82 */ /* 0x000fe20008000000 */
[----:B------:R-:W-:Y:S01]  /*9fd70*/  IMAD.X R39, R27, 0x1, R6, P0 ;  /* 0x000000011b277824 */ /* 0x000fe200000e0606 */
[----:B------:R-:W-:Y:S01]  /*9fd80*/  LOP3.LUT R19, R19, 0xdfffffff, RZ, 0xc0, !PT ;  /* 0xdfffffff13137812 */ /* 0x000fe200078ec0ff */
[----:B------:R-:W-:Y:S01]  /*9fd90*/  ULDC.64 UR6, c[0x0][0x228] ;  /* 0x00008a0000067ab9 */ /* 0x000fe20000000a00 */
[----:B--2---:R-:W-:Y:S02]  /*9fda0*/  ISETP.GE.AND P2, PT, R28, UR5, PT ;  /* 0x000000051c007c0c */ /* 0x004fe4000bf46270 */
[----:B------:R-:W2:Y:S01]  /*9fdb0*/  LDL.LU R28, [R1+0x43e4] ;  /* 0x0043e400011c7983 */ /* 0x000ea20000300800 */
[----:B------:R-:W-:Y:S01]  /*9fdc0*/  UMOV UR5, UR7 ;  /* 0x0000000700057c82 */ /* 0x000fe20008000000 */
[----:B---3--:R-:W-:-:S02]  /*9fdd0*/  ISETP.GE.AND P1, PT, R35, UR4, PT ;  /* 0x0000000423007c0c */ /* 0x008fc4000bf26270 */
[----:B------:R-:W-:Y:S04]  /*9fde0*/  STL.64 [R1+0x4370], R38 ;  /* 0x0043702601007387 */ /* 0x000fe80000100a00 */
[----:B------:R-:W3:Y:S03]  /*9fdf0*/  LDL.LU R35, [R1+0x43f0] ;  /* 0x0043f00001237983 */ /* 0x000ee60000300800 */
[----:B------:R-:W-:Y:S02]  /*9fe00*/  @P2 LOP3.LUT R19, R19, 0x20000000, RZ, 0xfc, !PT ;  /* 0x2000000013132812 */ /* 0x000fe400078efcff */
[----:B----4-:R-:W-:Y:S02]  /*9fe10*/  ISETP.GE.AND P2, PT, R33, UR5, PT ;  /* 0x0000000521007c0c */ /* 0x010fe4000bf46270 */
[----:B------:R-:W4:Y:S01]  /*9fe20*/  LDL.LU R33, [R1+0x43f4] ;  /* 0x0043f40001217983 */ /* 0x000f220000300800 */
[----:B------:R-:W-:Y:S01]  /*9fe30*/  LOP3.LUT R19, R19, 0xefffffff, RZ, 0xc0, !PT ;  /* 0xefffffff13137812 */ /* 0x000fe200078ec0ff */
[----:B------:R-:W-:Y:S01]  /*9fe40*/  UMOV UR44, UR6 ;  /* 0x00000006002c7c82 */ /* 0x000fe20008000000 */
[----:B------:R-:W-:-:S02]  /*9fe50*/  ULDC.64 UR6, c[0x0][0x228] ;  /* 0x00008a0000067ab9 */ /* 0x000fc40000000a00 */
[----:B------:R-:W-:Y:S01]  /*9fe60*/  @P1 LOP3.LUT R19, R19, 0x10000000, RZ, 0xfc, !PT ;  /* 0x1000000013131812 */ /* 0x000fe200078efcff */
[----:B------:R-:W-:Y:S02]  /*9fe70*/  UMOV UR4, UR7 ;  /* 0x0000000700047c82 */ /* 0x000fe40008000000 */
[----:B------:R-:W-:Y:S02]  /*9fe80*/  ISETP.GE.AND P1, PT, R36, UR4, PT ;  /* 0x0000000424007c0c */ /* 0x000fe4000bf26270 */
[----:B------:R-:W-:Y:S02]  /*9fe90*/  LOP3.LUT R19, R19, 0xf7ffffff, RZ, 0xc0, !PT ;  /* 0xf7ffffff13137812 */ /* 0x000fe400078ec0ff */
[----:B------:R-:W-:Y:S01]  /*9fea0*/  IADD3 R36, P0, R26, R7, RZ ;  /* 0x000000071a247210 */ /* 0x000fe20007f1e0ff */
[----:B------:R-:W-:Y:S01]  /*9feb0*/  UMOV UR59, UR6 ;  /* 0x00000006003b7c82 */ /* 0x000fe20008000000 */
[----:B------:R-:W-:Y:S01]  /*9fec0*/  @P2 LOP3.LUT R19, R19, 0x8000000, RZ, 0xfc, !PT ;  /* 0x0800000013132812 */ /* 0x000fe200078efcff */
[----:B------:R-:W-:-:S02]  /*9fed0*/  ULDC.64 UR6, c[0x0][0x228] ;  /* 0x00008a0000067ab9 */ /* 0x000fc40000000a00 */
[----:B------:R-:W-:Y:S01]  /*9fee0*/  IMAD.X R37, R27, 0x1, R8, P0 ;  /* 0x000000011b257824 */ /* 0x000fe200000e0608 */
[----:B------:R-:W-:Y:S01]  /*9fef0*/  LOP3.LUT R19, R19, 0xfbffffff, RZ, 0xc0, !PT ;  /* 0xfbffffff13137812 */ /* 0x000fe200078ec0ff */
[----:B------:R-:W-:Y:S01]  /*9ff00*/  UMOV UR5, UR7 ;  /* 0x0000000700057c82 */ /* 0x000fe20008000000 */
[----:B------:R-:W-:Y:S01]  /*9ff10*/  UMOV UR22, UR6 ;  /* 0x0000000600167c82 */ /* 0x000fe20008000000 */
[----:B------:R-:W-:Y:S01]  /*9ff20*/  ULDC.64 UR6, c[0x0][0x228] ;  /* 0x00008a0000067ab9 */ /* 0x000fe20000000a00 */
[----:B------:R-:W-:Y:S01]  /*9ff30*/  @P1 LOP3.LUT R19, R19, 0x4000000, RZ, 0xfc, !PT ;  /* 0x0400000013131812 */ /* 0x000fe200078efcff */
[----:B------:R-:W-:Y:S01]  /*9ff40*/  UMOV UR4, UR7 ;  /* 0x0000000700047c82 */ /* 0x000fe20008000000 */
[----:B------:R0:W-:Y:S01]  /*9ff50*/  STL.64 [R1+0x4380], R36 ;  /* 0x0043802401007387 */ /* 0x0001e20000100a00 */
[----:B------:R-:W-:-:S03]  /*9ff60*/  ISETP.GE.AND P2, PT, R34, UR5, PT ;  /* 0x0000000522007c0c */ /* 0x000fc6000bf46270 */
[----:B------:R-:W3:Y:S01]  /*9ff70*/  LDL.LU R34, [R1+0x4400] ;  /* 0x0044000001227983 */ /* 0x000ee20000300800 */
[----:B0-----:R-:W-:-:S05]  /*9ff80*/  IADD3 R36, P0, R26, R9, RZ ;  /* 0x000000091a247210 */ /* 0x001fca0007f1e0ff */
[----:B------:R-:W-:Y:S01]  /*9ff90*/  IMAD.X R37, R27, 0x1, R10, P0 ;  /* 0x000000011b257824 */ /* 0x000fe200000e060a */
[----:B------:R-:W-:Y:S01]  /*9ffa0*/  LOP3.LUT R19, R19, 0xfdffffff, RZ, 0xc0, !PT ;  /* 0xfdffffff13137812 */ /* 0x000fe200078ec0ff */
[----:B------:R-:W-:Y:S01]  /*9ffb0*/  UMOV UR54, UR6 ;  /* 0x0000000600367c82 */ /* 0x000fe20008000000 */
[----:B------:R-:W-:Y:S02]  /*9ffc0*/  ULDC.64 UR6, c[0x0][0x228] ;  /* 0x00008a0000067ab9 */ /* 0x000fe40000000a00 */
[----:B------:R-:W-:Y:S01]  /*9ffd0*/  @P2 LOP3.LUT R19, R19, 0x2000000, RZ, 0xfc, !PT ;  /* 0x0200000013132812 */ /* 0x000fe200078efcff */
[----:B------:R-:W-:Y:S01]  /*9ffe0*/  UMOV UR5, UR7 ;  /* 0x0000000700057c82 */ /* 0x000fe20008000000 */
[----:B------:R-:W-:Y:S01]  /*9fff0*/  UMOV UR40, UR6 ;  /* 0x0000000600287c82 */ /* 0x000fe20008000000 */
[----:B------:R-:W-:Y:S01]  /*a0000*/  ULDC.64 UR6, c[0x0][0x228] ;  /* 0x00008a0000067ab9 */ /* 0x000fe20000000a00 */
[----:B------:R-:W-:Y:S02]  /*a0010*/  LOP3.LUT R19, R19, 0xfeffffff, RZ, 0xc0, !PT ;  /* 0xfeffffff13137812 */ /* 0x000fe400078ec0ff */
[----:B--2---:R-:W-:-:S02]  /*a0020*/  ISETP.GE.AND P1, PT, R28, UR4, PT ;  /* 0x000000041c007c0c */ /* 0x004fc4000bf26270 */
[----:B------:R-:W2:Y:S04]  /*a0030*/  LDL.LU R28, [R1+0x4404] ;  /* 0x00440400011c7983 */ /* 0x000ea80000300800 */
[----:B------:R0:W-:Y:S01]  /*a0040*/  STL.64 [R1+0x4390], R36 ;  /* 0x0043902401007387 */ /* 0x0001e20000100a00 */
[----:B------:R-:W-:Y:S01]  /*a0050*/  UMOV UR4, UR7 ;  /* 0x0000000700047c82 */ /* 0x000fe20008000000 */
[----:B0-----:R-:W-:-:S05]  /*a0060*/  IADD3 R36, P0, R26, R11, RZ ;  /* 0x0000000b1a247210 */ /* 0x001fca0007f1e0ff */
[----:B------:R-:W-:Y:S01]  /*a0070*/  IMAD.X R37, R27, 0x1, R12, P0 ;  /* 0x000000011b257824 */ /* 0x000fe200000e060c */
[----:B------:R-:W-:Y:S02]  /*a0080*/  @P1 LOP3.LUT R19, R19, 0x1000000, RZ, 0xfc, !PT ;  /* 0x0100000013131812 */ /* 0x000fe400078efcff */
[----:B----4-:R-:W-:Y:S02]  /*a0090*/  ISETP.GE.AND P1, PT, R33, UR4, PT ;  /* 0x0000000421007c0c */ /* 0x010fe4000bf26270 */
[----:B------:R0:W-:Y:S04]  /*a00a0*/  STL.64 [R1+0x43a8], R36 ;  /* 0x0043a82401007387 */ /* 0x0001e80000100a00 */
[----:B0-----:R-:W4:Y:S04]  /*a00b0*/  LDL.LU R36, [R1+0x4410] ;  /* 0x0044100001247983 */ /* 0x001f280000300800 */
[----:B------:R-:W4:Y:S01]  /*a00c0*/  LDL.LU R33, [R1+0x4414] ;  /* 0x0044140001217983 */ /* 0x000f220000300800 */
[----:B---3--:R-:W-:-:S02]  /*a00d0*/  ISETP.GE.AND P2, PT, R35, UR5, PT ;  /* 0x0000000523007c0c */ /* 0x008fc4000bf46270 */
[----:B------:R-:W-:Y:S01]  /*a00e0*/  LOP3.LUT R19, R19, 0xff7fffff, RZ, 0xc0, !PT ;  /* 0xff7fffff13137812 */ /* 0x000fe200078ec0ff */
[----:B------:R-:W3:Y:S01]  /*a00f0*/  LDL.LU R35, [R1+0x4420] ;  /* 0x0044200001237983 */ /* 0x000ee20000300800 */
[----:B------:R-:W-:Y:S01]  /*a0100*/  IADD3 R38, P0, R26, R13, RZ ;  /* 0x0000000d1a267210 */ /* 0x000fe20007f1e0ff */
[----:B------:R-:W-:Y:S01]  /*a0110*/  UMOV UR61, UR6 ;  /* 0x00000006003d7c82 */ /* 0x000fe20008000000 */
[----:B------:R-:W-:Y:S02]  /*a0120*/  ULDC.64 UR6, c[0x0][0x228] ;  /* 0x00008a0000067ab9 */ /* 0x000fe40000000a00 */
[----:B------:R-:W-:Y:S01]  /*a0130*/  UMOV UR5, UR7 ;  /* 0x0000000700057c82 */ /* 0x000fe20008000000 */
[----:B------:R-:W-:-:S04]  /*a0140*/  UMOV UR42, UR6 ;  /* 0x00000006002a7c82 */ /* 0x000fc80008000000 */
[----:B------:R-:W-:Y:S01]  /*a0150*/  @P2 LOP3.LUT R19, R19, 0x800000, RZ, 0xfc, !PT ;  /* 0x0080000013132812 */ /* 0x000fe200078efcff */
[----:B------:R-:W-:Y:S01]  /*a0160*/  IMAD.X R39, R27, 0x1, R15, P0 ;  /* 0x000000011b277824 */ /* 0x000fe200000e060f */
[----:B------:R-:W-:Y:S02]  /*a0170*/  ULDC.64 UR6, c[0x0][0x228] ;  /* 0x00008a0000067ab9 */ /* 0x000fe40000000a00 */
[----:B------:R-:W-:Y:S01]  /*a0180*/  LOP3.LUT R19, R19, 0xffbfffff, RZ, 0xc0, !PT ;  /* 0xffbfffff13137812 */ /* 0x000fe200078ec0ff */
[----:B------:R-:W-:Y:S01]  /*a0190*/  UMOV UR4, UR7 ;  /* 0x0000000700047c82 */ /* 0x000fe20008000000 */
[----:B------:R0:W-:Y:S02]  /*a01a0*/  STL.64 [R1+0x43c0], R38 ;  /* 0x0043c02601007387 */ /* 0x0001e40000100a00 */
[----:B------:R-:W-:Y:S02]  /*a01b0*/  @P1 LOP3.LUT R19, R19, 0x400000, RZ, 0xfc, !PT ;  /* 0x0040000013131812 */ /* 0x000fe400078efcff */
[----:B------:R-:W-:Y:S01]  /*a01c0*/  ISETP.GE.AND P2, PT, R34, UR5, PT ;  /* 0x0000000522007c0c */ /* 0x000fe2000bf46270 */
[----:B------:R-:W-:Y:S01]  /*a01d0*/  UMOV UR38, UR8 ;  /* 0x0000000800267c82 */ /* 0x000fe20008000000 */
[----:B------:R-:W-:Y:S01]  /*a01e0*/  LOP3.LUT R19, R19, 0xffdfffff, RZ, 0xc0, !PT ;  /* 0xffdfffff13137812 */ /* 0x000fe200078ec0ff */
[----:B------:R-:W-:Y:S01]  /*a01f0*/  UMOV UR58, UR6 ;  /* 0x00000006003a7c82 */ /* 0x000fe20008000000 */
[----:B------:R-:W-:Y:S01]  /*a0200*/  ULDC.64 UR8, c[0x0][0x228] ;  /* 0x00008a0000087ab9 */ /* 0x000fe20000000a00 */
[----:B0-----:R-:W-:-:S05]  /*a0210*/  IADD3 R38, P0, R26, R14, RZ ;  /* 0x0000000e1a267210 */ /* 0x001fca0007f1e0ff */
[----:B------:R-:W-:-:S03]  /*a0220*/  IMAD.X R39, R27, 0x1, R16, P0 ;  /* 0x000000011b277824 */ /* 0x000fc600000e0610 */
[----:B------:R-:W-:Y:S02]  /*a0230*/  @P2 LOP3.LUT R19, R19, 0x200000, RZ, 0xfc, !PT ;  /* 0x0020000013132812 */ /* 0x000fe400078efcff */
[----:B--2---:R-:W-:Y:S01]  /*a0240*/  ISETP.GE.AND P1, PT, R28, UR4, PT ;  /* 0x000000041c007c0c */ /* 0x004fe2000bf26270 */
[----:B------:R-:W-:Y:S01]  /*a0250*/  ULDC.64 UR4, c[0x0][0x228] ;  /* 0x00008a0000047ab9 */ /* 0x000fe20000000a00 */
[----:B------:R-:W2:Y:S04]  /*a0260*/  LDL.LU R28, [R1+0x4424] ;  /* 0x00442400011c7983 */ /* 0x000ea80000300800 */
[----:B------:R-:W2:Y:S01]  /*a0270*/  LDL.LU R34, [R1+0x4430] ;  /* 0x0044300001227983 */ /* 0x000ea20000300800 */
[----:B------:R-:W-:Y:S01]  /*a0280*/  UMOV UR6, UR5 ;  /* 0x0000000500067c82 */ /* 0x000fe20008000000 */
[----:B------:R-:W-:-:S02]  /*a0290*/  UMOV UR5, UR9 ;  /* 0x0000000900057c82 */ /* 0x000fc40008000000 */
[----:B------:R-:W-:Y:S01]  /*a02a0*/  STL.64 [R1+0x43b8], R38 ;  /* 0x0043b82601007387 */ /* 0x000fe20000100a00 */
[----:B----4-:R-:W-:-:S03]  /*a02b0*/  ISETP.GE.AND P2, PT, R33, UR5, PT ;  /* 0x0000000521007c0c */ /* 0x010fc6000bf46270 */
[----:B------:R-:W4:Y:S04]  /*a02c0*/  LDL.LU R33, [R1+0x4434] ;  /* 0x0044340001217983 */ /* 0x000f280000300800 */
[----:B------:R-:W4:Y:S01]  /*a02d0*/  LDL.LU R27, [R1+0x4438] ;  /* 0x00443800011b7983 */ /* 0x000f220000300800 */
[----:B------:R-:W-:Y:S02]  /*a02e0*/  ISETP.GE.AND P0, PT, R36, UR6, PT ;  /* 0x0000000624007c0c */ /* 0x000fe4000bf06270 */
[----:B------:R-:W-:Y:S01]  /*a02f0*/  LOP3.LUT R19, R19, 0xffefffff, RZ, 0xc0, !PT ;  /* 0xffefffff13137812 */ /* 0x000fe200078ec0ff */
[----:B------:R-:W-:Y:S01]  /*a0300*/  UMOV UR52, UR8 ;  /* 0x0000000800347c82 */ /* 0x000fe20008000000 */
[----:B------:R-:W-:Y:S01]  /*a0310*/  ULDC.64 UR8, c[0x0][0x228] ;  /* 0x00008a0000087ab9 */ /* 0x000fe20000000a00 */
[----:B------:R-:W-:Y:S01]  /*a0320*/  UMOV UR37, UR4 ;  /* 0x0000000400257c82 */ /* 0x000fe20008000000 */
[----:B------:R-:W-:Y:S01]  /*a0330*/  @P1 LOP3.LUT R19, R19, 0x100000, RZ, 0xfc, !PT ;  /* 0x0010000013131812 */ /* 0x000fe200078efcff */
[----:B------:R-:W-:-:S03]  /*a0340*/  ULDC.64 UR6, c[0x0][0x228] ;  /* 0x00008a0000067ab9 */ /* 0x000fc60000000a00 */
[----:B------:R-:W-:Y:S01]  /*a0350*/  LOP3.LUT R19, R19, 0xfff7ffff, RZ, 0xc0, !PT ;  /* 0xfff7ffff13137812 */ /* 0x000fe200078ec0ff */
[----:B------:R-:W-:-:S03]  /*a0360*/  UMOV UR4, UR9 ;  /* 0x0000000900047c82 */ /* 0x000fc60008000000 */
[----:B------:R-:W-:Y:S02]  /*a0370*/  @P0 LOP3.LUT R19, R19, 0x80000, RZ, 0xfc, !PT ;  /* 0x0008000013130812 */ /* 0x000fe400078efcff */
[----:B---3--:R-:W-:Y:S02]  /*a0380*/  ISETP.GE.AND P1, PT, R35, UR4, PT ;  /* 0x0000000423007c0c */ /* 0x008fe4000bf26270 */
[----:B------:R-:W-:Y:S02]  /*a0390*/  LOP3.LUT R19, R19, 0xfffbffff, RZ, 0xc0, !PT ;  /* 0xfffbffff13137812 */ /* 0x000fe400078ec0ff */
[----:B------:R-:W-:Y:S02]  /*a03a0*/  SHF.R.S32.HI R26, RZ, 0x1f, R25 ;  /* 0x0000001fff1a7819 */ /* 0x000fe40000011419 */
[----:B------:R-:W-:Y:S02]  /*a03b0*/  IADD3 R36, P0, R25, R0, RZ ;  /* 0x0000000019247210 */ /* 0x000fe40007f1e0ff */
[----:B------:R-:W-:Y:S01]  /*a03c0*/  @P2 LOP3.LUT R19, R19, 0x40000, RZ, 0xfc, !PT ;  /* 0x0004000013132812 */ /* 0x000fe200078efcff */
[----:B------:R-:W-:Y:S01]  /*a03d0*/  UMOV UR5, UR7 ;  /* 0x0000000700057c82 */ /* 0x000fe20008000000 */
[----:B------:R-:W-:Y:S01]  /*a03e0*/  UMOV UR55, UR6 ;  /* 0x0000000600377c82 */ /* 0x000fe20008000000 */
[----:B------:R-:W-:Y:S01]  /*a03f0*/  IMAD.X R37, R26, 0x1, R2, P0 ;  /* 0x000000011a257824 */ /* 0x000fe200000e0602 */
[----:B------:R-:W-:Y:S01]  /*a0400*/  LOP3.LUT R19, R19, 0xfffdffff, RZ, 0xc0, !PT ;  /* 0xfffdffff13137812 */ /* 0x000fe200078ec0ff */
[----:B------:R-:W-:-:S02]  /*a0410*/  ULDC.64 UR6, c[0x0][0x228] ;  /* 0x00008a0000067ab9 */ /* 0x000fc40000000a00 */
[----:B------:R-:W-:Y:S01]  /*a0420*/  UMOV UR4, UR7 ;  /* 0x0000000700047c82 */ /* 0x000fe20008000000 */
[----:B------:R-:W-:Y:S01]  /*a0430*/  @P1 LOP3.LUT R19, R19, 0x20000, RZ, 0xfc, !PT ;  /* 0x0002000013131812 */ /* 0x000fe200078efcff */
[----:B------:R0:W-:Y:S01]  /*a0440*/  STL.64 [R1+0x43c8], R36 ;  /* 0x0043c82401007387 */ /* 0x0001e20000100a00 */
[----:B------:R-:W-:Y:S01]  /*a0450*/  UMOV UR39, UR6 ;  /* 0x0000000600277c82 */ /* 0x000fe20008000000 */
[----:B------:R-:W-:Y:S01]  /*a0460*/  ULDC.64 UR6, c[0x0][0x228] ;  /* 0x00008a0000067ab9 */ /* 0x000fe20000000a00 */
[----:B------:R-:W-:Y:S02]  /*a0470*/  LOP3.LUT R19, R19, 0xfffeffff, RZ, 0xc0, !PT ;  /* 0xfffeffff13137812 */ /* 0x000fe400078ec0ff */
[----:B--2---:R-:W-:Y:S02]  /*a0480*/  ISETP.GE.AND P2, PT, R28, UR5, PT ;  /* 0x000000051c007c0c */ /* 0x004fe4000bf46270 */
[----:B------:R-:W2:Y:S01]  /*a0490*/  LDL.LU R28, [R1+0x443c] ;  /* 0x00443c00011c7983 */ /* 0x000ea20000300800 */
[----:B------:R-:W-:Y:S01]  /*a04a0*/  ISETP.GE.AND P1, PT, R34, UR4, PT ;  /* 0x0000000422007c0c */ /* 0x000fe2000bf26270 */
[----:B------:R-:W-:-:S02]  /*a04b0*/  ULDC.64 UR4, c[0x0][0x228] ;  /* 0x00008a0000047ab9 */ /* 0x000fc40000000a00 */
[----:B0-----:R-:W3:Y:S01]  /*a04c0*/  LDL.LU R36, [R1+0x4450] ;  /* 0x0044500001247983 */ /* 0x001ee20000300800 */
[----:B------:R-:W-:-:S05]  /*a04d0*/  IADD3 R34, P0, R25, R3, RZ ;  /* 0x0000000319227210 */ /* 0x000fca0007f1e0ff */
[----:B------:R-:W-:-:S05]  /*a04e0*/  IMAD.X R35, R26, 0x1, R4, P0 ;  /* 0x000000011a237824 */ /* 0x000fca00000e0604 */
[----:B------:R0:W-:Y:S02]  /*a04f0*/  STL.64 [R1+0x43e0], R34 ;  /* 0x0043e02201007387 */ /* 0x0001e40000100a00 */
[----:B0-----:R-:W-:-:S05]  /*a0500*/  IMAD.U32 R34, RZ, RZ, UR4 ;  /* 0x00000004ff227e24 */ /* 0x001fca000f8e00ff */
[----:B------:R0:W-:Y:S02]  /*a0510*/  STL [R1+0x70], R34 ;  /* 0x0000702201007387 */ /* 0x0001e40000100800 */
[----:B0-----:R-:W-:-:S05]  /*a0520*/  IMAD.U32 R34, RZ, RZ, UR6 ;  /* 0x00000006ff227e24 */ /* 0x001fca000f8e00ff */
[----:B------:R0:W-:Y:S04]  /*a0530*/  STL [R1+0x6c], R34 ;  /* 0x00006c2201007387 */ /* 0x0001e80000100800 */
[----:B------:R-:W3:Y:S04]  /*a0540*/  LDL.LU R35, [R1+0x4454] ;  /* 0x0044540001237983 */ /* 0x000ee80000300800 */
[----:B0-----:R-:W3:Y:S01]  /*a0550*/  LDL.LU R34, [R1+0x4460] ;  /* 0x0044600001227983 */ /* 0x001ee20000300800 */
[----:B------:R-:W-:Y:S01]  /*a0560*/  @P2 LOP3.LUT R19, R19, 0x10000, RZ, 0xfc, !PT ;  /* 0x0001000013132812 */ /* 0x000fe200078efcff */
[----:B------:R-:W-:Y:S01]  /*a0570*/  UMOV UR4, UR7 ;  /* 0x0000000700047c82 */ /* 0x000fe20008000000 */
[----:B------:R-:W-:Y:S01]  /*a0580*/  IADD3 R38, P0, R25, R5, RZ ;  /* 0x0000000519267210 */ /* 0x000fe20007f1e0ff */
[----:B------:R-:W-:Y:S01]  /*a0590*/  ULDC.64 UR6, c[0x0][0x228] ;  /* 0x00008a0000067ab9 */ /* 0x000fe20000000a00 */
[----:B------:R-:W-:-:S02]  /*a05a0*/  LOP3.LUT R19, R19, 0xffff7fff, RZ, 0xc0, !PT ;  /* 0xffff7fff13137812 */ /* 0x000fc400078ec0ff */
[----:B----4-:R-:W-:Y:S02]  /*a05b0*/  ISETP.GE.AND P2, PT, R33, UR5, PT ;  /* 0x0000000521007c0c */ /* 0x010fe4000bf46270 */
[----:B------:R-:W-:Y:S02]  /*a05c0*/  @P1 LOP3.LUT R19, R19, 0x8000, RZ, 0xfc, !PT ;  /* 0x0000800013131812 */ /* 0x000fe400078efcff */
[----:B------:R-:W-:Y:S01]  /*a05d0*/  ISETP.GE.AND P1, PT, R27, UR4, PT ;  /* 0x000000041b007c0c */ /* 0x000fe2000bf26270 */
[----:B------:R-:W-:Y:S01]  /*a05e0*/  ULDC.64 UR4, c[0x0][0x228] ;  /* 0x00008a0000047ab9 */ /* 0x000fe20000000a00 */
[----:B------:R-:W-:Y:S02]  /*a05f0*/  IMAD.X R39, R26, 0x1, R6, P0 ;  /* 0x000000011a277824 */ /* 0x000fe400000e0606 */
[----:B------:R-:W-:-:S03]  /*a0600*/  IMAD.U32 R27, RZ, RZ, UR4 ;  /* 0x00000004ff1b7e24 */ /* 0x000fc6000f8e00ff */
[----:B------:R-:W-:Y:S04]  /*a0610*/  STL.64 [R1+0x43f0], R38 ;  /* 0x0043f02601007387 */ /* 0x000fe80000100a00 */
[----:B------:R0:W-:Y:S04]  /*a0620*/  STL [R1+0x68], R27 ;  /* 0x0000681b01007387 */ /* 0x0001e80000100800 */
[----:B------:R-:W4:Y:S01]  /*a0630*/  LDL.LU R33, [R1+0x4464] ;  /* 0x0044640001217983 */ /* 0x000f220000300800 */
[----:B------:R-:W-:-:S04]  /*a0640*/  LOP3.LUT R19, R19, 0xffffbfff, RZ, 0xc0, !PT ;  /* 0xffffbfff13137812 */ /* 0x000fc800078ec0ff */
[----:B------:R-:W-:Y:S01]  /*a0650*/  @P2 LOP3.LUT R19, R19, 0x4000, RZ, 0xfc, !PT ;  /* 0x0000400013132812 */ /* 0x000fe200078efcff */
[----:B------:R-:W-:-:S03]  /*a0660*/  UMOV UR4, UR7 ;  /* 0x0000000700047c82 */ /* 0x000fc60008000000 */
[----:B------:R-:W-:-:S04]  /*a0670*/  LOP3.LUT R19, R19, 0xffffdfff, RZ, 0xc0, !PT ;  /* 0xffffdfff13137812 */ /* 0x000fc800078ec0ff */
[----:B------:R-:W-:-:S04]  /*a0680*/  @P1 LOP3.LUT R19, R19, 0x2000, RZ, 0xfc, !PT ;  /* 0x0000200013131812 */ /* 0x000fc800078efcff */
[----:B------:R-:W-:Y:S01]  /*a0690*/  LOP3.LUT R19, R19, 0xffffefff, RZ, 0xc0, !PT ;  /* 0xffffefff13137812 */ /* 0x000fe200078ec0ff */
[----:B0-----:R-:W-:Y:S01]  /*a06a0*/  IMAD.U32 R27, RZ, RZ, UR6 ;  /* 0x00000006ff1b7e24 */ /* 0x001fe2000f8e00ff */
[----:B------:R-:W-:Y:S01]  /*a06b0*/  ULDC.64 UR6, c[0x0][0x228] ;  /* 0x00008a0000067ab9 */ /* 0x000fe20000000a00 */
[----:B--2---:R-:W-:Y:S02]  /*a06c0*/  ISETP.GE.AND P2, PT, R28, UR5, PT ;  /* 0x000000051c007c0c */ /* 0x004fe4000bf46270 */
[----:B------:R-:W2:Y:S01]  /*a06d0*/  LDL.LU R28, [R1+0x4470] ;  /* 0x00447000011c7983 */ /* 0x000ea20000300800 */
[----:B---3--:R-:W-:Y:S01]  /*a06e0*/  ISETP.GE.AND P1, PT, R36, UR4, PT ;  /* 0x0000000424007c0c */ /* 0x008fe2000bf26270 */
[----:B------:R-:W-:Y:S01]  /*a06f0*/  ULDC.64 UR4, c[0x0][0x228] ;  /* 0x00008a0000047ab9 */ /* 0x000fe20000000a00 */
[----:B------:R-:W-:-:S05]  /*a0700*/  IADD3 R36, P0, R25, R7, RZ ;  /* 0x0000000719247210 */ /* 0x000fca0007f1e0ff */
[----:B------:R-:W-:-:S05]  /*a0710*/  IMAD.X R37, R26, 0x1, R8, P0 ;  /* 0x000000011a257824 */ /* 0x000fca00000e0608 */
[----:B------:R0:W-:Y:S01]  /*a0720*/  STL.64 [R1+0x4400], R36 ;  /* 0x0044002401007387 */ /* 0x0001e20000100a00 */
[----:B------:R-:W-:-:S04]  /*a0730*/  @P2 LOP3.LUT R19, R19, 0x1000, RZ, 0xfc, !PT ;  /* 0x0000100013132812 */ /* 0x000fc800078efcff */
[----:B------:R-:W-:Y:S01]  /*a0740*/  LOP3.LUT R19, R19, 0xfffff7ff, RZ, 0xc0, !PT ;  /* 0xfffff7ff13137812 */ /* 0x000fe200078ec0ff */
[----:B0-----:R-:W-:-:S05]  /*a0750*/  IMAD.U32 R36, RZ, RZ, UR4 ;  /* 0x00000004ff247e24 */ /* 0x001fca000f8e00ff */
[----:B------:R0:W-:Y:S01]  /*a0760*/  STL [R1+0x60], R36 ;  /* 0x0000602401007387 */ /* 0x0001e20000100800 */
[----:B------:R-:W-:Y:S01]  /*a0770*/  UMOV UR4, UR7 ;  /* 0x0000000700047c82 */ /* 0x000fe20008000000 */
[----:B------:R-:W-:Y:S01]  /*a0780*/  @P1 LOP3.LUT R19, R19, 0x800, RZ, 0xfc, !PT ;  /* 0x0000080013131812 */ /* 0x000fe200078efcff */
[----:B0-----:R-:W-:Y:S01]  /*a0790*/  IMAD.U32 R36, RZ, RZ, UR6 ;  /* 0x00000006ff247e24 */ /* 0x001fe2000f8e00ff */
[----:B------:R-:W-:-:S04]  /*a07a0*/  ISETP.GE.AND P2, PT, R35, UR5, PT ;  /* 0x0000000523007c0c */ /* 0x000fc8000bf46270 */
[----:B------:R0:W-:Y:S01]  /*a07b0*/  STL [R1+0x5c], R36 ;  /* 0x00005c2401007387 */ /* 0x0001e20000100800 */
[----:B------:R-:W-:-:S03]  /*a07c0*/  ISETP.GE.AND P1, PT, R34, UR4, PT ;  /* 0x0000000422007c0c */ /* 0x000fc6000bf26270 */
[----:B------:R-:W3:Y:S01]  /*a07d0*/  LDL.LU R35, [R1+0x4474] ;  /* 0x0044740001237983 */ /* 0x000ee20000300800 */
[----:B------:R-:W-:Y:S01]  /*a07e0*/  ULDC.64 UR4, c[0x0][0x228] ;  /* 0x00008a0000047ab9 */ /* 0x000fe20000000a00 */
[----:B------:R-:W-:Y:S01]  /*a07f0*/  LOP3.LUT R19, R19, 0xfffffbff, RZ, 0xc0, !PT ;  /* 0xfffffbff13137812 */ /* 0x000fe200078ec0ff */
[----:B------:R-:W-:Y:S01]  /*a0800*/  ULDC.64 UR6, c[0x0][0x228] ;  /* 0x00008a0000067ab9 */ /* 0x000fe20000000a00 */
[----:B------:R-:W3:Y:S01]  /*a0810*/  LDL.LU R34, [R1+0x4478] ;  /* 0x0044780001227983 */ /* 0x000ee20000300800 */
[----:B0-----:R-:W-:-:S05]  /*a0820*/  IADD3 R36, P0, R25, R9, RZ ;  /* 0x0000000919247210 */ /* 0x001fca0007f1e0ff */
[----:B------:R-:W-:-:S05]  /*a0830*/  IMAD.X R37, R26, 0x1, R10, P0 ;  /* 0x000000011a257824 */ /* 0x000fca00000e060a */
[----:B------:R0:W-:Y:S02]  /*a0840*/  STL.64 [R1+0x4410], R36 ;  /* 0x0044102401007387 */ /* 0x0001e40000100a00 */
[----:B0-----:R-:W-:-:S05]  /*a0850*/  IMAD.U32 R36, RZ, RZ, UR4 ;  /* 0x00000004ff247e24 */ /* 0x001fca000f8e00ff */
[----:B------:R0:W-:Y:S02]  /*a0860*/  STL [R1+0x58], R36 ;  /* 0x0000582401007387 */ /* 0x0001e40000100800 */
[----:B0-----:R-:W-:-:S05]  /*a0870*/  IADD3 R36, P0, R25, R11, RZ ;  /* 0x0000000b19247210 */ /* 0x001fca0007f1e0ff */
[----:B------:R-:W-:Y:S01]  /*a0880*/  IMAD.X R37, R26, 0x1, R12, P0 ;  /* 0x000000011a257824 */ /* 0x000fe200000e060c */
[----:B------:R-:W-:Y:S02]  /*a0890*/  @P2 LOP3.LUT R19, R19, 0x400, RZ, 0xfc, !PT ;  /* 0x0000040013132812 */ /* 0x000fe400078efcff */
[----:B----4-:R-:W-:Y:S02]  /*a08a0*/  ISETP.GE.AND P2, PT, R33, UR5, PT ;  /* 0x0000000521007c0c */ /* 0x010fe4000bf46270 */
[----:B------:R0:W-:Y:S04]  /*a08b0*/  STL.64 [R1+0x4420], R36 ;  /* 0x0044202401007387 */ /* 0x0001e80000100a00 */
[----:B0-----:R-:W4:Y:S04]  /*a08c0*/  LDL.LU R36, [R1+0x447c] ;  /* 0x00447c0001247983 */ /* 0x001f280000300800 */
[----:B------:R-:W4:Y:S01]  /*a08d0*/  LDL.LU R33, [R1+0x4488] ;  /* 0x0044880001217983 */ /* 0x000f220000300800 */
[----:B------:R-:W-:Y:S01]  /*a08e0*/  LOP3.LUT R19, R19, 0xfffffdff, RZ, 0xc0, !PT ;  /* 0xfffffdff13137812 */ /* 0x000fe200078ec0ff */
[----:B------:R-:W-:-:S03]  /*a08f0*/  UMOV UR4, UR7 ;  /* 0x0000000700047c82 */ /* 0x000fc60008000000 */
[----:B------:R-:W-:-:S04]  /*a0900*/  @P1 LOP3.LUT R19, R19, 0x200, RZ, 0xfc, !PT ;  /* 0x0000020013131812 */ /* 0x000fc800078efcff */
[----:B------:R-:W-:-:S04]  /*a0910*/  LOP3.LUT R19, R19, 0xfffffeff, RZ, 0xc0, !PT ;  /* 0xfffffeff13137812 */ /* 0x000fc800078ec0ff */
[----:B------:R-:W-:Y:S01]  /*a0920*/  @P2 LOP3.LUT R19, R19, 0x100, RZ, 0xfc, !PT ;  /* 0x0000010013132812 */ /* 0x000fe200078efcff */
[----:B------:R-:W-:Y:S01]  /*a0930*/  IMAD.U32 R55, RZ, RZ, UR6 ;  /* 0x00000006ff377e24 */ /* 0x000fe2000f8e00ff */
[----:B------:R-:W-:Y:S02]  /*a0940*/  ULDC.64 UR6, c[0x0][0x228] ;  /* 0x00008a0000067ab9 */ /* 0x000fe40000000a00 */
[----:B------:R-:W-:Y:S01]  /*a0950*/  LOP3.LUT R19, R19, 0xffffff7f, RZ, 0xc0, !PT ;  /* 0xffffff7f13137812 */ /* 0x000fe200078ec0ff */
[----:B------:R-:W-:Y:S01]  /*a0960*/  UMOV UR41, UR8 ;  /* 0x0000000800297c82 */ /* 0x000fe20008000000 */
[----:B------:R-:W-:Y:S01]  /*a0970*/  ULDC.64 UR8, c[0x0][0x228] ;  /* 0x00008a0000087ab9 */ /* 0x000fe20000000a00 */
[----:B--2---:R-:W-:Y:S01]  /*a0980*/  ISETP.GE.AND P1, PT, R28, UR4, PT ;  /* 0x000000041c007c0c */ /* 0x004fe2000bf26270 */
[----:B------:R-:W-:Y:S01]  /*a0990*/  ULDC.64 UR4, c[0x0][0x228] ;  /* 0x00008a0000047ab9 */ /* 0x000fe20000000a00 */
[----:B------:R-:W2:Y:S01]  /*a09a0*/  LDL.LU R28, [R1+0x448c] ;  /* 0x00448c00011c7983 */ /* 0x000ea20000300800 */
[----:B------:R-:W-:Y:S01]  /*a09b0*/  IMAD.U32 R37, RZ, RZ, UR4 ;  /* 0x00000004ff257e24 */ /* 0x000fe2000f8e00ff */
[----:B------:R-:W-:-:S04]  /*a09c0*/  UMOV UR4, UR7 ;  /* 0x0000000700047c82 */ /* 0x000fc80008000000 */
[----:B------:R0:W-:Y:S05]  /*a09d0*/  STL [R1+0x50], R37 ;  /* 0x0000502501007387 */ /* 0x0001ea0000100800 */
[----:B------:R-:W-:Y:S01]  /*a09e0*/  @P1 LOP3.LUT R19, R19, 0x80, RZ, 0xfc, !PT ;  /* 0x0000008013131812 */ /* 0x000fe200078efcff */
[----:B0-----:R-:W-:-:S05]  /*a09f0*/  IMAD.U32 R37, RZ, RZ, UR6 ;  /* 0x00000006ff257e24 */ /* 0x001fca000f8e00ff */
[----:B------:R-:W-:Y:S01]  /*a0a00*/  STL [R1+0x4c], R37 ;  /* 0x00004c2501007387 */ /* 0x000fe20000100800 */
[----:B------:R-:W-:Y:S02]  /*a0a10*/  LOP3.LUT R19, R19, 0xffffffbf, RZ, 0xc0, !PT ;  /* 0xffffffbf13137812 */ /* 0x000fe400078ec0ff */
[----:B---3--:R-:W-:Y:S02]  /*a0a20*/  ISETP.GE.AND P1, PT, R34, UR4, PT ;  /* 0x0000000422007c0c */ /* 0x008fe4000bf26270 */
[----:B------:R-:W-:Y:S02]  /*a0a30*/  IADD3 R34, P0, R25, R13, RZ ;  /* 0x0000000d19227210 */ /* 0x000fe40007f1e0ff */
[----:B------:R-:W-:Y:S01]  /*a0a40*/  ISETP.GE.AND P2, PT, R35, UR5, PT ;  /* 0x0000000523007c0c */ /* 0x000fe2000bf46270 */
[----:B------:R-:W-:Y:S02]  /*a0a50*/  ULDC.64 UR4, c[0x0][0x228] ;  /* 0x00008a0000047ab9 */ /* 0x000fe40000000a00 */
[----:B------:R-:W-:-:S05]  /*a0a60*/  IMAD.X R35, R26, 0x1, R15, P0 ;  /* 0x000000011a237824 */ /* 0x000fca00000e060f */
[----:B------:R0:W-:Y:S02]  /*a0a70*/  STL.64 [R1+0x4438], R34 ;  /* 0x0044382201007387 */ /* 0x0001e40000100a00 */
[----:B0-----:R-:W-:-:S05]  /*a0a80*/  IADD3 R34, P0, R25, R14, RZ ;  /* 0x0000000e19227210 */ /* 0x001fca0007f1e0ff */
[----:B------:R-:W-:Y:S02]  /*a0a90*/  IMAD.X R35, R26, 0x1, R16, P0 ;  /* 0x000000011a237824 */ /* 0x000fe400000e0610 */
[----:B------:R-:W-:-:S03]  /*a0aa0*/  IMAD.U32 R25, RZ, RZ, UR4 ;  /* 0x00000004ff197e24 */ /* 0x000fc6000f8e00ff */
[----:B------:R0:W-:Y:S01]  /*a0ab0*/  STL.64 [R1+0x4430], R34 ;  /* 0x0044302201007387 */ /* 0x0001e20000100a00 */
[----:B------:R-:W-:Y:S01]  /*a0ac0*/  UMOV UR6, UR5 ;  /* 0x0000000500067c82 */ /* 0x000fe20008000000 */
[----:B------:R-:W-:Y:S02]  /*a0ad0*/  ULDC.64 UR4, c[0x0][0x228] ;  /* 0x00008a0000047ab9 */ /* 0x000fe40000000a00 */
[----:B0-----:R-:W3:Y:S04]  /*a0ae0*/  LDL.LU R35, [R1+0x4498] ;  /* 0x0044980001237983 */ /* 0x001ee80000300800 */
[----:B------:R-:W3:Y:S04]  /*a0af0*/  LDL.LU R34, [R1+0x449c] ;  /* 0x00449c0001227983 */ /* 0x000ee80000300800 */
[----:B------:R0:W-:Y:S01]  /*a0b00*/  STL [R1+0x48], R25 ;  /* 0x0000481901007387 */ /* 0x0001e20000100800 */
[----:B------:R-:W-:Y:S01]  /*a0b10*/  @P2 LOP3.LUT R19, R19, 0x40, RZ, 0xfc, !PT ;  /* 0x0000004013132812 */ /* 0x000fe200078efcff */
[----:B0-----:R-:W-:Y:S01]  /*a0b20*/  IMAD.U32 R25, RZ, RZ, UR8 ;  /* 0x00000008ff197e24 */ /* 0x001fe2000f8e00ff */
[----:B----4-:R-:W-:-:S04]  /*a0b30*/  ISETP.GE.AND P2, PT, R33, UR5, PT ;  /* 0x0000000521007c0c */ /* 0x010fc8000bf46270 */
[----:B------:R0:W-:Y:S04]  /*a0b40*/  STL [R1+0x40], R25 ;  /* 0x0000401901007387 */ /* 0x0001e80000100800 */
[----:B------:R-:W4:Y:S01]  /*a0b50*/  LDL.LU R33, [R1+0x44a8] ;  /* 0x0044a80001217983 */ /* 0x000f220000300800 */
[----:B------:R-:W-:Y:S01]  /*a0b60*/  ISETP.GE.AND P0, PT, R36, UR6, PT ;  /* 0x0000000624007c0c */ /* 0x000fe2000bf06270 */
[----:B------:R-:W-:Y:S01]  /*a0b70*/  IMAD.U32 R54, RZ, RZ, UR4 ;  /* 0x00000004ff367e24 */ /* 0x000fe2000f8e00ff */
[----:B------:R-:W-:Y:S01]  /*a0b80*/  LOP3.LUT R19, R19, 0xffffffdf, RZ, 0xc0, !PT ;  /* 0xffffffdf13137812 */ /* 0x000fe200078ec0ff */
[----:B------:R-:W-:-:S03]  /*a0b90*/  ULDC.64 UR6, c[0x0][0x228] ;  /* 0x00008a0000067ab9 */ /* 0x000fc60000000a00 */
[----:B------:R-:W-:-:S04]  /*a0ba0*/  @P1 LOP3.LUT R19, R19, 0x20, RZ, 0xfc, !PT ;  /* 0x0000002013131812 */ /* 0x000fc800078efcff */
[----:B------:R-:W-:Y:S01]  /*a0bb0*/  LOP3.LUT R19, R19, 0xffffffef, RZ, 0xc0, !PT ;  /* 0xffffffef13137812 */ /* 0x000fe200078ec0ff */
[----:B------:R-:W-:Y:S01]  /*a0bc0*/  UMOV UR4, UR9 ;  /* 0x0000000900047c82 */ /* 0x000fe20008000000 */
[----:B0-----:R-:W-:Y:S01]  /*a0bd0*/  SHF.R.S32.HI R25, RZ, 0x1f, R24 ;  /* 0x0000001fff197819 */ /* 0x001fe20000011418 */
[----:B------:R-:W-:Y:S01]  /*a0be0*/  ULDC.64 UR8, c[0x0][0x228] ;  /* 0x00008a0000087ab9 */ /* 0x000fe20000000a00 */
[----:B------:R-:W-:Y:S02]  /*a0bf0*/  @P0 LOP3.LUT R19, R19, 0x10, RZ, 0xfc, !PT ;  /* 0x0000001013130812 */ /* 0x000fe400078efcff */
[----:B------:R-:W-:-:S05]  /*a0c00*/  IADD3 R36, P0, R24, R0, RZ ;  /* 0x0000000018247210 */ /* 0x000fca0007f1e0ff */
[----:B------:R-:W-:Y:S01]  /*a0c10*/  IMAD.X R37, R25, 0x1, R2, P0 ;  /* 0x0000000119257824 */ /* 0x000fe200000e0602 */
[----:B------:R-:W-:-:S04]  /*a0c20*/  LOP3.LUT R19, R19, 0xfffffff7, RZ, 0xc0, !PT ;  /* 0xfffffff713137812 */ /* 0x000fc800078ec0ff */
[----:B------:R-:W-:-:S04]  /*a0c30*/  @P2 LOP3.LUT R19, R19, 0x8, RZ, 0xfc, !PT ;  /* 0x0000000813132812 */ /* 0x000fc800078efcff */
[----:B------:R-:W-:Y:S02]  /*a0c40*/  LOP3.LUT R19, R19, 0xfffffffb, RZ, 0xc0, !PT ;  /* 0xfffffffb13137812 */ /* 0x000fe400078ec0ff */
[----:B--2---:R-:W-:Y:S01]  /*a0c50*/  ISETP.GE.AND P1, PT, R28, UR4, PT ;  /* 0x000000041c007c0c */ /* 0x004fe2000bf26270 */
[----:B------:R-:W-:Y:S01]  /*a0c60*/  ULDC.64 UR4, c[0x0][0x228] ;  /* 0x00008a0000047ab9 */ /* 0x000fe20000000a00 */
[----:B------:R-:W2:Y:S01]  /*a0c70*/  LDL.LU R28, [R1+0x44ac] ;  /* 0x0044ac00011c7983 */ /* 0x000ea20000300800 */
[----:B------:R-:W-:-:S03]  /*a0c80*/  IMAD.U32 R26, RZ, RZ, UR4 ;  /* 0x00000004ff1a7e24 */ /* 0x000fc6000f8e00ff */
[----:B------:R-:W-:Y:S04]  /*a0c90*/  STL.64 [R1+0x4450], R36 ;  /* 0x0044502401007387 */ /* 0x000fe80000100a00 */
[----:B------:R0:W-:Y:S02]  /*a0ca0*/  STL [R1+0x3c], R26 ;  /* 0x00003c1a01007387 */ /* 0x0001e40000100800 */
[----:B0-----:R-:W-:-:S05]  /*a0cb0*/  IMAD.U32 R26, RZ, RZ, UR6 ;  /* 0x00000006ff1a7e24 */ /* 0x001fca000f8e00ff */
[----:B------:R0:W-:Y:S04]  /*a0cc0*/  STL [R1+0x38], R26 ;  /* 0x0000381a01007387 */ /* 0x0001e80000100800 */
[----:B0-----:R-:W2:Y:S01]  /*a0cd0*/  LDL.LU R26, [R1+0x44b0] ;  /* 0x0044b000011a7983 */ /* 0x001ea20000300800 */
[----:B------:R-:W-:Y:S01]  /*a0ce0*/  IADD3 R36, P0, R24, R3, RZ ;  /* 0x0000000318247210 */ /* 0x000fe20007f1e0ff */
[----:B------:R-:W-:Y:S01]  /*a0cf0*/  UMOV UR4, UR7 ;  /* 0x0000000700047c82 */ /* 0x000fe20008000000 */
[----:B------:R-:W-:Y:S01]  /*a0d00*/  @P1 LOP3.LUT R19, R19, 0x4, RZ, 0xfc, !PT ;  /* 0x0000000413131812 */ /* 0x000fe200078efcff */
[----:B------:R-:W-:Y:S02]  /*a0d10*/  ULDC.64 UR6, c[0x0][0x228] ;  /* 0x00008a0000067ab9 */ /* 0x000fe40000000a00 */
[----:B------:R-:W-:Y:S01]  /*a0d20*/  IMAD.X R37, R25, 0x1, R4, P0 ;  /* 0x0000000119257824 */ /* 0x000fe200000e0604 */
[----:B------:R-:W-:-:S02]  /*a0d30*/  LOP3.LUT R19, R19, 0xfffffffd, RZ, 0xc0, !PT ;  /* 0xfffffffd13137812 */ /* 0x000fc400078ec0ff */
[----:B---3--:R-:W-:Y:S02]  /*a0d40*/  ISETP.GE.AND P2, PT, R35, UR5, PT ;  /* 0x0000000523007c0c */ /* 0x008fe4000bf46270 */
[----:B------:R-:W3:Y:S01]  /*a0d50*/  LDL.LU R35, [R1+0x44b4] ;  /* 0x0044b40001237983 */ /* 0x000ee20000300800 */
[----:B------:R-:W-:Y:S01]  /*a0d60*/  ISETP.GE.AND P1, PT, R34, UR4, PT ;  /* 0x0000000422007c0c */ /* 0x000fe2000bf26270 */
[----:B------:R-:W-:Y:S01]  /*a0d70*/  IMAD.U32 R34, RZ, RZ, UR6 ;  /* 0x00000006ff227e24 */ /* 0x000fe2000f8e00ff */
[----:B------:R-:W-:Y:S01]  /*a0d80*/  ULDC.64 UR4, c[0x0][0x228] ;  /* 0x00008a0000047ab9 */ /* 0x000fe20000000a00 */
[----:B------:R-:W-:Y:S04]  /*a0d90*/  STL.64 [R1+0x4460], R36 ;  /* 0x0044602401007387 */ /* 0x000fe80000100a00 */
[----:B------:R0:W-:Y:S03]  /*a0da0*/  STL [R1+0x30], R34 ;  /* 0x0000302201007387 */ /* 0x0001e60000100800 */
[----:B------:R-:W-:Y:S01]  /*a0db0*/  @P2 LOP3.LUT R19, R19, 0x2, RZ, 0xfc, !PT ;  /* 0x0000000213132812 */ /* 0x000fe200078efcff */
[----:B0-----:R-:W3:Y:S01]  /*a0dc0*/  LDL.LU R34, [R1+0x44b8] ;  /* 0x0044b80001227983 */ /* 0x001ee20000300800 */
[----:B----4-:R-:W-:-:S03]  /*a0dd0*/  ISETP.GE.AND P2, PT, R33, UR5, PT ;  /* 0x0000000521007c0c */ /* 0x010fc6000bf46270 */
[----:B------:R-:W4:Y:S01]  /*a0de0*/  LDL.LU R33, [R1+0x44bc] ;  /* 0x0044bc0001217983 */ /* 0x000f220000300800 */
[----:B------:R-:W-:Y:S01]  /*a0df0*/  LOP3.LUT R19, R19, 0xfffffffe, RZ, 0xc0, !PT ;  /* 0xfffffffe13137812 */ /* 0x000fe200078ec0ff */
[----:B------:R-:W-:Y:S01]  /*a0e00*/  IMAD.U32 R53, RZ, RZ, UR4 ;  /* 0x00000004ff357e24 */ /* 0x000fe2000f8e00ff */
[----:B------:R-:W-:Y:S01]  /*a0e10*/  IADD3 R36, P0, R24, R5, RZ ;  /* 0x0000000518247210 */ /* 0x000fe20007f1e0ff */
[----:B------:R-:W-:Y:S01]  /*a0e20*/  UMOV UR4, UR7 ;  /* 0x0000000700047c82 */ /* 0x000fe20008000000 */
[----:B------:R-:W-:Y:S01]  /*a0e30*/  @P1 LOP3.LUT R19, R19, 0x1, RZ, 0xfc, !PT ;  /* 0x0000000113131812 */ /* 0x000fe200078efcff */
[----:B------:R-:W-:Y:S02]  /*a0e40*/  ULDC.64 UR6, c[0x0][0x228] ;  /* 0x00008a0000067ab9 */ /* 0x000fe40000000a00 */
[----:B------:R-:W-:-:S05]  /*a0e50*/  IMAD.X R37, R25, 0x1, R6, P0 ;  /* 0x0000000119257824 */ /* 0x000fca00000e0606 */
[----:B------:R0:W-:Y:S01]  /*a0e60*/  STL.64 [R1+0x4470], R36 ;  /* 0x0044702401007387 */ /* 0x0001e20000100a00 */
[----:B------:R-:W-:-:S04]  /*a0e70*/  @P2 LOP3.LUT R17, R17, 0x80000000, RZ, 0xfc, !PT ;  /* 0x8000000011112812 */ /* 0x000fc800078efcff */
[----:B------:R-:W-:Y:S02]  /*a0e80*/  LOP3.LUT R17, R17, 0xbfffffff, RZ, 0xc0, !PT ;  /* 0xbfffffff11117812 */ /* 0x000fe400078ec0ff */
[----:B0-----:R-:W-:-:S05]  /*a0e90*/  IADD3 R36, P0, R24, R7, RZ ;  /* 0x0000000718247210 */ /* 0x001fca0007f1e0ff */
[----:B------:R-:W-:Y:S01]  /*a0ea0*/  IMAD.X R37, R25, 0x1, R8, P0 ;  /* 0x0000000119257824 */ /* 0x000fe200000e0608 */
[----:B--2---:R-:W-:Y:S01]  /*a0eb0*/  ISETP.GE.AND P1, PT, R28, UR4, PT ;  /* 0x000000041c007c0c */ /* 0x004fe2000bf26270 */
[----:B------:R-:W-:Y:S02]  /*a0ec0*/  ULDC.64 UR4, c[0x0][0x228] ;  /* 0x00008a0000047ab9 */ /* 0x000fe40000000a00 */
[----:B------:R-:W-:-:S05]  /*a0ed0*/  IMAD.U32 R28, RZ, RZ, UR4 ;  /* 0x00000004ff1c7e24 */ /* 0x000fca000f8e00ff */
[----:B------:R0:W-:Y:S02]  /*a0ee0*/  STL [R1+0x2c], R28 ;  /* 0x00002c1c01007387 */ /* 0x0001e40000100800 */
[----:B0-----:R-:W-:-:S05]  /*a0ef0*/  IMAD.U32 R28, RZ, RZ, UR6 ;  /* 0x00000006ff1c7e24 */ /* 0x001fca000f8e00ff */
[----:B------:R0:W-:Y:S01]  /*a0f00*/  STL [R1+0x28], R28 ;  /* 0x0000281c01007387 */ /* 0x0001e20000100800 */
[----:B------:R-:W-:-:S03]  /*a0f10*/  ISETP.GE.AND P2, PT, R26, UR5, PT ;  /* 0x000000051a007c0c */ /* 0x000fc6000bf46270 */
[----:B0-----:R-:W2:Y:S04]  /*a0f20*/  LDL.LU R28, [R1+0x44c8] ;  /* 0x0044c800011c7983 */ /* 0x001ea80000300800 */
[----:B------:R-:W2:Y:S01]  /*a0f30*/  LDL.LU R26, [R1+0x44cc] ;  /* 0x0044cc00011a7983 */ /* 0x000ea20000300800 */
[----:B------:R-:W-:Y:S01]  /*a0f40*/  @P1 LOP3.LUT R17, R17, 0x40000000, RZ, 0xfc, !PT ;  /* 0x4000000011111812 */ /* 0x000fe200078efcff */
[----:B------:R-:W-:Y:S01]  /*a0f50*/  UMOV UR4, UR7 ;  /* 0x0000000700047c82 */ /* 0x000fe20008000000 */
[----:B------:R-:W-:Y:S02]  /*a0f60*/  ULDC.64 UR6, c[0x0][0x228] ;  /* 0x00008a0000067ab9 */ /* 0x000fe40000000a00 */
[----:B------:R-:W-:-:S04]  /*a0f70*/  LOP3.LUT R17, R17, 0xdfffffff, RZ, 0xc0, !PT ;  /* 0xdfffffff11117812 */ /* 0x000fc800078ec0ff */
[----:B------:R-:W-:Y:S01]  /*a0f80*/  @P2 LOP3.LUT R17, R17, 0x20000000, RZ, 0xfc, !PT ;  /* 0x2000000011112812 */ /* 0x000fe200078efcff */
[----:B------:R0:W-:Y:S03]  /*a0f90*/  STL.64 [R1+0x4478], R36 ;  /* 0x0044782401007387 */ /* 0x0001e60000100a00 */
[----:B------:R-:W-:Y:S02]  /*a0fa0*/  LOP3.LUT R17, R17, 0xefffffff, RZ, 0xc0, !PT ;  /* 0xefffffff11117812 */ /* 0x000fe400078ec0ff */
[----:B---3--:R-:W-:Y:S01]  /*a0fb0*/  ISETP.GE.AND P1, PT, R35, UR4, PT ;  /* 0x0000000423007c0c */ /* 0x008fe2000bf26270 */
[----:B------:R-:W-:Y:S01]  /*a0fc0*/  IMAD.U32 R35, RZ, RZ, UR6 ;  /* 0x00000006ff237e24 */ /* 0x000fe2000f8e00ff */
[----:B------:R-:W-:Y:S02]  /*a0fd0*/  ULDC.64 UR4, c[0x0][0x228] ;  /* 0x00008a0000047ab9 */ /* 0x000fe40000000a00 */
[----:B------:R-:W-:Y:S01]  /*a0fe0*/  IMAD.U32 R50, RZ, RZ, UR4 ;  /* 0x00000004ff327e24 */ /* 0x000fe2000f8e00ff */
[----:B------:R-:W-:Y:S01]  /*a0ff0*/  UMOV UR4, UR7 ;  /* 0x0000000700047c82 */ /* 0x000fe20008000000 */
[----:B------:R1:W-:Y:S01]  /*a1000*/  STL [R1+0x20], R35 ;  /* 0x0000202301007387 */ /* 0x0003e20000100800 */
[----:B0-----:R-:W-:Y:S01]  /*a1010*/  IADD3 R36, P0, R24, R9, RZ ;  /* 0x0000000918247210 */ /* 0x001fe20007f1e0ff */
[----:B------:R-:W-:-:S05]  /*a1020*/  ULDC.64 UR6, c[0x0][0x228] ;  /* 0x00008a0000067ab9 */ /* 0x000fca0000000a00 */
[----:B------:R-:W-:Y:S01]  /*a1030*/  @P1 LOP3.LUT R17, R17, 0x10000000, RZ, 0xfc, !PT ;  /* 0x1000000011111812 */ /* 0x000fe200078efcff */
[----:B-1----:R-:W3:Y:S01]  /*a1040*/  LDL.LU R35, [R1+0x44d8] ;  /* 0x0044d80001237983 */ /* 0x002ee20000300800 */
[----:B----4-:R-:W-:-:S03]  /*a1050*/  ISETP.GE.AND P1, PT, R33, UR4, PT ;  /* 0x0000000421007c0c */ /* 0x010fc6000bf26270 */
[----:B------:R-:W4:Y:S01]  /*a1060*/  LDL.LU R33, [R1+0x44dc] ;  /* 0x0044dc0001217983 */ /* 0x000f220000300800 */
[----:B------:R-:W-:Y:S01]  /*a1070*/  ISETP.GE.AND P2, PT, R34, UR5, PT ;  /* 0x0000000522007c0c */ /* 0x000fe2000bf46270 */
[----:B------:R-:W-:Y:S01]  /*a1080*/  ULDC.64 UR4, c[0x0][0x228] ;  /* 0x00008a0000047ab9 */ /* 0x000fe20000000a00 */
[----:B------:R-:W-:Y:S01]  /*a1090*/  LOP3.LUT R17, R17, 0xf7ffffff, RZ, 0xc0, !PT ;  /* 0xf7ffffff11117812 */ /* 0x000fe200078ec0ff */
[----:B------:R-:W-:Y:S02]  /*a10a0*/  IMAD.X R37, R25, 0x1, R10, P0 ;  /* 0x0000000119257824 */ /* 0x000fe400000e060a */
[----:B------:R-:W-:-:S03]  /*a10b0*/  IMAD.U32 R34, RZ, RZ, UR4 ;  /* 0x00000004ff227e24 */ /* 0x000fc6000f8e00ff */
[----:B------:R0:W-:Y:S05]  /*a10c0*/  STL.64 [R1+0x4488], R36 ;  /* 0x0044882401007387 */ /* 0x0001ea0000100a00 */
[----:B------:R-:W-:Y:S01]  /*a10d0*/  @P2 LOP3.LUT R17, R17, 0x8000000, RZ, 0xfc, !PT ;  /* 0x0800000011112812 */ /* 0x000fe200078efcff */
[----:B------:R1:W-:Y:S03]  /*a10e0*/  STL [R1+0x1c], R34 ;  /* 0x00001c2201007387 */ /* 0x0003e60000100800 */
[----:B------:R-:W-:Y:S02]  /*a10f0*/  LOP3.LUT R17, R17, 0xfbffffff, RZ, 0xc0, !PT ;  /* 0xfbffffff11117812 */ /* 0x000fe400078ec0ff */
[----:B0-----:R-:W-:Y:S01]  /*a1100*/  IADD3 R36, P0, R24, R11, RZ ;  /* 0x0000000b18247210 */ /* 0x001fe20007f1e0ff */
[----:B-1----:R-:W-:Y:S01]  /*a1110*/  IMAD.U32 R34, RZ, RZ, UR6 ;  /* 0x00000006ff227e24 */ /* 0x002fe2000f8e00ff */
[----:B------:R-:W-:-:S03]  /*a1120*/  UMOV UR4, UR7 ;  /* 0x0000000700047c82 */ /* 0x000fc60008000000 */
[----:B------:R-:W-:Y:S01]  /*a1130*/  IMAD.X R37, R25, 0x1, R12, P0 ;  /* 0x0000000119257824 */ /* 0x000fe200000e060c */
[----:B------:R-:W-:Y:S01]  /*a1140*/  @P1 LOP3.LUT R17, R17, 0x4000000, RZ, 0xfc, !PT ;  /* 0x0400000011111812 */ /* 0x000fe200078efcff */
[----:B------:R-:W-:Y:S01]  /*a1150*/  ULDC.64 UR6, c[0x0][0x228] ;  /* 0x00008a0000067ab9 */ /* 0x000fe20000000a00 */
[----:B------:R0:W-:Y:S04]  /*a1160*/  STL [R1+0x18], R34 ;  /* 0x0000182201007387 */ /* 0x0001e80000100800 */
[----:B0-----:R-:W3:Y:S01]  /*a1170*/  LDL.LU R34, [R1+0x44f0] ;  /* 0x0044f00001227983 */ /* 0x001ee20000300800 */
[----:B------:R-:W-:Y:S02]  /*a1180*/  LOP3.LUT R17, R17, 0xfdffffff, RZ, 0xc0, !PT ;  /* 0xfdffffff11117812 */ /* 0x000fe400078ec0ff */
[----:B--2---:R-:W-:-:S02]  /*a1190*/  ISETP.GE.AND P2, PT, R28, UR5, PT ;  /* 0x000000051c007c0c */ /* 0x004fc4000bf46270 */
[----:B------:R-:W2:Y:S01]  /*a11a0*/  LDL.LU R28, [R1+0x44f4] ;  /* 0x0044f400011c7983 */ /* 0x000ea20000300800 */
[----:B------:R-:W-:Y:S01]  /*a11b0*/  ISETP.GE.AND P1, PT, R26, UR4, PT ;  /* 0x000000041a007c0c */ /* 0x000fe2000bf26270 */
[----:B------:R-:W-:Y:S02]  /*a11c0*/  ULDC.64 UR4, c[0x0][0x228] ;  /* 0x00008a0000047ab9 */ /* 0x000fe40000000a00 */
[----:B------:R-:W2:Y:S01]  /*a11d0*/  LDL.LU R26, [R1+0x4500] ;  /* 0x00450000011a7983 */ /* 0x000ea20000300800 */
[----:B------:R-:W-:-:S03]  /*a11e0*/  IMAD.U32 R56, RZ, RZ, UR4 ;  /* 0x00000004ff387e24 */ /* 0x000fc6000f8e00ff */
[----:B------:R0:W-:Y:S04]  /*a11f0*/  STL.64 [R1+0x4498], R36 ;  /* 0x0044982401007387 */ /* 0x0001e80000100a00 */
[----:B------:R-:W-:Y:S01]  /*a1200*/  STL [R1+0x54e4], R56 ;  /* 0x0054e43801007387 */ /* 0x000fe20000100800 */
[----:B0-----:R-:W-:-:S05]  /*a1210*/  IMAD.U32 R36, RZ, RZ, UR6 ;  /* 0x00000006ff247e24 */ /* 0x001fca000f8e00ff */
[----:B------:R0:W-:Y:S02]  /*a1220*/  STL [R1+0x10], R36 ;  /* 0x0000102401007387 */ /* 0x0001e40000100800 */
[----:B0-----:R-:W-:-:S05]  /*a1230*/  IADD3 R36, P0, R24, R13, RZ ;  /* 0x0000000d18247210 */ /* 0x001fca0007f1e0ff */
[----:B------:R-:W-:Y:S01]  /*a1240*/  IMAD.X R37, R25, 0x1, R15, P0 ;  /* 0x0000000119257824 */ /* 0x000fe200000e060f */
[----:B------:R-:W-:-:S04]  /*a1250*/  @P2 LOP3.LUT R17, R17, 0x2000000, RZ, 0xfc, !PT ;  /* 0x0200000011112812 */ /* 0x000fc800078efcff */
[----:B------:R0:W-:Y:S01]  /*a1260*/  STL.64 [R1+0x44b0], R36 ;  /* 0x0044b02401007387 */ /* 0x0001e20000100a00 */
[----:B------:R-:W-:Y:S01]  /*a1270*/  LOP3.LUT R17, R17, 0xfeffffff, RZ, 0xc0, !PT ;  /* 0xfeffffff11117812 */ /* 0x000fe200078ec0ff */
[----:B------:R-:W-:-:S03]  /*a1280*/  UMOV UR4, UR7 ;  /* 0x0000000700047c82 */ /* 0x000fc60008000000 */
[----:B------:R-:W-:Y:S02]  /*a1290*/  @P1 LOP3.LUT R17, R17, 0x1000000, RZ, 0xfc, !PT ;  /* 0x0100000011111812 */ /* 0x000fe400078efcff */
[----:B0-----:R-:W-:-:S05]  /*a12a0*/  IADD3 R36, P0, R24, R14, RZ ;  /* 0x0000000e18247210 */ /* 0x001fca0007f1e0ff */
[----:B------:R-:W-:Y:S01]  /*a12b0*/  IMAD.X R37, R25, 0x1, R16, P0 ;  /* 0x0000000119257824 */ /* 0x000fe200000e0610 */
[----:B----4-:R-:W-:Y:S02]  /*a12c0*/  ISETP.GE.AND P1, PT, R33, UR4, PT ;  /* 0x0000000421007c0c */ /* 0x010fe4000bf26270 */
[----:B------:R-:W4:Y:S04]  /*a12d0*/  LDL.LU R33, [R1+0x4504] ;  /* 0x0045040001217983 */ /* 0x000f280000300800 */
[----:B------:R-:W-:Y:S04]  /*a12e0*/  STL.64 [R1+0x44a8], R36 ;  /* 0x0044a82401007387 */ /* 0x000fe80000100a00 */
[----:B------:R-:W4:Y:S01]  /*a12f0*/  LDL.LU R25, [R1+0x4508] ;  /* 0x0045080001197983 */ /* 0x000f220000300800 */
[----:B---3--:R-:W-:Y:S01]  /*a1300*/  ISETP.GE.AND P2, PT, R35, UR5, PT ;  /* 0x0000000523007c0c */ /* 0x008fe2000bf46270 */
[----:B------:R-:W-:Y:S01]  /*a1310*/  ULDC.64 UR4, c[0x0][0x228] ;  /* 0x00008a0000047ab9 */ /* 0x000fe20000000a00 */
[----:B------:R-:W-:Y:S01]  /*a1320*/  LOP3.LUT R17, R17, 0xff7fffff, RZ, 0xc0, !PT ;  /* 0xff7fffff11117812 */ /* 0x000fe200078ec0ff */
[----:B------:R-:W-:Y:S01]  /*a1330*/  UMOV UR6, UR5 ;  /* 0x0000000500067c82 */ /* 0x000fe20008000000 */
[----:B------:R-:W-:Y:S01]  /*a1340*/  IMAD.U32 R24, RZ, RZ, UR4 ;  /* 0x00000004ff187e24 */ /* 0x000fe2000f8e00ff */
[----:B------:R-:W-:Y:S01]  /*a1350*/  ULDC.64 UR4, c[0x0][0x228] ;  /* 0x00008a0000047ab9 */ /* 0x000fe20000000a00 */
[----:B------:R-:W-:-:S02]  /*a1360*/  IMAD.U32 R58, RZ, RZ, UR8 ;  /* 0x00000008ff3a7e24 */ /* 0x000fc4000f8e00ff */
[----:B------:R-:W-:-:S05]  /*a1370*/  IMAD.U32 R51, RZ, RZ, UR4 ;  /* 0x00000004ff337e24 */ /* 0x000fca000f8e00ff */
[----:B------:R-:W-:-:S04]  /*a1380*/  @P2 LOP3.LUT R17, R17, 0x800000, RZ, 0xfc, !PT ;  /* 0x0080000011112812 */ /* 0x000fc800078efcff */
[----:B------:R-:W-:Y:S01]  /*a1390*/  LOP3.LUT R17, R17, 0xffbfffff, RZ, 0xc0, !PT ;  /* 0xffbfffff11117812 */ /* 0x000fe200078ec0ff */
[----:B------:R0:W-:Y:S03]  /*a13a0*/  STL [R1+0xc], R24 ;  /* 0x00000c1801007387 */ /* 0x0001e60000100800 */
[----:B------:R-:W-:Y:S01]  /*a13b0*/  @P1 LOP3.LUT R17, R17, 0x400000, RZ, 0xfc, !PT ;  /* 0x0040000011111812 */ /* 0x000fe200078efcff */
[----:B------:R-:W-:Y:S01]  /*a13c0*/  STL [R1+0x54dc], R51 ;  /* 0x0054dc3301007387 */ /* 0x000fe20000100800 */
[----:B------:R-:W-:-:S03]  /*a13d0*/  ISETP.GE.AND P0, PT, R34, UR6, PT ;  /* 0x0000000622007c0c */ /* 0x000fc6000bf06270 */
[----:B------:R-:W-:Y:S01]  /*a13e0*/  STL [R1+0x54e0], R58 ;  /* 0x0054e03a01007387 */ /* 0x000fe20000100800 */
[----:B------:R-:W-:Y:S01]  /*a13f0*/  LOP3.LUT R17, R17, 0xffdfffff, RZ, 0xc0, !PT ;  /* 0xffdfffff11117812 */ /* 0x000fe200078ec0ff */
[----:B------:R-:W-:Y:S01]  /*a1400*/  UMOV UR4, UR9 ;  /* 0x0000000900047c82 */ /* 0x000fe20008000000 */
[----:B0-----:R-:W-:Y:S01]  /*a1410*/  SHF.R.S32.HI R24, RZ, 0x1f, R23 ;  /* 0x0000001fff187819 */ /* 0x001fe20000011417 */
[----:B------:R-:W-:Y:S01]  /*a1420*/  ULDC.64 UR6, c[0x0][0x228] ;  /* 0x00008a0000067ab9 */ /* 0x000fe20000000a00 */
[----:B------:R-:W-:Y:S01]  /*a1430*/  IMAD.MOV.U32 R52, RZ, RZ, R29 ;  /* 0x000000ffff347224 */ /* 0x000fe200078e001d */
[----:B------:R-:W-:-:S04]  /*a1440*/  ULDC.64 UR8, c[0x0][0x228] ;  /* 0x00008a0000087ab9 */ /* 0x000fc80000000a00 */
[----:B------:R-:W-:Y:S02]  /*a1450*/  @P0 LOP3.LUT R17, R17, 0x200000, RZ, 0xfc, !PT ;  /* 0x0020000011110812 */ /* 0x000fe400078efcff */
[----:B------:R-:W-:Y:S02]  /*a1460*/  IADD3 R34, P0, R23, R0, RZ ;  /* 0x0000000017227210 */ /* 0x000fe40007f1e0ff */
[----:B------:R-:W-:-:S03]  /*a1470*/  LOP3.LUT R17, R17, 0xffefffff, RZ, 0xc0, !PT ;  /* 0xffefffff11117812 */ /* 0x000fc600078ec0ff */
[----:B------:R-:W-:Y:S02]  /*a1480*/  IMAD.X R35, R24, 0x1, R2, P0 ;  /* 0x0000000118237824 */ /* 0x000fe400000e0602 */
[----:B------:R-:W-:Y:S01]  /*a1490*/  IMAD.U32 R49, RZ, RZ, UR6 ;  /* 0x00000006ff317e24 */ /* 0x000fe2000f8e00ff */
[----:B--2---:R-:W-:Y:S02]  /*a14a0*/  ISETP.GE.AND P2, PT, R28, UR5, PT ;  /* 0x000000051c007c0c */ /* 0x004fe4000bf46270 */
[----:B------:R-:W2:Y:S01]  /*a14b0*/  LDL.LU R28, [R1+0x450c] ;  /* 0x00450c00011c7983 */ /* 0x000ea20000300800 */
[----:B------:R-:W-:Y:S01]  /*a14c0*/  ISETP.GE.AND P1, PT, R26, UR4, PT ;  /* 0x000000041a007c0c */ /* 0x000fe2000bf26270 */
[----:B------:R-:W-:Y:S02]  /*a14d0*/  ULDC.64 UR4, c[0x0][0x228] ;  /* 0x00008a0000047ab9 */ /* 0x000fe40000000a00 */
[----:B------:R-:W3:Y:S01]  /*a14e0*/  LDL.LU R26, [R1+0x4518] ;  /* 0x00451800011a7983 */ /* 0x000ee20000300800 */
[----:B------:R-:W-:-:S06]  /*a14f0*/  IMAD.U32 R61, RZ, RZ, UR4 ;  /* 0x00000004ff3d7e24 */ /* 0x000fcc000f8e00ff */
[----:B------:R-:W-:Y:S01]  /*a1500*/  @P2 LOP3.LUT R17, R17, 0x100000, RZ, 0xfc, !PT ;  /* 0x0010000011112812 */ /* 0x000fe200078efcff */
[----:B------:R0:W-:Y:S03]  /*a1510*/  STL.64 [R1+0x44b8], R34 ;  /* 0x0044b82201007387 */ /* 0x0001e60000100a00 */
[----:B------:R-:W-:Y:S01]  /*a1520*/  LOP3.LUT R17, R17, 0xfff7ffff, RZ, 0xc0, !PT ;  /* 0xfff7ffff11117812 */ /* 0x000fe200078ec0ff */
[----:B------:R-:W-:Y:S01]  /*a1530*/  STL [R1+0x54e8], R61 ;  /* 0x0054e83d01007387 */ /* 0x000fe20000100800 */
[----:B------:R-:W-:Y:S01]  /*a1540*/  UMOV UR4, UR7 ;  /* 0x0000000700047c82 */ /* 0x000fe20008000000 */
[----:B------:R-:W-:Y:S01]  /*a1550*/  ULDC.64 UR6, c[0x0][0x228] ;  /* 0x00008a0000067ab9 */ /* 0x000fe20000000a00 */
[----:B------:R-:W-:Y:S01]  /*a1560*/  @P1 LOP3.LUT R17, R17, 0x80000, RZ, 0xfc, !PT ;  /* 0x0008000011111812 */ /* 0x000fe200078efcff */
[----:B------:R-:W-:Y:S04]  /*a1570*/  STL [R1+0x54fc], R60 ;  /* 0x0054fc3c01007387 */ /* 0x000fe80000100800 */
[----:B------:R-:W-:Y:S01]  /*a1580*/  STL [R1+0x54ec], R49 ;  /* 0x0054ec3101007387 */ /* 0x000fe20000100800 */
[----:B----4-:R-:W-:-:S03]  /*a1590*/  ISETP.GE.AND P2, PT, R33, UR5, PT ;  /* 0x0000000521007c0c */ /* 0x010fc6000bf46270 */
[----:B------:R-:W4:Y:S01]  /*a15a0*/  LDL.LU R33, [R1+0x451c] ;  /* 0x00451c0001217983 */ /* 0x000f220000300800 */
[----:B------:R-:W-:Y:S01]  /*a15b0*/  ISETP.GE.AND P1, PT, R25, UR4, PT ;  /* 0x0000000419007c0c */ /* 0x000fe2000bf26270 */
[----:B------:R-:W-:Y:S02]  /*a15c0*/  ULDC.64 UR4, c[0x0][0x228] ;  /* 0x00008a0000047ab9 */ /* 0x000fe40000000a00 */
[----:B------:R-:W4:Y:S01]  /*a15d0*/  LDL.LU R25, [R1+0x4520] ;  /* 0x0045200001197983 */ /* 0x000f220000300800 */
[----:B0-----:R-:W-:Y:S01]  /*a15e0*/  IADD3 R34, P0, R23, R3, RZ ;  /* 0x0000000317227210 */ /* 0x001fe20007f1e0ff */
[----:B------:R-:W-:Y:S01]  /*a15f0*/  IMAD.U32 R48, RZ, RZ, UR4 ;  /* 0x00000004ff307e24 */ /* 0x000fe2000f8e00ff */
[----:B------:R-:W-:Y:S01]  /*a1600*/  LOP3.LUT R17, R17, 0xfffbffff, RZ, 0xc0, !PT ;  /* 0xfffbffff11117812 */ /* 0x000fe200078ec0ff */
[----:B------:R-:W-:Y:S02]  /*a1610*/  IMAD.U32 R47, RZ, RZ, UR6 ;  /* 0x00000006ff2f7e24 */ /* 0x000fe4000f8e00ff */
[----:B------:R-:W-:Y:S01]  /*a1620*/  IMAD.X R35, R24, 0x1, R4, P0 ;  /* 0x0000000118237824 */ /* 0x000fe200000e0604 */
[----:B------:R-:W-:-:S04]  /*a1630*/  @P2 LOP3.LUT R17, R17, 0x40000, RZ, 0xfc, !PT ;  /* 0x0004000011112812 */ /* 0x000fc800078efcff */
[----:B------:R0:W-:Y:S01]  /*a1640*/  STL.64 [R1+0x44c8], R34 ;  /* 0x0044c82201007387 */ /* 0x0001e20000100a00 */
[----:B------:R-:W-:-:S03]  /*a1650*/  LOP3.LUT R17, R17, 0xfffdffff, RZ, 0xc0, !PT ;  /* 0xfffdffff11117812 */ /* 0x000fc600078ec0ff */
[----:B------:R-:W-:Y:S04]  /*a1660*/  STL [R1+0x54f0], R48 ;  /* 0x0054f03001007387 */ /* 0x000fe80000100800 */
[----:B------:R-:W-:Y:S01]  /*a1670*/  STL [R1+0x54f4], R47 ;  /* 0x0054f42f01007387 */ /* 0x000fe20000100800 */
[----:B------:R-:W-:Y:S01]  /*a1680*/  @P1 LOP3.LUT R17, R17, 0x20000, RZ, 0xfc, !PT ;  /* 0x0002000011111812 */ /* 0x000fe200078efcff */
[----:B------:R-:W-:Y:S01]  /*a1690*/  UMOV UR4, UR7 ;  /* 0x0000000700047c82 */ /* 0x000fe20008000000 */
[----:B------:R-:W-:Y:S01]  /*a16a0*/  ULDC.64 UR6, c[0x0][0x228] ;  /* 0x00008a0000067ab9 */ /* 0x000fe20000000a00 */
[----:B0-----:R-:W-:Y:S02]  /*a16b0*/  IADD3 R34, P0, R23, R5, RZ ;  /* 0x0000000517227210 */ /* 0x001fe40007f1e0ff */
[----:B------:R-:W-:-:S03]  /*a16c0*/  LOP3.LUT R17, R17, 0xfffeffff, RZ, 0xc0, !PT ;  /* 0xfffeffff11117812 */ /* 0x000fc600078ec0ff */
[----:B------:R-:W-:Y:S01]  /*a16d0*/  IMAD.X R35, R24, 0x1, R6, P0 ;  /* 0x0000000118237824 */ /* 0x000fe200000e0606 */
[----:B--2---:R-:W-:Y:S02]  /*a16e0*/  ISETP.GE.AND P2, PT, R28, UR5, PT ;  /* 0x000000051c007c0c */ /* 0x004fe4000bf46270 */
[----:B------:R-:W2:Y:S01]  /*a16f0*/  LDL.LU R28, [R1+0x4524] ;  /* 0x00452400011c7983 */ /* 0x000ea20000300800 */
[----:B---3--:R-:W-:Y:S01]  /*a1700*/  ISETP.GE.AND P1, PT, R26, UR4, PT ;  /* 0x000000041a007c0c */ /* 0x008fe2000bf26270 */
[----:B------:R-:W-:Y:S02]  /*a1710*/  ULDC.64 UR4, c[0x0][0x228] ;  /* 0x00008a0000047ab9 */ /* 0x000fe40000000a00 */
[----:B------:R-:W3:Y:S01]  /*a1720*/  LDL.LU R26, [R1+0x4530] ;  /* 0x00453000011a7983 */ /* 0x000ee20000300800 */
[----:B------:R-:W-:-:S06]  /*a1730*/  IMAD.U32 R46, RZ, RZ, UR4 ;  /* 0x00000004ff2e7e24 */ /* 0x000fcc000f8e00ff */
[----:B------:R-:W-:Y:S01]  /*a1740*/  @P2 LOP3.LUT R17, R17, 0x10000, RZ, 0xfc, !PT ;  /* 0x0001000011112812 */ /* 0x000fe200078efcff */
[----:B------:R0:W-:Y:S03]  /*a1750*/  STL.64 [R1+0x44d8], R34 ;  /* 0x0044d82201007387 */ /* 0x0001e60000100a00 */
[----:B------:R-:W-:Y:S01]  /*a1760*/  LOP3.LUT R17, R17, 0xffff7fff, RZ, 0xc0, !PT ;  /* 0xffff7fff11117812 */ /* 0x000fe200078ec0ff */
[----:B------:R-:W-:Y:S01]  /*a1770*/  UMOV UR4, UR7 ;  /* 0x0000000700047c82 */ /* 0x000fe20008000000 */
[----:B------:R-:W-:Y:S02]  /*a1780*/  STL [R1+0x54f8], R46 ;  /* 0x0054f82e01007387 */ /* 0x000fe40000100800 */
[----:B------:R-:W-:Y:S02]  /*a1790*/  @P1 LOP3.LUT R17, R17, 0x8000, RZ, 0xfc, !PT ;  /* 0x0000800011111812 */ /* 0x000fe400078efcff */
[----:B----4-:R-:W-:-:S02]  /*a17a0*/  ISETP.GE.AND P2, PT, R33, UR5, PT ;  /* 0x0000000521007c0c */ /* 0x010fc4000bf46270 */
[----:B------:R-:W4:Y:S01]  /*a17b0*/  LDL.LU R33, [R1+0x4534] ;  /* 0x0045340001217983 */ /* 0x000f220000300800 */
[----:B------:R-:W-:Y:S01]  /*a17c0*/  ISETP.GE.AND P1, PT, R25, UR4, PT ;  /* 0x0000000419007c0c */ /* 0x000fe2000bf26270 */
[----:B------:R-:W-:Y:S02]  /*a17d0*/  ULDC.64 UR4, c[0x0][0x228] ;  /* 0x00008a0000047ab9 */ /* 0x000fe40000000a00 */
[----:B------:R-:W4:Y:S01]  /*a17e0*/  LDL.LU R25, [R1+0x4540] ;  /* 0x0045400001197983 */ /* 0x000f220000300800 */
[----:B0-----:R-:W-:Y:S02]  /*a17f0*/  IADD3 R34, P0, R23, R7, RZ ;  /* 0x0000000717227210 */ /* 0x001fe40007f1e0ff */
[----:B------:R-:W-:-:S03]  /*a1800*/  LOP3.LUT R17, R17, 0xffffbfff, RZ, 0xc0, !PT ;  /* 0xffffbfff11117812 */ /* 0x000fc600078ec0ff */
[----:B------:R-:W-:Y:S01]  /*a1810*/  IMAD.X R35, R24, 0x1, R8, P0 ;  /* 0x0000000118237824 */ /* 0x000fe200000e0608 */
[----:B------:R-:W-:Y:S01]  /*a1820*/  @P2 LOP3.LUT R17, R17, 0x4000, RZ, 0xfc, !PT ;  /* 0x0000400011112812 */ /* 0x000fe200078efcff */
[----:B------:R-:W-:Y:S01]  /*a1830*/  IMAD.U32 R45, RZ, RZ, UR6 ;  /* 0x00000006ff2d7e24 */ /* 0x000fe2000f8e00ff */
[----:B------:R-:W-:Y:S02]  /*a1840*/  ULDC.64 UR6, c[0x0][0x228] ;  /* 0x00008a0000067ab9 */ /* 0x000fe40000000a00 */
[----:B------:R-:W-:Y:S01]  /*a1850*/  LOP3.LUT R17, R17, 0xffffdfff, RZ, 0xc0, !PT ;  /* 0xffffdfff11117812 */ /* 0x000fe200078ec0ff */
[----:B------:R0:W-:Y:S01]  /*a1860*/  STL.64 [R1+0x44f0], R34 ;  /* 0x0044f02201007387 */ /* 0x0001e20000100a00 */
[----:B------:R-:W-:Y:S01]  /*a1870*/  IMAD.U32 R44, RZ, RZ, UR4 ;  /* 0x00000004ff2c7e24 */ /* 0x000fe2000f8e00ff */
[----:B------:R-:W-:Y:S01]  /*a1880*/  UMOV UR4, UR7 ;  /* 0x0000000700047c82 */ /* 0x000fe20008000000 */
[----:B------:R-:W-:-:S04]  /*a1890*/  @P1 LOP3.LUT R17, R17, 0x2000, RZ, 0xfc, !PT ;  /* 0x0000200011111812 */ /* 0x000fc800078efcff */
[----:B------:R-:W-:Y:S02]  /*a18a0*/  LOP3.LUT R17, R17, 0xffffefff, RZ, 0xc0, !PT ;  /* 0xffffefff11117812 */ /* 0x000fe400078ec0ff */
[----:B0-----:R-:W-:Y:S01]  /*a18b0*/  IADD3 R34, P0, R23, R9, RZ ;  /* 0x0000000917227210 */ /* 0x001fe20007f1e0ff */
[----:B------:R-:W-:Y:S01]  /*a18c0*/  IMAD.U32 R43, RZ, RZ, UR6 ;  /* 0x00000006ff2b7e24 */ /* 0x000fe2000f8e00ff */
[----:B------:R-:W-:-:S03]  /*a18d0*/  ULDC.64 UR6, c[0x0][0x228] ;  /* 0x00008a0000067ab9 */ /* 0x000fc60000000a00 */
        /* <DEDUP_REMOVED lines=10> */
[----:B------:R-:W-:-:S03]  /*a1980*/  UMOV UR4, UR7 ;  /* 0x0000000700047c82 */ /* 0x000fc60008000000 */
[----:B------:R-:W-:Y:S01]  /*a1990*/  @P1 LOP3.LUT R17, R17, 0x800, RZ, 0xfc, !PT ;  /* 0x0000080011111812 */ /* 0x000fe200078efcff */
[----:B0-----:R-:W3:Y:S01]  /*a19a0*/  LDL.LU R34, [R1+0x454c] ;  /* 0x00454c0001227983 */ /* 0x001ee20000300800 */
[----:B----4-:R-:W-:-:S03]  /*a19b0*/  ISETP.GE.AND P1, PT, R25, UR4, PT ;  /* 0x0000000419007c0c */ /* 0x010fc6000bf26270 */
[----:B------:R-:W4:Y:S01]  /*a19c0*/  LDL.LU R25, [R1+0x4558] ;  /* 0x0045580001197983 */ /* 0x000f220000300800 */
[----:B------:R-:W-:Y:S02]  /*a19d0*/  IADD3 R36, P0, R23, R11, RZ ;  /* 0x0000000b17247210 */ /* 0x000fe40007f1e0ff */
[----:B------:R-:W-:Y:S01]  /*a19e0*/  ISETP.GE.AND P2, PT, R33, UR5, PT ;  /* 0x0000000521007c0c */ /* 0x000fe2000bf46270 */
[----:B------:R-:W-:Y:S01]  /*a19f0*/  ULDC.64 UR4, c[0x0][0x228] ;  /* 0x00008a0000047ab9 */ /* 0x000fe20000000a00 */
[----:B------:R-:W4:Y:S01]  /*a1a00*/  LDL.LU R33, [R1+0x455c] ;  /* 0x00455c0001217983 */ /* 0x000f220000300800 */
[----:B------:R-:W-:-:S05]  /*a1a10*/  IMAD.X R37, R24, 0x1, R12, P0 ;  /* 0x0000000118257824 */ /* 0x000fca00000e060c */
[----:B------:R0:W-:Y:S01]  /*a1a20*/  STL.64 [R1+0x4508], R36 ;  /* 0x0045082401007387 */ /* 0x0001e20000100a00 */
[----:B------:R-:W-:Y:S02]  /*a1a30*/  LOP3.LUT R17, R17, 0xfffffbff, RZ, 0xc0, !PT ;  /* 0xfffffbff11117812 */ /* 0x000fe400078ec0ff */
[----:B0-----:R-:W-:-:S05]  /*a1a40*/  IADD3 R36, P0, R23, R13, RZ ;  /* 0x0000000d17247210 */ /* 0x001fca0007f1e0ff */
[----:B------:R-:W-:Y:S01]  /*a1a50*/  IMAD.X R37, R24, 0x1, R15, P0 ;  /* 0x0000000118257824 */ /* 0x000fe200000e060f */
[----:B------:R-:W-:Y:S01]  /*a1a60*/  @P2 LOP3.LUT R17, R17, 0x400, RZ, 0xfc, !PT ;  /* 0x0000040011112812 */ /* 0x000fe200078efcff */
[----:B------:R-:W-:Y:S01]  /*a1a70*/  IMAD.U32 R41, RZ, RZ, UR6 ;  /* 0x00000006ff297e24 */ /* 0x000fe2000f8e00ff */
[----:B------:R-:W-:Y:S02]  /*a1a80*/  ULDC.64 UR6, c[0x0][0x228] ;  /* 0x00008a0000067ab9 */ /* 0x000fe40000000a00 */
[----:B------:R0:W-:Y:S01]  /*a1a90*/  STL.64 [R1+0x4520], R36 ;  /* 0x0045202401007387 */ /* 0x0001e20000100a00 */
[----:B------:R-:W-:Y:S01]  /*a1aa0*/  LOP3.LUT R17, R17, 0xfffffdff, RZ, 0xc0, !PT ;  /* 0xfffffdff11117812 */ /* 0x000fe200078ec0ff */
[----:B------:R-:W-:Y:S01]  /*a1ab0*/  IMAD.U32 R40, RZ, RZ, UR4 ;  /* 0x00000004ff287e24 */ /* 0x000fe2000f8e00ff */
[----:B------:R-:W-:Y:S02]  /*a1ac0*/  UMOV UR4, UR7 ;  /* 0x0000000700047c82 */ /* 0x000fe40008000000 */
[----:B------:R-:W-:-:S02]  /*a1ad0*/  @P1 LOP3.LUT R17, R17, 0x200, RZ, 0xfc, !PT ;  /* 0x0000020011111812 */ /* 0x000fc400078efcff */
        /* <DEDUP_REMOVED lines=8> */
[----:B------:R-:W-:Y:S01]  /*a1b60*/  IMAD.U32 R38, RZ, RZ, UR4 ;  /* 0x00000004ff267e24 */ /* 0x000fe2000f8e00ff */
[----:B------:R-:W-:Y:S02]  /*a1b70*/  UMOV UR4, UR5 ;  /* 0x0000000500047c82 */ /* 0x000fe40008000000 */
[----:B------:R0:W-:Y:S03]  /*a1b80*/  STL.64 [R1+0x4518], R36 ;  /* 0x0045182401007387 */ /* 0x0001e60000100a00 */
[----:B------:R-:W-:-:S02]  /*a1b90*/  @P2 LOP3.LUT R17, R17, 0x100, RZ, 0xfc, !PT ;  /* 0x0000010011112812 */ /* 0x000fc400078efcff */
[----:B------:R-:W-:Y:S01]  /*a1ba0*/  ISETP.GE.AND P0, PT, R34, UR4, PT ;  /* 0x0000000422007c0c */ /* 0x000fe2000bf06270 */
[----:B------:R-:W-:Y:S02]  /*a1bb0*/  ULDC.64 UR4, c[0x0][0x228] ;  /* 0x00008a0000047ab9 */ /* 0x000fe40000000a00 */
[----:B----4-:R-:W-:Y:S02]  /*a1bc0*/  ISETP.GE.AND P2, PT, R25, UR5, PT ;  /* 0x0000000519007c0c */ /* 0x010fe4000bf46270 */
[----:B------:R-:W4:Y:S04]  /*a1bd0*/  LDL.LU R25, [R1+0x4578] ;  /* 0x0045780001197983 */ /* 0x000f280000300800 */
[----:B------:R-:W4:Y:S01]  /*a1be0*/  LDL.LU R24, [R1+0x457c] ;  /* 0x00457c0001187983 */ /* 0x000f220000300800 */
[----:B------:R-:W-:-:S04]  /*a1bf0*/  LOP3.LUT R17, R17, 0xffffff7f, RZ, 0xc0, !PT ;  /* 0xffffff7f11117812 */ /* 0x000fc800078ec0ff */
[----:B------:R-:W-:Y:S01]  /*a1c00*/  @P1 LOP3.LUT R17, R17, 0x80, RZ, 0xfc, !PT ;  /* 0x0000008011111812 */ /* 0x000fe200078efcff */
[----:B------:R-:W-:Y:S01]  /*a1c10*/  IMAD.U32 R39, RZ, RZ, UR6 ;  /* 0x00000006ff277e24 */ /* 0x000fe2000f8e00ff */
[----:B------:R-:W-:Y:S02]  /*a1c20*/  ULDC.64 UR6, c[0x0][0x228] ;  /* 0x00008a0000067ab9 */ /* 0x000fe40000000a00 */
[----:B------:R-:W-:Y:S01]  /*a1c30*/  LOP3.LUT R17, R17, 0xffffffbf, RZ, 0xc0, !PT ;  /* 0xffffffbf11117812 */ /* 0x000fe200078ec0ff */
[----:B0-----:R-:W-:Y:S01]  /*a1c40*/  IMAD.U32 R37, RZ, RZ, UR4 ;  /* 0x00000004ff257e24 */ /* 0x001fe2000f8e00ff */
[----:B------:R-:W-:Y:S02]  /*a1c50*/  UMOV UR4, UR7 ;  /* 0x0000000700047c82 */ /* 0x000fe40008000000 */
[----:B------:R-:W-:Y:S02]  /*a1c60*/  @P0 LOP3.LUT R17, R17, 0x40, RZ, 0xfc, !PT ;  /* 0x0000004011110812 */ /* 0x000fe400078efcff */
[----:B------:R-:W-:Y:S01]  /*a1c70*/  ISETP.GE.AND P1, PT, R33, UR4, PT ;  /* 0x0000000421007c0c */ /* 0x000fe2000bf26270 */
[----:B------:R-:W-:Y:S01]  /*a1c80*/  ULDC.64 UR4, c[0x0][0x228] ;  /* 0x00008a0000047ab9 */ /* 0x000fe20000000a00 */
[----:B------:R-:W-:-:S02]  /*a1c90*/  LOP3.LUT R17, R17, 0xffffffdf, RZ, 0xc0, !PT ;  /* 0xffffffdf11117812 */ /* 0x000fc400078ec0ff */
[----:B------:R-:W-:Y:S02]  /*a1ca0*/  SHF.R.S32.HI R23, RZ, 0x1f, R22 ;  /* 0x0000001fff177819 */ /* 0x000fe40000011416 */
[----:B------:R-:W-:Y:S02]  /*a1cb0*/  IADD3 R34, P0, R22, R0, RZ ;  /* 0x0000000016227210 */ /* 0x000fe40007f1e0ff */
[----:B------:R-:W-:-:S03]  /*a1cc0*/  @P2 LOP3.LUT R17, R17, 0x20, RZ, 0xfc, !PT ;  /* 0x0000002011112812 */ /* 0x000fc600078efcff */
[----:B------:R-:W-:Y:S01]  /*a1cd0*/  IMAD.X R35, R23, 0x1, R2, P0 ;  /* 0x0000000117237824 */ /* 0x000fe200000e0602 */
[----:B------:R-:W-:Y:S01]  /*a1ce0*/  LOP3.LUT R17, R17, 0xffffffef, RZ, 0xc0, !PT ;  /* 0xffffffef11117812 */ /* 0x000fe200078ec0ff */
[----:B------:R-:W-:Y:S01]  /*a1cf0*/  IMAD.U32 R36, RZ, RZ, UR6 ;  /* 0x00000006ff247e24 */ /* 0x000fe2000f8e00ff */
[----:B------:R-:W-:Y:S02]  /*a1d00*/  ULDC.64 UR6, c[0x0][0x228] ;  /* 0x00008a0000067ab9 */ /* 0x000fe40000000a00 */
[----:B------:R0:W-:Y:S01]  /*a1d10*/  STL.64 [R1+0x4530], R34 ;  /* 0x0045302201007387 */ /* 0x0001e20000100a00 */
[----:B------:R-:W-:-:S04]  /*a1d20*/  @P1 LOP3.LUT R17, R17, 0x10, RZ, 0xfc, !PT ;  /* 0x0000001011111812 */ /* 0x000fc800078efcff */
[----:B------:R-:W-:Y:S01]  /*a1d30*/  LOP3.LUT R17, R17, 0xfffffff7, RZ, 0xc0, !PT ;  /* 0xfffffff711117812 */ /* 0x000fe200078ec0ff */
[----:B0-----:R-:W-:Y:S01]  /*a1d40*/  IMAD.U32 R35, RZ, RZ, UR4 ;  /* 0x00000004ff237e24 */ /* 0x001fe2000f8e00ff */
[----:B------:R-:W-:Y:S01]  /*a1d50*/  UMOV UR4, UR7 ;  /* 0x0000000700047c82 */ /* 0x000fe20008000000 */
[----:B------:R-:W-:Y:S01]  /*a1d60*/  IMAD.U32 R34, RZ, RZ, UR6 ;  /* 0x00000006ff227e24 */ /* 0x000fe2000f8e00ff */
[----:B------:R-:W-:Y:S01]  /*a1d70*/  ULDC.64 UR6, c[0x0][0x228] ;  /* 0x00008a0000067ab9 */ /* 0x000fe20000000a00 */
[----:B--2---:R-:W-:Y:S02]  /*a1d80*/  ISETP.GE.AND P2, PT, R28, UR5, PT ;  /* 0x000000051c007c0c */ /* 0x004fe4000bf46270 */
[----:B------:R-:W-:Y:S02]  /*a1d90*/  IADD3 R28, P0, R22, R3, RZ ;  /* 0x00000003161c7210 */ /* 0x000fe40007f1e0ff */
[----:B---3--:R-:W-:Y:S01]  /*a1da0*/  ISETP.GE.AND P1, PT, R26, UR4, PT ;  /* 0x000000041a007c0c */ /* 0x008fe2000bf26270 */
[----:B------:R-:W-:-:S02]  /*a1db0*/  ULDC.64 UR4, c[0x0][0x228] ;  /* 0x00008a0000047ab9 */ /* 0x000fc40000000a00 */
[----:B------:R-:W-:-:S05]  /*a1dc0*/  IMAD.X R29, R23, 0x1, R4, P0 ;  /* 0x00000001171d7824 */ /* 0x000fca00000e0604 */
[----:B------:R0:W-:Y:S01]  /*a1dd0*/  STL.64 [R1+0x4540], R28 ;  /* 0x0045401c01007387 */ /* 0x0001e20000100a00 */
[----:B------:R-:W-:Y:S01]  /*a1de0*/  @P2 LOP3.LUT R17, R17, 0x8, RZ, 0xfc, !PT ;  /* 0x0000000811112812 */ /* 0x000fe200078efcff */
[----:B------:R-:W-:-:S03]  /*a1df0*/  IMAD.U32 R33, RZ, RZ, UR4 ;  /* 0x00000004ff217e24 */ /* 0x000fc6000f8e00ff */
[----:B------:R-:W-:Y:S01]  /*a1e00*/  LOP3.LUT R17, R17, 0xfffffffb, RZ, 0xc0, !PT ;  /* 0xfffffffb11117812 */ /* 0x000fe200078ec0ff */
[----:B0-----:R-:W2:Y:S01]  /*a1e10*/  LDL.LU R29, [R1+0x4588] ;  /* 0x00458800011d7983 */ /* 0x001ea20000300800 */
[----:B------:R-:W-:Y:S02]  /*a1e20*/  UMOV UR4, UR7 ;  /* 0x0000000700047c82 */ /* 0x000fe40008000000 */
[----:B------:R-:W-:Y:S01]  /*a1e30*/  @P1 LOP3.LUT R17, R17, 0x4, RZ, 0xfc, !PT ;  /* 0x0000000411111812 */ /* 0x000fe200078efcff */
[----:B------:R-:W3:Y:S01]  /*a1e40*/  LDL.LU R28, [R1+0x458c] ;  /* 0x00458c00011c7983 */ /* 0x000ee20000300800 */
[----:B----4-:R-:W-:Y:S02]  /*a1e50*/  ISETP.GE.AND P1, PT, R24, UR4, PT ;  /* 0x0000000418007c0c */ /* 0x010fe4000bf26270 */
[----:B------:R-:W-:Y:S02]  /*a1e60*/  IADD3 R24, P0, R22, R5, RZ ;  /* 0x0000000516187210 */ /* 0x000fe40007f1e0ff */
[----:B------:R-:W-:Y:S01]  /*a1e70*/  ISETP.GE.AND P2, PT, R25, UR5, PT ;  /* 0x0000000519007c0c */ /* 0x000fe2000bf46270 */
[----:B------:R-:W-:-:S02]  /*a1e80*/  ULDC.64 UR4, c[0x0][0x228] ;  /* 0x00008a0000047ab9 */ /* 0x000fc40000000a00 */
[----:B------:R-:W-:-:S05]  /*a1e90*/  IMAD.X R25, R23, 0x1, R6, P0 ;  /* 0x0000000117197824 */ /* 0x000fca00000e0606 */
[----:B------:R0:W-:Y:S04]  /*a1ea0*/  STL.64 [R1+0x4548], R24 ;  /* 0x0045481801007387 */ /* 0x0001e80000100a00 */
[----:B0-----:R-:W4:Y:S04]  /*a1eb0*/  LDL.LU R25, [R1+0x4590] ;  /* 0x0045900001197983 */ /* 0x001f280000300800 */
[----:B------:R-:W4:Y:S01]  /*a1ec0*/  LDL.LU R24, [R1+0x4594] ;  /* 0x0045940001187983 */ /* 0x000f220000300800 */
[----:B------:R-:W-:Y:S01]  /*a1ed0*/  LOP3.LUT R17, R17, 0xfffffffd, RZ, 0xc0, !PT ;  /* 0xfffffffd11117812 */ /* 0x000fe200078ec0ff */
[----:B------:R-:W-:-:S03]  /*a1ee0*/  IMAD.MOV.U32 R57, RZ, RZ, R32 ;  /* 0x000000ffff397224 */ /* 0x000fc600078e0020 */
[----:B------:R-:W-:Y:S01]  /*a1ef0*/  @P2 LOP3.LUT R17, R17, 0x2, RZ, 0xfc, !PT ;  /* 0x0000000211112812 */ /* 0x000fe200078efcff */
[----:B------:R-:W-:Y:S01]  /*a1f00*/  IMAD.U32 R32, RZ, RZ, UR6 ;  /* 0x00000006ff207e24 */ /* 0x000fe2000f8e00ff */
[----:B------:R-:W-:Y:S01]  /*a1f10*/  ULDC.64 UR6, c[0x0][0x228] ;  /* 0x00008a0000067ab9 */ /* 0x000fe20000000a00 */
[----:B------:R-:W-:Y:S01]  /*a1f20*/  IMAD.MOV.U32 R26, RZ, RZ, R55 ;  /* 0x000000ffff1a7224 */ /* 0x000fe200078e0037 */
[----:B------:R-:W-:Y:S01]  /*a1f30*/  LOP3.LUT R17, R17, 0xfffffffe, RZ, 0xc0, !PT ;  /* 0xfffffffe11117812 */ /* 0x000fe200078ec0ff */
[----:B------:R-:W-:Y:S02]  /*a1f40*/  IMAD.MOV.U32 R55, RZ, RZ, R31 ;  /* 0x000000ffff377224 */ /* 0x000fe400078e001f */
[----:B------:R-:W-:Y:S01]  /*a1f50*/  IMAD.U32 R31, RZ, RZ, UR4 ;  /* 0x00000004ff1f7e24 */ /* 0x000fe2000f8e00ff */
[----:B------:R-:W-:Y:S01]  /*a1f60*/  UMOV UR4, UR7 ;  /* 0x0000000700047c82 */ /* 0x000fe20008000000 */
[----:B------:R-:W-:Y:S01]  /*a1f70*/  @P1 LOP3.LUT R17, R17, 0x1, RZ, 0xfc, !PT ;  /* 0x0000000111111812 */ /* 0x000fe200078efcff */
[----:B------:R-:W-:-:S02]  /*a1f80*/  IMAD.MOV.U32 R56, RZ, RZ, R50 ;  /* 0x000000ffff387224 */ /* 0x000fc400078e0032 */
[----:B------:R-:W-:Y:S02]  /*a1f90*/  IMAD.MOV.U32 R50, RZ, RZ, R30 ;  /* 0x000000ffff327224 */ /* 0x000fe400078e001e */
[----:B------:R-:W-:Y:S01]  /*a1fa0*/  IMAD.U32 R30, RZ, RZ, UR6 ;  /* 0x00000006ff1e7e24 */ /* 0x000fe2000f8e00ff */
[----:B------:R-:W-:Y:S01]  /*a1fb0*/  ULDC.64 UR6, c[0x0][0x228] ;  /* 0x00008a0000067ab9 */ /* 0x000fe20000000a00 */
[----:B--2---:R-:W-:Y:S02]  /*a1fc0*/  ISETP.GE.AND P2, PT, R29, UR5, PT ;  /* 0x000000051d007c0c */ /* 0x004fe4000bf46270 */
[----:B---3--:R-:W-:Y:S01]  /*a1fd0*/  ISETP.GE.AND P1, PT, R28, UR4, PT ;  /* 0x000000041c007c0c */ /* 0x008fe2000bf26270 */
[----:B------:R-:W-:Y:S01]  /*a1fe0*/  ULDC.64 UR4, c[0x0][0x228] ;  /* 0x00008a0000047ab9 */ /* 0x000fe20000000a00 */
[----:B------:R-:W-:-:S05]  /*a1ff0*/  IADD3 R28, P0, R22, R7, RZ ;  /* 0x00000007161c7210 */ /* 0x000fca0007f1e0ff */
[----:B------:R-:W-:-:S04]  /*a2000*/  IMAD.X R29, R23, 0x1, R8, P0 ;  /* 0x00000001171d7824 */ /* 0x000fc800000e0608 */
[----:B------:R-:W-:Y:S01]  /*a2010*/  @P2 LOP3.LUT R18, R18, 0x80000000, RZ, 0xfc, !PT ;  /* 0x8000000012122812 */ /* 0x000fe200078efcff */
[----:B------:R0:W-:Y:S03]  /*a2020*/  STL.64 [R1+0x4558], R28 ;  /* 0x0045581c01007387 */ /* 0x0001e60000100a00 */
[----:B------:R-:W-:-:S04]  /*a2030*/  LOP3.LUT R18, R18, 0xbfffffff, RZ, 0xc0, !PT ;  /* 0xbfffffff12127812 */ /* 0x000fc800078ec0ff */
[----:B------:R-:W-:Y:S01]  /*a2040*/  @P1 LOP3.LUT R18, R18, 0x40000000, RZ, 0xfc, !PT ;  /* 0x4000000012121812 */ /* 0x000fe200078efcff */
[----:B0-----:R-:W-:Y:S01]  /*a2050*/  IMAD.U32 R29, RZ, RZ, UR4 ;  /* 0x00000004ff1d7e24 */ /* 0x001fe2000f8e00ff */
[----:B------:R-:W-:Y:S02]  /*a2060*/  UMOV UR4, UR7 ;  /* 0x0000000700047c82 */ /* 0x000fe40008000000 */
[----:B----4-:R-:W-:Y:S02]  /*a2070*/  ISETP.GE.AND P1, PT, R24, UR4, PT ;  /* 0x0000000418007c0c */ /* 0x010fe4000bf26270 */
[----:B------:R-:W-:Y:S02]  /*a2080*/  IADD3 R24, P0, R22, R9, RZ ;  /* 0x0000000916187210 */ /* 0x000fe40007f1e0ff */
[----:B------:R-:W-:Y:S01]  /*a2090*/  ISETP.GE.AND P2, PT, R25, UR5, PT ;  /* 0x0000000519007c0c */ /* 0x000fe2000bf46270 */
[----:B------:R-:W-:Y:S02]  /*a20a0*/  ULDC.64 UR4, c[0x0][0x228] ;  /* 0x00008a0000047ab9 */ /* 0x000fe40000000a00 */
[----:B------:R-:W-:-:S05]  /*a20b0*/  IMAD.X R25, R23, 0x1, R10, P0 ;  /* 0x0000000117197824 */ /* 0x000fca00000e060a */
[----:B------:R0:W-:Y:S04]  /*a20c0*/  STL.64 [R1+0x4568], R24 ;  /* 0x0045681801007387 */ /* 0x0001e80000100a00 */
[----:B0-----:R-:W2:Y:S04]  /*a20d0*/  LDL.LU R25, [R1+0x45a0] ;  /* 0x0045a00001197983 */ /* 0x001ea80000300800 */
[----:B------:R-:W3:Y:S04]  /*a20e0*/  LDL.LU R24, [R1+0x45a4] ;  /* 0x0045a40001187983 */ /* 0x000ee80000300800 */
[----:B------:R-:W4:Y:S04]  /*a20f0*/  LDL.LU R47, [R1+0x45a8] ;  /* 0x0045a800012f7983 */ /* 0x000f280000300800 */
[----:B------:R-:W4:Y:S01]  /*a2100*/  LDL.LU R46, [R1+0x45ac] ;  /* 0x0045ac00012e7983 */ /* 0x000f220000300800 */
[----:B------:R-:W-:-:S04]  /*a2110*/  LOP3.LUT R18, R18, 0xdfffffff, RZ, 0xc0, !PT ;  /* 0xdfffffff12127812 */ /* 0x000fc800078ec0ff */
[----:B------:R-:W-:Y:S01]  /*a2120*/  @P2 LOP3.LUT R18, R18, 0x20000000, RZ, 0xfc, !PT ;  /* 0x2000000012122812 */ /* 0x000fe200078efcff */
[----:B------:R-:W-:Y:S01]  /*a2130*/  IMAD.U32 R28, RZ, RZ, UR6 ;  /* 0x00000006ff1c7e24 */ /* 0x000fe2000f8e00ff */
[----:B------:R-:W-:Y:S02]  /*a2140*/  ULDC.64 UR6, c[0x0][0x228] ;  /* 0x00008a0000067ab9 */ /* 0x000fe40000000a00 */
[----:B------:R-:W-:Y:S01]  /*a2150*/  LOP3.LUT R18, R18, 0xefffffff, RZ, 0xc0, !PT ;  /* 0xefffffff12127812 */ /* 0x000fe200078ec0ff */
[----:B------:R-:W-:Y:S02]  /*a2160*/  IMAD.MOV.U32 R58, RZ, RZ, R27 ;  /* 0x000000ffff3a7224 */ /* 0x000fe400078e001b */
[----:B------:R-:W-:Y:S01]  /*a2170*/  IMAD.U32 R27, RZ, RZ, UR4 ;  /* 0x00000004ff1b7e24 */ /* 0x000fe2000f8e00ff */
[----:B------:R-:W-:Y:S01]  /*a2180*/  @P1 LOP3.LUT R18, R18, 0x10000000, RZ, 0xfc, !PT ;  /* 0x1000000012121812 */ /* 0x000fe200078efcff */
[----:B------:R-:W-:-:S03]  /*a2190*/  UMOV UR4, UR7 ;  /* 0x0000000700047c82 */ /* 0x000fc60008000000 */
[----:B------:R-:W-:Y:S01]  /*a21a0*/  LOP3.LUT R18, R18, 0xf7ffffff, RZ, 0xc0, !PT ;  /* 0xf7ffffff12127812 */ /* 0x000fe200078ec0ff */
        /* <DEDUP_REMOVED lines=10> */
[----:B------:R-:W-:Y:S02]  /*a2250*/  LOP3.LUT R18, R18, 0xfbffffff, RZ, 0xc0, !PT ;  /* 0xfbffffff12127812 */ /* 0x000fe400078ec0ff */
[----:B----4-:R-:W-:Y:S01]  /*a2260*/  ISETP.GE.AND P2, PT, R47, UR5, PT ;  /* 0x000000052f007c0c */ /* 0x010fe2000bf46270 */
[----:B------:R-:W2:Y:S01]  /*a2270*/  LDL.LU R48, [R1+0x45b8] ;  /* 0x0045b80001307983 */ /* 0x000ea20000300800 */
[----:B------:R-:W-:Y:S01]  /*a2280*/  @P1 LOP3.LUT R18, R18, 0x4000000, RZ, 0xfc, !PT ;  /* 0x0400000012121812 */ /* 0x000fe200078efcff */
[----:B0-----:R-:W-:Y:S01]  /*a2290*/  IMAD.U32 R25, RZ, RZ, UR4 ;  /* 0x00000004ff197e24 */ /* 0x001fe2000f8e00ff */
[----:B------:R-:W-:-:S02]  /*a22a0*/  UMOV UR4, UR7 ;  /* 0x0000000700047c82 */ /* 0x000fc40008000000 */
[----:B------:R-:W-:Y:S01]  /*a22b0*/  ISETP.GE.AND P1, PT, R46, UR4, PT ;  /* 0x000000042e007c0c */ /* 0x000fe2000bf26270 */
[----:B------:R-:W-:Y:S01]  /*a22c0*/  ULDC.64 UR4, c[0x0][0x228] ;  /* 0x00008a0000047ab9 */ /* 0x000fe20000000a00 */
[----:B------:R-:W-:-:S05]  /*a22d0*/  IADD3 R46, P0, R22, R13, RZ ;  /* 0x0000000d162e7210 */ /* 0x000fca0007f1e0ff */
[----:B------:R-:W-:-:S05]  /*a22e0*/  IMAD.X R47, R23, 0x1, R15, P0 ;  /* 0x00000001172f7824 */ /* 0x000fca00000e060f */
[----:B------:R0:W-:Y:S04]  /*a22f0*/  STL.64 [R1+0x4590], R46 ;  /* 0x0045902e01007387 */ /* 0x0001e80000100a00 */
[----:B0-----:R-:W3:Y:S04]  /*a2300*/  LDL.LU R47, [R1+0x45bc] ;  /* 0x0045bc00012f7983 */ /* 0x001ee80000300800 */
[----:B------:R-:W4:Y:S01]  /*a2310*/  LDL.LU R46, [R1+0x45c8] ;  /* 0x0045c800012e7983 */ /* 0x000f220000300800 */
[----:B------:R-:W-:Y:S02]  /*a2320*/  IADD3 R60, P0, R22, R14, RZ ;  /* 0x0000000e163c7210 */ /* 0x000fe40007f1e0ff */
[----:B------:R-:W-:-:S03]  /*a2330*/  LOP3.LUT R18, R18, 0xfdffffff, RZ, 0xc0, !PT ;  /* 0xfdffffff12127812 */ /* 0x000fc600078ec0ff */
[----:B------:R-:W-:Y:S01]  /*a2340*/  IMAD.X R61, R23, 0x1, R16, P0 ;  /* 0x00000001173d7824 */ /* 0x000fe200000e0610 */
[----:B------:R-:W-:Y:S01]  /*a2350*/  @P2 LOP3.LUT R18, R18, 0x2000000, RZ, 0xfc, !PT ;  /* 0x0200000012122812 */ /* 0x000fe200078efcff */
[----:B------:R-:W-:Y:S01]  /*a2360*/  IMAD.U32 R23, RZ, RZ, UR4 ;  /* 0x00000004ff177e24 */ /* 0x000fe2000f8e00ff */
[----:B------:R-:W-:Y:S02]  /*a2370*/  UMOV UR4, UR5 ;  /* 0x0000000500047c82 */ /* 0x000fe40008000000 */
[----:B------:R-:W-:Y:S01]  /*a2380*/  LOP3.LUT R18, R18, 0xfeffffff, RZ, 0xc0, !PT ;  /* 0xfeffffff12127812 */ /* 0x000fe200078ec0ff */
[----:B------:R-:W-:Y:S01]  /*a2390*/  IMAD.U32 R24, RZ, RZ, UR6 ;  /* 0x00000006ff187e24 */ /* 0x000fe2000f8e00ff */
[----:B------:R-:W-:Y:S01]  /*a23a0*/  UMOV UR6, UR9 ;  /* 0x0000000900067c82 */ /* 0x000fe20008000000 */
[----:B------:R-:W-:Y:S01]  /*a23b0*/  STL.64 [R1+0x4588], R60 ;  /* 0x0045883c01007387 */ /* 0x000fe20000100a00 */
[----:B------:R-:W-:Y:S02]  /*a23c0*/  @P1 LOP3.LUT R18, R18, 0x1000000, RZ, 0xfc, !PT ;  /* 0x0100000012121812 */ /* 0x000fe400078efcff */
[----:B--2---:R-:W-:Y:S01]  /*a23d0*/  ISETP.GE.AND P0, PT, R48, UR4, PT ;  /* 0x0000000430007c0c */ /* 0x004fe2000bf06270 */
[----:B------:R-:W-:-:S02]  /*a23e0*/  ULDC.64 UR4, c[0x0][0x228] ;  /* 0x00008a0000047ab9 */ /* 0x000fc40000000a00 */
[----:B------:R-:W-:Y:S02]  /*a23f0*/  UMOV UR7, UR5 ;  /* 0x0000000500077c82 */ /* 0x000fe40008000000 */
[----:B---3--:R-:W-:Y:S02]  /*a2400*/  ISETP.GE.AND P2, PT, R47, UR7, PT ;  /* 0x000000072f007c0c */ /* 0x008fe4000bf46270 */
[----:B------:R-:W2:Y:S01]  /*a2410*/  LDL.LU R47, [R1+0x45cc] ;  /* 0x0045cc00012f7983 */ /* 0x000ea20000300800 */
[----:B----4-:R-:W-:Y:S02]  /*a2420*/  ISETP.GE.AND P1, PT, R46, UR6, PT ;  /* 0x000000062e007c0c */ /* 0x010fe4000bf26270 */
[----:B------:R-:W-:Y:S01]  /*a2430*/  LOP3.LUT R18, R18, 0xff7fffff, RZ, 0xc0, !PT ;  /* 0xff7fffff12127812 */ /* 0x000fe200078ec0ff */
[----:B------:R-:W3:Y:S01]  /*a2440*/  LDL.LU R46, [R1+0x45d8] ;  /* 0x0045d800012e7983 */ /* 0x000ee20000300800 */
[----:B------:R-:W-:Y:S01]  /*a2450*/  SHF.R.S32.HI R22, RZ, 0x1f, R21 ;  /* 0x0000001fff167819 */ /* 0x000fe20000011415 */
[----:B------:R-:W-:Y:S01]  /*a2460*/  UMOV UR5, UR4 ;  /* 0x0000000400057c82 */ /* 0x000fe20008000000 */
[----:B------:R-:W-:Y:S01]  /*a2470*/  @P0 LOP3.LUT R18, R18, 0x800000, RZ, 0xfc, !PT ;  /* 0x0080000012120812 */ /* 0x000fe200078efcff */
[----:B------:R-:W-:Y:S01]  /*a2480*/  ULDC.64 UR6, c[0x0][0x228] ;  /* 0x00008a0000067ab9 */ /* 0x000fe20000000a00 */
[----:B------:R-:W-:-:S05]  /*a2490*/  IADD3 R48, P0, R21, R0, RZ ;  /* 0x0000000015307210 */ /* 0x000fca0007f1e0ff */
[----:B------:R-:W-:-:S05]  /*a24a0*/  IMAD.X R49, R22, 0x1, R2, P0 ;  /* 0x0000000116317824 */ /* 0x000fca00000e0602 */
[----:B------:R0:W-:Y:S01]  /*a24b0*/  STL.64 [R1+0x45a0], R48 ;  /* 0x0045a03001007387 */ /* 0x0001e20000100a00 */
[----:B------:R-:W-:-:S03]  /*a24c0*/  LOP3.LUT R18, R18, 0xffbfffff, RZ, 0xc0, !PT ;  /* 0xffbfffff12127812 */ /* 0x000fc600078ec0ff */
[----:B0-----:R-:W4:Y:S04]  /*a24d0*/  LDL.LU R49, [R1+0x45dc] ;  /* 0x0045dc0001317983 */ /* 0x001f280000300800 */
[----:B------:R-:W4:Y:S01]  /*a24e0*/  LDL.LU R48, [R1+0x45e0] ;  /* 0x0045e00001307983 */ /* 0x000f220000300800 */
[----:B------:R-:W-:Y:S01]  /*a24f0*/  @P2 LOP3.LUT R18, R18, 0x400000, RZ, 0xfc, !PT ;  /* 0x0040000012122812 */ /* 0x000fe200078efcff */
[----:B------:R-:W-:Y:S01]  /*a2500*/  UMOV UR4, UR8 ;  /* 0x0000000800047c82 */ /* 0x000fe20008000000 */
[----:B------:R-:W-:Y:S02]  /*a2510*/  ULDC.64 UR8, c[0x0][0x228] ;  /* 0x00008a0000087ab9 */ /* 0x000fe40000000a00 */
[----:B------:R-:W-:-:S04]  /*a2520*/  LOP3.LUT R18, R18, 0xffdfffff, RZ, 0xc0, !PT ;  /* 0xffdfffff12127812 */ /* 0x000fc800078ec0ff */
[----:B------:R-:W-:Y:S02]  /*a2530*/  @P1 LOP3.LUT R18, R18, 0x200000, RZ, 0xfc, !PT ;  /* 0x0020000012121812 */ /* 0x000fe400078efcff */
[----:B--2---:R-:W-:Y:S02]  /*a2540*/  ISETP.GE.AND P2, PT, R47, UR7, PT ;  /* 0x000000072f007c0c */ /* 0x004fe4000bf46270 */
[----:B---3--:R-:W-:Y:S02]  /*a2550*/  ISETP.GE.AND P1, PT, R46, UR9, PT ;  /* 0x000000092e007c0c */ /* 0x008fe4000bf26270 */
[----:B------:R-:W-:-:S05]  /*a2560*/  IADD3 R46, P0, R21, R3, RZ ;  /* 0x00000003152e7210 */ /* 0x000fca0007f1e0ff */
[----:B------:R-:W-:-:S05]  /*a2570*/  IMAD.X R47, R22, 0x1, R4, P0 ;  /* 0x00000001162f7824 */ /* 0x000fca00000e0604 */
[----:B------:R0:W-:Y:S04]  /*a2580*/  STL.64 [R1+0x45a8], R46 ;  /* 0x0045a82e01007387 */ /* 0x0001e80000100a00 */
[----:B0-----:R-:W2:Y:S04]  /*a2590*/  LDL.LU R47, [R1+0x45e4] ;  /* 0x0045e400012f7983 */ /* 0x001ea80000300800 */
[----:B------:R-:W3:Y:S01]  /*a25a0*/  LDL.LU R46, [R1+0x45f0] ;  /* 0x0045f000012e7983 */ /* 0x000ee20000300800 */
[----:B------:R-:W-:-:S04]  /*a25b0*/  LOP3.LUT R18, R18, 0xffefffff, RZ, 0xc0, !PT ;  /* 0xffefffff12127812 */ /* 0x000fc800078ec0ff */
[----:B------:R-:W-:-:S04]  /*a25c0*/  @P2 LOP3.LUT R18, R18, 0x100000, RZ, 0xfc, !PT ;  /* 0x0010000012122812 */ /* 0x000fc800078efcff */
[----:B------:R-:W-:-:S04]  /*a25d0*/  LOP3.LUT R18, R18, 0xfff7ffff, RZ, 0xc0, !PT ;  /* 0xfff7ffff12127812 */ /* 0x000fc800078ec0ff */
[----:B------:R-:W-:Y:S02]  /*a25e0*/  @P1 LOP3.LUT R18, R18, 0x80000, RZ, 0xfc, !PT ;  /* 0x0008000012121812 */ /* 0x000fe400078efcff */
[----:B----4-:R-:W-:Y:S01]  /*a25f0*/  ISETP.GE.AND P1, PT, R48, UR13, PT ;  /* 0x0000000d30007c0c */ /* 0x010fe2000bf26270 */
[----:B------:R-:W-:Y:S01]  /*a2600*/  UMOV UR9, UR36 ;  /* 0x0000002400097c82 */ /* 0x000fe20008000000 */
[----:B------:R-:W-:Y:S01]  /*a2610*/  IADD3 R48, P0, R21, R5, RZ ;  /* 0x0000000515307210 */ /* 0x000fe20007f1e0ff */
[----:B------:R-:W-:Y:S01]  /*a2620*/  UMOV UR7, UR48 ;  /* 0x0000003000077c82 */ /* 0x000fe20008000000 */
[----:B------:R-:W-:Y:S01]  /*a2630*/  ISETP.GE.AND P2, PT, R49, UR11, PT ;  /* 0x0000000b31007c0c */ /* 0x000fe2000bf46270 */
[----:B------:R-:W-:Y:S02]  /*a2640*/  ULDC UR13, c[0x0][0x228] ;  /* 0x00008a00000d7ab9 */ /* 0x000fe40000000800 */
[----:B------:R-:W-:-:S05]  /*a2650*/  IMAD.X R49, R22, 0x1, R6, P0 ;  /* 0x0000000116317824 */ /* 0x000fca00000e0606 */
[----:B------:R0:W-:Y:S01]  /*a2660*/  STL.64 [R1+0x45b8], R48 ;  /* 0x0045b83001007387 */ /* 0x0001e20000100a00 */
[----:B------:R-:W-:-:S03]  /*a2670*/  LOP3.LUT R18, R18, 0xfffbffff, RZ, 0xc0, !PT ;  /* 0xfffbffff12127812 */ /* 0x000fc600078ec0ff */
[----:B0-----:R-:W4:Y:S04]  /*a2680*/  LDL.LU R49, [R1+0x45f4] ;  /* 0x0045f40001317983 */ /* 0x001f280000300800 */
[----:B------:R-:W4:Y:S01]  /*a2690*/  LDL.LU R48, [R1+0x45f8] ;  /* 0x0045f80001307983 */ /* 0x000f220000300800 */
[----:B------:R-:W-:-:S04]  /*a26a0*/  @P2 LOP3.LUT R18, R18, 0x40000, RZ, 0xfc, !PT ;  /* 0x0004000012122812 */ /* 0x000fc800078efcff */
[----:B------:R-:W-:-:S04]  /*a26b0*/  LOP3.LUT R18, R18, 0xfffdffff, RZ, 0xc0, !PT ;  /* 0xfffdffff12127812 */ /* 0x000fc800078ec0ff */
[----:B------:R-:W-:Y:S02]  /*a26c0*/  @P1 LOP3.LUT R18, R18, 0x20000, RZ, 0xfc, !PT ;  /* 0x0002000012121812 */ /* 0x000fe400078efcff */
[----:B--2---:R-:W-:Y:S01]  /*a26d0*/  ISETP.GE.AND P0, PT, R47, UR15, PT ;  /* 0x0000000f2f007c0c */ /* 0x004fe2000bf06270 */
[----:B------:R-:W-:Y:S01]  /*a26e0*/  UMOV UR11, UR38 ;  /* 0x00000026000b7c82 */ /* 0x000fe20008000000 */
[----:B------:R-:W2:Y:S01]  /*a26f0*/  LDL.LU R47, [R1+0x45fc] ;  /* 0x0045fc00012f7983 */ /* 0x000ea20000300800 */
[----:B---3--:R-:W-:Y:S01]  /*a2700*/  ISETP.GE.AND P1, PT, R46, UR17, PT ;  /* 0x000000112e007c0c */ /* 0x008fe2000bf26270 */
[----:B------:R-:W-:Y:S02]  /*a2710*/  ULDC UR15, c[0x0][0x228] ;  /* 0x00008a00000f7ab9 */ /* 0x000fe40000000800 */
[----:B------:R-:W3:Y:S01]  /*a2720*/  LDL.LU R46, [R1+0x4608] ;  /* 0x00460800012e7983 */ /* 0x000ee20000300800 */
[----:B------:R-:W-:Y:S01]  /*a2730*/  LOP3.LUT R18, R18, 0xfffeffff, RZ, 0xc0, !PT ;  /* 0xfffeffff12127812 */ /* 0x000fe200078ec0ff */
[----:B------:R-:W-:Y:S01]  /*a2740*/  UMOV UR17, UR18 ;  /* 0x0000001200117c82 */ /* 0x000fe20008000000 */
[----:B------:R-:W-:-:S04]  /*a2750*/  ULDC.64 UR18, c[0x0][0x228] ;  /* 0x00008a0000127ab9 */ /* 0x000fc80000000a00 */
[----:B------:R-:W-:Y:S02]  /*a2760*/  @P0 LOP3.LUT R18, R18, 0x10000, RZ, 0xfc, !PT ;  /* 0x0001000012120812 */ /* 0x000fe400078efcff */
[----:B------:R-:W-:Y:S02]  /*a2770*/  IADD3 R60, P0, R21, R7, RZ ;  /* 0x00000007153c7210 */ /* 0x000fe40007f1e0ff */
[----:B------:R-:W-:-:S03]  /*a2780*/  LOP3.LUT R18, R18, 0xffff7fff, RZ, 0xc0, !PT ;  /* 0xffff7fff12127812 */ /* 0x000fc600078ec0ff */
[----:B------:R-:W-:Y:S01]  /*a2790*/  IMAD.X R61, R22, 0x1, R8, P0 ;  /* 0x00000001163d7824 */ /* 0x000fe200000e0608 */
[----:B------:R-:W-:-:S04]  /*a27a0*/  @P1 LOP3.LUT R18, R18, 0x8000, RZ, 0xfc, !PT ;  /* 0x0000800012121812 */ /* 0x000fc800078efcff */
[----:B------:R-:W-:Y:S02]  /*a27b0*/  LOP3.LUT R18, R18, 0xffffbfff, RZ, 0xc0, !PT ;  /* 0xffffbfff12127812 */ /* 0x000fe400078ec0ff */
[----:B----4-:R-:W-:Y:S02]  /*a27c0*/  ISETP.GE.AND P0, PT, R49, UR19, PT ;  /* 0x0000001331007c0c */ /* 0x010fe4000bf06270 */
[----:B------:R-:W-:-:S11]  /*a27d0*/  ISETP.GE.AND P1, PT, R48, UR21, PT ;  /* 0x0000001530007c0c */ /* 0x000fd6000bf26270 */
[----:B------:R-:W-:Y:S02]  /*a27e0*/  @P0 LOP3.LUT R18, R18, 0x4000, RZ, 0xfc, !PT ;  /* 0x0000400012120812 */ /* 0x000fe400078efcff */
[----:B------:R-:W-:Y:S02]  /*a27f0*/  IADD3 R48, P0, R21, R9, RZ ;  /* 0x0000000915307210 */ /* 0x000fe40007f1e0ff */
[----:B------:R-:W-:-:S03]  /*a2800*/  LOP3.LUT R18, R18, 0xffffdfff, RZ, 0xc0, !PT ;  /* 0xffffdfff12127812 */ /* 0x000fc600078ec0ff */
[----:B------:R-:W-:Y:S01]  /*a2810*/  IMAD.X R49, R22, 0x1, R10, P0 ;  /* 0x0000000116317824 */ /* 0x000fe200000e060a */
[----:B------:R-:W-:Y:S01]  /*a2820*/  STL.64 [R1+0x45c8], R60 ;  /* 0x0045c83c01007387 */ /* 0x000fe20000100a00 */
[----:B------:R-:W-:-:S03]  /*a2830*/  @P1 LOP3.LUT R18, R18, 0x2000, RZ, 0xfc, !PT ;  /* 0x0000200012121812 */ /* 0x000fc600078efcff */
[----:B------:R0:W-:Y:S01]  /*a2840*/  STL.64 [R1+0x45d8], R48 ;  /* 0x0045d83001007387 */ /* 0x0001e20000100a00 */
[----:B---3--:R-:W-:-:S03]  /*a2850*/  ISETP.GE.AND P1, PT, R46, UR25, PT ;  /* 0x000000192e007c0c */ /* 0x008fc6000bf26270 */
[----:B------:R-:W3:Y:S04]  /*a2860*/  LDL.LU R46, [R1+0x460c] ;  /* 0x00460c00012e7983 */ /* 0x000ee80000300800 */
[----:B0-----:R-:W4:Y:S01]  /*a2870*/  LDL.LU R48, [R1+0x4618] ;  /* 0x0046180001307983 */ /* 0x001f220000300800 */
[----:B------:R-:W-:Y:S01]  /*a2880*/  IADD3 R60, P0, R21, R11, RZ ;  /* 0x0000000b153c7210 */ /* 0x000fe20007f1e0ff */
[----:B------:R-:W-:Y:S01]  /*a2890*/  UMOV UR19, UR22 ;  /* 0x0000001600137c82 */ /* 0x000fe20008000000 */
[----:B------:R-:W-:-:S03]  /*a28a0*/  ULDC.64 UR22, c[0x0][0x228] ;  /* 0x00008a0000167ab9 */ /* 0x000fc60000000a00 */
[----:B------:R-:W-:Y:S01]  /*a28b0*/  IMAD.X R61, R22, 0x1, R12, P0 ;  /* 0x00000001163d7824 */ /* 0x000fe200000e060c */
[----:B--2---:R-:W-:-:S04]  /*a28c0*/  ISETP.GE.AND P2, PT, R47, UR23, PT ;  /* 0x000000172f007c0c */ /* 0x004fc8000bf46270 */
[----:B------:R0:W-:Y:S01]  /*a28d0*/  STL.64 [R1+0x45e0], R60 ;  /* 0x0045e03c01007387 */ /* 0x0001e20000100a00 */
[----:B------:R-:W-:-:S03]  /*a28e0*/  LOP3.LUT R18, R18, 0xffffefff, RZ, 0xc0, !PT ;  /* 0xffffefff12127812 */ /* 0x000fc600078ec0ff */
[----:B0-----:R-:W2:Y:S04]  /*a28f0*/  LDL.LU R60, [R1+0x54fc] ;  /* 0x0054fc00013c7983 */ /* 0x001ea80000300800 */
[----:B------:R-:W2:Y:S01]  /*a2900*/  LDL.LU R47, [R1+0x461c] ;  /* 0x00461c00012f7983 */ /* 0x000ea20000300800 */
[----:B------:R-:W-:-:S04]  /*a2910*/  @P2 LOP3.LUT R18, R18, 0x1000, RZ, 0xfc, !PT ;  /* 0x0000100012122812 */ /* 0x000fc800078efcff */
[----:B------:R-:W-:-:S04]  /*a2920*/  LOP3.LUT R18, R18, 0xfffff7ff, RZ, 0xc0, !PT ;  /* 0xfffff7ff12127812 */ /* 0x000fc800078ec0ff */
[----:B------:R-:W-:Y:S02]  /*a2930*/  @P1 LOP3.LUT R18, R18, 0x800, RZ, 0xfc, !PT ;  /* 0x0000080012121812 */ /* 0x000fe400078efcff */
[----:B---3--:R-:W-:Y:S02]  /*a2940*/  ISETP.GE.AND P2, PT, R46, UR27, PT ;  /* 0x0000001b2e007c0c */ /* 0x008fe4000bf46270 */
[----:B------:R-:W3:Y:S01]  /*a2950*/  LDL.LU R46, [R1+0x4628] ;  /* 0x00462800012e7983 */ /* 0x000ee20000300800 */
[----:B----4-:R-:W-:Y:S02]  /*a2960*/  ISETP.GE.AND P1, PT, R48, UR29, PT ;  /* 0x0000001d30007c0c */ /* 0x010fe4000bf26270 */
[----:B------:R-:W-:-:S05]  /*a2970*/  IADD3 R48, P0, R21, R13, RZ ;  /* 0x0000000d15307210 */ /* 0x000fca0007f1e0ff */
[----:B------:R-:W-:-:S05]  /*a2980*/  IMAD.X R49, R22, 0x1, R15, P0 ;  /* 0x0000000116317824 */ /* 0x000fca00000e060f */
[----:B------:R0:W-:Y:S02]  /*a2990*/  STL.64 [R1+0x45f8], R48 ;  /* 0x0045f83001007387 */ /* 0x0001e40000100a00 */
[----:B0-----:R-:W-:-:S05]  /*a29a0*/  IADD3 R48, P0, R21, R14, RZ ;  /* 0x0000000e15307210 */ /* 0x001fca0007f1e0ff */
[----:B------:R-:W-:-:S05]  /*a29b0*/  IMAD.X R49, R22, 0x1, R16, P0 ;  /* 0x0000000116317824 */ /* 0x000fca00000e0610 */
[----:B------:R0:W-:Y:S04]  /*a29c0*/  STL.64 [R1+0x45f0], R48 ;  /* 0x0045f03001007387 */ /* 0x0001e80000100a00 */
[----:B------:R-:W4:Y:S01]  /*a29d0*/  LDL.LU R22, [R1+0x462c] ;  /* 0x00462c0001167983 */ /* 0x000f220000300800 */
[----:B------:R-:W-:-:S04]  /*a29e0*/  LOP3.LUT R18, R18, 0xfffffbff, RZ, 0xc0, !PT ;  /* 0xfffffbff12127812 */ /* 0x000fc800078ec0ff */
[----:B------:R-:W-:Y:S02]  /*a29f0*/  @P2 LOP3.LUT R18, R18, 0x400, RZ, 0xfc, !PT ;  /* 0x0000040012122812 */ /* 0x000fe400078efcff */
[----:B--2---:R-:W-:Y:S02]  /*a2a00*/  ISETP.GE.AND P0, PT, R47, UR31, PT ;  /* 0x0000001f2f007c0c */ /* 0x004fe4000bf06270 */
[----:B------:R-:W-:-:S04]  /*a2a10*/  LOP3.LUT R18, R18, 0xfffffdff, RZ, 0xc0, !PT ;  /* 0xfffffdff12127812 */ /* 0x000fc800078ec0ff */
[----:B------:R-:W-:-:S04]  /*a2a20*/  @P1 LOP3.LUT R18, R18, 0x200, RZ, 0xfc, !PT ;  /* 0x0000020012121812 */ /* 0x000fc800078efcff */
[----:B------:R-:W-:-:S04]  /*a2a30*/  LOP3.LUT R18, R18, 0xfffffeff, RZ, 0xc0, !PT ;  /* 0xfffffeff12127812 */ /* 0x000fc800078ec0ff */
[----:B------:R-:W-:Y:S02]  /*a2a40*/  @P0 LOP3.LUT R18, R18, 0x100, RZ, 0xfc, !PT ;  /* 0x0000010012120812 */ /* 0x000fe400078efcff */
[----:B---3--:R-:W-:Y:S02]  /*a2a50*/  ISETP.GE.AND P0, PT, R46, UR33, PT ;  /* 0x000000212e007c0c */ /* 0x008fe4000bf06270 */
[----:B------:R-:W2:Y:S04]  /*a2a60*/  LDL.LU R46, [R1+0x4638] ;  /* 0x00463800012e7983 */ /* 0x000ea80000300800 */
[----:B------:R-:W3:Y:S01]  /*a2a70*/  LDL.LU R47, [R1+0x463c] ;  /* 0x00463c00012f7983 */ /* 0x000ee20000300800 */
[----:B----4-:R-:W-:-:S03]  /*a2a80*/  ISETP.GE.AND P1, PT, R22, UR35, PT ;  /* 0x0000002316007c0c */ /* 0x010fc6000bf26270 */
[----:B------:R-:W4:Y:S01]  /*a2a90*/  LDL.LU R22, [R1+0x4640] ;  /* 0x0046400001167983 */ /* 0x000f220000300800 */
[----:B------:R-:W-:Y:S02]  /*a2aa0*/  LOP3.LUT R18, R18, 0xffffff7f, RZ, 0xc0, !PT ;  /* 0xffffff7f12127812 */ /* 0x000fe400078ec0ff */
[----:B------:R-:W-:Y:S02]  /*a2ab0*/  SHF.R.S32.HI R21, RZ, 0x1f, R20 ;  /* 0x0000001fff157819 */ /* 0x000fe40000011414 */
[----:B------:R-:W-:Y:S02]  /*a2ac0*/  @P0 LOP3.LUT R18, R18, 0x80, RZ, 0xfc, !PT ;  /* 0x0000008012120812 */ /* 0x000fe400078efcff */
[----:B0-----:R-:W-:Y:S01]  /*a2ad0*/  IADD3 R48, P0, R20, R0, RZ ;  /* 0x0000000014307210 */ /* 0x001fe20007f1e0ff */
[----:B------:R-:W-:Y:S01]  /*a2ae0*/  UMOV UR29, UR37 ;  /* 0x00000025001d7c82 */ /* 0x000fe20008000000 */
[----:B------:R-:W-:-:S03]  /*a2af0*/  ULDC.64 UR36, c[0x0][0x228] ;  /* 0x00008a0000247ab9 */ /* 0x000fc60000000a00 */
[----:B------:R-:W-:-:S05]  /*a2b00*/  IMAD.X R49, R21, 0x1, R2, P0 ;  /* 0x0000000115317824 */ /* 0x000fca00000e0602 */
[----:B------:R0:W-:Y:S01]  /*a2b10*/  STL.64 [R1+0x4608], R48 ;  /* 0x0046083001007387 */ /* 0x0001e20000100a00 */
[----:B------:R-:W-:-:S04]  /*a2b20*/  LOP3.LUT R18, R18, 0xffffffbf, RZ, 0xc0, !PT ;  /* 0xffffffbf12127812 */ /* 0x000fc800078ec0ff */
[----:B------:R-:W-:-:S04]  /*a2b30*/  @P1 LOP3.LUT R18, R18, 0x40, RZ, 0xfc, !PT ;  /* 0x0000004012121812 */ /* 0x000fc800078efcff */
[----:B------:R-:W-:Y:S01]  /*a2b40*/  LOP3.LUT R18, R18, 0xffffffdf, RZ, 0xc0, !PT ;  /* 0xffffffdf12127812 */ /* 0x000fe200078ec0ff */
[----:B------:R-:W-:Y:S01]  /*a2b50*/  UMOV UR25, UR41 ;  /* 0x0000002900197c82 */ /* 0x000fe20008000000 */
[----:B--2---:R-:W-:Y:S02]  /*a2b60*/  ISETP.GE.AND P0, PT, R46, UR37, PT ;  /* 0x000000252e007c0c */ /* 0x004fe4000bf06270 */
[----:B------:R-:W2:Y:S01]  /*a2b70*/  LDL.LU R46, [R1+0x4644] ;  /* 0x00464400012e7983 */ /* 0x000ea20000300800 */
[----:B------:R-:W-:Y:S01]  /*a2b80*/  UMOV UR37, UR40 ;  /* 0x0000002800257c82 */ /* 0x000fe20008000000 */
[----:B------:R-:W-:-:S09]  /*a2b90*/  ULDC.64 UR40, c[0x0][0x228] ;  /* 0x00008a0000287ab9 */ /* 0x000fd20000000a00 */
[----:B------:R-:W-:Y:S02]  /*a2ba0*/  @P0 LOP3.LUT R18, R18, 0x20, RZ, 0xfc, !PT ;  /* 0x0000002012120812 */ /* 0x000fe400078efcff */
[----:B0-----:R-:W-:-:S05]  /*a2bb0*/  IADD3 R48, P0, R20, R3, RZ ;  /* 0x0000000314307210 */ /* 0x001fca0007f1e0ff */
[----:B------:R-:W-:-:S05]  /*a2bc0*/  IMAD.X R49, R21, 0x1, R4, P0 ;  /* 0x0000000115317824 */ /* 0x000fca00000e0604 */
[----:B------:R0:W-:Y:S01]  /*a2bd0*/  STL.64 [R1+0x4618], R48 ;  /* 0x0046183001007387 */ /* 0x0001e20000100a00 */
[----:B----4-:R-:W-:-:S03]  /*a2be0*/  ISETP.GE.AND P0, PT, R22, UR41, PT ;  /* 0x0000002916007c0c */ /* 0x010fc6000bf06270 */
[----:B------:R-:W4:Y:S01]  /*a2bf0*/  LDL.LU R22, [R1+0x4650] ;  /* 0x0046500001167983 */ /* 0x000f220000300800 */
[----:B------:R-:W-:Y:S01]  /*a2c00*/  UMOV UR23, UR39 ;  /* 0x0000002700177c82 */ /* 0x000fe20008000000 */
[----:B------:R-:W-:Y:S02]  /*a2c10*/  ULDC.64 UR38, c[0x0][0x228] ;  /* 0x00008a0000267ab9 */ /* 0x000fe40000000a00 */
[----:B---3--:R-:W-:Y:S02]  /*a2c20*/  ISETP.GE.AND P1, PT, R47, UR39, PT ;  /* 0x000000272f007c0c */ /* 0x008fe4000bf26270 */
[----:B------:R-:W-:Y:S01]  /*a2c30*/  LOP3.LUT R18, R18, 0xffffffef, RZ, 0xc0, !PT ;  /* 0xffffffef12127812 */ /* 0x000fe200078ec0ff */
[----:B------:R-:W-:Y:S01]  /*a2c40*/  UMOV UR33, UR42 ;  /* 0x0000002a00217c82 */ /* 0x000fe20008000000 */
[----:B------:R-:W-:Y:S01]  /*a2c50*/  ULDC.64 UR42, c[0x0][0x228] ;  /* 0x00008a00002a7ab9 */ /* 0x000fe20000000a00 */
[----:B------:R-:W3:Y:S08]  /*a2c60*/  LDL.LU R47, [R1+0x4654] ;  /* 0x00465400012f7983 */ /* 0x000ef00000300800 */
[----:B------:R-:W-:-:S04]  /*a2c70*/  @P1 LOP3.LUT R18, R18, 0x10, RZ, 0xfc, !PT ;  /* 0x0000001012121812 */ /* 0x000fc800078efcff */
[----:B------:R-:W-:-:S04]  /*a2c80*/  LOP3.LUT R18, R18, 0xfffffff7, RZ, 0xc0, !PT ;  /* 0xfffffff712127812 */ /* 0x000fc800078ec0ff */
[----:B------:R-:W-:Y:S02]  /*a2c90*/  @P0 LOP3.LUT R18, R18, 0x8, RZ, 0xfc, !PT ;  /* 0x0000000812120812 */ /* 0x000fe400078efcff */
[----:B0-----:R-:W-:Y:S01]  /*a2ca0*/  IADD3 R48, P0, R20, R5, RZ ;  /* 0x0000000514307210 */ /* 0x001fe20007f1e0ff */
[----:B------:R-:W-:Y:S01]  /*a2cb0*/  UMOV UR41, UR44 ;  /* 0x0000002c00297c82 */ /* 0x000fe20008000000 */
[----:B------:R-:W-:-:S03]  /*a2cc0*/  ULDC.64 UR44, c[0x0][0x228] ;  /* 0x00008a00002c7ab9 */ /* 0x000fc60000000a00 */
[----:B------:R-:W-:Y:S01]  /*a2cd0*/  IMAD.X R49, R21, 0x1, R6, P0 ;  /* 0x0000000115317824 */ /* 0x000fe200000e0606 */
[----:B--2---:R-:W-:Y:S02]  /*a2ce0*/  ISETP.GE.AND P1, PT, R46, UR43, PT ;  /* 0x0000002b2e007c0c */ /* 0x004fe4000bf26270 */
[----:B------:R-:W2:Y:S04]  /*a2cf0*/  LDL.LU R46, [R1+0x4660] ;  /* 0x00466000012e7983 */ /* 0x000ea80000300800 */
[----:B------:R0:W-:Y:S01]  /*a2d00*/  STL.64 [R1+0x4628], R48 ;  /* 0x0046283001007387 */ /* 0x0001e20000100a00 */
[----:B----4-:R-:W-:-:S03]  /*a2d10*/  ISETP.GE.AND P0, PT, R22, UR45, PT ;  /* 0x0000002d16007c0c */ /* 0x010fc6000bf06270 */
[----:B------:R-:W4:Y:S01]  /*a2d20*/  LDL.LU R22, [R1+0x4664] ;  /* 0x0046640001167983 */ /* 0x000f220000300800 */
[----:B------:R-:W-:-:S04]  /*a2d30*/  LOP3.LUT R18, R18, 0xfffffffb, RZ, 0xc0, !PT ;  /* 0xfffffffb12127812 */ /* 0x000fc800078ec0ff */
[----:B------:R-:W-:-:S04]  /*a2d40*/  @P1 LOP3.LUT R18, R18, 0x4, RZ, 0xfc, !PT ;  /* 0x0000000412121812 */ /* 0x000fc800078efcff */
[----:B------:R-:W-:-:S04]  /*a2d50*/  LOP3.LUT R18, R18, 0xfffffffd, RZ, 0xc0, !PT ;  /* 0xfffffffd12127812 */ /* 0x000fc800078ec0ff */
[----:B------:R-:W-:Y:S02]  /*a2d60*/  @P0 LOP3.LUT R18, R18, 0x2, RZ, 0xfc, !PT ;  /* 0x0000000212120812 */ /* 0x000fe400078efcff */
[----:B0-----:R-:W-:Y:S01]  /*a2d70*/  IADD3 R48, P0, R20, R7, RZ ;  /* 0x0000000714307210 */ /* 0x001fe20007f1e0ff */
[----:B------:R-:W-:Y:S01]  /*a2d80*/  UMOV UR45, UR49 ;  /* 0x00000031002d7c82 */ /* 0x000fe20008000000 */
[----:B------:R-:W-:-:S03]  /*a2d90*/  ULDC.64 UR48, c[0x0][0x228] ;  /* 0x00008a0000307ab9 */ /* 0x000fc60000000a00 */
[----:B------:R-:W-:-:S05]  /*a2da0*/  IMAD.X R49, R21, 0x1, R8, P0 ;  /* 0x0000000115317824 */ /* 0x000fca00000e0608 */
[----:B------:R0:W-:Y:S01]  /*a2db0*/  STL.64 [R1+0x4638], R48 ;  /* 0x0046383001007387 */ /* 0x0001e20000100a00 */
[----:B---3--:R-:W-:Y:S02]  /*a2dc0*/  ISETP.GE.AND P1, PT, R47, UR47, PT ;  /* 0x0000002f2f007c0c */ /* 0x008fe4000bf26270 */
[----:B------:R-:W-:-:S11]  /*a2dd0*/  LOP3.LUT R18, R18, 0xfffffffe, RZ, 0xc0, !PT ;  /* 0xfffffffe12127812 */ /* 0x000fd600078ec0ff */
[----:B------:R-:W-:Y:S02]  /*a2de0*/  @P1 LOP3.LUT R18, R18, 0x1, RZ, 0xfc, !PT ;  /* 0x0000000112121812 */ /* 0x000fe400078efcff */
[----:B--2---:R-:W-:Y:S02]  /*a2df0*/  ISETP.GE.AND P0, PT, R46, UR49, PT ;  /* 0x000000312e007c0c */ /* 0x004fe4000bf06270 */
[----:B------:R-:W2:Y:S01]  /*a2e00*/  LDL.LU R46, [R1+0x4670] ;  /* 0x00467000012e7983 */ /* 0x000ea20000300800 */
[----:B----4-:R-:W-:-:S03]  /*a2e10*/  ISETP.GE.AND P1, PT, R22, UR51, PT ;  /* 0x0000003316007c0c */ /* 0x010fc6000bf26270 */
[----:B------:R-:W3:Y:S01]  /*a2e20*/  LDL.LU R22, [R1+0x4674] ;  /* 0x0046740001167983 */ /* 0x000ee20000300800 */
[----:B0-----:R-:W-:Y:S01]  /*a2e30*/  IADD3 R48, P2, R20, R9, RZ ;  /* 0x0000000914307210 */ /* 0x001fe20007f5e0ff */
[----:B------:R-:W-:Y:S01]  /*a2e40*/  UMOV UR47, UR53 ;  /* 0x00000035002f7c82 */ /* 0x000fe20008000000 */
[----:B------:R-:W-:Y:S01]  /*a2e50*/  UMOV UR27, UR52 ;  /* 0x00000034001b7c82 */ /* 0x000fe20008000000 */
[----:B------:R-:W-:Y:S02]  /*a2e60*/  ULDC.64 UR52, c[0x0][0x228] ;  /* 0x00008a0000347ab9 */ /* 0x000fe40000000a00 */
[----:B------:R-:W-:-:S05]  /*a2e70*/  IMAD.X R49, R21, 0x1, R10, P2 ;  /* 0x0000000115317824 */ /* 0x000fca00010e060a */
[----:B------:R0:W-:Y:S04]  /*a2e80*/  STL.64 [R1+0x4640], R48 ;  /* 0x0046403001007387 */ /* 0x0001e80000100a00 */
[----:B------:R-:W4:Y:S01]  /*a2e90*/  LDL.LU R47, [R1+0x4c98] ;  /* 0x004c9800012f7983 */ /* 0x000f220000300800 */
[----:B------:R-:W-:Y:S01]  /*a2ea0*/  UMOV UR21, UR55 ;  /* 0x0000003700157c82 */ /* 0x000fe20008000000 */
[----:B------:R-:W-:Y:S01]  /*a2eb0*/  UMOV UR39, UR54 ;  /* 0x0000003600277c82 */ /* 0x000fe20008000000 */
[----:B------:R-:W-:Y:S01]  /*a2ec0*/  ULDC.64 UR54, c[0x0][0x228] ;  /* 0x00008a0000367ab9 */ /* 0x000fe20000000a00 */
[----:B--2---:R-:W-:Y:S02]  /*a2ed0*/  ISETP.GE.AND P2, PT, R46, UR53, PT ;  /* 0x000000352e007c0c */ /* 0x004fe4000bf46270 */
[----:B------:R-:W2:Y:S01]  /*a2ee0*/  LDL.LU R46, [R1+0x4c9c] ;  /* 0x004c9c00012e7983 */ /* 0x000ea20000300800 */
[----:B---3--:R-:W-:-:S03]  /*a2ef0*/  ISETP.GE.AND P3, PT, R22, UR55, PT ;  /* 0x0000003716007c0c */ /* 0x008fc6000bf66270 */
[----:B------:R-:W3:Y:S01]  /*a2f00*/  LDL.LU R22, [R1+0x4ca0] ;  /* 0x004ca00001167983 */ /* 0x000ee20000300800 */
[----:B0-----:R-:W-:-:S05]  /*a2f10*/  IADD3 R48, P4, R20, R11, RZ ;  /* 0x0000000b14307210 */ /* 0x001fca0007f9e0ff */
[----:B------:R-:W-:-:S05]  /*a2f20*/  IMAD.X R49, R21, 0x1, R12, P4 ;  /* 0x0000000115317824 */ /* 0x000fca00020e060c */
[----:B------:R0:W-:Y:S04]  /*a2f30*/  STL.64 [R1+0x4650], R48 ;  /* 0x0046503001007387 */ /* 0x0001e80000100a00 */
[----:B0-----:R-:W3:Y:S01]  /*a2f40*/  LDL.LU R48, [R1+0x440] ;  /* 0x0004400001307983 */ /* 0x001ee20000300800 */
[----:B------:R-:W-:Y:S01]  /*a2f50*/  UMOV UR43, UR59 ;  /* 0x0000003b002b7c82 */ /* 0x000fe20008000000 */
[----:B------:R-:W-:Y:S01]  /*a2f60*/  UMOV UR31, UR58 ;  /* 0x0000003a001f7c82 */ /* 0x000fe20008000000 */
[----:B------:R-:W-:Y:S01]  /*a2f70*/  ULDC.64 UR58, c[0x0][0x228] ;  /* 0x00008a00003a7ab9 */ /* 0x000fe20000000a00 */
[----:B------:R-:W-:Y:S01]  /*a2f80*/  UMOV UR53, UR57 ;  /* 0x0000003900357c82 */ /* 0x000fe20008000000 */
[----:B------:R-:W-:Y:S01]  /*a2f90*/  UMOV UR55, UR56 ;  /* 0x0000003800377c82 */ /* 0x000fe20008000000 */
[----:B------:R-:W-:-:S02]  /*a2fa0*/  ULDC.64 UR56, c[0x0][0x228] ;  /* 0x00008a0000387ab9 */ /* 0x000fc40000000a00 */
[----:B----4-:R-:W-:Y:S02]  /*a2fb0*/  ISETP.GE.AND P4, PT, R47, UR57, PT ;  /* 0x000000392f007c0c */ /* 0x010fe4000bf86270 */
[----:B------:R-:W-:-:S04]  /*a2fc0*/  LOP3.LUT R60, R60, 0xffffbfff, RZ, 0xc0, !PT ;  /* 0xffffbfff3c3c7812 */ /* 0x000fc800078ec0ff */
[----:B------:R-:W-:Y:S01]  /*a2fd0*/  @P0 LOP3.LUT R60, R60, 0x4000, RZ, 0xfc, !PT ;  /* 0x000040003c3c0812 */ /* 0x000fe200078efcff */
[----:B------:R-:W-:Y:S02]  /*a2fe0*/  IMAD.MOV.U32 R61, RZ, RZ, R51 ;  /* 0x000000ffff3d7224 */ /* 0x000fe400078e0033 */
[----:B------:R-:W-:Y:S02]  /*a2ff0*/  IMAD.MOV.U32 R51, RZ, RZ, R53 ;  /* 0x000000ffff337224 */ /* 0x000fe400078e0035 */
[----:B------:R-:W-:Y:S02]  /*a3000*/  IMAD.MOV.U32 R49, RZ, RZ, R58 ;  /* 0x000000ffff317224 */ /* 0x000fe400078e003a */
[----:B------:R-:W-:Y:S01]  /*a3010*/  IMAD.MOV.U32 R58, RZ, RZ, R54 ;  /* 0x000000ffff3a7224 */ /* 0x000fe200078e0036 */
[----:B------:R-:W-:Y:S01]  /*a3020*/  UMOV UR35, UR61 ;  /* 0x0000003d00237c82 */ /* 0x000fe20008000000 */
[----:B------:R-:W-:Y:S01]  /*a3030*/  UMOV UR57, UR60 ;  /* 0x0000003c00397c82 */ /* 0x000fe20008000000 */
[----:B------:R-:W-:Y:S01]  /*a3040*/  ULDC.64 UR60, c[0x0][0x228] ;  /* 0x00008a00003c7ab9 */ /* 0x000fe20000000a00 */
[----:B--2---:R-:W-:Y:S01]  /*a3050*/  ISETP.GE.AND P5, PT, R46, UR59, PT ;  /* 0x0000003b2e007c0c */ /* 0x004fe2000bfa6270 */
[----:B------:R-:W-:Y:S01]  /*a3060*/  ULDC UR59, c[0x0][0x228] ;  /* 0x00008a00003b7ab9 */ /* 0x000fe20000000800 */
[----:B------:R-:W-:-:S05]  /*a3070*/  IADD3 R46, P6, R20, R13, RZ ;  /* 0x0000000d142e7210 */ /* 0x000fca0007fde0ff */
[----:B------:R-:W-:-:S05]  /*a3080*/  IMAD.X R47, R21, 0x1, R15, P6 ;  /* 0x00000001152f7824 */ /* 0x000fca00030e060f */
[----:B------:R0:W-:Y:S02]  /*a3090*/  STL.64 [R1+0x4660], R46 ;  /* 0x0046602e01007387 */ /* 0x0001e40000100a00 */
[----:B0-----:R-:W-:-:S05]  /*a30a0*/  IADD3 R46, P0, R20, R14, RZ ;  /* 0x0000000e142e7210 */ /* 0x001fca0007f1e0ff */
[----:B------:R-:W-:-:S05]  /*a30b0*/  IMAD.X R47, R21, 0x1, R16, P0 ;  /* 0x00000001152f7824 */ /* 0x000fca00000e0610 */
[----:B------:R0:W-:Y:S04]  /*a30c0*/  STL.64 [R1+0x4670], R46 ;  /* 0x0046702e01007387 */ /* 0x0001e80000100a00 */
[----:B0-----:R-:W2:Y:S04]  /*a30d0*/  LDL.LU R46, [R1+0x40c] ;  /* 0x00040c00012e7983 */ /* 0x001ea80000300800 */
[----:B------:R-:W4:Y:S04]  /*a30e0*/  LDL R53, [R1+0x2150] ;  /* 0x0021500001357983 */ /* 0x000f280000100800 */
[----:B------:R-:W4:Y:S01]  /*a30f0*/  LDL R54, [R1+0x2158] ;  /* 0x0021580001367983 */ /* 0x000f220000100800 */
[----:B------:R-:W-:-:S03]  /*a3100*/  IMAD.MOV.U32 R21, RZ, RZ, R55 ;  /* 0x000000ffff157224 */ /* 0x000fc600078e0037 */
[----:B------:R-:W4:Y:S01]  /*a3110*/  LDL R55, [R1+0x215c] ;  /* 0x00215c0001377983 */ /* 0x000f220000100800 */
[----:B---3--:R-:W-:Y:S01]  /*a3120*/  ISETP.GE.AND P6, PT, R22, UR61, PT ;  /* 0x0000003d16007c0c */ /* 0x008fe2000bfc6270 */
[----:B------:R-:W-:Y:S02]  /*a3130*/  IMAD.MOV.U32 R22, RZ, RZ, R57 ;  /* 0x000000ffff167224 */ /* 0x000fe400078e0039 */
[----:B------:R-:W3:Y:S01]  /*a3140*/  LDL R57, [R1+0x2140] ;  /* 0x0021400001397983 */ /* 0x000ee20000100800 */
[----:B------:R-:W-:-:S04]  /*a3150*/  LOP3.LUT R60, R60, 0xffffdfff, RZ, 0xc0, !PT ;  /* 0xffffdfff3c3c7812 */ /* 0x000fc800078ec0ff */
[----:B------:R-:W-:Y:S02]  /*a3160*/  @P1 LOP3.LUT R60, R60, 0x2000, RZ, 0xfc, !PT ;  /* 0x000020003c3c1812 */ /* 0x000fe400078efcff */
[----:B------:R-:W-:Y:S02]  /*a3170*/  LOP3.LUT P1, RZ, R59, 0x40, RZ, 0xc0, !PT ;  /* 0x000000403bff7812 */ /* 0x000fe4000782c0ff */
[----:B------:R-:W-:-:S04]  /*a3180*/  LOP3.LUT R60, R60, 0xffff7fff, RZ, 0xc0, !PT ;  /* 0xffff7fff3c3c7812 */ /* 0x000fc800078ec0ff */
[----:B------:R-:W-:Y:S02]  /*a3190*/  @P2 LOP3.LUT R60, R60, 0x8000, RZ, 0xfc, !PT ;  /* 0x000080003c3c2812 */ /* 0x000fe400078efcff */
[----:B------:R-:W-:Y:S02]  /*a31a0*/  ISETP.LT.AND P2, PT, R21, UR59, !P1 ;  /* 0x0000003b15007c0c */ /* 0x000fe4000cf41270 */
[----:B------:R-:W-:-:S11]  /*a31b0*/  LOP3.LUT R48, R48, 0xfffffffe, RZ, 0xc0, !PT ;  /* 0xfffffffe30307812 */ /* 0x000fd600078ec0ff */
[----:B------:R-:W-:-:S05]  /*a31c0*/  @P2 LOP3.LUT R48, R48, 0x1, RZ, 0xfc, !PT ;  /* 0x0000000130302812 */ /* 0x000fca00078efcff */
[----:B------:R-:W-:Y:S04]  /*a31d0*/  STL [R1+0x440], R48 ;  /* 0x0004403001007387 */ /* 0x000fe80000100800 */
[----:B------:R-:W3:Y:S01]  /*a31e0*/  LDL.LU R47, [R1+0x408] ;  /* 0x00040800012f7983 */ /* 0x000ee20000300800 */
[----:B------:R-:W-:Y:S01]  /*a31f0*/  LOP3.LUT R60, R60, 0xfffeffff, RZ, 0xc0, !PT ;  /* 0xfffeffff3c3c7812 */ /* 0x000fe200078ec0ff */
[----:B------:R-:W-:Y:S01]  /*a3200*/  UMOV UR61, UR7 ;  /* 0x00000007003d7c82 */ /* 0x000fe20008000000 */
[----:B------:R-:W-:Y:S01]  /*a3210*/  ISETP.LT.AND P2, PT, R22, UR15, !P1 ;  /* 0x0000000f16007c0c */ /* 0x000fe2000cf41270 */
[----:B------:R-:W-:Y:S01]  /*a3220*/  UMOV UR49, UR11 ;  /* 0x0000000b00317c82 */ /* 0x000fe20008000000 */
[----:B------:R-:W-:Y:S01]  /*a3230*/  @P3 LOP3.LUT R60, R60, 0x10000, RZ, 0xfc, !PT ;  /* 0x000100003c3c3812 */ /* 0x000fe200078efcff */
[----:B------:R-:W-:Y:S01]  /*a3240*/  ULDC UR11, c[0x0][0x228] ;  /* 0x00008a00000b7ab9 */ /* 0x000fe20000000800 */
[----:B------:R-:W-:Y:S01]  /*a3250*/  ISETP.LT.AND P3, PT, R50, UR61, !P1 ;  /* 0x0000003d32007c0c */ /* 0x000fe2000cf61270 */
[----:B------:R-:W-:Y:S01]  /*a3260*/  UMOV UR51, UR9 ;  /* 0x0000000900337c82 */ /* 0x000fe20008000000 */
[----:B------:R-:W-:Y:S01]  /*a3270*/  LOP3.LUT R60, R60, 0xfffdffff, RZ, 0xc0, !PT ;  /* 0xfffdffff3c3c7812 */ /* 0x000fe200078ec0ff */
[----:B------:R-:W-:Y:S01]  /*a3280*/  ULDC UR9, c[0x0][0x228] ;  /* 0x00008a0000097ab9 */ /* 0x000fe20000000800 */
[----:B------:R-:W-:Y:S01]  /*a3290*/  ULDC UR7, c[0x0][0x228] ;  /* 0x00008a0000077ab9 */ /* 0x000fe20000000800 */
[----:B------:R-:W-:Y:S01]  /*a32a0*/  LOP3.LUT P0, RZ, R59, 0x20, RZ, 0xc0, !PT ;  /* 0x000000203bff7812 */ /* 0x000fe2000780c0ff */
[----:B------:R-:W-:Y:S01]  /*a32b0*/  UMOV UR59, UR55 ;  /* 0x00000037003b7c82 */ /* 0x000fe20008000000 */
[----:B------:R-:W-:Y:S01]  /*a32c0*/  @P4 LOP3.LUT R60, R60, 0x20000, RZ, 0xfc, !PT ;  /* 0x000200003c3c4812 */ /* 0x000fe200078efcff */
[----:B------:R-:W-:Y:S01]  /*a32d0*/  UMOV UR61, UR57 ;  /* 0x00000039003d7c82 */ /* 0x000fe20008000000 */
[----:B------:R-:W-:Y:S01]  /*a32e0*/  UMOV UR57, UR53 ;  /* 0x0000003500397c82 */ /* 0x000fe20008000000 */
[----:B------:R-:W-:Y:S01]  /*a32f0*/  UMOV UR53, UR45 ;  /* 0x0000002d00357c82 */ /* 0x000fe20008000000 */
[----:B------:R-:W-:Y:S01]  /*a3300*/  UMOV UR45, UR41 ;  /* 0x00000029002d7c82 */ /* 0x000fe20008000000 */
[----:B------:R-:W-:Y:S01]  /*a3310*/  UMOV UR41, UR19 ;  /* 0x0000001300297c82 */ /* 0x000fe20008000000 */
[----:B------:R-:W-:Y:S01]  /*a3320*/  ULDC UR19, c[0x0][0x228] ;  /* 0x00008a0000137ab9 */ /* 0x000fe20000000800 */
[----:B------:R-:W-:Y:S01]  /*a3330*/  UMOV UR55, UR49 ;  /* 0x0000003100377c82 */ /* 0x000fe20008000000 */
[----:B------:R-:W-:Y:S01]  /*a3340*/  UMOV UR49, UR17 ;  /* 0x0000001100317c82 */ /* 0x000fe20008000000 */
[----:B------:R-:W-:Y:S01]  /*a3350*/  ULDC UR17, c[0x0][0x228] ;  /* 0x00008a0000117ab9 */ /* 0x000fe20000000800 */
[----:B------:R-:W-:Y:S01]  /*a3360*/  ULDC UR15, c[0x0][0x228] ;  /* 0x00008a00000f7ab9 */ /* 0x000fe20000000800 */
[----:B--2---:R-:W-:-:S04]  /*a3370*/  LOP3.LUT R46, R46, 0xdfffffff, RZ, 0xc0, !PT ;  /* 0xdfffffff2e2e7812 */ /* 0x004fc800078ec0ff */
[----:B------:R-:W-:Y:S02]  /*a3380*/  @P3 LOP3.LUT R46, R46, 0x20000000, RZ, 0xfc, !PT ;  /* 0x200000002e2e3812 */ /* 0x000fe400078efcff */
[----:B----4-:R-:W-:Y:S01]  /*a3390*/  ISETP.LT.AND P4, PT, R53, UR13, !P1 ;  /* 0x0000000d35007c0c */ /* 0x010fe2000cf81270 */
        /* <DEDUP_REMOVED lines=11> */
[----:B---3--:R-:W-:Y:S01]  /*a3450*/  ISETP.LT.AND P1, PT, R57, UR7, !P1 ;  /* 0x0000000739007c0c */ /* 0x008fe2000cf21270 */
        /* <DEDUP_REMOVED lines=104> */
[----:B------:R-:W-:Y:S02]  /*a3ae0*/  LOP3.LUT R47, R47, 0xdfffffff, RZ, 0xc0, !PT ;  /* 0xdfffffff2f2f7812 */ /* 0x000fe400078ec0ff */
[----:B------:R-:W-:-:S07]  /*a3af0*/  LOP3.LUT R46, R46, 0xfffffffb, RZ, 0xc0, !PT ;  /* 0xfffffffb2e2e7812 */ /* 0x000fce00078ec0ff */
[----:B------:R-:W-:Y:S02]  /*a3b00*/  @P2 LOP3.LUT R47, R47, 0x20000000, RZ, 0xfc, !PT ;  /* 0x200000002f2f2812 */ /* 0x000fe400078efcff */
[----:B------:R-:W-:Y:S01]  /*a3b10*/  ISETP.LT.AND P2, PT, R52, UR19, !P1 ;  /* 0x0000001334007c0c */ /* 0x000fe2000cf41270 */
[----:B------:R-:W-:Y:S01]  /*a3b20*/  ULDC UR19, c[0x0][0x228] ;  /* 0x00008a0000137ab9 */ /* 0x000fe20000000800 */
[----:B------:R-:W-:Y:S02]  /*a3b30*/  @P0 LOP3.LUT R46, R46, 0x4, RZ, 0xfc, !PT ;  /* 0x000000042e2e0812 */ /* 0x000fe400078efcff */
[----:B------:R-:W-:Y:S01]  /*a3b40*/  ISETP.LT.AND P4, PT, R21, UR17, !P1 ;  /* 0x0000001115007c0c */ /* 0x000fe2000cf81270 */
[----:B------:R-:W-:Y:S01]  /*a3b50*/  ULDC UR17, c[0x0][0x228] ;  /* 0x00008a0000117ab9 */ /* 0x000fe20000000800 */
[----:B------:R-:W-:-:S07]  /*a3b60*/  LOP3.LUT R46, R46, 0xfffffffd, RZ, 0xc0, !PT ;  /* 0xfffffffd2e2e7812 */ /* 0x000fce00078ec0ff */
[----:B------:R-:W-:-:S04]  /*a3b70*/  @P2 LOP3.LUT R46, R46, 0x2, RZ, 0xfc, !PT ;  /* 0x000000022e2e2812 */ /* 0x000fc800078efcff */
[----:B------:R-:W-:-:S04]  /*a3b80*/  LOP3.LUT R46, R46, 0xfffffffe, RZ, 0xc0, !PT ;  /* 0xfffffffe2e2e7812 */ /* 0x000fc800078ec0ff */
[----:B------:R-:W-:-:S05]  /*a3b90*/  @P4 LOP3.LUT R46, R46, 0x1, RZ, 0xfc, !PT ;  /* 0x000000012e2e4812 */ /* 0x000fca00078efcff */
[----:B------:R0:W-:Y:S04]  /*a3ba0*/  STL [R1+0x40c], R46 ;  /* 0x00040c2e01007387 */ /* 0x0001e80000100800 */
[----:B0-----:R-:W2:Y:S01]  /*a3bb0*/  LDL.LU R46, [R1+0x404] ;  /* 0x00040400012e7983 */ /* 0x001ea20000300800 */
[----:B------:R-:W-:Y:S01]  /*a3bc0*/  ISETP.LT.AND P3, PT, R22, UR15, !P1 ;  /* 0x0000000f16007c0c */ /* 0x000fe2000cf61270 */
[----:B------:R-:W-:Y:S01]  /*a3bd0*/  ULDC UR15, c[0x0][0x228] ;  /* 0x00008a00000f7ab9 */ /* 0x000fe20000000800 */
[----:B------:R-:W-:Y:S01]  /*a3be0*/  ISETP.LT.AND P2, PT, R53, UR13, !P1 ;  /* 0x0000000d35007c0c */ /* 0x000fe2000cf41270 */
[----:B------:R-:W-:Y:S01]  /*a3bf0*/  ULDC UR13, c[0x0][0x228] ;  /* 0x00008a00000d7ab9 */ /* 0x000fe20000000800 */
[----:B------:R-:W-:Y:S02]  /*a3c00*/  LOP3.LUT R47, R47, 0x7fffffff, RZ, 0xc0, !PT ;  /* 0x7fffffff2f2f7812 */ /* 0x000fe400078ec0ff */
[----:B------:R-:W-:Y:S01]  /*a3c10*/  ISETP.LT.AND P4, PT, R54, UR11, !P1 ;  /* 0x0000000b36007c0c */ /* 0x000fe2000cf81270 */
[----:B------:R-:W-:-:S06]  /*a3c20*/  ULDC UR11, c[0x0][0x228] ;  /* 0x00008a00000b7ab9 */ /* 0x000fcc0000000800 */
[----:B------:R-:W-:-:S04]  /*a3c30*/  @P3 LOP3.LUT R47, R47, 0x80000000, RZ, 0xfc, !PT ;  /* 0x800000002f2f3812 */ /* 0x000fc800078efcff */
        /* <DEDUP_REMOVED lines=20> */
[----:B------:R-:W-:Y:S02]  /*a3d80*/  LOP3.LUT R47, R47, 0xfdffffff, RZ, 0xc0, !PT ;  /* 0xfdffffff2f2f7812 */ /* 0x000fe400078ec0ff */
[----:B------:R-:W-:Y:S01]  /*a3d90*/  ISETP.LT.AND P3, PT, R22, UR15, !P0 ;  /* 0x0000000f16007c0c */ /* 0x000fe2000c761270 */
[----:B------:R-:W-:-:S08]  /*a3da0*/  ULDC UR15, c[0x0][0x228] ;  /* 0x00008a00000f7ab9 */ /* 0x000fd00000000800 */
        /* <DEDUP_REMOVED lines=92> */
[----:B--2---:R-:W-:-:S07]  /*a4370*/  LOP3.LUT R46, R46, 0xdfffffff, RZ, 0xc0, !PT ;  /* 0xdfffffff2e2e7812 */ /* 0x004fce00078ec0ff */
[----:B------:R-:W-:Y:S02]  /*a4380*/  @P0 LOP3.LUT R46, R46, 0x20000000, RZ, 0xfc, !PT ;  /* 0x200000002e2e0812 */ /* 0x000fe400078efcff */
[----:B------:R-:W-:Y:S01]  /*a4390*/  ISETP.LT.AND P0, PT, R52, UR19, !P2 ;  /* 0x0000001334007c0c */ /* 0x000fe2000d701270 */
[----:B------:R-:W-:-:S12]  /*a43a0*/  ULDC UR19, c[0x0][0x228] ;  /* 0x00008a0000137ab9 */ /* 0x000fd80000000800 */
        /* <DEDUP_REMOVED lines=133> */
[----:B--2---:R-:W-:-:S04]  /*a4c00*/  LOP3.LUT R47, R47, 0xdfffffff, RZ, 0xc0, !PT ;  /* 0xdfffffff2f2f7812 */ /* 0x004fc800078ec0ff */
[----:B------:R-:W-:-:S04]  /*a4c10*/  @P2 LOP3.LUT R47, R47, 0x20000000, RZ, 0xfc, !PT ;  /* 0x200000002f2f2812 */ /* 0x000fc800078efcff */
[----:B------:R-:W-:Y:S02]  /*a4c20*/  LOP3.LUT R47, R47, 0x7fffffff, RZ, 0xc0, !PT ;  /* 0x7fffffff2f2f7812 */ /* 0x000fe400078ec0ff */
[----:B------:R-:W-:Y:S01]  /*a4c30*/  ISETP.LT.AND P2, PT, R21, UR17, !P1 ;  /* 0x0000001115007c0c */ /* 0x000fe2000cf41270 */
[----:B------:R-:W-:Y:S01]  /*a4c40*/  ULDC UR17, c[0x0][0x228] ;  /* 0x00008a0000117ab9 */ /* 0x000fe20000000800 */
[----:B------:R-:W-:Y:S02]  /*a4c50*/  @P4 LOP3.LUT R47, R47, 0x80000000, RZ, 0xfc, !PT ;  /* 0x800000002f2f4812 */ /* 0x000fe400078efcff */
[----:B------:R-:W-:Y:S01]  /*a4c60*/  ISETP.LT.AND P4, PT, R54, UR11, !P1 ;  /* 0x0000000b36007c0c */ /* 0x000fe2000cf81270 */
[----:B------:R-:W-:Y:S01]  /*a4c70*/  ULDC UR11, c[0x0][0x228] ;  /* 0x00008a00000b7ab9 */ /* 0x000fe20000000800 */
[----:B------:R-:W-:Y:S02]  /*a4c80*/  LOP3.LUT R47, R47, 0xbfffffff, RZ, 0xc0, !PT ;  /* 0xbfffffff2f2f7812 */ /* 0x000fe400078ec0ff */
[----:B------:R-:W-:-:S02]  /*a4c90*/  LOP3.LUT R46, R46, 0xfffffffe, RZ, 0xc0, !PT ;  /* 0xfffffffe2e2e7812 */ /* 0x000fc400078ec0ff */
[----:B------:R-:W-:Y:S02]  /*a4ca0*/  @P3 LOP3.LUT R47, R47, 0x40000000, RZ, 0xfc, !PT ;  /* 0x400000002f2f3812 */ /* 0x000fe400078efcff */
[----:B------:R-:W-:Y:S01]  /*a4cb0*/  ISETP.LT.AND P3, PT, R55, UR9, !P1 ;  /* 0x0000000937007c0c */ /* 0x000fe2000cf61270 */
[----:B------:R-:W-:Y:S01]  /*a4cc0*/  ULDC UR9, c[0x0][0x228] ;  /* 0x00008a0000097ab9 */ /* 0x000fe20000000800 */
[----:B------:R-:W-:Y:S02]  /*a4cd0*/  LOP3.LUT R47, R47, 0xefffffff, RZ, 0xc0, !PT ;  /* 0xefffffff2f2f7812 */ /* 0x000fe400078ec0ff */
[----:B------:R-:W-:Y:S02]  /*a4ce0*/  @P2 LOP3.LUT R46, R46, 0x1, RZ, 0xfc, !PT ;  /* 0x000000012e2e2812 */ /* 0x000fe400078efcff */
[----:B------:R-:W-:Y:S02]  /*a4cf0*/  @P4 LOP3.LUT R47, R47, 0x10000000, RZ, 0xfc, !PT ;  /* 0x100000002f2f4812 */ /* 0x000fe400078efcff */
[----:B------:R-:W-:Y:S01]  /*a4d00*/  ISETP.LT.AND P1, PT, R57, UR7, !P1 ;  /* 0x0000000739007c0c */ /* 0x000fe2000cf21270 */
[----:B------:R0:W-:Y:S01]  /*a4d10*/  STL [R1+0x404], R46 ;  /* 0x0004042e01007387 */ /* 0x0001e20000100800 */
[----:B------:R-:W-:Y:S01]  /*a4d20*/  LOP3.LUT R47, R47, 0xf7ffffff, RZ, 0xc0, !PT ;  /* 0xf7ffffff2f2f7812 */ /* 0x000fe200078ec0ff */
[----:B------:R-:W-:-:S03]  /*a4d30*/  ULDC UR7, c[0x0][0x228] ;  /* 0x00008a0000077ab9 */ /* 0x000fc60000000800 */
[----:B------:R-:W-:Y:S01]  /*a4d40*/  @P3 LOP3.LUT R47, R47, 0x8000000, RZ, 0xfc, !PT ;  /* 0x080000002f2f3812 */ /* 0x000fe200078efcff */
[----:B0-----:R-:W2:Y:S03]  /*a4d50*/  LDL.LU R46, [R1+0x3fc] ;  /* 0x0003fc00012e7983 */ /* 0x001ea60000300800 */
[----:B------:R-:W-:Y:S02]  /*a4d60*/  LOP3.LUT R47, R47, 0xfbffffff, RZ, 0xc0, !PT ;  /* 0xfbffffff2f2f7812 */ /* 0x000fe400078ec0ff */
[----:B------:R-:W-:Y:S02]  /*a4d70*/  LOP3.LUT P0, RZ, R19, 0x2000000, RZ, 0xc0, !PT ;  /* 0x0200000013ff7812 */ /* 0x000fe4000780c0ff */
[----:B------:R-:W-:Y:S02]  /*a4d80*/  @P1 LOP3.LUT R47, R47, 0x4000000, RZ, 0xfc, !PT ;  /* 0x040000002f2f1812 */ /* 0x000fe400078efcff */
[----:B------:R-:W-:-:S02]  /*a4d90*/  ISETP.LT.AND P1, PT, R50, UR37, !P0 ;  /* 0x0000002532007c0c */ /* 0x000fc4000c721270 */
        /* <DEDUP_REMOVED lines=102> */
[----:B------:R-:W-:-:S05]  /*a5400*/  @P3 LOP3.LUT R47, R47, 0x1, RZ, 0xfc, !PT ;  /* 0x000000012f2f3812 */ /* 0x000fca00078efcff */
[----:B------:R0:W-:Y:S04]  /*a5410*/  STL [R1+0x400], R47 ;  /* 0x0004002f01007387 */ /* 0x0001e80000100800 */
[----:B------:R-:W3:Y:S01]  /*a5420*/  LDL.LU R48, [R1+0x70] ;  /* 0x0000700001307983 */ /* 0x000ee20000300800 */
[----:B------:R-:W-:Y:S02]  /*a5430*/  ISETP.LT.AND P1, PT, R50, UR31, !P0 ;  /* 0x0000001f32007c0c */ /* 0x000fe4000c721270 */
[----:B------:R-:W-:Y:S01]  /*a5440*/  ISETP.LT.AND P4, PT, R22, UR15, !P0 ;  /* 0x0000000f16007c0c */ /* 0x000fe2000c781270 */
[----:B------:R-:W-:Y:S01]  /*a5450*/  ULDC UR15, c[0x0][0x228] ;  /* 0x00008a00000f7ab9 */ /* 0x000fe20000000800 */
[----:B------:R-:W-:Y:S01]  /*a5460*/  ISETP.LT.AND P3, PT, R53, UR13, !P0 ;  /* 0x0000000d35007c0c */ /* 0x000fe2000c761270 */
[----:B------:R-:W-:Y:S01]  /*a5470*/  ULDC UR13, c[0x0][0x228] ;  /* 0x00008a00000d7ab9 */ /* 0x000fe20000000800 */
[----:B--2---:R-:W-:Y:S01]  /*a5480*/  LOP3.LUT R46, R46, 0xdfffffff, RZ, 0xc0, !PT ;  /* 0xdfffffff2e2e7812 */ /* 0x004fe200078ec0ff */
[----:B0-----:R-:W2:Y:S06]  /*a5490*/  LDL.LU R47, [R1+0x3f8] ;  /* 0x0003f800012f7983 */ /* 0x001eac0000300800 */
        /* <DEDUP_REMOVED lines=116> */
[----:B---3--:R-:W-:Y:S02]  /*a5be0*/  R2UR UR21, R48 ;  /* 0x00000000301572ca */ /* 0x008fe400000e0000 */
[----:B------:R-:W3:Y:S01]  /*a5bf0*/  LDL.LU R48, [R1+0x6c] ;  /* 0x00006c0001307983 */ /* 0x000ee20000300800 */
        /* <DEDUP_REMOVED lines=12> */
[----:B--2---:R-:W-:-:S04]  /*a5cc0*/  LOP3.LUT R47, R47, 0xdfffffff, RZ, 0xc0, !PT ;  /* 0xdfffffff2f2f7812 */ /* 0x004fc800078ec0ff */
        /* <DEDUP_REMOVED lines=32> */
[----:B------:R0:W-:Y:S01]  /*a5ed0*/  STL [R1+0x3fc], R46 ;  /* 0x0003fc2e01007387 */ /* 0x0001e20000100800 */
[----:B------:R-:W-:Y:S01]  /*a5ee0*/  LOP3.LUT R47, R47, 0xff7fffff, RZ, 0xc0, !PT ;  /* 0xff7fffff2f2f7812 */ /* 0x000fe200078ec0ff */
[----:B------:R-:W-:-:S03]  /*a5ef0*/  ULDC UR13, c[0x0][0x228] ;  /* 0x00008a00000d7ab9 */ /* 0x000fc60000000800 */
[----:B------:R-:W-:Y:S02]  /*a5f00*/  @P4 LOP3.LUT R47, R47, 0x800000, RZ, 0xfc, !PT ;  /* 0x008000002f2f4812 */ /* 0x000fe400078efcff */
[----:B------:R-:W-:Y:S01]  /*a5f10*/  ISETP.LT.AND P4, PT, R54, UR11, !P1 ;  /* 0x0000000b36007c0c */ /* 0x000fe2000cf81270 */
[----:B------:R-:W-:Y:S01]  /*a5f20*/  ULDC UR11, c[0x0][0x228] ;  /* 0x00008a00000b7ab9 */ /* 0x000fe20000000800 */
[----:B------:R-:W-:Y:S01]  /*a5f30*/  LOP3.LUT R47, R47, 0xffbfffff, RZ, 0xc0, !PT ;  /* 0xffbfffff2f2f7812 */ /* 0x000fe200078ec0ff */
[----:B0-----:R-:W2:Y:S03]  /*a5f40*/  LDL.LU R46, [R1+0x54f8] ;  /* 0x0054f800012e7983 */ /* 0x001ea60000300800 */
        /* <DEDUP_REMOVED lines=44> */
[----:B---3--:R-:W-:Y:S02]  /*a6210*/  R2UR UR23, R48 ;  /* 0x00000000301772ca */ /* 0x008fe400000e0000 */
[----:B------:R-:W3:Y:S11]  /*a6220*/  LDL.LU R48, [R1+0x68] ;  /* 0x0000680001307983 */ /* 0x000ef60000300800 */
[----:B------:R-:W-:-:S02]  /*a6230*/  ISETP.LT.AND P0, PT, R50, UR23, !P2 ;  /* 0x0000001732007c0c */ /* 0x000fc4000d701270 */
[----:B------:R-:W-:Y:S02]  /*a6240*/  R2UR UR23, R49 ;  /* 0x00000000311772ca */ /* 0x000fe400000e0000 */
[----:B------:R-:W4:Y:S01]  /*a6250*/  LDL.LU R49, [R1+0x60] ;  /* 0x0000600001317983 */ /* 0x000f220000300800 */
[----:B------:R-:W-:Y:S01]  /*a6260*/  ISETP.LT.AND P4, PT, R52, UR19, !P2 ;  /* 0x0000001334007c0c */ /* 0x000fe2000d781270 */
[----:B------:R-:W-:Y:S01]  /*a6270*/  ULDC UR19, c[0x0][0x228] ;  /* 0x00008a0000137ab9 */ /* 0x000fe20000000800 */
[----:B------:R-:W-:Y:S02]  /*a6280*/  LOP3.LUT R47, R47, 0xffffffdf, RZ, 0xc0, !PT ;  /* 0xffffffdf2f2f7812 */ /* 0x000fe400078ec0ff */
[----:B------:R-:W-:Y:S01]  /*a6290*/  ISETP.LT.AND P3, PT, R21, UR17, !P2 ;  /* 0x0000001115007c0c */ /* 0x000fe2000d761270 */
[----:B------:R-:W-:-:S03]  /*a62a0*/  ULDC UR17, c[0x0][0x228] ;  /* 0x00008a0000117ab9 */ /* 0x000fc60000000800 */
        /* <DEDUP_REMOVED lines=29> */
[----:B----4-:R-:W-:Y:S02]  /*a6480*/  R2UR UR21, R49 ;  /* 0x00000000311572ca */ /* 0x010fe400000e0000 */
[----:B------:R-:W4:Y:S01]  /*a6490*/  LDL.LU R49, [R1+0x5c] ;  /* 0x00005c0001317983 */ /* 0x000f220000300800 */
        /* <DEDUP_REMOVED lines=12> */
[----:B------:R-:W-:Y:S01]  /*a6560*/  LOP3.LUT P0, RZ, R19, 0x2000, RZ, 0xc0, !PT ;  /* 0x0000200013ff7812 */ /* 0x000fe2000780c0ff */
[----:B------:R0:W-:Y:S04]  /*a6570*/  STL [R1+0x3f8], R47 ;  /* 0x0003f82f01007387 */ /* 0x0001e80000100800 */
[----:B0-----:R-:W2:Y:S01]  /*a6580*/  LDL.LU R47, [R1+0x54f4] ;  /* 0x0054f400012f7983 */ /* 0x001ea20000300800 */
[----:B---3--:R-:W-:-:S04]  /*a6590*/  LOP3.LUT R48, R48, 0xdfffffff, RZ, 0xc0, !PT ;  /* 0xdfffffff30307812 */ /* 0x008fc800078ec0ff */
        /* <DEDUP_REMOVED lines=18> */
[----:B----4-:R-:W-:Y:S02]  /*a66c0*/  R2UR UR23, R49 ;  /* 0x00000000311772ca */ /* 0x010fe400000e0000 */
[----:B------:R-:W3:Y:S01]  /*a66d0*/  LDL.LU R49, [R1+0x58] ;  /* 0x0000580001317983 */ /* 0x000ee20000300800 */
        /* <DEDUP_REMOVED lines=86> */
[----:B---3--:R-:W-:Y:S02]  /*a6c40*/  R2UR UR21, R49 ;  /* 0x00000000311572ca */ /* 0x008fe400000e0000 */
[----:B------:R-:W3:Y:S01]  /*a6c50*/  LDL.LU R49, [R1+0x3f0] ;  /* 0x0003f00001317983 */ /* 0x000ee20000300800 */
        /* <DEDUP_REMOVED lines=26> */
[----:B------:R-:W-:Y:S02]  /*a6e00*/  LOP3.LUT P2, RZ, R19, 0x200, RZ, 0xc0, !PT ;  /* 0x0000020013ff7812 */ /* 0x000fe4000784c0ff */
        /* <DEDUP_REMOVED lines=39> */
[----:B0-----:R-:W3:Y:S03]  /*a7080*/  LDL.LU R48, [R1+0x54f0] ;  /* 0x0054f00001307983 */ /* 0x001ee60000300800 */
        /* <DEDUP_REMOVED lines=23> */
[----:B----4-:R-:W-:Y:S02]  /*a7200*/  R2UR UR23, R61 ;  /* 0x000000003d1772ca */ /* 0x010fe400000e0000 */
[----:B------:R-:W-:Y:S01]  /*a7210*/  LOP3.LUT R49, R49, 0xfffeffff, RZ, 0xc0, !PT ;  /* 0xfffeffff31317812 */ /* 0x000fe200078ec0ff */
[----:B------:R-:W4:Y:S03]  /*a7220*/  LDL.LU R61, [R1+0x48] ;  /* 0x00004800013d7983 */ /* 0x000f260000300800 */
        /* <DEDUP_REMOVED lines=22> */
[----:B------:R-:W2:Y:S01]  /*a7390*/  LDL.LU R58, [R1+0x40] ;  /* 0x00004000013a7983 */ /* 0x000ea20000300800 */
        /* <DEDUP_REMOVED lines=31> */
[----:B----4-:R-:W-:Y:S02]  /*a7590*/  R2UR UR21, R61 ;  /* 0x000000003d1572ca */ /* 0x010fe400000e0000 */
[----:B------:R-:W4:Y:S11]  /*a75a0*/  LDL.LU R61, [R1+0x3dc] ;  /* 0x0003dc00013d7983 */ /* 0x000f360000300800 */
[----:B------:R-:W-:-:S02]  /*a75b0*/  ISETP.LT.AND P0, PT, R50, UR21, !P2 ;  /* 0x0000001532007c0c */ /* 0x000fc4000d701270 */
[----:B--2---:R-:W-:Y:S02]  /*a75c0*/  R2UR UR21, R58 ;  /* 0x000000003a1572ca */ /* 0x004fe400000e0000 */
[----:B------:R-:W2:Y:S01]  /*a75d0*/  LDL.LU R58, [R1+0x3c] ;  /* 0x00003c00013a7983 */ /* 0x000ea20000300800 */
        /* <DEDUP_REMOVED lines=14> */
[----:B0-----:R-:W3:Y:S01]  /*a76c0*/  LDL.LU R49, [R1+0x54ec] ;  /* 0x0054ec0001317983 */ /* 0x001ee20000300800 */
[----:B----4-:R-:W-:-:S04]  /*a76d0*/  LOP3.LUT R61, R61, 0xdfffffff, RZ, 0xc0, !PT ;  /* 0xdfffffff3d3d7812 */ /* 0x010fc800078ec0ff */
        /* <DEDUP_REMOVED lines=18> */
[----:B--2---:R-:W-:Y:S02]  /*a7800*/  R2UR UR23, R58 ;  /* 0x000000003a1772ca */ /* 0x004fe400000e0000 */
        /* <DEDUP_REMOVED lines=66> */
[----:B--2---:R-:W-:Y:S02]  /*a7c30*/  R2UR UR21, R58 ;  /* 0x000000003a1572ca */ /* 0x004fe400000e0000 */
[----:B------:R-:W2:Y:S01]  /*a7c40*/  LDL.LU R58, [R1+0x30] ;  /* 0x00003000013a7983 */ /* 0x000ea20000300800 */
[----:B------:R-:W-:-:S03]  /*a7c50*/  IMAD.MOV.U32 R51, RZ, RZ, R56 ;  /* 0x000000ffff337224 */ /* 0x000fc600078e0038 */
[----:B------:R-:W4:Y:S01]  /*a7c60*/  LDL.LU R56, [R1+0x3d8] ;  /* 0x0003d80001387983 */ /* 0x000f220000300800 */
        /* <DEDUP_REMOVED lines=45> */
[----:B--2---:R-:W-:Y:S02]  /*a7f40*/  R2UR UR21, R58 ;  /* 0x000000003a1572ca */ /* 0x004fe400000e0000 */
[----:B------:R-:W2:Y:S01]  /*a7f50*/  LDL.LU R58, [R1+0x2c] ;  /* 0x00002c00013a7983 */ /* 0x000ea20000300800 */
        /* <DEDUP_REMOVED lines=39> */
[----:B0-----:R-:W4:Y:S03]  /*a81d0*/  LDL.LU R61, [R1+0x54e8] ;  /* 0x0054e800013d7983 */ /* 0x001f260000300800 */
        /* <DEDUP_REMOVED lines=44> */
[----:B--2---:R-:W-:Y:S02]  /*a84a0*/  R2UR UR23, R58 ;  /* 0x000000003a1772ca */ /* 0x004fe400000e0000 */
[----:B------:R-:W2:Y:S11]  /*a84b0*/  LDL.LU R58, [R1+0x28] ;  /* 0x00002800013a7983 */ /* 0x000eb60000300800 */
[----:B------:R-:W-:-:S02]  /*a84c0*/  ISETP.LT.AND P2, PT, R50, UR23, !P1 ;  /* 0x0000001732007c0c */ /* 0x000fc4000cf41270 */
[----:B------:R-:W-:Y:S02]  /*a84d0*/  R2UR UR23, R51 ;  /* 0x00000000331772ca */ /* 0x000fe400000e0000 */
        /* <DEDUP_REMOVED lines=51> */
[----:B0-----:R-:W4:Y:S01]  /*a8810*/  LDL.LU R56, [R1+0x54e4] ;  /* 0x0054e40001387983 */ /* 0x001f220000300800 */
        /* <DEDUP_REMOVED lines=19> */
[----:B---3--:R-:W-:Y:S02]  /*a8950*/  R2UR UR23, R51 ;  /* 0x00000000331772ca */ /* 0x008fe400000e0000 */
        /* <DEDUP_REMOVED lines=48> */
[----:B--2---:R-:W-:Y:S02]  /*a8c60*/  R2UR UR21, R51 ;  /* 0x00000000331572ca */ /* 0x004fe400000e0000 */
[----:B------:R-:W2:Y:S01]  /*a8c70*/  LDL.LU R51, [R1+0x10] ;  /* 0x0000100001337983 */ /* 0x000ea20000300800 */
        /* <DEDUP_REMOVED lines=29> */
[----:B------:R-:W3:Y:S03]  /*a8e50*/  LDL.LU R56, [R1+0x3d0] ;  /* 0x0003d00001387983 */ /* 0x000ee60000300800 */
        /* <DEDUP_REMOVED lines=35> */
[----:B---3--:R-:W-:-:S04]  /*a9090*/  LOP3.LUT R56, R56, 0xdfffffff, RZ, 0xc0, !PT ;  /* 0xdfffffff38387812 */ /* 0x008fc800078ec0ff */
[----:B------:R-:W-:-:S04]  /*a90a0*/  @P0 LOP3.LUT R56, R56, 0x20000000, RZ, 0xfc, !PT ;  /* 0x2000000038380812 */ /* 0x000fc800078efcff */
[----:B------:R-:W-:-:S04]  /*a90b0*/  LOP3.LUT R56, R56, 0x7fffffff, RZ, 0xc0, !PT ;  /* 0x7fffffff38387812 */ /* 0x000fc800078ec0ff */
[----:B------:R-:W-:Y:S02]  /*a90c0*/  @P4 LOP3.LUT R56, R56, 0x80000000, RZ, 0xfc, !PT ;  /* 0x8000000038384812 */ /* 0x000fe400078efcff */
[----:B------:R-:W-:Y:S02]  /*a90d0*/  ISETP.LT.AND P4, PT, R54, UR11, !P2 ;  /* 0x0000000b36007c0c */ /* 0x000fe4000d781270 */
[----:B------:R-:W-:Y:S01]  /*a90e0*/  LOP3.LUT P1, RZ, R17, 0x2000000, RZ, 0xc0, !PT ;  /* 0x0200000011ff7812 */ /* 0x000fe2000782c0ff */
        /* <DEDUP_REMOVED lines=21> */
[----:B------:R-:W-:Y:S02]  /*a9240*/  @P2 LOP3.LUT R56, R56, 0x200000, RZ, 0xfc, !PT ;  /* 0x0020000038382812 */ /* 0x000fe400078efcff */
[----:B--2---:R-:W-:Y:S02]  /*a9250*/  R2UR UR23, R51 ;  /* 0x00000000331772ca */ /* 0x004fe400000e0000 */
[----:B------:R-:W2:Y:S01]  /*a9260*/  LDL.LU R51, [R1+0x54dc] ;  /* 0x0054dc0001337983 */ /* 0x000ea20000300800 */
        /* <DEDUP_REMOVED lines=59> */
[----:B--2---:R-:W-:Y:S02]  /*a9620*/  R2UR UR21, R51 ;  /* 0x00000000331572ca */ /* 0x004fe400000e0000 */
[----:B------:R-:W2:Y:S04]  /*a9630*/  LDL.LU R51, [R1+0x54d8] ;  /* 0x0054d80001337983 */ /* 0x000ea80000300800 */
        /* <DEDUP_REMOVED lines=38> */
[----:B------:R-:W-:Y:S02]  /*a98a0*/  LOP3.LUT R56, R56, 0xfffffffe, RZ, 0xc0, !PT ;  /* 0xfffffffe38387812 */ /* 0x000fe400078ec0ff */
[----:B------:R-:W-:Y:S02]  /*a98b0*/  ISETP.LT.AND P2, PT, R50, UR21, !P1 ;  /* 0x0000001532007c0c */ /* 0x000fe4000cf41270 */
[----:B------:R-:W-:Y:S02]  /*a98c0*/  @P3 LOP3.LUT R56, R56, 0x1, RZ, 0xfc, !PT ;  /* 0x0000000138383812 */ /* 0x000fe400078efcff */
[----:B------:R-:W-:Y:S02]  /*a98d0*/  R2UR UR21, R61 ;  /* 0x000000003d1572ca */ /* 0x000fe400000e0000 */
[----:B------:R-:W4:Y:S04]  /*a98e0*/  LDL.LU R61, [R1+0x54d4] ;  /* 0x0054d400013d7983 */ /* 0x000f280000300800 */
[----:B------:R0:W-:Y:S04]  /*a98f0*/  STL [R1+0x3d0], R56 ;  /* 0x0003d03801007387 */ /* 0x0001e80000100800 */
[----:B0-----:R-:W2:Y:S01]  /*a9900*/  LDL.LU R56, [R1+0x3b8] ;  /* 0x0003b80001387983 */ /* 0x001ea20000300800 */
[----:B------:R-:W-:Y:S01]  /*a9910*/  ISETP.LT.AND P4, PT, R22, UR15, !P1 ;  /* 0x0000000f16007c0c */ /* 0x000fe2000cf81270 */
[----:B------:R-:W-:Y:S01]  /*a9920*/  ULDC UR15, c[0x0][0x228] ;  /* 0x00008a00000f7ab9 */ /* 0x000fe20000000800 */
[----:B------:R-:W-:Y:S01]  /*a9930*/  ISETP.LT.AND P3, PT, R53, UR13, !P1 ;  /* 0x0000000d35007c0c */ /* 0x000fe2000cf61270 */
[----:B------:R-:W-:Y:S01]  /*a9940*/  ULDC UR13, c[0x0][0x228] ;  /* 0x00008a00000d7ab9 */ /* 0x000fe20000000800 */
[----:B------:R-:W-:-:S02]  /*a9950*/  LOP3.LUT P0, RZ, R17, 0x200000, RZ, 0xc0, !PT ;  /* 0x0020000011ff7812 */ /* 0x000fc4000780c0ff */
        /* <DEDUP_REMOVED lines=77> */
[----:B------:R-:W-:Y:S02]  /*a9e30*/  R2UR UR23, R49 ;  /* 0x00000000311772ca */ /* 0x000fe400000e0000 */
        /* <DEDUP_REMOVED lines=33> */
[----:B------:R-:W-:Y:S02]  /*aa050*/  LOP3.LUT R58, R58, 0xfffffff7, RZ, 0xc0, !PT ;  /* 0xfffffff73a3a7812 */ /* 0x000fe400078ec0ff */
[----:B------:R-:W-:Y:S02]  /*aa060*/  LOP3.LUT P0, RZ, R17, 0x40000, RZ, 0xc0, !PT ;  /* 0x0004000011ff7812 */ /* 0x000fe4000780c0ff */
[----:B------:R-:W-:-:S02]  /*aa070*/  @P3 LOP3.LUT R58, R58, 0x8, RZ, 0xfc, !PT ;  /* 0x000000083a3a3812 */ /* 0x000fc400078efcff */
[----:B------:R-:W-:Y:S01]  /*aa080*/  ISETP.LT.AND P4, PT, R52, UR19, !P0 ;  /* 0x0000001334007c0c */ /* 0x000fe2000c781270 */
[----:B------:R-:W-:Y:S01]  /*aa090*/  ULDC UR19, c[0x0][0x228] ;  /* 0x00008a0000137ab9 */ /* 0x000fe20000000800 */
[----:B------:R-:W-:-:S04]  /*aa0a0*/  LOP3.LUT R58, R58, 0xfffffffb, RZ, 0xc0, !PT ;  /* 0xfffffffb3a3a7812 */ /* 0x000fc800078ec0ff */
[----:B------:R-:W-:Y:S02]  /*aa0b0*/  @P1 LOP3.LUT R58, R58, 0x4, RZ, 0xfc, !PT ;  /* 0x000000043a3a1812 */ /* 0x000fe400078efcff */
[----:B------:R-:W-:Y:S02]  /*aa0c0*/  ISETP.LT.AND P1, PT, R50, UR21, !P0 ;  /* 0x0000001532007c0c */ /* 0x000fe4000c721270 */
[----:B------:R-:W-:Y:S01]  /*aa0d0*/  ISETP.LT.AND P3, PT, R21, UR17, !P0 ;  /* 0x0000001115007c0c */ /* 0x000fe2000c761270 */
[----:B------:R-:W-:Y:S01]  /*aa0e0*/  ULDC UR17, c[0x0][0x228] ;  /* 0x00008a0000117ab9 */ /* 0x000fe20000000800 */
[----:B------:R-:W-:Y:S02]  /*aa0f0*/  LOP3.LUT R58, R58, 0xfffffffd, RZ, 0xc0, !PT ;  /* 0xfffffffd3a3a7812 */ /* 0x000fe400078ec0ff */
[----:B--2---:R-:W-:Y:S02]  /*aa100*/  LOP3.LUT R56, R56, 0xdfffffff, RZ, 0xc0, !PT ;  /* 0xdfffffff38387812 */ /* 0x004fe400078ec0ff */
[----:B------:R-:W-:-:S02]  /*aa110*/  @P4 LOP3.LUT R58, R58, 0x2, RZ, 0xfc, !PT ;  /* 0x000000023a3a4812 */ /* 0x000fc400078efcff */
[----:B------:R-:W-:Y:S01]  /*aa120*/  ISETP.LT.AND P4, PT, R22, UR15, !P0 ;  /* 0x0000000f16007c0c */ /* 0x000fe2000c781270 */
[----:B------:R-:W-:Y:S01]  /*aa130*/  ULDC UR15, c[0x0][0x228] ;  /* 0x00008a00000f7ab9 */ /* 0x000fe20000000800 */
[----:B------:R-:W-:Y:S02]  /*aa140*/  LOP3.LUT R58, R58, 0xfffffffe, RZ, 0xc0, !PT ;  /* 0xfffffffe3a3a7812 */ /* 0x000fe400078ec0ff */
[----:B------:R-:W-:Y:S02]  /*aa150*/  @P1 LOP3.LUT R56, R56, 0x20000000, RZ, 0xfc, !PT ;  /* 0x2000000038381812 */ /* 0x000fe400078efcff */
        /* <DEDUP_REMOVED lines=12> */
[----:B------:R-:W-:Y:S02]  /*aa220*/  R2UR UR23, R47 ;  /* 0x000000002f1772ca */ /* 0x000fe400000e0000 */
[----:B------:R-:W-:Y:S02]  /*aa230*/  @P4 LOP3.LUT R56, R56, 0x10000000, RZ, 0xfc, !PT ;  /* 0x1000000038384812 */ /* 0x000fe400078efcff */
[----:B------:R-:W-:Y:S01]  /*aa240*/  ISETP.LT.AND P0, PT, R57, UR7, !P0 ;  /* 0x0000000739007c0c */ /* 0x000fe2000c701270 */
[----:B------:R-:W-:Y:S01]  /*aa250*/  ULDC UR7, c[0x0][0x228] ;  /* 0x00008a0000077ab9 */ /* 0x000fe20000000800 */
[----:B------:R-:W-:-:S02]  /*aa260*/  LOP3.LUT R56, R56, 0xf7ffffff, RZ, 0xc0, !PT ;  /* 0xf7ffffff38387812 */ /* 0x000fc400078ec0ff */
[----:B------:R-:W-:Y:S02]  /*aa270*/  LOP3.LUT P2, RZ, R17, 0x20000, RZ, 0xc0, !PT ;  /* 0x0002000011ff7812 */ /* 0x000fe4000784c0ff */
[----:B------:R-:W-:-:S03]  /*aa280*/  @P3 LOP3.LUT R56, R56, 0x8000000, RZ, 0xfc, !PT ;  /* 0x0800000038383812 */ /* 0x000fc600078efcff */
        /* <DEDUP_REMOVED lines=36> */
[----:B------:R-:W-:Y:S01]  /*aa4d0*/  R2UR UR29, R43 ;  /* 0x000000002b1d72ca */ /* 0x000fe200000e0000 */
[----:B------:R-:W-:Y:S01]  /*aa4e0*/  IMAD.MOV.U32 R43, RZ, RZ, R52 ;  /* 0x000000ffff2b7224 */ /* 0x000fe200078e0034 */
[----:B------:R-:W-:Y:S02]  /*aa4f0*/  @P2 LOP3.LUT R56, R56, 0x40000, RZ, 0xfc, !PT ;  /* 0x0004000038382812 */ /* 0x000fe400078efcff */
[----:B------:R-:W-:Y:S01]  /*aa500*/  ISETP.LT.AND P2, PT, R52, UR19, !P1 ;  /* 0x0000001334007c0c */ /* 0x000fe2000cf41270 */
[----:B------:R-:W-:Y:S01]  /*aa510*/  ULDC UR19, c[0x0][0x228] ;  /* 0x00008a0000137ab9 */ /* 0x000fe20000000800 */
[----:B------:R-:W3:Y:S01]  /*aa520*/  LDL.LU R52, [R1+0x3b4] ;  /* 0x0003b40001347983 */ /* 0x000ee20000300800 */
[----:B------:R-:W-:Y:S02]  /*aa530*/  R2UR UR21, R46 ;  /* 0x000000002e1572ca */ /* 0x000fe400000e0000 */
[----:B------:R-:W-:-:S11]  /*aa540*/  LOP3.LUT R56, R56, 0xffffdfff, RZ, 0xc0, !PT ;  /* 0xffffdfff38387812 */ /* 0x000fd600078ec0ff */
[----:B------:R-:W-:Y:S01]  /*aa550*/  ISETP.LT.AND P3, PT, R50, UR21, !P1 ;  /* 0x0000001532007c0c */ /* 0x000fe2000cf61270 */
[----:B------:R-:W-:Y:S01]  /*aa560*/  ULDC UR21, c[0x0][0x228] ;  /* 0x00008a0000157ab9 */ /* 0x000fe20000000800 */
[----:B------:R-:W-:Y:S01]  /*aa570*/  ISETP.LT.AND P4, PT, R22, UR15, !P1 ;  /* 0x0000000f16007c0c */ /* 0x000fe2000cf81270 */
[----:B------:R-:W-:-:S10]  /*aa580*/  ULDC UR15, c[0x0][0x228] ;  /* 0x00008a00000f7ab9 */ /* 0x000fd40000000800 */
        /* <DEDUP_REMOVED lines=65> */
[----:B------:R-:W-:Y:S02]  /*aa9a0*/  LOP3.LUT R56, R56, 0xfffffffd, RZ, 0xc0, !PT ;  /* 0xfffffffd38387812 */ /* 0x000fe400078ec0ff */
[----:B------:R-:W-:Y:S01]  /*aa9b0*/  ISETP.LT.AND P4, PT, R22, UR15, !P2 ;  /* 0x0000000f16007c0c */ /* 0x000fe2000d781270 */
[----:B------:R-:W-:-:S08]  /*aa9c0*/  ULDC UR15, c[0x0][0x228] ;  /* 0x00008a00000f7ab9 */ /* 0x000fd00000000800 */
[----:B------:R-:W-:-:S04]  /*aa9d0*/  @P0 LOP3.LUT R56, R56, 0x2, RZ, 0xfc, !PT ;  /* 0x0000000238380812 */ /* 0x000fc800078efcff */
[----:B------:R-:W-:Y:S02]  /*aa9e0*/  LOP3.LUT R56, R56, 0xfffffffe, RZ, 0xc0, !PT ;  /* 0xfffffffe38387812 */ /* 0x000fe400078ec0ff */
[----:B------:R-:W-:Y:S01]  /*aa9f0*/  R2UR UR35, R42 ;  /* 0x000000002a2372ca */ /* 0x000fe200000e0000 */
[----:B------:R-:W-:Y:S01]  /*aaa00*/  IMAD.MOV.U32 R42, RZ, RZ, R57 ;  /* 0x000000ffff2a7224 */ /* 0x000fe200078e0039 */
[----:B------:R-:W-:Y:S01]  /*aaa10*/  LOP3.LUT P1, RZ, R17, 0x2000, RZ, 0xc0, !PT ;  /* 0x0000200011ff7812 */ /* 0x000fe2000782c0ff */
[----:B------:R-:W2:Y:S01]  /*aaa20*/  LDL.LU R57, [R1+0x54cc] ;  /* 0x0054cc0001397983 */ /* 0x000ea20000300800 */
[----:B------:R-:W-:Y:S01]  /*aaa30*/  R2UR UR33, R41 ;  /* 0x00000000292172ca */ /* 0x000fe200000e0000 */
[----:B------:R-:W-:Y:S01]  /*aaa40*/  IMAD.MOV.U32 R41, RZ, RZ, R55 ;  /* 0x000000ffff297224 */ /* 0x000fe200078e0037 */
[----:B------:R-:W-:Y:S02]  /*aaa50*/  LOP3.LUT P0, RZ, R17, 0x1000, RZ, 0xc0, !PT ;  /* 0x0000100011ff7812 */ /* 0x000fe4000780c0ff */
[----:B---3--:R-:W-:-:S04]  /*aaa60*/  LOP3.LUT R52, R52, 0xdfffffff, RZ, 0xc0, !PT ;  /* 0xdfffffff34347812 */ /* 0x008fc800078ec0ff */
[----:B------:R-:W-:Y:S02]  /*aaa70*/  @P3 LOP3.LUT R52, R52, 0x20000000, RZ, 0xfc, !PT ;  /* 0x2000000034343812 */ /* 0x000fe400078efcff */
[----:B------:R-:W-:Y:S01]  /*aaa80*/  ISETP.LT.AND P3, PT, R21, UR19, !P2 ;  /* 0x0000001315007c0c */ /* 0x000fe2000d761270 */
[----:B------:R-:W-:Y:S01]  /*aaa90*/  ULDC UR19, c[0x0][0x228] ;  /* 0x00008a0000137ab9 */ /* 0x000fe20000000800 */
[----:B------:R-:W-:-:S04]  /*aaaa0*/  LOP3.LUT R52, R52, 0x7fffffff, RZ, 0xc0, !PT ;  /* 0x7fffffff34347812 */ /* 0x000fc800078ec0ff */
[----:B------:R-:W-:-:S07]  /*aaab0*/  @P4 LOP3.LUT R52, R52, 0x80000000, RZ, 0xfc, !PT ;  /* 0x8000000034344812 */ /* 0x000fce00078efcff */
        /* <DEDUP_REMOVED lines=16> */
[----:B------:R-:W-:Y:S02]  /*aabc0*/  R2UR UR37, R40 ;  /* 0x00000000282572ca */ /* 0x000fe400000e0000 */
[----:B------:R-:W-:Y:S01]  /*aabd0*/  LOP3.LUT R52, R52, 0xfbffffff, RZ, 0xc0, !PT ;  /* 0xfbffffff34347812 */ /* 0x000fe200078ec0ff */
[----:B------:R0:W-:Y:S01]  /*aabe0*/  STL [R1+0x3b8], R56 ;  /* 0x0003b83801007387 */ /* 0x0001e20000100800 */
[----:B------:R-:W-:Y:S01]  /*aabf0*/  ISETP.LT.AND P4, PT, R22, UR23, !P1 ;  /* 0x0000001716007c0c */ /* 0x000fe2000cf81270 */
[----:B------:R-:W-:Y:S01]  /*aac00*/  IMAD.MOV.U32 R40, RZ, RZ, R54 ;  /* 0x000000ffff287224 */ /* 0x000fe200078e0036 */
[----:B------:R-:W-:Y:S01]  /*aac10*/  @P2 LOP3.LUT R52, R52, 0x4000000, RZ, 0xfc, !PT ;  /* 0x0400000034342812 */ /* 0x000fe200078efcff */
[----:B------:R-:W-:Y:S01]  /*aac20*/  ULDC UR29, c[0x0][0x228] ;  /* 0x00008a00001d7ab9 */ /* 0x000fe20000000800 */
[----:B------:R-:W-:Y:S01]  /*aac30*/  ISETP.LT.AND P2, PT, R43, UR27, !P1 ;  /* 0x0000001b2b007c0c */ /* 0x000fe2000cf41270 */
[----:B------:R-:W-:Y:S01]  /*aac40*/  ULDC UR27, c[0x0][0x228] ;  /* 0x00008a00001b7ab9 */ /* 0x000fe20000000800 */
[----:B------:R-:W-:Y:S01]  /*aac50*/  LOP3.LUT R52, R52, 0xffdfffff, RZ, 0xc0, !PT ;  /* 0xffdfffff34347812 */ /* 0x000fe200078ec0ff */
[----:B------:R-:W-:Y:S01]  /*aac60*/  ULDC UR23, c[0x0][0x228] ;  /* 0x00008a0000177ab9 */ /* 0x000fe20000000800 */
[----:B0-----:R-:W3:Y:S02]  /*aac70*/  LDL.LU R56, [R1+0x54c8] ;  /* 0x0054c80001387983 */ /* 0x001ee40000300800 */
[----:B------:R-:W-:-:S02]  /*aac80*/  @P3 LOP3.LUT R52, R52, 0x200000, RZ, 0xfc, !PT ;  /* 0x0020000034343812 */ /* 0x000fc400078efcff */
[----:B------:R-:W-:Y:S01]  /*aac90*/  ISETP.LT.AND P3, PT, R21, UR25, !P1 ;  /* 0x0000001915007c0c */ /* 0x000fe2000cf61270 */
[----:B------:R-:W3:Y:S01]  /*aaca0*/  LDL.LU R55, [R1+0x54c4] ;  /* 0x0054c40001377983 */ /* 0x000ee20000300800 */
[----:B------:R-:W-:Y:S01]  /*aacb0*/  LOP3.LUT R52, R52, 0xfdffffff, RZ, 0xc0, !PT ;  /* 0xfdffffff34347812 */ /* 0x000fe200078ec0ff */
        /* <DEDUP_REMOVED lines=10> */
[----:B------:R-:W-:Y:S01]  /*aad60*/  LOP3.LUT R52, R52, 0xffbfffff, RZ, 0xc0, !PT ;  /* 0xffbfffff34347812 */ /* 0x000fe200078ec0ff */
[----:B------:R-:W3:Y:S03]  /*aad70*/  LDL.LU R54, [R1+0x54c0] ;  /* 0x0054c00001367983 */ /* 0x000ee60000300800 */
        /* <DEDUP_REMOVED lines=37> */
[----:B------:R-:W-:Y:S02]  /*aafd0*/  LOP3.LUT R52, R52, 0xfffff7ff, RZ, 0xc0, !PT ;  /* 0xfffff7ff34347812 */ /* 0x000fe400078ec0ff */
[----:B------:R-:W-:Y:S01]  /*aafe0*/  R2UR UR35, R39 ;  /* 0x00000000272372ca */ /* 0x000fe200000e0000 */
[----:B------:R-:W-:Y:S01]  /*aaff0*/  IMAD.MOV.U32 R39, RZ, RZ, R50 ;  /* 0x000000ffff277224 */ /* 0x000fe200078e0032 */
[----:B------:R-:W-:Y:S02]  /*ab000*/  @P3 LOP3.LUT R52, R52, 0x800, RZ, 0xfc, !PT ;  /* 0x0000080034343812 */ /* 0x000fe400078efcff */
[----:B------:R-:W-:Y:S01]  /*ab010*/  ISETP.LT.AND P3, PT, R50, UR33, !P2 ;  /* 0x0000002132007c0c */ /* 0x000fe2000d761270 */
[----:B------:R-:W-:Y:S01]  /*ab020*/  ULDC UR33, c[0x0][0x228] ;  /* 0x00008a0000217ab9 */ /* 0x000fe20000000800 */
[----:B------:R-:W4:Y:S01]  /*ab030*/  LDL.LU R50, [R1+0x3b0] ;  /* 0x0003b00001327983 */ /* 0x000f220000300800 */
        /* <DEDUP_REMOVED lines=39> */
[----:B------:R-:W-:-:S11]  /*ab2b0*/  LOP3.LUT R52, R52, 0xfffffffd, RZ, 0xc0, !PT ;  /* 0xfffffffd34347812 */ /* 0x000fd600078ec0ff */
[----:B------:R-:W-:-:S04]  /*ab2c0*/  @P2 LOP3.LUT R52, R52, 0x2, RZ, 0xfc, !PT ;  /* 0x0000000234342812 */ /* 0x000fc800078efcff */
[----:B------:R-:W-:Y:S02]  /*ab2d0*/  LOP3.LUT R52, R52, 0xfffffffe, RZ, 0xc0, !PT ;  /* 0xfffffffe34347812 */ /* 0x000fe400078ec0ff */
[----:B------:R-:W-:Y:S01]  /*ab2e0*/  R2UR UR39, R38 ;  /* 0x00000000262772ca */ /* 0x000fe200000e0000 */
[----:B------:R-:W-:Y:S01]  /*ab2f0*/  IMAD.MOV.U32 R38, RZ, RZ, R53 ;  /* 0x000000ffff267224 */ /* 0x000fe200078e0035 */
[----:B------:R-:W-:Y:S01]  /*ab300*/  R2UR UR45, R37 ;  /* 0x00000000252d72ca */ /* 0x000fe200000e0000 */
[----:B------:R-:W3:Y:S01]  /*ab310*/  LDL.LU R53, [R1+0x54bc] ;  /* 0x0054bc0001357983 */ /* 0x000ee20000300800 */
[----:B------:R-:W-:Y:S01]  /*ab320*/  IMAD.MOV.U32 R37, RZ, RZ, R51 ;  /* 0x000000ffff257224 */ /* 0x000fe200078e0033 */
[----:B------:R-:W-:Y:S02]  /*ab330*/  R2UR UR53, R36 ;  /* 0x00000000243572ca */ /* 0x000fe400000e0000 */
[----:B------:R-:W-:Y:S02]  /*ab340*/  R2UR UR51, R35 ;  /* 0x00000000233372ca */ /* 0x000fe400000e0000 */
[----:B------:R-:W-:Y:S01]  /*ab350*/  ISETP.LT.AND P4, PT, R22, UR13, !P1 ;  /* 0x0000000d16007c0c */ /* 0x000fe2000cf81270 */
[----:B------:R-:W-:Y:S01]  /*ab360*/  ULDC UR13, c[0x0][0x228] ;  /* 0x00008a00000d7ab9 */ /* 0x000fe20000000800 */
[----:B------:R-:W-:-:S02]  /*ab370*/  LOP3.LUT P0, RZ, R17, 0x200, RZ, 0xc0, !PT ;  /* 0x0000020011ff7812 */ /* 0x000fc4000780c0ff */
[----:B------:R-:W-:Y:S02]  /*ab380*/  LOP3.LUT P2, RZ, R17, 0x100, RZ, 0xc0, !PT ;  /* 0x0000010011ff7812 */ /* 0x000fe4000784c0ff */
[----:B----4-:R-:W-:-:S04]  /*ab390*/  LOP3.LUT R50, R50, 0xdfffffff, RZ, 0xc0, !PT ;  /* 0xdfffffff32327812 */ /* 0x010fc800078ec0ff */
[----:B------:R-:W-:Y:S02]  /*ab3a0*/  @P3 LOP3.LUT R50, R50, 0x20000000, RZ, 0xfc, !PT ;  /* 0x2000000032323812 */ /* 0x000fe400078efcff */
[----:B------:R-:W-:Y:S01]  /*ab3b0*/  ISETP.LT.AND P3, PT, R21, UR11, !P1 ;  /* 0x0000000b15007c0c */ /* 0x000fe2000cf61270 */
[----:B------:R-:W-:-:S12]  /*ab3c0*/  ULDC UR11, c[0x0][0x228] ;  /* 0x00008a00000b7ab9 */ /* 0x000fd80000000800 */
[----:B------:R-:W-:-:S05]  /*ab3d0*/  @P3 LOP3.LUT R52, R52, 0x1, RZ, 0xfc, !PT ;  /* 0x0000000134343812 */ /* 0x000fca00078efcff */
[----:B------:R0:W-:Y:S04]  /*ab3e0*/  STL [R1+0x3b4], R52 ;  /* 0x0003b43401007387 */ /* 0x0001e80000100800 */
[----:B0-----:R-:W4:Y:S04]  /*ab3f0*/  LDL.LU R52, [R1+0x54b8] ;  /* 0x0054b80001347983 */ /* 0x001f280000300800 */
[----:B------:R-:W4:Y:S04]  /*ab400*/  LDL.LU R51, [R1+0x54b4] ;  /* 0x0054b40001337983 */ /* 0x000f280000300800 */
[----:B------:R-:W4:Y:S04]  /*ab410*/  LDL.LU R36, [R1+0x78] ;  /* 0x0000780001247983 */ /* 0x000f280000300800 */
[----:B------:R-:W2:Y:S01]  /*ab420*/  LDL.LU R35, [R1+0x1dc] ;  /* 0x0001dc0001237983 */ /* 0x000ea20000300800 */
        /* <DEDUP_REMOVED lines=114> */
[----:B------:R-:W-:-:S02]  /*abb50*/  ISETP.LT.AND P3, PT, R39, UR53, !P0 ;  /* 0x0000003527007c0c */ /* 0x000fc4000c761270 */
[----:B------:R-:W-:-:S04]  /*abb60*/  LOP3.LUT R50, R50, 0xfffffffb, RZ, 0xc0, !PT ;  /* 0xfffffffb32327812 */ /* 0x000fc800078ec0ff */
[----:B------:R-:W-:Y:S02]  /*abb70*/  @P1 LOP3.LUT R50, R50, 0x4, RZ, 0xfc, !PT ;  /* 0x0000000432321812 */ /* 0x000fe400078efcff */
[----:B------:R-:W-:Y:S01]  /*abb80*/  ISETP.LT.AND P1, PT, R43, UR37, !P0 ;  /* 0x000000252b007c0c */ /* 0x000fe2000c721270 */
[----:B------:R-:W-:Y:S01]  /*abb90*/  ULDC UR37, c[0x0][0x228] ;  /* 0x00008a0000257ab9 */ /* 0x000fe20000000800 */
[----:B------:R-:W-:-:S11]  /*abba0*/  LOP3.LUT R50, R50, 0xfffffffd, RZ, 0xc0, !PT ;  /* 0xfffffffd32327812 */ /* 0x000fd600078ec0ff */
[----:B------:R-:W-:-:S04]  /*abbb0*/  @P1 LOP3.LUT R50, R50, 0x2, RZ, 0xfc, !PT ;  /* 0x0000000232321812 */ /* 0x000fc800078efcff */
[----:B------:R-:W-:Y:S02]  /*abbc0*/  LOP3.LUT R50, R50, 0xfffffffe, RZ, 0xc0, !PT ;  /* 0xfffffffe32327812 */ /* 0x000fe400078ec0ff */
[----:B------:R-:W-:Y:S02]  /*abbd0*/  R2UR UR53, R34 ;  /* 0x00000000223572ca */ /* 0x000fe400000e0000 */
[----:B------:R-:W-:Y:S01]  /*abbe0*/  ISETP.LT.AND P4, PT, R22, UR11, !P0 ;  /* 0x0000000b16007c0c */ /* 0x000fe2000c781270 */
[----:B------:R-:W-:Y:S01]  /*abbf0*/  ULDC UR11, c[0x0][0x228] ;  /* 0x00008a00000b7ab9 */ /* 0x000fe20000000800 */
[----:B--2---:R-:W-:-:S04]  /*abc00*/  LOP3.LUT R35, R35, 0xdfffffff, RZ, 0xc0, !PT ;  /* 0xdfffffff23237812 */ /* 0x004fc800078ec0ff */
[----:B------:R-:W-:Y:S02]  /*abc10*/  @P3 LOP3.LUT R35, R35, 0x20000000, RZ, 0xfc, !PT ;  /* 0x2000000023233812 */ /* 0x000fe400078efcff */
[----:B------:R-:W-:Y:S01]  /*abc20*/  ISETP.LT.AND P3, PT, R21, UR35, !P0 ;  /* 0x0000002315007c0c */ /* 0x000fe2000c761270 */
[----:B------:R-:W-:-:S12]  /*abc30*/  ULDC UR35, c[0x0][0x228] ;  /* 0x00008a0000237ab9 */ /* 0x000fd80000000800 */
[----:B------:R-:W-:-:S05]  /*abc40*/  @P3 LOP3.LUT R50, R50, 0x1, RZ, 0xfc, !PT ;  /* 0x0000000132323812 */ /* 0x000fca00078efcff */
[----:B------:R0:W-:Y:S04]  /*abc50*/  STL [R1+0x3b0], R50 ;  /* 0x0003b03201007387 */ /* 0x0001e80000100800 */
[----:B0-----:R-:W2:Y:S04]  /*abc60*/  LDL.LU R50, [R1+0x54b0] ;  /* 0x0054b00001327983 */ /* 0x001ea80000300800 */
        /* <DEDUP_REMOVED lines=255> */
[----:B----4-:R-:W-:Y:S02]  /*acc60*/  LOP3.LUT R30, R30, 0xdfffffff, RZ, 0xc0, !PT ;  /* 0xdfffffff1e1e7812 */ /* 0x010fe400078ec0ff */
[----:B------:R-:W-:Y:S01]  /*acc70*/  ISETP.LT.AND P3, PT, R21, UR55, !P1 ;  /* 0x0000003715007c0c */ /* 0x000fe2000cf61270 */
[----:B------:R-:W-:Y:S01]  /*acc80*/  ULDC UR55, c[0x0][0x228] ;  /* 0x00008a0000377ab9 */ /* 0x000fe20000000800 */
[----:B------:R-:W-:-:S05]  /*acc90*/  LOP3.LUT R34, R34, 0xfffffffd, RZ, 0xc0, !PT ;  /* 0xfffffffd22227812 */ /* 0x000fca00078ec0ff */
[----:B------:R-:W-:Y:S02]  /*acca0*/  @P2 LOP3.LUT R30, R30, 0x20000000, RZ, 0xfc, !PT ;  /* 0x200000001e1e2812 */ /* 0x000fe400078efcff */
[----:B------:R-:W-:Y:S01]  /*accb0*/  ISETP.LT.AND P2, PT, R22, UR35, !P1 ;  /* 0x0000002316007c0c */ /* 0x000fe2000cf41270 */
[----:B------:R-:W-:Y:S01]  /*accc0*/  ULDC UR35, c[0x0][0x228] ;  /* 0x00008a0000237ab9 */ /* 0x000fe20000000800 */
[----:B------:R-:W-:Y:S02]  /*accd0*/  @P4 LOP3.LUT R34, R34, 0x2, RZ, 0xfc, !PT ;  /* 0x0000000222224812 */ /* 0x000fe400078efcff */
[----:B------:R-:W-:Y:S01]  /*acce0*/  ISETP.LT.AND P4, PT, R38, UR41, !P1 ;  /* 0x0000002926007c0c */ /* 0x000fe2000cf81270 */
[----:B------:R-:W-:Y:S01]  /*accf0*/  ULDC UR41, c[0x0][0x228] ;  /* 0x00008a0000297ab9 */ /* 0x000fe20000000800 */
[----:B------:R-:W-:Y:S02]  /*acd00*/  LOP3.LUT R30, R30, 0x7fffffff, RZ, 0xc0, !PT ;  /* 0x7fffffff1e1e7812 */ /* 0x000fe400078ec0ff */
[----:B------:R-:W-:-:S05]  /*acd10*/  LOP3.LUT R34, R34, 0xfffffffe, RZ, 0xc0, !PT ;  /* 0xfffffffe22227812 */ /* 0x000fca00078ec0ff */
[----:B------:R-:W-:Y:S02]  /*acd20*/  @P2 LOP3.LUT R30, R30, 0x80000000, RZ, 0xfc, !PT ;  /* 0x800000001e1e2812 */ /* 0x000fe400078efcff */
[----:B------:R-:W-:Y:S02]  /*acd30*/  @P3 LOP3.LUT R34, R34, 0x1, RZ, 0xfc, !PT ;  /* 0x0000000122223812 */ /* 0x000fe400078efcff */
[----:B------:R-:W-:Y:S02]  /*acd40*/  ISETP.LT.AND P3, PT, R40, UR39, !P1 ;  /* 0x0000002728007c0c */ /* 0x000fe4000cf61270 */
        /* <DEDUP_REMOVED lines=8> */
[----:B------:R-:W-:Y:S02]  /*acdd0*/  R2UR UR31, R27 ;  /* 0x000000001b1f72ca */ /* 0x000fe400000e0000 */
[----:B------:R-:W-:Y:S02]  /*acde0*/  LOP3.LUT R30, R30, 0xf7ffffff, RZ, 0xc0, !PT ;  /* 0xf7ffffff1e1e7812 */ /* 0x000fe400078ec0ff */
[----:B------:R-:W-:-:S05]  /*acdf0*/  LOP3.LUT P0, RZ, R18, 0x20000000, RZ, 0xc0, !PT ;  /* 0x2000000012ff7812 */ /* 0x000fca000780c0ff */
        /* <DEDUP_REMOVED lines=41> */
[----:B------:R-:W-:-:S07]  /*ad090*/  ISETP.LT.AND P3, PT, R21, UR59, !P2 ;  /* 0x0000003b15007c0c */ /* 0x000fce000d761270 */
        /* <DEDUP_REMOVED lines=30> */
[----:B------:R-:W-:Y:S02]  /*ad280*/  ISETP.LT.AND P3, PT, R43, UR61, !P1 ;  /* 0x0000003d2b007c0c */ /* 0x000fe4000cf61270 */
        /* <DEDUP_REMOVED lines=36> */
[----:B------:R-:W-:Y:S01]  /*ad4d0*/  ISETP.LT.AND P4, PT, R21, UR57, !P0 ;  /* 0x0000003915007c0c */ /* 0x000fe2000c781270 */
[----:B------:R-:W-:-:S04]  /*ad4e0*/  ULDC UR57, c[0x0][0x228] ;  /* 0x00008a0000397ab9 */ /* 0x000fc80000000800 */
        /* <DEDUP_REMOVED lines=121> */
[----:B------:R-:W-:Y:S01]  /*adc80*/  ISETP.LT.AND P4, PT, R39, UR6, !P2 ;  /* 0x0000000627007c0c */ /* 0x000fe2000d781270 */
[----:B------:R-:W-:Y:S01]  /*adc90*/  ULDC UR6, c[0x0][0x228] ;  /* 0x00008a0000067ab9 */ /* 0x000fe20000000800 */
[----:B------:R-:W-:Y:S02]  /*adca0*/  @P0 LOP3.LUT R61, R61, 0x4, RZ, 0xfc, !PT ;  /* 0x000000043d3d0812 */ /* 0x000fe400078efcff */
[----:B------:R-:W-:Y:S01]  /*adcb0*/  ISETP.LT.AND P0, PT, R43, UR51, !P2 ;  /* 0x000000332b007c0c */ /* 0x000fe2000d701270 */
[----:B------:R-:W-:Y:S01]  /*adcc0*/  ULDC UR51, c[0x0][0x228] ;  /* 0x00008a0000337ab9 */ /* 0x000fe20000000800 */
[----:B------:R-:W-:Y:S01]  /*adcd0*/  ISETP.LT.AND P3, PT, R21, UR49, !P2 ;  /* 0x0000003115007c0c */ /* 0x000fe2000d761270 */
[----:B------:R-:W-:Y:S01]  /*adce0*/  ULDC UR49, c[0x0][0x228] ;  /* 0x00008a0000317ab9 */ /* 0x000fe20000000800 */
[----:B------:R-:W-:-:S02]  /*adcf0*/  LOP3.LUT R58, R58, 0xdfffffff, RZ, 0xc0, !PT ;  /* 0xdfffffff3a3a7812 */ /* 0x000fc400078ec0ff */
[----:B------:R-:W-:-:S03]  /*add00*/  LOP3.LUT R61, R61, 0xfffffffd, RZ, 0xc0, !PT ;  /* 0xfffffffd3d3d7812 */ /* 0x000fc600078ec0ff */
[----:B------:R-:W-:Y:S02]  /*add10*/  @P4 LOP3.LUT R58, R58, 0x20000000, RZ, 0xfc, !PT ;  /* 0x200000003a3a4812 */ /* 0x000fe400078efcff */
[----:B------:R-:W-:Y:S01]  /*add20*/  ISETP.LT.AND P4, PT, R22, UR55, !P2 ;  /* 0x0000003716007c0c */ /* 0x000fe2000d781270 */
[----:B------:R-:W-:Y:S01]  /*add30*/  ULDC UR55, c[0x0][0x228] ;  /* 0x00008a0000377ab9 */ /* 0x000fe20000000800 */
[----:B------:R-:W-:-:S04]  /*add40*/  @P0 LOP3.LUT R61, R61, 0x2, RZ, 0xfc, !PT ;  /* 0x000000023d3d0812 */ /* 0x000fc800078efcff */
[----:B------:R-:W-:Y:S02]  /*add50*/  LOP3.LUT R61, R61, 0xfffffffe, RZ, 0xc0, !PT ;  /* 0xfffffffe3d3d7812 */ /* 0x000fe400078ec0ff */
[----:B------:R-:W-:Y:S02]  /*add60*/  LOP3.LUT R58, R58, 0x7fffffff, RZ, 0xc0, !PT ;  /* 0x7fffffff3a3a7812 */ /* 0x000fe400078ec0ff */
[----:B------:R-:W-:Y:S02]  /*add70*/  @P3 LOP3.LUT R61, R61, 0x1, RZ, 0xfc, !PT ;  /* 0x000000013d3d3812 */ /* 0x000fe400078efcff */
[----:B------:R-:W-:Y:S01]  /*add80*/  ISETP.LT.AND P3, PT, R38, UR25, !P2 ;  /* 0x0000001926007c0c */ /* 0x000fe2000d761270 */
[----:B------:R-:W-:Y:S01]  /*add90*/  ULDC UR25, c[0x0][0x228] ;  /* 0x00008a0000197ab9 */ /* 0x000fe20000000800 */
[----:B------:R-:W-:Y:S02]  /*adda0*/  @P4 LOP3.LUT R58, R58, 0x80000000, RZ, 0xfc, !PT ;  /* 0x800000003a3a4812 */ /* 0x000fe400078efcff */
[----:B------:R-:W-:Y:S01]  /*addb0*/  ISETP.LT.AND P4, PT, R40, UR23, !P2 ;  /* 0x0000001728007c0c */ /* 0x000fe2000d781270 */
[----:B------:R-:W-:Y:S01]  /*addc0*/  ULDC UR23, c[0x0][0x228] ;  /* 0x00008a0000177ab9 */ /* 0x000fe20000000800 */
[----:B------:R-:W-:-:S07]  /*addd0*/  LOP3.LUT R58, R58, 0xbfffffff, RZ, 0xc0, !PT ;  /* 0xbfffffff3a3a7812 */ /* 0x000fce00078ec0ff */
        /* <DEDUP_REMOVED lines=16> */
[----:B------:R-:W-:Y:S01]  /*adee0*/  ULDC UR8, c[0x0][0x228] ;  /* 0x00008a0000087ab9 */ /* 0x000fe20000000800 */
        /* <DEDUP_REMOVED lines=230> */
[----:B------:R-:W-:Y:S01]  /*aed50*/  ISETP.LT.AND P3, PT, R21, UR16, !P0 ;  /* 0x0000001015007c0c */ /* 0x000fe2000c761270 */
[----:B------:R-:W-:Y:S01]  /*aed60*/  ULDC UR16, c[0x0][0x228] ;  /* 0x00008a0000107ab9 */ /* 0x000fe20000000800 */
[----:B------:R-:W-:Y:S02]  /*aed70*/  LOP3.LUT R57, R57, 0xfffffffd, RZ, 0xc0, !PT ;  /* 0xfffffffd39397812 */ /* 0x000fe400078ec0ff */
[----:B------:R-:W-:Y:S02]  /*aed80*/  LOP3.LUT R56, R56, 0xdfffffff, RZ, 0xc0, !PT ;  /* 0xdfffffff38387812 */ /* 0x000fe400078ec0ff */
        /* <DEDUP_REMOVED lines=128> */
[----:B------:R-:W-:-:S04]  /*af590*/  @P0 LOP3.LUT R56, R56, 0x4, RZ, 0xfc, !PT ;  /* 0x0000000438380812 */ /* 0x000fc800078efcff */
        /* <DEDUP_REMOVED lines=165> */
[----:B------:R-:W-:Y:S02]  /*afff0*/  ISETP.LT.AND P4, PT, R21, UR57, !P0 ;  /* 0x0000003915007c0c */ /* 0x000fe4000c781270 */
[----:B------:R-:W-:-:S02]  /*b0000*/  LOP3.LUT R53, R53, 0xdfffffff, RZ, 0xc0, !PT ;  /* 0xdfffffff35357812 */ /* 0x000fc400078ec0ff */
[----:B------:R-:W-:Y:S01]  /*b0010*/  LOP3.LUT R52, R52, 0xdfffffff, RZ, 0xc0, !PT ;  /* 0xdfffffff34347812 */ /* 0x000fe200078ec0ff */
[----:B------:R-:W-:Y:S01]  /*b0020*/  STL [R1+0x1dc], R35 ;  /* 0x0001dc2301007387 */ /* 0x000fe20000100800 */
[----:B------:R-:W-:Y:S01]  /*b0030*/  LOP3.LUT P3, RZ, R18, 0x10, RZ, 0xc0, !PT ;  /* 0x0000001012ff7812 */ /* 0x000fe2000786c0ff */
[----:B------:R-:W-:Y:S01]  /*b0040*/  ULDC UR57, c[0x0][0x228] ;  /* 0x00008a0000397ab9 */ /* 0x000fe20000000800 */
[----:B------:R-:W-:-:S04]  /*b0050*/  @P1 LOP3.LUT R54, R54, 0x200000, RZ, 0xfc, !PT ;  /* 0x0020000036361812 */ /* 0x000fc800078efcff */
[----:B------:R-:W-:-:S04]  /*b0060*/  LOP3.LUT R54, R54, 0xfdffffff, RZ, 0xc0, !PT ;  /* 0xfdffffff36367812 */ /* 0x000fc800078ec0ff */
[----:B------:R-:W-:Y:S02]  /*b0070*/  @P2 LOP3.LUT R54, R54, 0x2000000, RZ, 0xfc, !PT ;  /* 0x0200000036362812 */ /* 0x000fe400078efcff */
[----:B------:R-:W-:Y:S01]  /*b0080*/  ISETP.LT.AND P2, PT, R22, UR55, !P0 ;  /* 0x0000003716007c0c */ /* 0x000fe2000c741270 */
[----:B------:R-:W-:Y:S01]  /*b0090*/  STL [R1+0x1d8], R34 ;  /* 0x0001d82201007387 */ /* 0x000fe20000100800 */
        /* <DEDUP_REMOVED lines=24> */
[----:B------:R-:W-:Y:S02]  /*b0220*/  ISETP.LT.AND P4, PT, R21, UR42, !P3 ;  /* 0x0000002a15007c0c */ /* 0x000fe4000df81270 */
[C---:B------:R-:W-:Y:S01]  /*b0230*/  LOP3.LUT P1, RZ, R18.reuse, 0x8, RZ, 0xc0, !PT ;  /* 0x0000000812ff7812 */ /* 0x040fe2000782c0ff */
[----:B------:R-:W-:Y:S01]  /*b0240*/  STL [R1+0x1d4], R30 ;  /* 0x0001d41e01007387 */ /* 0x000fe20000100800 */
[----:B------:R-:W-:Y:S01]  /*b0250*/  LOP3.LUT P2, RZ, R18, 0x4, RZ, 0xc0, !PT ;  /* 0x0000000412ff7812 */ /* 0x000fe2000784c0ff */
[----:B------:R-:W-:-:S02]  /*b0260*/  ULDC UR42, c[0x0][0x228] ;  /* 0x00008a00002a7ab9 */ /* 0x000fc40000000800 */
[----:B------:R-:W3:Y:S02]  /*b0270*/  LDL.LU R23, [R1+0x4ca4] ;  /* 0x004ca40001177983 */ /* 0x000ee40000300800 */
[----:B------:R-:W-:Y:S02]  /*b0280*/  @P0 LOP3.LUT R54, R54, 0x2000, RZ, 0xfc, !PT ;  /* 0x0000200036360812 */ /* 0x000fe400078efcff */
[----:B------:R-:W-:Y:S01]  /*b0290*/  ISETP.LT.AND P0, PT, R43, UR37, !P3 ;  /* 0x000000252b007c0c */ /* 0x000fe2000df01270 */
[----:B------:R-:W-:Y:S01]  /*b02a0*/  ULDC UR37, c[0x0][0x228] ;  /* 0x00008a0000257ab9 */ /* 0x000fe20000000800 */
[----:B------:R-:W-:Y:S01]  /*b02b0*/  LOP3.LUT R54, R54, 0xfffdffff, RZ, 0xc0, !PT ;  /* 0xfffdffff36367812 */ /* 0x000fe200078ec0ff */
[----:B------:R-:W4:Y:S10]  /*b02c0*/  LDL.LU R24, [R1+0x4ca8] ;  /* 0x004ca80001187983 */ /* 0x000f340000300800 */
        /* <DEDUP_REMOVED lines=60> */
[----:B------:R-:W-:-:S12]  /*b0690*/  ULDC UR39, c[0x0][0x228] ;  /* 0x00008a0000277ab9 */ /* 0x000fd80000000800 */
        /* <DEDUP_REMOVED lines=190> */
[----:B------:R-:W-:-:S08]  /*b1280*/  ULDC.64 UR40, c[0x0][0x228] ;  /* 0x00008a0000287ab9 */ /* 0x000fd00000000a00 */
[----:B------:R-:W-:Y:S02]  /*b1290*/  @P0 LOP3.LUT R52, R52, 0x2000, RZ, 0xfc, !PT ;  /* 0x0000200034340812 */ /* 0x000fe400078efcff */
[----:B------:R-:W-:Y:S01]  /*b12a0*/  ISETP.LT.AND P0, PT, R43, UR43, !P3 ;  /* 0x0000002b2b007c0c */ /* 0x000fe2000df01270 */
[----:B------:R-:W-:Y:S01]  /*b12b0*/  ULDC.64 UR42, c[0x0][0x228] ;  /* 0x00008a00002a7ab9 */ /* 0x000fe20000000a00 */
[----:B------:R-:W-:Y:S02]  /*b12c0*/  LOP3.LUT R52, R52, 0xfffdffff, RZ, 0xc0, !PT ;  /* 0xfffdffff34347812 */ /* 0x000fe400078ec0ff */
[----:B------:R-:W-:Y:S01]  /*b12d0*/  ISETP.LT.AND P1, PT, R22, UR39, !P3 ;  /* 0x0000002716007c0c */ /* 0x000fe2000df21270 */
[----:B------:R-:W-:-:S08]  /*b12e0*/  ULDC.64 UR38, c[0x0][0x228] ;  /* 0x00008a0000267ab9 */ /* 0x000fd00000000a00 */
[----:B------:R-:W-:-:S04]  /*b12f0*/  @P0 LOP3.LUT R52, R52, 0x20000, RZ, 0xfc, !PT ;  /* 0x0002000034340812 */ /* 0x000fc800078efcff */
[----:B------:R-:W-:-:S04]  /*b1300*/  LOP3.LUT R52, R52, 0xfffeffff, RZ, 0xc0, !PT ;  /* 0xfffeffff34347812 */ /* 0x000fc800078ec0ff */
[----:B------:R-:W-:Y:S02]  /*b1310*/  @P2 LOP3.LUT R52, R52, 0x10000, RZ, 0xfc, !PT ;  /* 0x0001000034342812 */ /* 0x000fe400078efcff */
[----:B------:R-:W-:Y:S01]  /*b1320*/  ISETP.LT.AND P0, PT, R38, UR44, !P3 ;  /* 0x0000002c26007c0c */ /* 0x000fe2000df01270 */
[----:B------:R-:W-:Y:S01]  /*b1330*/  ULDC.64 UR44, c[0x0][0x228] ;  /* 0x00008a00002c7ab9 */ /* 0x000fe20000000a00 */
        /* <DEDUP_REMOVED lines=10> */
[----:B------:R-:W-:Y:S01]  /*b13e0*/  ULDC.64 UR8, c[0x0][0x228] ;  /* 0x00008a0000087ab9 */ /* 0x000fe20000000a00 */
        /* <DEDUP_REMOVED lines=35> */
[----:B------:R-:W-:Y:S02]  /*b1620*/  LOP3.LUT R52, R52, 0xfffffffb, RZ, 0xc0, !PT ;  /* 0xfffffffb34347812 */ /* 0x000fe400078ec0ff */
[----:B------:R-:W-:Y:S02]  /*b1630*/  LOP3.LUT R51, R51, 0xdfffffff, RZ, 0xc0, !PT ;  /* 0xdfffffff33337812 */ /* 0x000fe400078ec0ff */
[----:B------:R-:W-:Y:S02]  /*b1640*/  @P0 LOP3.LUT R52, R52, 0x4, RZ, 0xfc, !PT ;  /* 0x0000000434340812 */ /* 0x000fe400078efcff */
[----:B------:R-:W-:Y:S01]  /*b1650*/  ISETP.LT.AND P0, PT, R43, UR58, !P5 ;  /* 0x0000003a2b007c0c */ /* 0x000fe2000ef01270 */
[----:B------:R-:W-:Y:S01]  /*b1660*/  ULDC UR58, c[0x0][0x228] ;  /* 0x00008a00003a7ab9 */ /* 0x000fe20000000800 */
[----:B------:R-:W-:-:S03]  /*b1670*/  ISETP.LT.AND P2, PT, R21, UR59, !P5 ;  /* 0x0000003b15007c0c */ /* 0x000fc6000ef41270 */
[----:B------:R-:W-:Y:S02]  /*b1680*/  @P1 LOP3.LUT R51, R51, 0x20000000, RZ, 0xfc, !PT ;  /* 0x2000000033331812 */ /* 0x000fe400078efcff */
[----:B------:R-:W-:Y:S02]  /*b1690*/  ISETP.LT.AND P1, PT, R22, UR60, !P5 ;  /* 0x0000003c16007c0c */ /* 0x000fe4000ef21270 */
[----:B------:R-:W-:Y:S02]  /*b16a0*/  LOP3.LUT R52, R52, 0xfffffffd, RZ, 0xc0, !PT ;  /* 0xfffffffd34347812 */ /* 0x000fe400078ec0ff */
[----:B------:R-:W-:Y:S02]  /*b16b0*/  LOP3.LUT R51, R51, 0x7fffffff, RZ, 0xc0, !PT ;  /* 0x7fffffff33337812 */ /* 0x000fe400078ec0ff */
[----:B------:R-:W-:Y:S02]  /*b16c0*/  @P0 LOP3.LUT R52, R52, 0x2, RZ, 0xfc, !PT ;  /* 0x0000000234340812 */ /* 0x000fe400078efcff */
[----:B------:R-:W-:-:S02]  /*b16d0*/  ISETP.LT.AND P0, PT, R38, UR7, !P5 ;  /* 0x0000000726007c0c */ /* 0x000fc4000ef01270 */
[----:B------:R-:W-:-:S03]  /*b16e0*/  LOP3.LUT R52, R52, 0xfffffffe, RZ, 0xc0, !PT ;  /* 0xfffffffe34347812 */ /* 0x000fc600078ec0ff */
[----:B------:R-:W-:Y:S02]  /*b16f0*/  @P1 LOP3.LUT R51, R51, 0x80000000, RZ, 0xfc, !PT ;  /* 0x8000000033331812 */ /* 0x000fe400078efcff */
        /* <DEDUP_REMOVED lines=30> */
[----:B---3--:R-:W-:Y:S02]  /*b18e0*/  ISETP.GE.AND P0, PT, R23, UR45, PT ;  /* 0x0000002d17007c0c */ /* 0x008fe4000bf06270 */
[----:B------:R-:W3:Y:S01]  /*b18f0*/  LDL.LU R23, [R1+0x4cac] ;  /* 0x004cac0001177983 */ /* 0x000ee20000300800 */
[----:B------:R-:W-:Y:S02]  /*b1900*/  ISETP.LT.AND P2, PT, R41, UR11, !P6 ;  /* 0x0000000b29007c0c */ /* 0x000fe4000f741270 */
[----:B------:R-:W-:Y:S02]  /*b1910*/  ISETP.LT.AND P1, PT, R42, UR10, !P6 ;  /* 0x0000000a2a007c0c */ /* 0x000fe4000f721270 */
[----:B------:R-:W-:-:S09]  /*b1920*/  LOP3.LUT R51, R51, 0xfff7ffff, RZ, 0xc0, !PT ;  /* 0xfff7ffff33337812 */ /* 0x000fd200078ec0ff */
        /* <DEDUP_REMOVED lines=17> */
[----:B------:R-:W-:Y:S02]  /*b1a40*/  LOP3.LUT R51, R51, 0xffffbfff, RZ, 0xc0, !PT ;  /* 0xffffbfff33337812 */ /* 0x000fe400078ec0ff */
[----:B------:R-:W-:Y:S02]  /*b1a50*/  ISETP.LT.AND P2, PT, R41, UR22, !P0 ;  /* 0x0000001629007c0c */ /* 0x000fe4000c741270 */
[----:B------:R-:W-:Y:S02]  /*b1a60*/  @P1 LOP3.LUT R51, R51, 0x4000, RZ, 0xfc, !PT ;  /* 0x0000400033331812 */ /* 0x000fe400078efcff */
[----:B------:R-:W-:-:S02]  /*b1a70*/  ISETP.LT.AND P1, PT, R42, UR21, !P0 ;  /* 0x000000152a007c0c */ /* 0x000fc4000c721270 */
[----:B----4-:R-:W-:Y:S02]  /*b1a80*/  ISETP.GE.AND P0, PT, R24, UR43, PT ;  /* 0x0000002b18007c0c */ /* 0x010fe4000bf06270 */
[----:B------:R-:W4:Y:S01]  /*b1a90*/  LDL.LU R24, [R1+0x4cb0] ;  /* 0x004cb00001187983 */ /* 0x000f220000300800 */
[----:B------:R-:W-:-:S04]  /*b1aa0*/  LOP3.LUT R51, R51, 0xffffefff, RZ, 0xc0, !PT ;  /* 0xffffefff33337812 */ /* 0x000fc800078ec0ff */
        /* <DEDUP_REMOVED lines=18> */
[----:B------:R-:W-:Y:S02]  /*b1bd0*/  LOP3.LUT R51, R51, 0xffffffbf, RZ, 0xc0, !PT ;  /* 0xffffffbf33337812 */ /* 0x000fe400078ec0ff */
[----:B------:R-:W-:Y:S02]  /*b1be0*/  ISETP.LT.AND P3, PT, R40, UR35, !P0 ;  /* 0x0000002328007c0c */ /* 0x000fe4000c761270 */
[----:B------:R-:W-:Y:S02]  /*b1bf0*/  @P1 LOP3.LUT R51, R51, 0x40, RZ, 0xfc, !PT ;  /* 0x0000004033331812 */ /* 0x000fe400078efcff */
[----:B------:R-:W-:Y:S02]  /*b1c00*/  ISETP.LT.AND P2, PT, R41, UR34, !P0 ;  /* 0x0000002229007c0c */ /* 0x000fe4000c741270 */
[----:B------:R-:W-:Y:S02]  /*b1c10*/  ISETP.LT.AND P1, PT, R42, UR33, !P0 ;  /* 0x000000212a007c0c */ /* 0x000fe4000c721270 */
[----:B---3--:R-:W-:-:S02]  /*b1c20*/  ISETP.GE.AND P0, PT, R23, UR41, PT ;  /* 0x0000002917007c0c */ /* 0x008fc4000bf06270 */
[----:B------:R-:W3:Y:S01]  /*b1c30*/  LDL.LU R23, [R1+0x4cb4] ;  /* 0x004cb40001177983 */ /* 0x000ee20000300800 */
[----:B------:R-:W-:-:S04]  /*b1c40*/  LOP3.LUT R51, R51, 0xffffffef, RZ, 0xc0, !PT ;  /* 0xffffffef33337812 */ /* 0x000fc800078ec0ff */
[----:B------:R-:W-:-:S04]  /*b1c50*/  @P3 LOP3.LUT R51, R51, 0x10, RZ, 0xfc, !PT ;  /* 0x0000001033333812 */ /* 0x000fc800078efcff */
[----:B------:R-:W-:-:S04]  /*b1c60*/  LOP3.LUT R51, R51, 0xfffffff7, RZ, 0xc0, !PT ;  /* 0xfffffff733337812 */ /* 0x000fc800078ec0ff */
[----:B------:R-:W-:Y:S02]  /*b1c70*/  @P2 LOP3.LUT R51, R51, 0x8, RZ, 0xfc, !PT ;  /* 0x0000000833332812 */ /* 0x000fe400078efcff */
[----:B------:R-:W-:Y:S02]  /*b1c80*/  ISETP.LT.AND P2, PT, R39, UR8, !P0 ;  /* 0x0000000827007c0c */ /* 0x000fe4000c741270 */
[----:B------:R-:W-:Y:S02]  /*b1c90*/  LOP3.LUT R51, R51, 0xfffffffb, RZ, 0xc0, !PT ;  /* 0xfffffffb33337812 */ /* 0x000fe400078ec0ff */
[----:B--2---:R-:W-:Y:S02]  /*b1ca0*/  LOP3.LUT R50, R50, 0xdfffffff, RZ, 0xc0, !PT ;  /* 0xdfffffff32327812 */ /* 0x004fe400078ec0ff */
[----:B------:R-:W-:Y:S02]  /*b1cb0*/  @P1 LOP3.LUT R51, R51, 0x4, RZ, 0xfc, !PT ;  /* 0x0000000433331812 */ /* 0x000fe400078efcff */
[----:B------:R-:W-:-:S02]  /*b1cc0*/  ISETP.LT.AND P1, PT, R43, UR16, !P0 ;  /* 0x000000102b007c0c */ /* 0x000fc4000c721270 */
        /* <DEDUP_REMOVED lines=46> */
[----:B------:R-:W-:Y:S02]  /*b1fb0*/  LOP3.LUT R50, R50, 0xfffdffff, RZ, 0xc0, !PT ;  /* 0xfffdffff32327812 */ /* 0x000fe400078ec0ff */
[----:B------:R-:W-:Y:S02]  /*b1fc0*/  R2UR UR5, R36 ;  /* 0x00000000240572ca */ /* 0x000fe400000e0000 */
[----:B------:R-:W-:Y:S02]  /*b1fd0*/  R2UR UR4, R37 ;  /* 0x00000000250472ca */ /* 0x000fe400000e0000 */
[----:B---3--:R-:W-:-:S04]  /*b1fe0*/  ISETP.GE.AND P0, PT, R23, UR9, PT ;  /* 0x0000000917007c0c */ /* 0x008fc8000bf06270 */
[----:B------:R-:W-:Y:S02]  /*b1ff0*/  ISETP.LT.AND P3, PT, R43, UR55, !P0 ;  /* 0x000000372b007c0c */ /* 0x000fe4000c761270 */
[----:B------:R-:W-:Y:S02]  /*b2000*/  ISETP.LT.AND P2, PT, R21, UR56, !P0 ;  /* 0x0000003815007c0c */ /* 0x000fe4000c741270 */
[----:B------:R-:W-:-:S09]  /*b2010*/  ISETP.LT.AND P1, PT, R22, UR57, !P0 ;  /* 0x0000003916007c0c */ /* 0x000fd2000c721270 */
[----:B------:R-:W-:-:S04]  /*b2020*/  @P3 LOP3.LUT R50, R50, 0x20000, RZ, 0xfc, !PT ;  /* 0x0002000032323812 */ /* 0x000fc800078efcff */
[----:B------:R-:W-:-:S04]  /*b2030*/  LOP3.LUT R50, R50, 0xffff7fff, RZ, 0xc0, !PT ;  /* 0xffff7fff32327812 */ /* 0x000fc800078ec0ff */
[----:B------:R-:W-:-:S04]  /*b2040*/  LOP3.LUT R50, R50, 0xfffeffff, RZ, 0xc0, !PT ;  /* 0xfffeffff32327812 */ /* 0x000fc800078ec0ff */
[----:B------:R-:W-:-:S04]  /*b2050*/  @P2 LOP3.LUT R50, R50, 0x10000, RZ, 0xfc, !PT ;  /* 0x0001000032322812 */ /* 0x000fc800078efcff */
[----:B------:R-:W-:Y:S01]  /*b2060*/  @P1 LOP3.LUT R50, R50, 0x8000, RZ, 0xfc, !PT ;  /* 0x0000800032321812 */ /* 0x000fe200078efcff */
[----:B------:R-:W2:Y:S01]  /*b2070*/  LDL.LU R41, [R1+0x20f8] ;  /* 0x0020f80001297983 */ /* 0x000ea20000300800 */
[----:B------:R-:W-:Y:S01]  /*b2080*/  ULDC UR6, c[0x0][0x248] ;  /* 0x0000920000067ab9 */ /* 0x000fe20000000800 */
[----:B------:R-:W-:Y:S01]  /*b2090*/  ULDC UR10, c[0x0][0x228] ;  /* 0x00008a00000a7ab9 */ /* 0x000fe20000000800 */
[----:B------:R-:W-:Y:S01]  /*b20a0*/  ULDC UR32, c[0x0][0x228] ;  /* 0x00008a0000207ab9 */ /* 0x000fe20000000800 */
[----:B------:R-:W2:Y:S01]  /*b20b0*/  LDL.LU R42, [R1+0x20fc] ;  /* 0x0020fc00012a7983 */ /* 0x000ea20000300800 */
        /* <DEDUP_REMOVED lines=11> */
[----:B------:R-:W4:Y:S01]  /*b2170*/  LDL.LU R37, [R1+0x20e8] ;  /* 0x0020e80001257983 */ /* 0x000f220000300800 */
[----:B------:R-:W-:Y:S01]  /*b2180*/  ULDC UR40, c[0x0][0x228] ;  /* 0x00008a0000287ab9 */ /* 0x000fe20000000800 */
[----:B------:R-:W-:Y:S01]  /*b2190*/  ULDC UR49, c[0x0][0x228] ;  /* 0x00008a0000317ab9 */ /* 0x000fe20000000800 */
[----:B------:R-:W-:Y:S01]  /*b21a0*/  ULDC UR48, c[0x0][0x228] ;  /* 0x00008a0000307ab9 */ /* 0x000fe20000000800 */
[----:B------:R-:W4:Y:S01]  /*b21b0*/  LDL.LU R38, [R1+0x20ec] ;  /* 0x0020ec0001267983 */ /* 0x000f220000300800 */
[----:B------:R-:W-:Y:S01]  /*b21c0*/  VIADD R21, R20, UR6 ;  /* 0x0000000614157c36 */ /* 0x000fe20008000000 */
[----:B------:R-:W-:Y:S01]  /*b21d0*/  ULDC UR6, c[0x0][0x248] ;  /* 0x0000920000067ab9 */ /* 0x000fe20000000800 */
[----:B------:R-:W-:Y:S01]  /*b21e0*/  ULDC UR50, c[0x0][0x228] ;  /* 0x00008a0000327ab9 */ /* 0x000fe20000000800 */
[----:B------:R-:W-:Y:S01]  /*b21f0*/  STL [R1+0x5500], R50 ;  /* 0x0055003201007387 */ /* 0x000fe20000100800 */
[----:B------:R-:W-:Y:S01]  /*b2200*/  ULDC UR51, c[0x0][0x228] ;  /* 0x00008a0000337ab9 */ /* 0x000fe20000000800 */
        /* <DEDUP_REMOVED lines=57> */
[----:B------:R-:W4:Y:S04]  /*b25a0*/  LDL.LU R39, [R1+0x7c0] ;  /* 0x0007c00001277983 */ /* 0x000f280000300800 */
[----:B------:R-:W4:Y:S01]  /*b25b0*/  LDL.LU R40, [R1+0x7c4] ;  /* 0x0007c40001287983 */ /* 0x000f220000300800 */
[----:B------:R-:W-:-:S02]  /*b25c0*/  SHF.R.S32.HI R20, RZ, 0x1f, R21 ;  /* 0x0000001fff147819 */ /* 0x000fc40000011415 */
[----:B0-----:R-:W-:-:S05]  /*b25d0*/  IADD3 R18, P1, R21, R0, RZ ;  /* 0x0000000015127210 */ /* 0x001fca0007f3e0ff */
[----:B------:R-:W-:Y:S01]  /*b25e0*/  IMAD.X R19, R20, 0x1, R2, P1 ;  /* 0x0000000114137824 */ /* 0x000fe200008e0602 */
[----:B--2---:R-:W-:-:S05]  /*b25f0*/  F2FP.SATFINITE.E5M2.F32.PACK_AB_MERGE_C R17, R42, R41, RZ ;  /* 0x000000292a11723e */ /* 0x004fca00048060ff */
[----:B------:R3:W-:Y:S04]  /*b2600*/  STL [R1+0x5240], R17 ;  /* 0x0052401101007387 */ /* 0x0007e80000100800 */
        /* <DEDUP_REMOVED lines=10> */
[----:B---3--:R-:W-:-:S03]  /*b26b0*/  F2FP.SATFINITE.E5M2.F32.PACK_AB_MERGE_C R17, R22, R43, RZ ;  /* 0x0000002b1611723e */ /* 0x008fc600048060ff */
[----:B------:R-:W3:Y:S04]  /*b26c0*/  LDL.LU R27, [R1+0x20b0] ;  /* 0x0020b000011b7983 */ /* 0x000ee80000300800 */
[----:B------:R-:W3:Y:S04]  /*b26d0*/  LDL.LU R28, [R1+0x20b4] ;  /* 0x0020b400011c7983 */ /* 0x000ee80000300800 */
[----:B------:R-:W-:Y:S04]  /*b26e0*/  STL.64 [R1+0x20f8], R18 ;  /* 0x0020f81201007387 */ /* 0x000fe80000100a00 */
[----:B------:R4:W-:Y:S04]  /*b26f0*/  STL [R1+0x4c9c], R17 ;  /* 0x004c9c1101007387 */ /* 0x0009e80000100800 */
[----:B------:R-:W3:Y:S04]  /*b2700*/  LDL.LU R43, [R1+0x20b8] ;  /* 0x0020b800012b7983 */ /* 0x000ee80000300800 */
[----:B------:R-:W3:Y:S01]  /*b2710*/  LDL.LU R22, [R1+0x20bc] ;  /* 0x0020bc0001167983 */ /* 0x000ee20000300800 */
[----:B----4-:R-:W-:-:S03]  /*b2720*/  F2FP.SATFINITE.E5M2.F32.PACK_AB_MERGE_C R17, R38, R37, RZ ;  /* 0x000000252611723e */ /* 0x010fc600048060ff */
[----:B------:R-:W4:Y:S04]  /*b2730*/  LDL.LU R29, [R1+0x20a0] ;  /* 0x0020a000011d7983 */ /* 0x000f280000300800 */
[----:B------:R-:W4:Y:S04]  /*b2740*/  LDL.LU R30, [R1+0x20a4] ;  /* 0x0020a400011e7983 */ /* 0x000f280000300800 */
[----:B------:R0:W-:Y:S04]  /*b2750*/  STL [R1+0x4ca0], R17 ;  /* 0x004ca01101007387 */ /* 0x0001e80000100800 */
[----:B------:R-:W4:Y:S04]  /*b2760*/  LDL.LU R31, [R1+0x20a8] ;  /* 0x0020a800011f7983 */ /* 0x000f280000300800 */
[----:B------:R-:W4:Y:S01]  /*b2770*/  LDL.LU R32, [R1+0x20ac] ;  /* 0x0020ac0001207983 */ /* 0x000f220000300800 */
[----:B------:R-:W-:-:S03]  /*b2780*/  IADD3 R18, P1, R21, R3, RZ ;  /* 0x0000000315127210 */ /* 0x000fc60007f3e0ff */
[----:B------:R-:W4:Y:S02]  /*b2790*/  LDL.LU R33, [R1+0x2090] ;  /* 0x0020900001217983 */ /* 0x000f240000300800 */
[----:B------:R-:W-:Y:S02]  /*b27a0*/  IMAD.X R19, R20, 0x1, R4, P1 ;  /* 0x0000000114137824 */ /* 0x000fe400008e0604 */
[----:B------:R-:W4:Y:S04]  /*b27b0*/  LDL.LU R34, [R1+0x2094] ;  /* 0x0020940001227983 */ /* 0x000f280000300800 */
[----:B------:R-:W4:Y:S04]  /*b27c0*/  LDL.LU R35, [R1+0x2098] ;  /* 0x0020980001237983 */ /* 0x000f280000300800 */
[----:B------:R1:W-:Y:S04]  /*b27d0*/  STL.64 [R1+0x20e8], R18 ;  /* 0x0020e81201007387 */ /* 0x0003e80000100a00 */
[----:B------:R-:W4:Y:S01]  /*b27e0*/  LDL.LU R36, [R1+0x209c] ;  /* 0x00209c0001247983 */ /* 0x000f220000300800 */
[----:B0-----:R-:W-:-:S03]  /*b27f0*/  F2FP.SATFINITE.E5M2.F32.PACK_AB_MERGE_C R17, R40, R39, RZ ;  /* 0x000000272811723e */ /* 0x001fc600048060ff */
[----:B------:R-:W4:Y:S04]  /*b2800*/  LDL.LU R37, [R1+0x2080] ;  /* 0x0020800001257983 */ /* 0x000f280000300800 */
[----:B------:R-:W4:Y:S01]  /*b2810*/  LDL.LU R38, [R1+0x2084] ;  /* 0x0020840001267983 */ /* 0x000f220000300800 */
[----:B-1----:R-:W-:-:S03]  /*b2820*/  IADD3 R18, P1, R21, R5, RZ ;  /* 0x0000000515127210 */ /* 0x002fc60007f3e0ff */
[----:B------:R-:W4:Y:S04]  /*b2830*/  LDL.LU R39, [R1+0x2088] ;  /* 0x0020880001277983 */ /* 0x000f280000300800 */
[----:B------:R-:W4:Y:S01]  /*b2840*/  LDL.LU R40, [R1+0x208c] ;  /* 0x00208c0001287983 */ /* 0x000f220000300800 */
[----:B------:R-:W-:-:S03]  /*b2850*/  IMAD.X R19, R20, 0x1, R6, P1 ;  /* 0x0000000114137824 */ /* 0x000fc600008e0606 */
[----:B------:R2:W-:Y:S02]  /*b2860*/  STL [R1+0x2164], R17 ;  /* 0x0021641101007387 */ /* 0x0005e40000100800 */
[----:B--2---:R-:W-:-:S05]  /*b2870*/  F2FP.SATFINITE.E5M2.F32.PACK_AB_MERGE_C R17, R45, R46, RZ ;  /* 0x0000002e2d11723e */ /* 0x004fca00048060ff */
[----:B------:R0:W-:Y:S04]  /*b2880*/  STL [R1+0x4c98], R17 ;  /* 0x004c981101007387 */ /* 0x0001e80000100800 */
[----:B------:R1:W-:Y:S01]  /*b2890*/  STL.64 [R1+0x20e0], R18 ;  /* 0x0020e01201007387 */ /* 0x0003e20000100a00 */
[----:B------:R-:W-:Y:S02]  /*b28a0*/  F2FP.SATFINITE.E5M2.F32.PACK_AB_MERGE_C R44, R50, R44, RZ ;  /* 0x0000002c322c723e */ /* 0x000fe400048060ff */
[----:B0-----:R-:W-:Y:S02]  /*b28b0*/  F2FP.SATFINITE.E5M2.F32.PACK_AB_MERGE_C R17, R24, R23, RZ ;  /* 0x000000171811723e */ /* 0x001fe400048060ff */
[----:B-1----:R-:W-:Y:S01]  /*b28c0*/  IADD3 R18, P1, R21, R7, RZ ;  /* 0x0000000715127210 */ /* 0x002fe20007f3e0ff */
[----:B------:R-:W-:Y:S04]  /*b28d0*/  STL [R1+0x51e4], R44 ;  /* 0x0051e42c01007387 */ /* 0x000fe80000100800 */
[----:B------:R-:W-:Y:S01]  /*b28e0*/  IMAD.X R19, R20, 0x1, R8, P1 ;  /* 0x0000000114137824 */ /* 0x000fe200008e0608 */
[----:B------:R0:W-:Y:S04]  /*b28f0*/  STL [R1+0x5224], R17 ;  /* 0x0052241101007387 */ /* 0x0001e80000100800 */
[----:B------:R1:W-:Y:S01]  /*b2900*/  STL.64 [R1+0x20d0], R18 ;  /* 0x0020d01201007387 */ /* 0x0003e20000100a00 */
[----:B0-----:R-:W-:-:S03]  /*b2910*/  F2FP.SATFINITE.E5M2.F32.PACK_AB_MERGE_C R17, R42, R41, RZ ;  /* 0x000000292a11723e */ /* 0x001fc600048060ff */
[----:B------:R-:W2:Y:S01]  /*b2920*/  LDL.LU R41, [R1+0x2070] ;  /* 0x0020700001297983 */ /* 0x000ea20000300800 */
[----:B-1----:R-:W-:-:S05]  /*b2930*/  F2FP.SATFINITE.E5M2.F32.PACK_AB_MERGE_C R18, R26, R25, RZ ;  /* 0x000000191a12723e */ /* 0x002fca00048060ff */
[----:B------:R0:W-:Y:S04]  /*b2940*/  STL [R1+0x5178], R18 ;  /* 0x0051781201007387 */ /* 0x0001e80000100800 */
[----:B------:R-:W2:Y:S01]  /*b2950*/  LDL.LU R42, [R1+0x2074] ;  /* 0x00207400012a7983 */ /* 0x000ea20000300800 */
[----:B0-----:R-:W-:-:S03]  /*b2960*/  IADD3 R18, P1, R21, R9, RZ ;  /* 0x0000000915127210 */ /* 0x001fc60007f3e0ff */
[----:B------:R3:W-:Y:S02]  /*b2970*/  STL [R1+0x519c], R17 ;  /* 0x00519c1101007387 */ /* 0x0007e40000100800 */
[----:B------:R-:W-:-:S05]  /*b2980*/  IMAD.X R19, R20, 0x1, R10, P1 ;  /* 0x0000000114137824 */ /* 0x000fca00008e060a */
[----:B------:R0:W-:Y:S01]  /*b2990*/  STL.64 [R1+0x20c0], R18 ;  /* 0x0020c01201007387 */ /* 0x0001e20000100a00 */
[----:B---3--:R-:W-:-:S03]  /*b29a0*/  F2FP.SATFINITE.E5M2.F32.PACK_AB_MERGE_C R17, R22, R43, RZ ;  /* 0x0000002b1611723e */ /* 0x008fc600048060ff */
[----:B------:R-:W3:Y:S01]  /*b29b0*/  LDL.LU R43, [R1+0x2078] ;  /* 0x00207800012b7983 */ /* 0x000ee20000300800 */
[----:B0-----:R-:W-:-:S05]  /*b29c0*/  F2FP.SATFINITE.E5M2.F32.PACK_AB_MERGE_C R18, R28, R27, RZ ;  /* 0x0000001b1c12723e */ /* 0x001fca00048060ff */
[----:B------:R0:W-:Y:S04]  /*b29d0*/  STL [R1+0x510c], R18 ;  /* 0x00510c1201007387 */ /* 0x0001e80000100800 */
[----:B------:R-:W3:Y:S01]  /*b29e0*/  LDL.LU R22, [R1+0x207c] ;  /* 0x00207c0001167983 */ /* 0x000ee20000300800 */
[----:B0-----:R-:W-:-:S03]  /*b29f0*/  IADD3 R18, P1, R21, R11, RZ ;  /* 0x0000000b15127210 */ /* 0x001fc60007f3e0ff */
[----:B------:R0:W-:Y:S02]  /*b2a00*/  STL [R1+0x5124], R17 ;  /* 0x0051241101007387 */ /* 0x0001e40000100800 */
[----:B------:R-:W-:Y:S01]  /*b2a10*/  IMAD.X R19, R20, 0x1, R12, P1 ;  /* 0x0000000114137824 */ /* 0x000fe200008e060c */
[----:B----4-:R-:W-:-:S04]  /*b2a20*/  F2FP.SATFINITE.E5M2.F32.PACK_AB_MERGE_C R23, R30, R29, RZ ;  /* 0x0000001d1e17723e */ /* 0x010fc800048060ff */
[----:B------:R1:W-:Y:S01]  /*b2a30*/  STL.64 [R1+0x20b0], R18 ;  /* 0x0020b01201007387 */ /* 0x0003e20000100a00 */
[----:B0-----:R-:W-:-:S03]  /*b2a40*/  F2FP.SATFINITE.E5M2.F32.PACK_AB_MERGE_C R17, R32, R31, RZ ;  /* 0x0000001f2011723e */ /* 0x001fc600048060ff */
[----:B------:R-:W-:Y:S01]  /*b2a50*/  STL [R1+0x509c], R23 ;  /* 0x00509c1701007387 */ /* 0x000fe20000100800 */
[----:B-1----:R-:W-:-:S03]  /*b2a60*/  IADD3 R18, P1, R21, R13, RZ ;  /* 0x0000000d15127210 */ /* 0x002fc60007f3e0ff */
[----:B------:R0:W-:Y:S02]  /*b2a70*/  STL [R1+0x50b4], R17 ;  /* 0x0050b41101007387 */ /* 0x0001e40000100800 */
[----:B------:R-:W-:-:S05]  /*b2a80*/  IMAD.X R19, R20, 0x1, R15, P1 ;  /* 0x0000000114137824 */ /* 0x000fca00008e060f */
[----:B------:R1:W-:Y:S01]  /*b2a90*/  STL.64 [R1+0x20a0], R18 ;  /* 0x0020a01201007387 */ /* 0x0003e20000100a00 */
[----:B0-----:R-:W-:Y:S02]  /*b2aa0*/  F2FP.SATFINITE.E5M2.F32.PACK_AB_MERGE_C R17, R34, R33, RZ ;  /* 0x000000212211723e */ /* 0x001fe400048060ff */
[----:B-1----:R-:W-:-:S03]  /*b2ab0*/  IADD3 R18, P1, R21, R14, RZ ;  /* 0x0000000e15127210 */ /* 0x002fc60007f3e0ff */
[----:B------:R0:W-:Y:S02]  /*b2ac0*/  STL [R1+0x5054], R17 ;  /* 0x0050541101007387 */ /* 0x0001e40000100800 */
[----:B------:R-:W-:-:S05]  /*b2ad0*/  IMAD.X R19, R20, 0x1, R16, P1 ;  /* 0x0000000114137824 */ /* 0x000fca00008e0610 */
[----:B------:R1:W-:Y:S01]  /*b2ae0*/  STL.64 [R1+0x2090], R18 ;  /* 0x0020901201007387 */ /* 0x0003e20000100a00 */
[----:B0-----:R-:W-:Y:S02]  /*b2af0*/  F2FP.SATFINITE.E5M2.F32.PACK_AB_MERGE_C R17, R38, R37, RZ ;  /* 0x000000252611723e */ /* 0x001fe400048060ff */
[----:B-1----:R-:W-:-:S05]  /*b2b00*/  F2FP.SATFINITE.E5M2.F32.PACK_AB_MERGE_C R18, R36, R35, RZ ;  /* 0x000000232412723e */ /* 0x002fca00048060ff */
[----:B------:R-:W-:Y:S04]  /*b2b10*/  STL [R1+0x5070], R18 ;  /* 0x0050701201007387 */ /* 0x000fe80000100800 */
[----:B------:R0:W-:Y:S04]  /*b2b20*/  STL [R1+0x4fc4], R17 ;  /* 0x004fc41101007387 */ /* 0x0001e80000100800 */
[----:B------:R-:W4:Y:S04]  /*b2b30*/  LDL.LU R46, [R1+0x2060] ;  /* 0x00206000012e7983 */ /* 0x000f280000300800 */
[----:B------:R-:W4:Y:S01]  /*b2b40*/  LDL.LU R45, [R1+0x2064] ;  /* 0x00206400012d7983 */ /* 0x000f220000300800 */
[----:B0-----:R-:W-:-:S05]  /*b2b50*/  F2FP.SATFINITE.E5M2.F32.PACK_AB_MERGE_C R17, R40, R39, RZ ;  /* 0x000000272811723e */ /* 0x001fca00048060ff */
[----:B------:R-:W-:Y:S04]  /*b2b60*/  STL [R1+0x4ff4], R17 ;  /* 0x004ff41101007387 */ /* 0x000fe80000100800 */
[----:B------:R-:W4:Y:S04]  /*b2b70*/  LDL.LU R44, [R1+0x2068] ;  /* 0x00206800012c7983 */ /* 0x000f280000300800 */
[----:B------:R-:W4:Y:S01]  /*b2b80*/  LDL.LU R50, [R1+0x206c] ;  /* 0x00206c0001327983 */ /* 0x000f220000300800 */
[----:B------:R-:W-:Y:S01]  /*b2b90*/  VIADD R20, R21, UR6 ;  /* 0x0000000615147c36 */ /* 0x000fe20008000000 */
[----:B------:R-:W-:-:S02]  /*b2ba0*/  ULDC UR6, c[0x0][0x248] ;  /* 0x0000920000067ab9 */ /* 0x000fc40000000800 */
[----:B------:R-:W4:Y:S04]  /*b2bb0*/  LDL.LU R35, [R1+0x2050] ;  /* 0x0020500001237983 */ /* 0x000f280000300800 */
[----:B------:R-:W4:Y:S01]  /*b2bc0*/  LDL.LU R36, [R1+0x2054] ;  /* 0x0020540001247983 */ /* 0x000f220000300800 */
[----:B------:R-:W-:Y:S02]  /*b2bd0*/  SHF.R.S32.HI R21, RZ, 0x1f, R20 ;  /* 0x0000001fff157819 */ /* 0x000fe40000011414 */
[----:B------:R-:W-:Y:S01]  /*b2be0*/  IADD3 R18, P1, R20, R0, RZ ;  /* 0x0000000014127210 */ /* 0x000fe20007f3e0ff */
[----:B------:R-:W4:Y:S04]  /*b2bf0*/  LDL.LU R39, [R1+0x2058] ;  /* 0x0020580001277983 */ /* 0x000f280000300800 */
[----:B------:R-:W4:Y:S01]  /*b2c00*/  LDL.LU R40, [R1+0x205c] ;  /* 0x00205c0001287983 */ /* 0x000f220000300800 */
[----:B------:R-:W-:-:S03]  /*b2c10*/  IMAD.X R19, R21, 0x1, R2, P1 ;  /* 0x0000000115137824 */ /* 0x000fc600008e0602 */
[----:B------:R-:W4:Y:S04]  /*b2c20*/  LDL.LU R23, [R1+0x2040] ;  /* 0x0020400001177983 */ /* 0x000f280000300800 */
[----:B------:R-:W4:Y:S04]  /*b2c30*/  LDL.LU R24, [R1+0x2044] ;  /* 0x0020440001187983 */ /* 0x000f280000300800 */
[----:B------:R0:W-:Y:S02]  /*b2c40*/  STL.64 [R1+0x2080], R18 ;  /* 0x0020801201007387 */ /* 0x0001e40000100a00 */
[----:B0-----:R-:W-:-:S05]  /*b2c50*/  IADD3 R18, P1, R20, R3, RZ ;  /* 0x0000000314127210 */ /* 0x001fca0007f3e0ff */
[----:B------:R-:W-:Y:S01]  /*b2c60*/  IMAD.X R19, R21, 0x1, R4, P1 ;  /* 0x0000000115137824 */ /* 0x000fe200008e0604 */
[----:B--2---:R-:W-:-:S05]  /*b2c70*/  F2FP.SATFINITE.E5M2.F32.PACK_AB_MERGE_C R17, R42, R41, RZ ;  /* 0x000000292a11723e */ /* 0x004fca00048060ff */
[----:B------:R3:W-:Y:S04]  /*b2c80*/  STL [R1+0x4f08], R17 ;  /* 0x004f081101007387 */ /* 0x0007e80000100800 */
[----:B------:R-:W2:Y:S04]  /*b2c90*/  LDL.LU R41, [R1+0x2048] ;  /* 0x0020480001297983 */ /* 0x000ea80000300800 */
[----:B------:R-:W2:Y:S04]  /*b2ca0*/  LDL.LU R42, [R1+0x204c] ;  /* 0x00204c00012a7983 */ /* 0x000ea80000300800 */
[----:B------:R-:W2:Y:S04]  /*b2cb0*/  LDL.LU R25, [R1+0x2030] ;  /* 0x0020300001197983 */ /* 0x000ea80000300800 */
[----:B------:R-:W2:Y:S01]  /*b2cc0*/  LDL.LU R26, [R1+0x2034] ;  /* 0x00203400011a7983 */ /* 0x000ea20000300800 */
[----:B---3--:R-:W-:-:S05]  /*b2cd0*/  F2FP.SATFINITE.E5M2.F32.PACK_AB_MERGE_C R17, R22, R43, RZ ;  /* 0x0000002b1611723e */ /* 0x008fca00048060ff */
[----:B------:R-:W-:Y:S04]  /*b2ce0*/  STL [R1+0x4f14], R17 ;  /* 0x004f141101007387 */ /* 0x000fe80000100800 */
        /* <DEDUP_REMOVED lines=9> */
[----:B------:R0:W-:Y:S04]  /*b2d80*/  STL.64 [R1+0x2070], R18 ;  /* 0x0020701201007387 */ /* 0x0001e80000100a00 */
[----:B------:R-:W3:Y:S04]  /*b2d90*/  LDL.LU R38, [R1+0x201c] ;  /* 0x00201c0001267983 */ /* 0x000ee80000300800 */
[----:B------:R-:W3:Y:S04]  /*b2da0*/  LDL.LU R43, [R1+0x2000] ;  /* 0x00200000012b7983 */ /* 0x000ee80000300800 */
[----:B------:R-:W3:Y:S01]  /*b2db0*/  LDL.LU R22, [R1+0x2004] ;  /* 0x0020040001167983 */ /* 0x000ee20000300800 */
[----:B0-----:R-:W-:-:S05]  /*b2dc0*/  IADD3 R18, P1, R20, R5, RZ ;  /* 0x0000000514127210 */ /* 0x001fca0007f3e0ff */
[----:B------:R-:W-:Y:S01]  /*b2dd0*/  IMAD.X R19, R21, 0x1, R6, P1 ;  /* 0x0000000115137824 */ /* 0x000fe200008e0606 */
[----:B----4-:R-:W-:-:S05]  /*b2de0*/  F2FP.SATFINITE.E5M2.F32.PACK_AB_MERGE_C R45, R45, R46, RZ ;  /* 0x0000002e2d2d723e */ /* 0x010fca00048060ff */
[----:B------:R-:W-:Y:S01]  /*b2df0*/  STL [R1+0x4cac], R45 ;  /* 0x004cac2d01007387 */ /* 0x000fe20000100800 */
[----:B------:R-:W-:-:S05]  /*b2e00*/  F2FP.SATFINITE.E5M2.F32.PACK_AB_MERGE_C R17, R50, R44, RZ ;  /* 0x0000002c3211723e */ /* 0x000fca00048060ff */
[----:B------:R0:W-:Y:S02]  /*b2e10*/  STL [R1+0x4e98], R17 ;  /* 0x004e981101007387 */ /* 0x0001e40000100800 */
[----:B0-----:R-:W-:Y:S02]  /*b2e20*/  F2FP.SATFINITE.E5M2.F32.PACK_AB_MERGE_C R17, R36, R35, RZ ;  /* 0x000000232411723e */ /* 0x001fe400048060ff */
[----:B------:R-:W4:Y:S04]  /*b2e30*/  LDL.LU R35, [R1+0x2008] ;  /* 0x0020080001237983 */ /* 0x000f280000300800 */
[----:B------:R-:W4:Y:S04]  /*b2e40*/  LDL.LU R36, [R1+0x200c] ;  /* 0x00200c0001247983 */ /* 0x000f280000300800 */
[----:B------:R0:W-:Y:S04]  /*b2e50*/  STL.64 [R1+0x2060], R18 ;  /* 0x0020601201007387 */ /* 0x0001e80000100a00 */
[----:B------:R1:W-:Y:S01]  /*b2e60*/  STL [R1+0x2098], R17 ;  /* 0x0020981101007387 */ /* 0x0003e20000100800 */
[----:B0-----:R-:W-:-:S02]  /*b2e70*/  IADD3 R18, P1, R20, R7, RZ ;  /* 0x0000000714127210 */ /* 0x001fc40007f3e0ff */
[----:B-1----:R-:W-:Y:S02]  /*b2e80*/  F2FP.SATFINITE.E5M2.F32.PACK_AB_MERGE_C R17, R40, R39, RZ ;  /* 0x000000272811723e */ /* 0x002fe400048060ff */
[----:B------:R-:W4:Y:S01]  /*b2e90*/  LDL.LU R39, [R1+0x1ff0] ;  /* 0x001ff00001277983 */ /* 0x000f220000300800 */
[----:B------:R-:W-:-:S03]  /*b2ea0*/  IMAD.X R19, R21, 0x1, R8, P1 ;  /* 0x0000000115137824 */ /* 0x000fc600008e0608 */
[----:B------:R-:W4:Y:S04]  /*b2eb0*/  LDL.LU R40, [R1+0x1ff4] ;  /* 0x001ff40001287983 */ /* 0x000f280000300800 */
[----:B------:R-:W-:Y:S04]  /*b2ec0*/  STL [R1+0x20d8], R17 ;  /* 0x0020d81101007387 */ /* 0x000fe80000100800 */
[----:B------:R0:W-:Y:S02]  /*b2ed0*/  STL.64 [R1+0x2050], R18 ;  /* 0x0020501201007387 */ /* 0x0001e40000100a00 */
[----:B0-----:R-:W-:-:S02]  /*b2ee0*/  F2FP.SATFINITE.E5M2.F32.PACK_AB_MERGE_C R18, R24, R23, RZ ;  /* 0x000000171812723e */ /* 0x001fc400048060ff */
[----:B--2---:R-:W-:Y:S02]  /*b2ef0*/  F2FP.SATFINITE.E5M2.F32.PACK_AB_MERGE_C R17, R42, R41, RZ ;  /* 0x000000292a11723e */ /* 0x004fe400048060ff */
[----:B------:R-:W2:Y:S04]  /*b2f00*/  LDL.LU R41, [R1+0x1ff8] ;  /* 0x001ff80001297983 */ /* 0x000ea80000300800 */
[----:B------:R0:W-:Y:S04]  /*b2f10*/  STL [R1+0x2058], R18 ;  /* 0x0020581201007387 */ /* 0x0001e80000100800 */
[----:B------:R-:W2:Y:S01]  /*b2f20*/  LDL.LU R42, [R1+0x1ffc] ;  /* 0x001ffc00012a7983 */ /* 0x000ea20000300800 */
[----:B0-----:R-:W-:-:S03]  /*b2f30*/  IADD3 R18, P1, R20, R9, RZ ;  /* 0x0000000914127210 */ /* 0x001fc60007f3e0ff */
[----:B------:R-:W-:Y:S02]  /*b2f40*/  STL [R1+0x204c], R17 ;  /* 0x00204c1101007387 */ /* 0x000fe40000100800 */
[----:B------:R-:W-:Y:S01]  /*b2f50*/  IMAD.X R19, R21, 0x1, R10, P1 ;  /* 0x0000000115137824 */ /* 0x000fe200008e060a */
[----:B------:R-:W-:-:S04]  /*b2f60*/  F2FP.SATFINITE.E5M2.F32.PACK_AB_MERGE_C R23, R26, R25, RZ ;  /* 0x000000191a17723e */ /* 0x000fc800048060ff */
[----:B------:R0:W-:Y:S04]  /*b2f70*/  STL.64 [R1+0x2040], R18 ;  /* 0x0020401201007387 */ /* 0x0001e80000100a00 */
[----:B------:R1:W-:Y:S01]  /*b2f80*/  STL [R1+0x2048], R23 ;  /* 0x0020481701007387 */ /* 0x0003e20000100800 */
[----:B0-----:R-:W-:Y:S02]  /*b2f90*/  IADD3 R18, P1, R20, R11, RZ ;  /* 0x0000000b14127210 */ /* 0x001fe40007f3e0ff */
[----:B---3--:R-:W-:-:S03]  /*b2fa0*/  F2FP.SATFINITE.E5M2.F32.PACK_AB_MERGE_C R17, R28, R27, RZ ;  /* 0x0000001b1c11723e */ /* 0x008fc600048060ff */
[C---:B------:R-:W-:Y:S02]  /*b2fb0*/  IMAD.X R19, R21.reuse, 0x1, R12, P1 ;  /* 0x0000000115137824 */ /* 0x040fe400008e060c */
[----:B------:R0:W-:Y:S04]  /*b2fc0*/  STL [R1+0x203c], R17 ;  /* 0x00203c1101007387 */ /* 0x0001e80000100800 */
[----:B------:R3:W-:Y:S01]  /*b2fd0*/  STL.64 [R1+0x2030], R18 ;  /* 0x0020301201007387 */ /* 0x0007e20000100a00 */
[----:B-1----:R-:W-:Y:S02]  /*b2fe0*/  F2FP.SATFINITE.E5M2.F32.PACK_AB_MERGE_C R23, R30, R29, RZ ;  /* 0x0000001d1e17723e */ /* 0x002fe400048060ff */
[----:B0-----:R-:W-:Y:S02]  /*b2ff0*/  F2FP.SATFINITE.E5M2.F32.PACK_AB_MERGE_C R17, R32, R31, RZ ;  /* 0x0000001f2011723e */ /* 0x001fe400048060ff */
[----:B---3--:R-:W-:Y:S01]  /*b3000*/  IADD3 R18, P1, R20, R13, RZ ;  /* 0x0000000d14127210 */ /* 0x008fe20007f3e0ff */
[----:B------:R-:W-:Y:S04]  /*b3010*/  STL [R1+0x2038], R23 ;  /* 0x0020381701007387 */ /* 0x000fe80000100800 */
[----:B------:R-:W-:Y:S01]  /*b3020*/  IMAD.X R19, R21, 0x1, R15, P1 ;  /* 0x0000000115137824 */ /* 0x000fe200008e060f */
[----:B------:R0:W-:Y:S04]  /*b3030*/  STL [R1+0x202c], R17 ;  /* 0x00202c1101007387 */ /* 0x0001e80000100800 */
[----:B------:R1:W-:Y:S01]  /*b3040*/  STL.64 [R1+0x2020], R18 ;  /* 0x0020201201007387 */ /* 0x0003e20000100a00 */
[----:B0-----:R-:W-:-:S02]  /*b3050*/  F2FP.SATFINITE.E5M2.F32.PACK_AB_MERGE_C R17, R34, R33, RZ ;  /* 0x000000212211723e */ /* 0x001fc400048060ff */
[----:B-1----:R-:W-:-:S03]  /*b3060*/  IADD3 R18, P1, R20, R14, RZ ;  /* 0x0000000e14127210 */ /* 0x002fc60007f3e0ff */
[----:B------:R0:W-:Y:S02]  /*b3070*/  STL [R1+0x2028], R17 ;  /* 0x0020281101007387 */ /* 0x0001e40000100800 */
[----:B------:R-:W-:-:S05]  /*b3080*/  IMAD.X R19, R21, 0x1, R16, P1 ;  /* 0x0000000115137824 */ /* 0x000fca00008e0610 */
[----:B------:R1:W-:Y:S01]  /*b3090*/  STL.64 [R1+0x2010], R18 ;  /* 0x0020101201007387 */ /* 0x0003e20000100a00 */
[----:B0-----:R-:W-:Y:S02]  /*b30a0*/  F2FP.SATFINITE.E5M2.F32.PACK_AB_MERGE_C R17, R22, R43, RZ ;  /* 0x0000002b1611723e */ /* 0x001fe400048060ff */
[----:B-1----:R-:W-:Y:S02]  /*b30b0*/  F2FP.SATFINITE.E5M2.F32.PACK_AB_MERGE_C R18, R38, R37, RZ ;  /* 0x000000252612723e */ /* 0x002fe400048060ff */
[----:B------:R-:W3:Y:S04]  /*b30c0*/  LDL.LU R37, [R1+0x1fe0] ;  /* 0x001fe00001257983 */ /* 0x000ee80000300800 */
[----:B------:R0:W-:Y:S04]  /*b30d0*/  STL [R1+0x201c], R18 ;  /* 0x00201c1201007387 */ /* 0x0001e80000100800 */
[----:B------:R-:W3:Y:S04]  /*b30e0*/  LDL.LU R38, [R1+0x1fe4] ;  /* 0x001fe40001267983 */ /* 0x000ee80000300800 */
[----:B------:R4:W-:Y:S04]  /*b30f0*/  STL [R1+0x2018], R17 ;  /* 0x0020181101007387 */ /* 0x0009e80000100800 */
[----:B------:R-:W3:Y:S04]  /*b3100*/  LDL.LU R43, [R1+0x1fe8] ;  /* 0x001fe800012b7983 */ /* 0x000ee80000300800 */
[----:B------:R-:W3:Y:S01]  /*b3110*/  LDL.LU R22, [R1+0x1fec] ;  /* 0x001fec0001167983 */ /* 0x000ee20000300800 */
[----:B------:R-:W-:Y:S01]  /*b3120*/  VIADD R20, R20, UR6 ;  /* 0x0000000614147c36 */ /* 0x000fe20008000000 */
[----:B------:R-:W-:-:S04]  /*b3130*/  ULDC UR6, c[0x0][0x248] ;  /* 0x0000920000067ab9 */ /* 0x000fc80000000800 */
[----:B------:R-:W-:Y:S02]  /*b3140*/  SHF.R.S32.HI R21, RZ, 0x1f, R20 ;  /* 0x0000001fff157819 */ /* 0x000fe40000011414 */
[----:B0-----:R-:W-:-:S05]  /*b3150*/  IADD3 R18, P1, R20, R0, RZ ;  /* 0x0000000014127210 */ /* 0x001fca0007f3e0ff */
[----:B------:R-:W-:Y:S01]  /*b3160*/  IMAD.X R19, R21, 0x1, R2, P1 ;  /* 0x0000000115137824 */ /* 0x000fe200008e0602 */
[----:B----4-:R-:W-:-:S05]  /*b3170*/  F2FP.SATFINITE.E5M2.F32.PACK_AB_MERGE_C R17, R36, R35, RZ ;  /* 0x000000232411723e */ /* 0x010fca00048060ff */
[----:B------:R0:W-:Y:S04]  /*b3180*/  STL [R1+0x200c], R17 ;  /* 0x00200c1101007387 */ /* 0x0001e80000100800 */
[----:B------:R-:W4:Y:S04]  /*b3190*/  LDL.LU R44, [R1+0x1fd0] ;  /* 0x001fd000012c7983 */ /* 0x000f280000300800 */
[----:B------:R-:W4:Y:S04]  /*b31a0*/  LDL.LU R50, [R1+0x1fd4] ;  /* 0x001fd40001327983 */ /* 0x000f280000300800 */
[----:B------:R1:W-:Y:S01]  /*b31b0*/  STL.64 [R1+0x2000], R18 ;  /* 0x0020001201007387 */ /* 0x0003e20000100a00 */
[----:B0-----:R-:W-:-:S05]  /*b31c0*/  F2FP.SATFINITE.E5M2.F32.PACK_AB_MERGE_C R17, R40, R39, RZ ;  /* 0x000000272811723e */ /* 0x001fca00048060ff */
        /* <DEDUP_REMOVED lines=15> */
[----:B-1----:R-:W-:-:S05]  /*b32c0*/  IADD3 R18, P1, R20, R3, RZ ;  /* 0x0000000314127210 */ /* 0x002fca0007f3e0ff */
[----:B------:R-:W-:Y:S01]  /*b32d0*/  IMAD.X R19, R21, 0x1, R4, P1 ;  /* 0x0000000115137824 */ /* 0x000fe200008e0604 */
[----:B--2---:R-:W-:Y:S02]  /*b32e0*/  F2FP.SATFINITE.E5M2.F32.PACK_AB_MERGE_C R47, R42, R41, RZ ;  /* 0x000000292a2f723e */ /* 0x004fe400048060ff */
[----:B------:R-:W2:Y:S04]  /*b32f0*/  LDL.LU R41, [R1+0x1f90] ;  /* 0x001f900001297983 */ /* 0x000ea80000300800 */
[----:B------:R-:W2:Y:S04]  /*b3300*/  LDL.LU R42, [R1+0x1f94] ;  /* 0x001f9400012a7983 */ /* 0x000ea80000300800 */
[----:B------:R-:W-:Y:S04]  /*b3310*/  STL [R1+0x5768], R47 ;  /* 0x0057682f01007387 */ /* 0x000fe80000100800 */
[----:B------:R0:W-:Y:S04]  /*b3320*/  STL.64 [R1+0x1ff0], R18 ;  /* 0x001ff01201007387 */ /* 0x0001e80000100a00 */
[----:B------:R-:W2:Y:S01]  /*b3330*/  LDL.LU R35, [R1+0x1f98] ;  /* 0x001f980001237983 */ /* 0x000ea20000300800 */
[----:B---3--:R-:W-:-:S05]  /*b3340*/  F2FP.SATFINITE.E5M2.F32.PACK_AB_MERGE_C R17, R38, R37, RZ ;  /* 0x000000252611723e */ /* 0x008fca00048060ff */
[----:B------:R-:W-:Y:S04]  /*b3350*/  STL [R1+0x1ff8], R17 ;  /* 0x001ff81101007387 */ /* 0x000fe80000100800 */
[----:B------:R-:W3:Y:S04]  /*b3360*/  LDL.LU R36, [R1+0x1f9c] ;  /* 0x001f9c0001247983 */ /* 0x000ee80000300800 */
[----:B------:R-:W3:Y:S04]  /*b3370*/  LDL.LU R37, [R1+0x1f80] ;  /* 0x001f800001257983 */ /* 0x000ee80000300800 */
[----:B------:R-:W3:Y:S01]  /*b3380*/  LDL.LU R38, [R1+0x1f84] ;  /* 0x001f840001267983 */ /* 0x000ee20000300800 */
[----:B0-----:R-:W-:-:S03]  /*b3390*/  F2FP.SATFINITE.E5M2.F32.PACK_AB_MERGE_C R19, R22, R43, RZ ;  /* 0x0000002b1613723e */ /* 0x001fc600048060ff */
[----:B------:R-:W3:Y:S04]  /*b33a0*/  LDL.LU R43, [R1+0x1f88] ;  /* 0x001f8800012b7983 */ /* 0x000ee80000300800 */
[----:B------:R-:W3:Y:S01]  /*b33b0*/  LDL.LU R22, [R1+0x1f8c] ;  /* 0x001f8c0001167983 */ /* 0x000ee20000300800 */
[----:B------:R-:W-:-:S05]  /*b33c0*/  IADD3 R46, P1, R20, R5, RZ ;  /* 0x00000005142e7210 */ /* 0x000fca0007f3e0ff */
[C---:B------:R-:W-:Y:S01]  /*b33d0*/  IMAD.X R47, R21.reuse, 0x1, R6, P1 ;  /* 0x00000001152f7824 */ /* 0x040fe200008e0606 */
[----:B------:R-:W-:Y:S01]  /*b33e0*/  IADD3 R18, P1, R20, R7, RZ ;  /* 0x0000000714127210 */ /* 0x000fe20007f3e0ff */
[----:B------:R0:W-:Y:S04]  /*b33f0*/  STL [R1+0x5788], R19 ;  /* 0x0057881301007387 */ /* 0x0001e80000100800 */
[----:B0-----:R-:W-:Y:S01]  /*b3400*/  IMAD.X R19, R21, 0x1, R8, P1 ;  /* 0x0000000115137824 */ /* 0x001fe200008e0608 */
[----:B----4-:R-:W-:Y:S02]  /*b3410*/  F2FP.SATFINITE.E5M2.F32.PACK_AB_MERGE_C R17, R50, R44, RZ ;  /* 0x0000002c3211723e */ /* 0x010fe400048060ff */
[----:B------:R-:W-:-:S05]  /*b3420*/  F2FP.SATFINITE.E5M2.F32.PACK_AB_MERGE_C R60, R24, R23, RZ ;  /* 0x00000017183c723e */ /* 0x000fca00048060ff */
[----:B------:R-:W-:Y:S04]  /*b3430*/  STL [R1+0x579c], R60 ;  /* 0x00579c3c01007387 */ /* 0x000fe80000100800 */
[----:B------:R-:W-:Y:S04]  /*b3440*/  STL.64 [R1+0x1fe0], R46 ;  /* 0x001fe02e01007387 */ /* 0x000fe80000100a00 */
[----:B------:R0:W-:Y:S04]  /*b3450*/  STL [R1+0x1fe8], R17 ;  /* 0x001fe81101007387 */ /* 0x0001e80000100800 */
[----:B------:R1:W-:Y:S01]  /*b3460*/  STL.64 [R1+0x1fd0], R18 ;  /* 0x001fd01201007387 */ /* 0x0003e20000100a00 */
[----:B------:R-:W-:-:S02]  /*b3470*/  F2FP.SATFINITE.E5M2.F32.PACK_AB_MERGE_C R23, R26, R25, RZ ;  /* 0x000000191a17723e */ /* 0x000fc400048060ff */
[----:B0-----:R-:W-:Y:S02]  /*b3480*/  F2FP.SATFINITE.E5M2.F32.PACK_AB_MERGE_C R17, R28, R27, RZ ;  /* 0x0000001b1c11723e */ /* 0x001fe400048060ff */
[----:B-1----:R-:W-:Y:S01]  /*b3490*/  IADD3 R18, P1, R20, R9, RZ ;  /* 0x0000000914127210 */ /* 0x002fe20007f3e0ff */
[----:B------:R0:W-:Y:S04]  /*b34a0*/  STL [R1+0x1fd8], R23 ;  /* 0x001fd81701007387 */ /* 0x0001e80000100800 */
[----:B------:R-:W-:Y:S01]  /*b34b0*/  IMAD.X R19, R21, 0x1, R10, P1 ;  /* 0x0000000115137824 */ /* 0x000fe200008e060a */
[----:B------:R1:W-:Y:S04]  /*b34c0*/  STL [R1+0x1fcc], R17 ;  /* 0x001fcc1101007387 */ /* 0x0003e80000100800 */
[----:B------:R4:W-:Y:S01]  /*b34d0*/  STL.64 [R1+0x1fc0], R18 ;  /* 0x001fc01201007387 */ /* 0x0009e20000100a00 */
[----:B0-----:R-:W-:-:S02]  /*b34e0*/  F2FP.SATFINITE.E5M2.F32.PACK_AB_MERGE_C R23, R30, R29, RZ ;  /* 0x0000001d1e17723e */ /* 0x001fc400048060ff */
[----:B-1----:R-:W-:Y:S02]  /*b34f0*/  F2FP.SATFINITE.E5M2.F32.PACK_AB_MERGE_C R17, R32, R31, RZ ;  /* 0x0000001f2011723e */ /* 0x002fe400048060ff */
[----:B----4-:R-:W-:Y:S01]  /*b3500*/  IADD3 R18, P1, R20, R11, RZ ;  /* 0x0000000b14127210 */ /* 0x010fe20007f3e0ff */
[----:B------:R0:W-:Y:S04]  /*b3510*/  STL [R1+0x1fc8], R23 ;  /* 0x001fc81701007387 */ /* 0x0001e80000100800 */
[----:B------:R-:W-:Y:S01]  /*b3520*/  IMAD.X R19, R21, 0x1, R12, P1 ;  /* 0x0000000115137824 */ /* 0x000fe200008e060c */
[----:B------:R1:W-:Y:S01]  /*b3530*/  STL [R1+0x1fbc], R17 ;  /* 0x001fbc1101007387 */ /* 0x0003e20000100800 */
[----:B0-----:R-:W-:-:S03]  /*b3540*/  F2FP.SATFINITE.E5M2.F32.PACK_AB_MERGE_C R23, R34, R33, RZ ;  /* 0x000000212217723e */ /* 0x001fc600048060ff */
[----:B------:R0:W-:Y:S01]  /*b3550*/  STL.64 [R1+0x1fb0], R18 ;  /* 0x001fb01201007387 */ /* 0x0001e20000100a00 */
[----:B-1----:R-:W-:-:S03]  /*b3560*/  F2FP.SATFINITE.E5M2.F32.PACK_AB_MERGE_C R17, R40, R39, RZ ;  /* 0x000000272811723e */ /* 0x002fc600048060ff */
[----:B------:R-:W-:Y:S04]  /*b3570*/  STL [R1+0x1fb8], R23 ;  /* 0x001fb81701007387 */ /* 0x000fe80000100800 */
[----:B------:R-:W-:Y:S01]  /*b3580*/  STL [R1+0x1fac], R17 ;  /* 0x001fac1101007387 */ /* 0x000fe20000100800 */
[----:B0-----:R-:W-:-:S03]  /*b3590*/  IADD3 R18, P1, R20, R13, RZ ;  /* 0x0000000d14127210 */ /* 0x001fc60007f3e0ff */
[----:B------:R-:W4:Y:S04]  /*b35a0*/  LDL.LU R39, [R1+0x1f70] ;  /* 0x001f700001277983 */ /* 0x000f280000300800 */
[----:B------:R-:W4:Y:S01]  /*b35b0*/  LDL.LU R40, [R1+0x1f74] ;  /* 0x001f740001287983 */ /* 0x000f220000300800 */
[----:B------:R-:W-:-:S05]  /*b35c0*/  IMAD.X R19, R21, 0x1, R15, P1 ;  /* 0x0000000115137824 */ /* 0x000fca00008e060f */
[----:B------:R0:W-:Y:S02]  /*b35d0*/  STL.64 [R1+0x1fa0], R18 ;  /* 0x001fa01201007387 */ /* 0x0001e40000100a00 */
[----:B0-----:R-:W-:-:S05]  /*b35e0*/  IADD3 R18, P1, R20, R14, RZ ;  /* 0x0000000e14127210 */ /* 0x001fca0007f3e0ff */
[----:B------:R-:W-:Y:S01]  /*b35f0*/  IMAD.X R19, R21, 0x1, R16, P1 ;  /* 0x0000000115137824 */ /* 0x000fe200008e0610 */
[----:B--2---:R-:W-:-:S05]  /*b3600*/  F2FP.SATFINITE.E5M2.F32.PACK_AB_MERGE_C R17, R42, R41, RZ ;  /* 0x000000292a11723e */ /* 0x004fca00048060ff */
[----:B------:R-:W-:Y:S04]  /*b3610*/  STL [R1+0x1fa8], R17 ;  /* 0x001fa81101007387 */ /* 0x000fe80000100800 */
[----:B------:R-:W2:Y:S04]  /*b3620*/  LDL.LU R41, [R1+0x1f78] ;  /* 0x001f780001297983 */ /* 0x000ea80000300800 */
[----:B------:R-:W2:Y:S04]  /*b3630*/  LDL.LU R42, [R1+0x1f7c] ;  /* 0x001f7c00012a7983 */ /* 0x000ea80000300800 */
[----:B------:R3:W-:Y:S02]  /*b3640*/  STL.64 [R1+0x1f90], R18 ;  /* 0x001f901201007387 */ /* 0x0007e40000100a00 */
[----:B---3--:R-:W-:-:S02]  /*b3650*/  F2FP.SATFINITE.E5M2.F32.PACK_AB_MERGE_C R18, R36, R35, RZ ;  /* 0x000000232412723e */ /* 0x008fc400048060ff */
[----:B------:R-:W-:-:S03]  /*b3660*/  F2FP.SATFINITE.E5M2.F32.PACK_AB_MERGE_C R17, R38, R37, RZ ;  /* 0x000000252611723e */ /* 0x000fc600048060ff */
[----:B------:R-:W-:Y:S04]  /*b3670*/  STL [R1+0x1f9c], R18 ;  /* 0x001f9c1201007387 */ /* 0x000fe80000100800 */
[----:B------:R0:W-:Y:S02]  /*b3680*/  STL [R1+0x1f98], R17 ;  /* 0x001f981101007387 */ /* 0x0001e40000100800 */
[----:B0-----:R-:W-:Y:S02]  /*b3690*/  F2FP.SATFINITE.E5M2.F32.PACK_AB_MERGE_C R17, R22, R43, RZ ;  /* 0x0000002b1611723e */ /* 0x001fe400048060ff */
[----:B------:R-:W3:Y:S04]  /*b36a0*/  LDL.LU R43, [R1+0x1f60] ;  /* 0x001f6000012b7983 */ /* 0x000ee80000300800 */
[----:B------:R-:W3:Y:S04]  /*b36b0*/  LDL.LU R22, [R1+0x1f64] ;  /* 0x001f640001167983 */ /* 0x000ee80000300800 */
        /* <DEDUP_REMOVED lines=10> */
[----:B------:R-:W-:Y:S01]  /*b3760*/  VIADD R20, R20, UR6 ;  /* 0x0000000614147c36 */ /* 0x000fe20008000000 */
[----:B------:R-:W-:-:S02]  /*b3770*/  ULDC UR6, c[0x0][0x248] ;  /* 0x0000920000067ab9 */ /* 0x000fc40000000800 */
[----:B------:R-:W3:Y:S04]  /*b3780*/  LDL.LU R28, [R1+0x1f4c] ;  /* 0x001f4c00011c7983 */ /* 0x000ee80000300800 */
[----:B------:R-:W3:Y:S04]  /*b3790*/  LDL.LU R29, [R1+0x1f30] ;  /* 0x001f3000011d7983 */ /* 0x000ee80000300800 */
[----:B------:R-:W3:Y:S01]  /*b37a0*/  LDL.LU R30, [R1+0x1f34] ;  /* 0x001f3400011e7983 */ /* 0x000ee20000300800 */
[----:B------:R-:W-:-:S03]  /*b37b0*/  SHF.R.S32.HI R21, RZ, 0x1f, R20 ;  /* 0x0000001fff157819 */ /* 0x000fc60000011414 */
[----:B------:R-:W3:Y:S01]  /*b37c0*/  LDL.LU R31, [R1+0x1f38] ;  /* 0x001f3800011f7983 */ /* 0x000ee20000300800 */
[----:B------:R-:W-:-:S03]  /*b37d0*/  IADD3 R18, P1, R20, R0, RZ ;  /* 0x0000000014127210 */ /* 0x000fc60007f3e0ff */
[----:B------:R-:W3:Y:S02]  /*b37e0*/  LDL.LU R32, [R1+0x1f3c] ;  /* 0x001f3c0001207983 */ /* 0x000ee40000300800 */
[----:B------:R-:W-:Y:S02]  /*b37f0*/  IMAD.X R19, R21, 0x1, R2, P1 ;  /* 0x0000000115137824 */ /* 0x000fe400008e0602 */
[----:B------:R-:W3:Y:S04]  /*b3800*/  LDL.LU R37, [R1+0x1f20] ;  /* 0x001f200001257983 */ /* 0x000ee80000300800 */
[----:B------:R-:W3:Y:S04]  /*b3810*/  LDL.LU R38, [R1+0x1f24] ;  /* 0x001f240001267983 */ /* 0x000ee80000300800 */
[----:B------:R0:W-:Y:S04]  /*b3820*/  STL.64 [R1+0x1f80], R18 ;  /* 0x001f801201007387 */ /* 0x0001e80000100a00 */
[----:B------:R-:W3:Y:S04]  /*b3830*/  LDL.LU R33, [R1+0x1f28] ;  /* 0x001f280001217983 */ /* 0x000ee80000300800 */
[----:B------:R-:W3:Y:S01]  /*b3840*/  LDL.LU R34, [R1+0x1f2c] ;  /* 0x001f2c0001227983 */ /* 0x000ee20000300800 */
[----:B0-----:R-:W-:-:S05]  /*b3850*/  IADD3 R18, P1, R20, R3, RZ ;  /* 0x0000000314127210 */ /* 0x001fca0007f3e0ff */
[----:B------:R-:W-:Y:S01]  /*b3860*/  IMAD.X R19, R21, 0x1, R4, P1 ;  /* 0x0000000115137824 */ /* 0x000fe200008e0604 */
[----:B----4-:R-:W-:-:S05]  /*b3870*/  F2FP.SATFINITE.E5M2.F32.PACK_AB_MERGE_C R17, R40, R39, RZ ;  /* 0x000000272811723e */ /* 0x010fca00048060ff */
[----:B------:R2:W-:Y:S04]  /*b3880*/  STL [R1+0x1f88], R17 ;  /* 0x001f881101007387 */ /* 0x0005e80000100800 */
[----:B------:R-:W4:Y:S04]  /*b3890*/  LDL.LU R39, [R1+0x1f10] ;  /* 0x001f100001277983 */ /* 0x000f280000300800 */
[----:B------:R-:W4:Y:S01]  /*b38a0*/  LDL.LU R40, [R1+0x1f14] ;  /* 0x001f140001287983 */ /* 0x000f220000300800 */
[----:B--2---:R-:W-:-:S05]  /*b38b0*/  F2FP.SATFINITE.E5M2.F32.PACK_AB_MERGE_C R17, R42, R41, RZ ;  /* 0x000000292a11723e */ /* 0x004fca00048060ff */
[----:B------:R3:W-:Y:S04]  /*b38c0*/  STL [R1+0x1f7c], R17 ;  /* 0x001f7c1101007387 */ /* 0x0007e80000100800 */
[----:B------:R-:W2:Y:S04]  /*b38d0*/  LDL.LU R35, [R1+0x1f18] ;  /* 0x001f180001237983 */ /* 0x000ea80000300800 */
[----:B------:R-:W2:Y:S04]  /*b38e0*/  LDL.LU R36, [R1+0x1f1c] ;  /* 0x001f1c0001247983 */ /* 0x000ea80000300800 */
[----:B------:R-:W2:Y:S04]  /*b38f0*/  LDL.LU R41, [R1+0x1f00] ;  /* 0x001f000001297983 */ /* 0x000ea80000300800 */
[----:B------:R0:W-:Y:S04]  /*b3900*/  STL.64 [R1+0x1f70], R18 ;  /* 0x001f701201007387 */ /* 0x0001e80000100a00 */
[----:B------:R-:W2:Y:S01]  /*b3910*/  LDL.LU R42, [R1+0x1f04] ;  /* 0x001f0400012a7983 */ /* 0x000ea20000300800 */
[----:B---3--:R-:W-:-:S03]  /*b3920*/  F2FP.SATFINITE.E5M2.F32.PACK_AB_MERGE_C R17, R22, R43, RZ ;  /* 0x0000002b1611723e */ /* 0x008fc600048060ff */
[----:B------:R-:W3:Y:S04]  /*b3930*/  LDL.LU R43, [R1+0x1f08] ;  /* 0x001f0800012b7983 */ /* 0x000ee80000300800 */
[----:B------:R-:W3:Y:S01]  /*b3940*/  LDL.LU R22, [R1+0x1f0c] ;  /* 0x001f0c0001167983 */ /* 0x000ee20000300800 */
[----:B0-----:R-:W-:-:S03]  /*b3950*/  IADD3 R18, P1, R20, R5, RZ ;  /* 0x0000000514127210 */ /* 0x001fc60007f3e0ff */
[----:B------:R0:W-:Y:S02]  /*b3960*/  STL [R1+0x1f78], R17 ;  /* 0x001f781101007387 */ /* 0x0001e40000100800 */
[----:B------:R-:W-:Y:S01]  /*b3970*/  IMAD.X R19, R21, 0x1, R6, P1 ;  /* 0x0000000115137824 */ /* 0x000fe200008e0606 */
[----:B0-----:R-:W-:-:S05]  /*b3980*/  F2FP.SATFINITE.E5M2.F32.PACK_AB_MERGE_C R17, R45, R46, RZ ;  /* 0x0000002e2d11723e */ /* 0x001fca00048060ff */
[----:B------:R0:W-:Y:S04]  /*b3990*/  STL [R1+0x1f6c], R17 ;  /* 0x001f6c1101007387 */ /* 0x0001e80000100800 */
[----:B------:R1:W-:Y:S01]  /*b39a0*/  STL.64 [R1+0x1f60], R18 ;  /* 0x001f601201007387 */ /* 0x0003e20000100a00 */
[----:B------:R-:W-:Y:S02]  /*b39b0*/  F2FP.SATFINITE.E5M2.F32.PACK_AB_MERGE_C R44, R50, R44, RZ ;  /* 0x0000002c322c723e */ /* 0x000fe400048060ff */
[----:B0-----:R-:W-:Y:S02]  /*b39c0*/  F2FP.SATFINITE.E5M2.F32.PACK_AB_MERGE_C R17, R24, R23, RZ ;  /* 0x000000171811723e */ /* 0x001fe400048060ff */
[----:B-1----:R-:W-:Y:S01]  /*b39d0*/  IADD3 R18, P1, R20, R7, RZ ;  /* 0x0000000714127210 */ /* 0x002fe20007f3e0ff */
[----:B------:R-:W-:Y:S04]  /*b39e0*/  STL [R1+0x1f68], R44 ;  /* 0x001f682c01007387 */ /* 0x000fe80000100800 */
[----:B------:R-:W-:Y:S01]  /*b39f0*/  IMAD.X R19, R21, 0x1, R8, P1 ;  /* 0x0000000115137824 */ /* 0x000fe200008e0608 */
[----:B------:R0:W-:Y:S01]  /*b3a00*/  STL [R1+0x1f5c], R17 ;  /* 0x001f5c1101007387 */ /* 0x0001e20000100800 */
[----:B------:R-:W-:-:S03]  /*b3a10*/  F2FP.SATFINITE.E5M2.F32.PACK_AB_MERGE_C R23, R26, R25, RZ ;  /* 0x000000191a17723e */ /* 0x000fc600048060ff */
[----:B------:R1:W-:Y:S01]  /*b3a20*/  STL.64 [R1+0x1f50], R18 ;  /* 0x001f501201007387 */ /* 0x0003e20000100a00 */
[----:B0-----:R-:W-:Y:S02]  /*b3a30*/  F2FP.SATFINITE.E5M2.F32.PACK_AB_MERGE_C R17, R28, R27, RZ ;  /* 0x0000001b1c11723e */ /* 0x001fe400048060ff */
[----:B-1----:R-:W-:Y:S01]  /*b3a40*/  IADD3 R18, P1, R20, R9, RZ ;  /* 0x0000000914127210 */ /* 0x002fe20007f3e0ff */
[----:B------:R0:W-:Y:S04]  /*b3a50*/  STL [R1+0x1f58], R23 ;  /* 0x001f581701007387 */ /* 0x0001e80000100800 */
[----:B------:R-:W-:Y:S01]  /*b3a60*/  IMAD.X R19, R21, 0x1, R10, P1 ;  /* 0x0000000115137824 */ /* 0x000fe200008e060a */
[----:B------:R1:W-:Y:S01]  /*b3a70*/  STL [R1+0x1f4c], R17 ;  /* 0x001f4c1101007387 */ /* 0x0003e20000100800 */
[----:B0-----:R-:W-:-:S03]  /*b3a80*/  F2FP.SATFINITE.E5M2.F32.PACK_AB_MERGE_C R23, R30, R29, RZ ;  /* 0x0000001d1e17723e */ /* 0x001fc600048060ff */
[----:B------:R0:W-:Y:S01]  /*b3a90*/  STL.64 [R1+0x1f40], R18 ;  /* 0x001f401201007387 */ /* 0x0001e20000100a00 */
[----:B-1----:R-:W-:-:S03]  /*b3aa0*/  F2FP.SATFINITE.E5M2.F32.PACK_AB_MERGE_C R17, R32, R31, RZ ;  /* 0x0000001f2011723e */ /* 0x002fc600048060ff */
[----:B------:R-:W-:Y:S04]  /*b3ab0*/  STL [R1+0x1f48], R23 ;  /* 0x001f481701007387 */ /* 0x000fe80000100800 */
[----:B------:R1:W-:Y:S01]  /*b3ac0*/  STL [R1+0x1f3c], R17 ;  /* 0x001f3c1101007387 */ /* 0x0003e20000100800 */
[----:B0-----:R-:W-:-:S05]  /*b3ad0*/  IADD3 R18, P1, R20, R11, RZ ;  /* 0x0000000b14127210 */ /* 0x001fca0007f3e0ff */
[----:B------:R-:W-:Y:S01]  /*b3ae0*/  IMAD.X R19, R21, 0x1, R12, P1 ;  /* 0x0000000115137824 */ /* 0x000fe200008e060c */
[----:B-1----:R-:W-:Y:S02]  /*b3af0*/  F2FP.SATFINITE.E5M2.F32.PACK_AB_MERGE_C R17, R38, R37, RZ ;  /* 0x000000252611723e */ /* 0x002fe400048060ff */
[----:B------:R-:W3:Y:S04]  /*b3b00*/  LDL.LU R37, [R1+0x1ef0] ;  /* 0x001ef00001257983 */ /* 0x000ee80000300800 */
[----:B------:R-:W3:Y:S04]  /*b3b10*/  LDL.LU R38, [R1+0x1ef4] ;  /* 0x001ef40001267983 */ /* 0x000ee80000300800 */
[----:B------:R0:W-:Y:S04]  /*b3b20*/  STL.64 [R1+0x1f30], R18 ;  /* 0x001f301201007387 */ /* 0x0001e80000100a00 */
[----:B------:R1:W-:Y:S01]  /*b3b30*/  STL [R1+0x1f38], R17 ;  /* 0x001f381101007387 */ /* 0x0003e20000100800 */
[----:B0-----:R-:W-:-:S02]  /*b3b40*/  IADD3 R18, P1, R20, R13, RZ ;  /* 0x0000000d14127210 */ /* 0x001fc40007f3e0ff */
[----:B-1----:R-:W-:-:S03]  /*b3b50*/  F2FP.SATFINITE.E5M2.F32.PACK_AB_MERGE_C R17, R34, R33, RZ ;  /* 0x000000212211723e */ /* 0x002fc600048060ff */
[----:B------:R-:W-:Y:S02]  /*b3b60*/  IMAD.X R19, R21, 0x1, R15, P1 ;  /* 0x0000000115137824 */ /* 0x000fe400008e060f */
[----:B------:R4:W-:Y:S02]  /*b3b70*/  STL [R1+0x1f2c], R17 ;  /* 0x001f2c1101007387 */ /* 0x0009e40000100800 */
[----:B----4-:R-:W-:Y:S02]  /*b3b80*/  F2FP.SATFINITE.E5M2.F32.PACK_AB_MERGE_C R17, R40, R39, RZ ;  /* 0x000000272811723e */ /* 0x010fe400048060ff */
[----:B------:R-:W4:Y:S04]  /*b3b90*/  LDL.LU R39, [R1+0x1ef8] ;  /* 0x001ef80001277983 */ /* 0x000f280000300800 */
[----:B------:R-:W4:Y:S04]  /*b3ba0*/  LDL.LU R40, [R1+0x1efc] ;  /* 0x001efc0001287983 */ /* 0x000f280000300800 */
[----:B------:R0:W-:Y:S02]  /*b3bb0*/  STL.64 [R1+0x1f20], R18 ;  /* 0x001f201201007387 */ /* 0x0001e40000100a00 */
[----:B0-----:R-:W-:-:S02]  /*b3bc0*/  IADD3 R18, P1, R20, R14, RZ ;  /* 0x0000000e14127210 */ /* 0x001fc40007f3e0ff */
[----:B------:R-:W-:Y:S03]  /*b3bd0*/  STL [R1+0x1f28], R17 ;  /* 0x001f281101007387 */ /* 0x000fe60000100800 */
[----:B------:R-:W-:-:S05]  /*b3be0*/  IMAD.X R19, R21, 0x1, R16, P1 ;  /* 0x0000000115137824 */ /* 0x000fca00008e0610 */
[----:B------:R2:W-:Y:S02]  /*b3bf0*/  STL.64 [R1+0x1f10], R18 ;  /* 0x001f101201007387 */ /* 0x0005e40000100a00 */
[----:B--2---:R-:W-:-:S05]  /*b3c00*/  F2FP.SATFINITE.E5M2.F32.PACK_AB_MERGE_C R18, R36, R35, RZ ;  /* 0x000000232412723e */ /* 0x004fca00048060ff */
[----:B------:R-:W-:Y:S01]  /*b3c10*/  STL [R1+0x1f18], R18 ;  /* 0x001f181201007387 */ /* 0x000fe20000100800 */
[----:B------:R-:W-:-:S05]  /*b3c20*/  F2FP.SATFINITE.E5M2.F32.PACK_AB_MERGE_C R17, R42, R41, RZ ;  /* 0x000000292a11723e */ /* 0x000fca00048060ff */
[----:B------:R3:W-:Y:S04]  /*b3c30*/  STL [R1+0x7c8], R17 ;  /* 0x0007c81101007387 */ /* 0x0007e80000100800 */
[----:B------:R-:W2:Y:S04]  /*b3c40*/  LDL.LU R46, [R1+0x7b0] ;  /* 0x0007b000012e7983 */ /* 0x000ea80000300800 */
[----:B------:R-:W2:Y:S01]  /*b3c50*/  LDL.LU R45, [R1+0x7b4] ;  /* 0x0007b400012d7983 */ /* 0x000ea20000300800 */
[----:B---3--:R-:W-:-:S05]  /*b3c60*/  F2FP.SATFINITE.E5M2.F32.PACK_AB_MERGE_C R17, R22, R43, RZ ;  /* 0x0000002b1611723e */ /* 0x008fca00048060ff */
        /* <DEDUP_REMOVED lines=14> */
[----:B------:R-:W-:-:S04]  /*b3d50*/  ULDC UR6, c[0x0][0x248] ;  /* 0x0000920000067ab9 */ /* 0x000fc80000000800 */
[----:B------:R-:W-:Y:S02]  /*b3d60*/  SHF.R.S32.HI R21, RZ, 0x1f, R20 ;  /* 0x0000001fff157819 */ /* 0x000fe40000011414 */
[----:B------:R-:W-:-:S05]  /*b3d70*/  IADD3 R18, P1, R20, R0, RZ ;  /* 0x0000000014127210 */ /* 0x000fca0007f3e0ff */
[----:B------:R-:W-:-:S05]  /*b3d80*/  IMAD.X R19, R21, 0x1, R2, P1 ;  /* 0x0000000115137824 */ /* 0x000fca00008e0602 */
[----:B------:R1:W-:Y:S04]  /*b3d90*/  STL.64 [R1+0x1f00], R18 ;  /* 0x001f001201007387 */ /* 0x0003e80000100a00 */
[----:B------:R-:W3:Y:S04]  /*b3da0*/  LDL.LU R29, [R1+0x1ec8] ;  /* 0x001ec800011d7983 */ /* 0x000ee80000300800 */
[----:B------:R-:W3:Y:S01]  /*b3db0*/  LDL.LU R30, [R1+0x1ecc] ;  /* 0x001ecc00011e7983 */ /* 0x000ee20000300800 */
[----:B0-----:R-:W-:-:S05]  /*b3dc0*/  F2FP.SATFINITE.E5M2.F32.PACK_AB_MERGE_C R17, R38, R37, RZ ;  /* 0x000000252611723e */ /* 0x001fca00048060ff */
[----:B------:R4:W-:Y:S04]  /*b3dd0*/  STL [R1+0x7c0], R17 ;  /* 0x0007c01101007387 */ /* 0x0009e80000100800 */
[----:B------:R-:W3:Y:S04]  /*b3de0*/  LDL.LU R31, [R1+0x1eb0] ;  /* 0x001eb000011f7983 */ /* 0x000ee80000300800 */
[----:B------:R-:W3:Y:S04]  /*b3df0*/  LDL.LU R32, [R1+0x1eb4] ;  /* 0x001eb40001207983 */ /* 0x000ee80000300800 */
[----:B------:R-:W3:Y:S04]  /*b3e00*/  LDL.LU R35, [R1+0x1eb8] ;  /* 0x001eb80001237983 */ /* 0x000ee80000300800 */
[----:B------:R-:W3:Y:S01]  /*b3e10*/  LDL.LU R36, [R1+0x1ebc] ;  /* 0x001ebc0001247983 */ /* 0x000ee20000300800 */
[----:B-1----:R-:W-:-:S05]  /*b3e20*/  IADD3 R18, P1, R20, R3, RZ ;  /* 0x0000000314127210 */ /* 0x002fca0007f3e0ff */
[----:B------:R-:W-:Y:S01]  /*b3e30*/  IMAD.X R19, R21, 0x1, R4, P1 ;  /* 0x0000000115137824 */ /* 0x000fe200008e0604 */
[----:B----4-:R-:W-:-:S05]  /*b3e40*/  F2FP.SATFINITE.E5M2.F32.PACK_AB_MERGE_C R17, R40, R39, RZ ;  /* 0x000000272811723e */ /* 0x010fca00048060ff */
[----:B------:R-:W-:Y:S04]  /*b3e50*/  STL [R1+0x7c4], R17 ;  /* 0x0007c41101007387 */ /* 0x000fe80000100800 */
[----:B------:R-:W4:Y:S04]  /*b3e60*/  LDL.LU R33, [R1+0x1ea0] ;  /* 0x001ea00001217983 */ /* 0x000f280000300800 */
[----:B------:R-:W4:Y:S04]  /*b3e70*/  LDL.LU R34, [R1+0x1ea4] ;  /* 0x001ea40001227983 */ /* 0x000f280000300800 */
[----:B------:R-:W4:Y:S04]  /*b3e80*/  LDL.LU R37, [R1+0x1ea8] ;  /* 0x001ea80001257983 */ /* 0x000f280000300800 */
[----:B------:R2:W-:Y:S04]  /*b3e90*/  STL.64 [R1+0x1ef8], R18 ;  /* 0x001ef81201007387 */ /* 0x0005e80000100a00 */
[----:B------:R-:W4:Y:S04]  /*b3ea0*/  LDL.LU R38, [R1+0x1eac] ;  /* 0x001eac0001267983 */ /* 0x000f280000300800 */
[----:B------:R-:W4:Y:S04]  /*b3eb0*/  LDL.LU R39, [R1+0x1e90] ;  /* 0x001e900001277983 */ /* 0x000f280000300800 */
[----:B------:R-:W4:Y:S01]  /*b3ec0*/  LDL.LU R40, [R1+0x1e94] ;  /* 0x001e940001287983 */ /* 0x000f220000300800 */
[----:B--2---:R-:W-:-:S02]  /*b3ed0*/  F2FP.SATFINITE.E5M2.F32.PACK_AB_MERGE_C R18, R45, R46, RZ ;  /* 0x0000002e2d12723e */ /* 0x004fc400048060ff */
[----:B---3--:R-:W-:Y:S02]  /*b3ee0*/  F2FP.SATFINITE.E5M2.F32.PACK_AB_MERGE_C R17, R42, R41, RZ ;  /* 0x000000292a11723e */ /* 0x008fe400048060ff */
[----:B------:R-:W2:Y:S04]  /*b3ef0*/  LDL.LU R41, [R1+0x1e98] ;  /* 0x001e980001297983 */ /* 0x000ea80000300800 */
[----:B------:R0:W-:Y:S04]  /*b3f00*/  STL [R1+0x158], R18 ;  /* 0x0001581201007387 */ /* 0x0001e80000100800 */
[----:B------:R-:W2:Y:S01]  /*b3f10*/  LDL.LU R42, [R1+0x1e9c] ;  /* 0x001e9c00012a7983 */ /* 0x000ea20000300800 */
[----:B0-----:R-:W-:-:S03]  /*b3f20*/  IADD3 R18, P1, R20, R5, RZ ;  /* 0x0000000514127210 */ /* 0x001fc60007f3e0ff */
[----:B------:R0:W-:Y:S02]  /*b3f30*/  STL [R1+0x7b4], R17 ;  /* 0x0007b41101007387 */ /* 0x0001e40000100800 */
[----:B------:R-:W-:Y:S01]  /*b3f40*/  IMAD.X R19, R21, 0x1, R6, P1 ;  /* 0x0000000115137824 */ /* 0x000fe200008e0606 */
[----:B------:R-:W-:-:S04]  /*b3f50*/  F2FP.SATFINITE.E5M2.F32.PACK_AB_MERGE_C R44, R50, R44, RZ ;  /* 0x0000002c322c723e */ /* 0x000fc800048060ff */
[----:B------:R1:W-:Y:S01]  /*b3f60*/  STL.64 [R1+0x1ef0], R18 ;  /* 0x001ef01201007387 */ /* 0x0003e20000100a00 */
[----:B0-----:R-:W-:Y:S02]  /*b3f70*/  F2FP.SATFINITE.E5M2.F32.PACK_AB_MERGE_C R17, R24, R23, RZ ;  /* 0x000000171811723e */ /* 0x001fe400048060ff */
[----:B------:R-:W-:Y:S01]  /*b3f80*/  F2FP.SATFINITE.E5M2.F32.PACK_AB_MERGE_C R23, R26, R25, RZ ;  /* 0x000000191a17723e */ /* 0x000fe200048060ff */
[----:B------:R-:W-:Y:S01]  /*b3f90*/  STL [R1+0x51b8], R44 ;  /* 0x0051b82c01007387 */ /* 0x000fe20000100800 */
[----:B-1----:R-:W-:-:S03]  /*b3fa0*/  IADD3 R18, P1, R20, R7, RZ ;  /* 0x0000000714127210 */ /* 0x002fc60007f3e0ff */
[----:B------:R0:W-:Y:S02]  /*b3fb0*/  STL [R1+0x51d0], R17 ;  /* 0x0051d01101007387 */ /* 0x0001e40000100800 */
[----:B------:R-:W-:Y:S01]  /*b3fc0*/  IMAD.X R19, R21, 0x1, R8, P1 ;  /* 0x0000000115137824 */ /* 0x000fe200008e0608 */
[----:B0-----:R-:W-:-:S04]  /*b3fd0*/  F2FP.SATFINITE.E5M2.F32.PACK_AB_MERGE_C R17, R28, R27, RZ ;  /* 0x0000001b1c11723e */ /* 0x001fc800048060ff */
[----:B------:R-:W-:Y:S04]  /*b3fe0*/  STL.64 [R1+0x1ee0], R18 ;  /* 0x001ee01201007387 */ /* 0x000fe80000100a00 */
[----:B------:R-:W-:Y:S04]  /*b3ff0*/  STL [R1+0x5154], R23 ;  /* 0x0051541701007387 */ /* 0x000fe80000100800 */
[----:B------:R0:W-:Y:S02]  /*b4000*/  STL [R1+0x5160], R17 ;  /* 0x0051601101007387 */ /* 0x0001e40000100800 */
[----:B0-----:R-:W-:-:S02]  /*b4010*/  F2FP.SATFINITE.E5M2.F32.PACK_AB_MERGE_C R17, R22, R43, RZ ;  /* 0x0000002b1611723e */ /* 0x001fc400048060ff */
[----:B------:R-:W3:Y:S04]  /*b4020*/  LDL.LU R43, [R1+0x1e80] ;  /* 0x001e8000012b7983 */ /* 0x000ee80000300800 */
[----:B------:R-:W3:Y:S01]  /*b4030*/  LDL.LU R22, [R1+0x1e84] ;  /* 0x001e840001167983 */ /* 0x000ee20000300800 */
[----:B------:R-:W-:-:S05]  /*b4040*/  IADD3 R18, P1, R20, R9, RZ ;  /* 0x0000000914127210 */ /* 0x000fca0007f3e0ff */
[----:B------:R-:W-:-:S05]  /*b4050*/  IMAD.X R19, R21, 0x1, R10, P1 ;  /* 0x0000000115137824 */ /* 0x000fca00008e060a */
[----:B------:R0:W-:Y:S04]  /*b4060*/  STL.64 [R1+0x1ed0], R18 ;  /* 0x001ed01201007387 */ /* 0x0001e80000100a00 */
[----:B------:R1:W-:Y:S01]  /*b4070*/  STL [R1+0x50c0], R17 ;  /* 0x0050c01101007387 */ /* 0x0003e20000100800 */
[----:B0-----:R-:W-:Y:S02]  /*b4080*/  IADD3 R18, P1, R20, R11, RZ ;  /* 0x0000000b14127210 */ /* 0x001fe40007f3e0ff */
[----:B-1----:R-:W-:-:S03]  /*b4090*/  F2FP.SATFINITE.E5M2.F32.PACK_AB_MERGE_C R17, R30, R29, RZ ;  /* 0x0000001d1e11723e */ /* 0x002fc600048060ff */
[----:B------:R-:W-:Y:S02]  /*b40a0*/  IMAD.X R19, R21, 0x1, R12, P1 ;  /* 0x0000000115137824 */ /* 0x000fe400008e060c */
[----:B------:R0:W-:Y:S04]  /*b40b0*/  STL [R1+0x50dc], R17 ;  /* 0x0050dc1101007387 */ /* 0x0001e80000100800 */
[----:B------:R1:W-:Y:S01]  /*b40c0*/  STL.64 [R1+0x1ec0], R18 ;  /* 0x001ec01201007387 */ /* 0x0003e20000100a00 */
[----:B0-----:R-:W-:-:S03]  /*b40d0*/  F2FP.SATFINITE.E5M2.F32.PACK_AB_MERGE_C R17, R36, R35, RZ ;  /* 0x000000232411723e */ /* 0x001fc600048060ff */
[----:B------:R-:W3:Y:S01]  /*b40e0*/  LDL.LU R35, [R1+0x1e88] ;  /* 0x001e880001237983 */ /* 0x000ee20000300800 */
[----:B-1----:R-:W-:-:S05]  /*b40f0*/  F2FP.SATFINITE.E5M2.F32.PACK_AB_MERGE_C R18, R32, R31, RZ ;  /* 0x0000001f2012723e */ /* 0x002fca00048060ff */
[----:B------:R0:W-:Y:S04]  /*b4100*/  STL [R1+0x5064], R18 ;  /* 0x0050641201007387 */ /* 0x0001e80000100800 */
[----:B------:R-:W3:Y:S01]  /*b4110*/  LDL.LU R36, [R1+0x1e8c] ;  /* 0x001e8c0001247983 */ /* 0x000ee20000300800 */
[----:B0-----:R-:W-:-:S03]  /*b4120*/  IADD3 R18, P1, R20, R13, RZ ;  /* 0x0000000d14127210 */ /* 0x001fc60007f3e0ff */
[----:B------:R4:W-:Y:S02]  /*b4130*/  STL [R1+0x5074], R17 ;  /* 0x0050741101007387 */ /* 0x0009e40000100800 */
[----:B------:R-:W-:-:S05]  /*b4140*/  IMAD.X R19, R21, 0x1, R15, P1 ;  /* 0x0000000115137824 */ /* 0x000fca00008e060f */
[----:B------:R0:W-:Y:S01]  /*b4150*/  STL.64 [R1+0x1eb0], R18 ;  /* 0x001eb01201007387 */ /* 0x0001e20000100a00 */
[----:B----4-:R-:W-:Y:S02]  /*b4160*/  F2FP.SATFINITE.E5M2.F32.PACK_AB_MERGE_C R17, R34, R33, RZ ;  /* 0x000000212211723e */ /* 0x010fe400048060ff */
[----:B0-----:R-:W-:-:S03]  /*b4170*/  IADD3 R18, P1, R20, R14, RZ ;  /* 0x0000000e14127210 */ /* 0x001fc60007f3e0ff */
[----:B------:R0:W-:Y:S02]  /*b4180*/  STL [R1+0x4ff0], R17 ;  /* 0x004ff01101007387 */ /* 0x0001e40000100800 */
[----:B------:R-:W-:-:S05]  /*b4190*/  IMAD.X R19, R21, 0x1, R16, P1 ;  /* 0x0000000115137824 */ /* 0x000fca00008e0610 */
[----:B------:R1:W-:Y:S01]  /*b41a0*/  STL.64 [R1+0x1ea0], R18 ;  /* 0x001ea01201007387 */ /* 0x0003e20000100a00 */
[----:B0-----:R-:W-:Y:S02]  /*b41b0*/  F2FP.SATFINITE.E5M2.F32.PACK_AB_MERGE_C R17, R40, R39, RZ ;  /* 0x000000272811723e */ /* 0x001fe400048060ff */
[----:B-1----:R-:W-:Y:S02]  /*b41c0*/  F2FP.SATFINITE.E5M2.F32.PACK_AB_MERGE_C R18, R38, R37, RZ ;  /* 0x000000252612723e */ /* 0x002fe400048060ff */
[----:B------:R-:W4:Y:S04]  /*b41d0*/  LDL.LU R37, [R1+0x1e70] ;  /* 0x001e700001257983 */ /* 0x000f280000300800 */
[----:B------:R0:W-:Y:S04]  /*b41e0*/  STL [R1+0x51f4], R18 ;  /* 0x0051f41201007387 */ /* 0x0001e80000100800 */
[----:B------:R-:W4:Y:S04]  /*b41f0*/  LDL.LU R38, [R1+0x1e74] ;  /* 0x001e740001267983 */ /* 0x000f280000300800 */
[----:B------:R2:W-:Y:S04]  /*b4200*/  STL [R1+0x4f74], R17 ;  /* 0x004f741101007387 */ /* 0x0005e80000100800 */
[----:B------:R-:W4:Y:S04]  /*b4210*/  LDL.LU R39, [R1+0x1e78] ;  /* 0x001e780001277983 */ /* 0x000f280000300800 */
[----:B------:R-:W4:Y:S01]  /*b4220*/  LDL.LU R40, [R1+0x1e7c] ;  /* 0x001e7c0001287983 */ /* 0x000f220000300800 */
[----:B------:R-:W-:Y:S01]  /*b4230*/  VIADD R20, R20, UR6 ;  /* 0x0000000614147c36 */ /* 0x000fe20008000000 */
[----:B------:R-:W-:-:S04]  /*b4240*/  ULDC UR6, c[0x0][0x248] ;  /* 0x0000920000067ab9 */ /* 0x000fc80000000800 */
[----:B------:R-:W-:Y:S02]  /*b4250*/  SHF.R.S32.HI R21, RZ, 0x1f, R20 ;  /* 0x0000001fff157819 */ /* 0x000fe40000011414 */
        /* <DEDUP_REMOVED lines=10> */
[----:B------:R0:W-:Y:S04]  /*b4300*/  STL.64 [R1+0x1e90], R18 ;  /* 0x001e901201007387 */ /* 0x0001e80000100a00 */
[----:B------:R-:W2:Y:S04]  /*b4310*/  LDL.LU R25, [R1+0x1e58] ;  /* 0x001e580001197983 */ /* 0x000ea80000300800 */
[----:B------:R-:W2:Y:S01]  /*b4320*/  LDL.LU R26, [R1+0x1e5c] ;  /* 0x001e5c00011a7983 */ /* 0x000ea20000300800 */
[----:B---3--:R-:W-:-:S05]  /*b4330*/  F2FP.SATFINITE.E5M2.F32.PACK_AB_MERGE_C R17, R22, R43, RZ ;  /* 0x0000002b1611723e */ /* 0x008fca00048060ff */
[----:B------:R1:W-:Y:S04]  /*b4340*/  STL [R1+0x4eac], R17 ;  /* 0x004eac1101007387 */ /* 0x0003e80000100800 */
[----:B------:R-:W3:Y:S04]  /*b4350*/  LDL.LU R27, [R1+0x1e40] ;  /* 0x001e4000011b7983 */ /* 0x000ee80000300800 */
[----:B------:R-:W3:Y:S04]  /*b4360*/  LDL.LU R28, [R1+0x1e44] ;  /* 0x001e4400011c7983 */ /* 0x000ee80000300800 */
[----:B------:R-:W3:Y:S04]  /*b4370*/  LDL.LU R43, [R1+0x1e48] ;  /* 0x001e4800012b7983 */ /* 0x000ee80000300800 */
[----:B------:R-:W3:Y:S01]  /*b4380*/  LDL.LU R22, [R1+0x1e4c] ;  /* 0x001e4c0001167983 */ /* 0x000ee20000300800 */
[----:B0-----:R-:W-:-:S03]  /*b4390*/  IADD3 R18, P1, R20, R3, RZ ;  /* 0x0000000314127210 */ /* 0x001fc60007f3e0ff */
[----:B------:R-:W3:Y:S04]  /*b43a0*/  LDL.LU R29, [R1+0x1e30] ;  /* 0x001e3000011d7983 */ /* 0x000ee80000300800 */
[----:B------:R-:W3:Y:S01]  /*b43b0*/  LDL.LU R30, [R1+0x1e34] ;  /* 0x001e3400011e7983 */ /* 0x000ee20000300800 */
[----:B------:R-:W-:Y:S01]  /*b43c0*/  IMAD.X R19, R21, 0x1, R4, P1 ;  /* 0x0000000115137824 */ /* 0x000fe200008e0604 */
[----:B-1----:R-:W-:-:S05]  /*b43d0*/  F2FP.SATFINITE.E5M2.F32.PACK_AB_MERGE_C R17, R36, R35, RZ ;  /* 0x000000232411723e */ /* 0x002fca00048060ff */
[----:B------:R-:W-:Y:S04]  /*b43e0*/  STL [R1+0x4eb8], R17 ;  /* 0x004eb81101007387 */ /* 0x000fe80000100800 */
[----:B------:R-:W3:Y:S04]  /*b43f0*/  LDL.LU R31, [R1+0x1e38] ;  /* 0x001e3800011f7983 */ /* 0x000ee80000300800 */
[----:B------:R-:W3:Y:S04]  /*b4400*/  LDL.LU R32, [R1+0x1e3c] ;  /* 0x001e3c0001207983 */ /* 0x000ee80000300800 */
        /* <DEDUP_REMOVED lines=11> */
[----:B0-----:R-:W-:-:S03]  /*b44c0*/  F2FP.SATFINITE.E5M2.F32.PACK_AB_MERGE_C R17, R40, R39, RZ ;  /* 0x000000272811723e */ /* 0x001fc600048060ff */
[----:B------:R-:W4:Y:S04]  /*b44d0*/  LDL.LU R39, [R1+0x1e18] ;  /* 0x001e180001277983 */ /* 0x000f280000300800 */
[----:B------:R-:W4:Y:S04]  /*b44e0*/  LDL.LU R40, [R1+0x1e1c] ;  /* 0x001e1c0001287983 */ /* 0x000f280000300800 */
[----:B------:R-:W-:Y:S04]  /*b44f0*/  STL [R1+0x20b8], R17 ;  /* 0x0020b81101007387 */ /* 0x000fe80000100800 */
[----:B------:R0:W-:Y:S02]  /*b4500*/  STL.64 [R1+0x1e70], R18 ;  /* 0x001e701201007387 */ /* 0x0001e40000100a00 */
[----:B0-----:R-:W-:-:S05]  /*b4510*/  IADD3 R18, P1, R20, R7, RZ ;  /* 0x0000000714127210 */ /* 0x001fca0007f3e0ff */
[----:B------:R-:W-:Y:S01]  /*b4520*/  IMAD.X R19, R21, 0x1, R8, P1 ;  /* 0x0000000115137824 */ /* 0x000fe200008e0608 */
[----:B--2---:R-:W-:Y:S02]  /*b4530*/  F2FP.SATFINITE.E5M2.F32.PACK_AB_MERGE_C R44, R50, R44, RZ ;  /* 0x0000002c322c723e */ /* 0x004fe400048060ff */
[----:B------:R-:W-:-:S03]  /*b4540*/  F2FP.SATFINITE.E5M2.F32.PACK_AB_MERGE_C R17, R24, R23, RZ ;  /* 0x000000171811723e */ /* 0x000fc600048060ff */
[----:B------:R-:W-:Y:S04]  /*b4550*/  STL [R1+0x1ec8], R44 ;  /* 0x001ec82c01007387 */ /* 0x000fe80000100800 */
[----:B------:R0:W-:Y:S02]  /*b4560*/  STL [R1+0x520c], R17 ;  /* 0x00520c1101007387 */ /* 0x0001e40000100800 */
[----:B0-----:R-:W-:Y:S02]  /*b4570*/  F2FP.SATFINITE.E5M2.F32.PACK_AB_MERGE_C R17, R42, R41, RZ ;  /* 0x000000292a11723e */ /* 0x001fe400048060ff */
[----:B------:R-:W2:Y:S04]  /*b4580*/  LDL.LU R41, [R1+0x1e00] ;  /* 0x001e000001297983 */ /* 0x000ea80000300800 */
[----:B------:R-:W2:Y:S04]  /*b4590*/  LDL.LU R42, [R1+0x1e04] ;  /* 0x001e0400012a7983 */ /* 0x000ea80000300800 */
[----:B------:R0:W-:Y:S04]  /*b45a0*/  STL.64 [R1+0x1e60], R18 ;  /* 0x001e601201007387 */ /* 0x0001e80000100a00 */
[----:B------:R1:W-:Y:S01]  /*b45b0*/  STL [R1+0x1e78], R17 ;  /* 0x001e781101007387 */ /* 0x0003e20000100800 */
[----:B0-----:R-:W-:-:S02]  /*b45c0*/  IADD3 R18, P1, R20, R9, RZ ;  /* 0x0000000914127210 */ /* 0x001fc40007f3e0ff */
[----:B-1----:R-:W-:-:S03]  /*b45d0*/  F2FP.SATFINITE.E5M2.F32.PACK_AB_MERGE_C R17, R26, R25, RZ ;  /* 0x000000191a11723e */ /* 0x002fc600048060ff */
[----:B------:R-:W-:Y:S02]  /*b45e0*/  IMAD.X R19, R21, 0x1, R10, P1 ;  /* 0x0000000115137824 */ /* 0x000fe400008e060a */
[----:B------:R0:W-:Y:S04]  /*b45f0*/  STL [R1+0x1e8c], R17 ;  /* 0x001e8c1101007387 */ /* 0x0001e80000100800 */
[----:B------:R1:W-:Y:S01]  /*b4600*/  STL.64 [R1+0x1e50], R18 ;  /* 0x001e501201007387 */ /* 0x0003e20000100a00 */
[----:B---3--:R-:W-:Y:S02]  /*b4610*/  F2FP.SATFINITE.E5M2.F32.PACK_AB_MERGE_C R23, R28, R27, RZ ;  /* 0x0000001b1c17723e */ /* 0x008fe400048060ff */
[----:B0-----:R-:W-:-:S03]  /*b4620*/  F2FP.SATFINITE.E5M2.F32.PACK_AB_MERGE_C R17, R22, R43, RZ ;  /* 0x0000002b1611723e */ /* 0x001fc600048060ff */
[----:B------:R0:W-:Y:S04]  /*b4630*/  STL [R1+0x1e58], R23 ;  /* 0x001e581701007387 */ /* 0x0001e80000100800 */
[----:B------:R-:W-:Y:S04]  /*b4640*/  STL [R1+0x1e4c], R17 ;  /* 0x001e4c1101007387 */ /* 0x000fe80000100800 */
[----:B------:R-:W3:Y:S04]  /*b4650*/  LDL.LU R43, [R1+0x1e08] ;  /* 0x001e0800012b7983 */ /* 0x000ee80000300800 */
[----:B------:R-:W3:Y:S01]  /*b4660*/  LDL.LU R22, [R1+0x1e0c] ;  /* 0x001e0c0001167983 */ /* 0x000ee20000300800 */
[----:B-1----:R-:W-:-:S05]  /*b4670*/  IADD3 R18, P1, R20, R11, RZ ;  /* 0x0000000b14127210 */ /* 0x002fca0007f3e0ff */
[----:B------:R-:W-:Y:S01]  /*b4680*/  IMAD.X R19, R21, 0x1, R12, P1 ;  /* 0x0000000115137824 */ /* 0x000fe200008e060c */
[----:B0-----:R-:W-:-:S04]  /*b4690*/  F2FP.SATFINITE.E5M2.F32.PACK_AB_MERGE_C R23, R30, R29, RZ ;  /* 0x0000001d1e17723e */ /* 0x001fc800048060ff */
[----:B------:R0:W-:Y:S04]  /*b46a0*/  STL.64 [R1+0x1e40], R18 ;  /* 0x001e401201007387 */ /* 0x0001e80000100a00 */
[----:B------:R-:W-:Y:S01]  /*b46b0*/  STL [R1+0x1e48], R23 ;  /* 0x001e481701007387 */ /* 0x000fe20000100800 */
[----:B0-----:R-:W-:-:S05]  /*b46c0*/  IADD3 R18, P1, R20, R13, RZ ;  /* 0x0000000d14127210 */ /* 0x001fca0007f3e0ff */
[----:B------:R-:W-:Y:S01]  /*b46d0*/  IMAD.X R19, R21, 0x1, R15, P1 ;  /* 0x0000000115137824 */ /* 0x000fe200008e060f */
[----:B------:R-:W-:-:S05]  /*b46e0*/  F2FP.SATFINITE.E5M2.F32.PACK_AB_MERGE_C R17, R32, R31, RZ ;  /* 0x0000001f2011723e */ /* 0x000fca00048060ff */
[----:B------:R0:W-:Y:S04]  /*b46f0*/  STL [R1+0x1e3c], R17 ;  /* 0x001e3c1101007387 */ /* 0x0001e80000100800 */
[----:B------:R1:W-:Y:S01]  /*b4700*/  STL.64 [R1+0x1e30], R18 ;  /* 0x001e301201007387 */ /* 0x0003e20000100a00 */
[----:B0-----:R-:W-:Y:S02]  /*b4710*/  F2FP.SATFINITE.E5M2.F32.PACK_AB_MERGE_C R17, R34, R33, RZ ;  /* 0x000000212211723e */ /* 0x001fe400048060ff */
[----:B-1----:R-:W-:Y:S02]  /*b4720*/  IADD3 R18, P1, R20, R14, RZ ;  /* 0x0000000e14127210 */ /* 0x002fe40007f3e0ff */
[----:B------:R-:W-:Y:S01]  /*b4730*/  F2FP.SATFINITE.E5M2.F32.PACK_AB_MERGE_C R61, R36, R35, RZ ;  /* 0x00000023243d723e */ /* 0x000fe200048060ff */
[----:B------:R-:W-:Y:S01]  /*b4740*/  VIADD R20, R20, UR6 ;  /* 0x0000000614147c36 */ /* 0x000fe20008000000 */
[----:B------:R-:W-:Y:S01]  /*b4750*/  STL [R1+0x1e38], R17 ;  /* 0x001e381101007387 */ /* 0x000fe20000100800 */
[----:B------:R-:W-:Y:S01]  /*b4760*/  IMAD.X R19, R21, 0x1, R16, P1 ;  /* 0x0000000115137824 */ /* 0x000fe200008e0610 */
[----:B------:R-:W-:-:S02]  /*b4770*/  ULDC UR6, c[0x0][0x248] ;  /* 0x0000920000067ab9 */ /* 0x000fc40000000800 */
[----:B------:R-:W-:Y:S01]  /*b4780*/  STL [R1+0x5684], R61 ;  /* 0x0056843d01007387 */ /* 0x000fe20000100800 */
[----:B------:R-:W-:-:S03]  /*b4790*/  SHF.R.S32.HI R21, RZ, 0x1f, R20 ;  /* 0x0000001fff157819 */ /* 0x000fc60000011414 */
[----:B------:R0:W-:Y:S02]  /*b47a0*/  STL.64 [R1+0x1e20], R18 ;  /* 0x001e201201007387 */ /* 0x0001e40000100a00 */
[----:B0-----:R-:W-:-:S05]  /*b47b0*/  IADD3 R18, P1, R20, R0, RZ ;  /* 0x0000000014127210 */ /* 0x001fca0007f3e0ff */
[----:B------:R-:W-:Y:S01]  /*b47c0*/  IMAD.X R19, R21, 0x1, R2, P1 ;  /* 0x0000000115137824 */ /* 0x000fe200008e0602 */
[----:B----4-:R-:W-:Y:S02]  /*b47d0*/  F2FP.SATFINITE.E5M2.F32.PACK_AB_MERGE_C R50, R38, R37, RZ ;  /* 0x000000252632723e */ /* 0x010fe400048060ff */
[----:B------:R-:W-:-:S03]  /*b47e0*/  F2FP.SATFINITE.E5M2.F32.PACK_AB_MERGE_C R17, R40, R39, RZ ;  /* 0x000000272811723e */ /* 0x000fc600048060ff */
[----:B------:R-:W-:Y:S04]  /*b47f0*/  STL [R1+0x5750], R50 ;  /* 0x0057503201007387 */ /* 0x000fe80000100800 */
[----:B------:R0:W-:Y:S04]  /*b4800*/  STL [R1+0x1e1c], R17 ;  /* 0x001e1c1101007387 */ /* 0x0001e80000100800 */
[----:B0-----:R-:W4:Y:S04]  /*b4810*/  LDL.LU R17, [R1+0x1df0] ;  /* 0x001df00001117983 */ /* 0x001f280000300800 */
[----:B------:R-:W4:Y:S04]  /*b4820*/  LDL.LU R59, [R1+0x1df4] ;  /* 0x001df400013b7983 */ /* 0x000f280000300800 */
[----:B------:R-:W4:Y:S04]  /*b4830*/  LDL.LU R49, [R1+0x1df8] ;  /* 0x001df80001317983 */ /* 0x000f280000300800 */
[----:B------:R2:W-:Y:S04]  /*b4840*/  STL.64 [R1+0x1e10], R18 ;  /* 0x001e101201007387 */ /* 0x0005e80000100a00 */
[----:B------:R-:W4:Y:S04]  /*b4850*/  LDL.LU R48, [R1+0x1dfc] ;  /* 0x001dfc0001307983 */ /* 0x000f280000300800 */
[----:B------:R-:W4:Y:S04]  /*b4860*/  LDL.LU R46, [R1+0x1de0] ;  /* 0x001de000012e7983 */ /* 0x000f280000300800 */
[----:B------:R-:W4:Y:S01]  /*b4870*/  LDL.LU R44, [R1+0x1de4] ;  /* 0x001de400012c7983 */ /* 0x000f220000300800 */
        /* <DEDUP_REMOVED lines=21> */
[----:B------:R-:W3:Y:S04]  /*b49d0*/  LDL.LU R41, [R1+0x1d90] ;  /* 0x001d900001297983 */ /* 0x000ee80000300800 */
[----:B------:R-:W3:Y:S04]  /*b49e0*/  LDL.LU R42, [R1+0x1d94] ;  /* 0x001d9400012a7983 */ /* 0x000ee80000300800 */
[----:B------:R-:W-:Y:S04]  /*b49f0*/  STL [R1+0x575c], R45 ;  /* 0x00575c2d01007387 */ /* 0x000fe80000100800 */
[----:B------:R-:W3:Y:S04]  /*b4a00*/  LDL.LU R43, [R1+0x1d98] ;  /* 0x001d9800012b7983 */ /* 0x000ee80000300800 */
[----:B------:R-:W3:Y:S01]  /*b4a10*/  LDL.LU R22, [R1+0x1d9c] ;  /* 0x001d9c0001167983 */ /* 0x000ee20000300800 */
[----:B0-----:R-:W-:-:S05]  /*b4a20*/  IADD3 R18, P1, R20, R3, RZ ;  /* 0x0000000314127210 */ /* 0x001fca0007f3e0ff */
[----:B------:R-:W-:-:S05]  /*b4a30*/  IMAD.X R19, R21, 0x1, R4, P1 ;  /* 0x0000000115137824 */ /* 0x000fca00008e0604 */
[----:B------:R0:W-:Y:S02]  /*b4a40*/  STL.64 [R1+0x1e00], R18 ;  /* 0x001e001201007387 */ /* 0x0001e40000100a00 */
[----:B0-----:R-:W-:-:S05]  /*b4a50*/  IADD3 R18, P1, R20, R5, RZ ;  /* 0x0000000514127210 */ /* 0x001fca0007f3e0ff */
[----:B------:R-:W-:Y:S01]  /*b4a60*/  IMAD.X R19, R21, 0x1, R6, P1 ;  /* 0x0000000115137824 */ /* 0x000fe200008e0606 */
[----:B----4-:R-:W-:Y:S02]  /*b4a70*/  F2FP.SATFINITE.E5M2.F32.PACK_AB_MERGE_C R17, R59, R17, RZ ;  /* 0x000000113b11723e */ /* 0x010fe400048060ff */
[----:B------:R-:W-:-:S05]  /*b4a80*/  F2FP.SATFINITE.E5M2.F32.PACK_AB_MERGE_C R49, R48, R49, RZ ;  /* 0x000000313031723e */ /* 0x000fca00048060ff */
[----:B------:R-:W-:Y:S04]  /*b4a90*/  STL [R1+0x577c], R49 ;  /* 0x00577c3101007387 */ /* 0x000fe80000100800 */
[----:B------:R-:W-:Y:S01]  /*b4aa0*/  STL [R1+0x1e08], R17 ;  /* 0x001e081101007387 */ /* 0x000fe20000100800 */
[----:B------:R-:W-:-:S03]  /*b4ab0*/  F2FP.SATFINITE.E5M2.F32.PACK_AB_MERGE_C R44, R44, R46, RZ ;  /* 0x0000002e2c2c723e */ /* 0x000fc600048060ff */
[----:B------:R0:W-:Y:S04]  /*b4ac0*/  STL.64 [R1+0x1df0], R18 ;  /* 0x001df01201007387 */ /* 0x0001e80000100a00 */
[----:B------:R-:W-:Y:S01]  /*b4ad0*/  STL [R1+0x1df8], R44 ;  /* 0x001df82c01007387 */ /* 0x000fe20000100800 */
[----:B0-----:R-:W-:-:S05]  /*b4ae0*/  IADD3 R18, P1, R20, R7, RZ ;  /* 0x0000000714127210 */ /* 0x001fca0007f3e0ff */
[----:B------:R-:W-:Y:S01]  /*b4af0*/  IMAD.X R19, R21, 0x1, R8, P1 ;  /* 0x0000000115137824 */ /* 0x000fe200008e0608 */
[----:B--2---:R-:W-:-:S05]  /*b4b00*/  F2FP.SATFINITE.E5M2.F32.PACK_AB_MERGE_C R17, R24, R23, RZ ;  /* 0x000000171811723e */ /* 0x004fca00048060ff */
[----:B------:R0:W-:Y:S01]  /*b4b10*/  STL [R1+0x51c4], R17 ;  /* 0x0051c41101007387 */ /* 0x0001e20000100800 */
[----:B------:R-:W-:-:S05]  /*b4b20*/  F2FP.SATFINITE.E5M2.F32.PACK_AB_MERGE_C R57, R28, R27, RZ ;  /* 0x0000001b1c39723e */ /* 0x000fca00048060ff */
[----:B------:R-:W-:Y:S04]  /*b4b30*/  STL [R1+0x57b8], R57 ;  /* 0x0057b83901007387 */ /* 0x000fe80000100800 */
[----:B------:R1:W-:Y:S01]  /*b4b40*/  STL.64 [R1+0x1de0], R18 ;  /* 0x001de01201007387 */ /* 0x0003e20000100a00 */
[----:B0-----:R-:W-:Y:S02]  /*b4b50*/  F2FP.SATFINITE.E5M2.F32.PACK_AB_MERGE_C R17, R26, R25, RZ ;  /* 0x000000191a11723e */ /* 0x001fe400048060ff */
[----:B------:R-:W-:Y:S02]  /*b4b60*/  F2FP.SATFINITE.E5M2.F32.PACK_AB_MERGE_C R53, R32, R31, RZ ;  /* 0x0000001f2035723e */ /* 0x000fe400048060ff */
[----:B-1----:R-:W-:Y:S01]  /*b4b70*/  IADD3 R18, P1, R20, R9, RZ ;  /* 0x0000000914127210 */ /* 0x002fe20007f3e0ff */
[----:B------:R0:W-:Y:S04]  /*b4b80*/  STL [R1+0x1de8], R17 ;  /* 0x001de81101007387 */ /* 0x0001e80000100800 */
[----:B------:R-:W-:Y:S01]  /*b4b90*/  IMAD.X R19, R21, 0x1, R10, P1 ;  /* 0x0000000115137824 */ /* 0x000fe200008e060a */
[----:B------:R-:W-:Y:S04]  /*b4ba0*/  STL [R1+0x57e0], R53 ;  /* 0x0057e03501007387 */ /* 0x000fe80000100800 */
[----:B------:R1:W-:Y:S01]  /*b4bb0*/  STL.64 [R1+0x1dd0], R18 ;  /* 0x001dd01201007387 */ /* 0x0003e20000100a00 */
[----:B0-----:R-:W-:-:S02]  /*b4bc0*/  F2FP.SATFINITE.E5M2.F32.PACK_AB_MERGE_C R17, R30, R29, RZ ;  /* 0x0000001d1e11723e */ /* 0x001fc400048060ff */
[----:B-1----:R-:W-:-:S03]  /*b4bd0*/  IADD3 R18, P1, R20, R11, RZ ;  /* 0x0000000b14127210 */ /* 0x002fc60007f3e0ff */
[----:B------:R0:W-:Y:S02]  /*b4be0*/  STL [R1+0x1dd8], R17 ;  /* 0x001dd81101007387 */ /* 0x0001e40000100800 */
[----:B------:R-:W-:Y:S01]  /*b4bf0*/  IMAD.X R19, R21, 0x1, R12, P1 ;  /* 0x0000000115137824 */ /* 0x000fe200008e060c */
[----:B------:R-:W-:-:S04]  /*b4c00*/  F2FP.SATFINITE.E5M2.F32.PACK_AB_MERGE_C R23, R34, R33, RZ ;  /* 0x000000212217723e */ /* 0x000fc800048060ff */
        /* <DEDUP_REMOVED lines=12> */
[----:B---3--:R-:W-:Y:S02]  /*b4cd0*/  F2FP.SATFINITE.E5M2.F32.PACK_AB_MERGE_C R17, R42, R41, RZ ;  /* 0x000000292a11723e */ /* 0x008fe400048060ff */
[----:B0-----:R-:W-:-:S05]  /*b4ce0*/  F2FP.SATFINITE.E5M2.F32.PACK_AB_MERGE_C R18, R40, R39, RZ ;  /* 0x000000272812723e */ /* 0x001fca00048060ff */
[----:B------:R-:W-:Y:S04]  /*b4cf0*/  STL [R1+0x51b4], R18 ;  /* 0x0051b41201007387 */ /* 0x000fe80000100800 */
[----:B------:R0:W-:Y:S04]  /*b4d00*/  STL [R1+0x1da8], R17 ;  /* 0x001da81101007387 */ /* 0x0001e80000100800 */
[----:B------:R-:W2:Y:S04]  /*b4d10*/  LDL.LU R56, [R1+0x1d80] ;  /* 0x001d800001387983 */ /* 0x000ea80000300800 */
[----:B------:R-:W2:Y:S01]  /*b4d20*/  LDL.LU R58, [R1+0x1d84] ;  /* 0x001d8400013a7983 */ /* 0x000ea20000300800 */
[----:B0-----:R-:W-:-:S05]  /*b4d30*/  F2FP.SATFINITE.E5M2.F32.PACK_AB_MERGE_C R17, R22, R43, RZ ;  /* 0x0000002b1611723e */ /* 0x001fca00048060ff */
[----:B------:R0:W-:Y:S04]  /*b4d40*/  STL [R1+0x51b0], R17 ;  /* 0x0051b01101007387 */ /* 0x0001e80000100800 */
[----:B------:R-:W3:Y:S04]  /*b4d50*/  LDL.LU R18, [R1+0x1d88] ;  /* 0x001d880001127983 */ /* 0x000ee80000300800 */
[----:B0-----:R-:W3:Y:S04]  /*b4d60*/  LDL.LU R17, [R1+0x1d8c] ;  /* 0x001d8c0001117983 */ /* 0x001ee80000300800 */
        /* <DEDUP_REMOVED lines=16> */
[----:B------:R-:W-:Y:S01]  /*b4e70*/  VIADD R20, R20, UR6 ;  /* 0x0000000614147c36 */ /* 0x000fe20008000000 */
[----:B------:R-:W-:-:S02]  /*b4e80*/  ULDC UR6, c[0x0][0x248] ;  /* 0x0000920000067ab9 */ /* 0x000fc40000000800 */
[----:B------:R-:W4:Y:S02]  /*b4e90*/  LDL.LU R33, [R1+0x1d30] ;  /* 0x001d300001217983 */ /* 0x000f240000300800 */
[----:B------:R-:W-:Y:S02]  /*b4ea0*/  SHF.R.S32.HI R21, RZ, 0x1f, R20 ;  /* 0x0000001fff157819 */ /* 0x000fe40000011414 */
[----:B------:R-:W4:Y:S01]  /*b4eb0*/  LDL.LU R34, [R1+0x1d34] ;  /* 0x001d340001227983 */ /* 0x000f220000300800 */
[----:B------:R-:W-:-:S03]  /*b4ec0*/  IADD3 R38, P1, R20, R0, RZ ;  /* 0x0000000014267210 */ /* 0x000fc60007f3e0ff */
[----:B------:R-:W4:Y:S04]  /*b4ed0*/  LDL.LU R35, [R1+0x1d38] ;  /* 0x001d380001237983 */ /* 0x000f280000300800 */
[----:B------:R-:W4:Y:S01]  /*b4ee0*/  LDL.LU R36, [R1+0x1d3c] ;  /* 0x001d3c0001247983 */ /* 0x000f220000300800 */
[----:B------:R-:W-:-:S03]  /*b4ef0*/  IMAD.X R39, R21, 0x1, R2, P1 ;  /* 0x0000000115277824 */ /* 0x000fc600008e0602 */
[----:B------:R-:W4:Y:S04]  /*b4f00*/  LDL.LU R37, [R1+0x1d20] ;  /* 0x001d200001257983 */ /* 0x000f280000300800 */
[----:B------:R0:W-:Y:S04]  /*b4f10*/  STL.64 [R1+0x1d90], R38 ;  /* 0x001d902601007387 */ /* 0x0001e80000100a00 */
[----:B0-----:R-:W4:Y:S04]  /*b4f20*/  LDL.LU R38, [R1+0x1d24] ;  /* 0x001d240001267983 */ /* 0x001f280000300800 */
[----:B------:R-:W4:Y:S04]  /*b4f30*/  LDL.LU R39, [R1+0x1d28] ;  /* 0x001d280001277983 */ /* 0x000f280000300800 */
[----:B------:R-:W4:Y:S04]  /*b4f40*/  LDL.LU R40, [R1+0x1d2c] ;  /* 0x001d2c0001287983 */ /* 0x000f280000300800 */
[----:B------:R-:W4:Y:S04]  /*b4f50*/  LDL.LU R41, [R1+0x1d10] ;  /* 0x001d100001297983 */ /* 0x000f280000300800 */
[----:B------:R-:W4:Y:S01]  /*b4f60*/  LDL.LU R42, [R1+0x1d14] ;  /* 0x001d1400012a7983 */ /* 0x000f220000300800 */
[----:B--2---:R-:W-:-:S05]  /*b4f70*/  F2FP.SATFINITE.E5M2.F32.PACK_AB_MERGE_C R45, R58, R56, RZ ;  /* 0x000000383a2d723e */ /* 0x004fca00048060ff */
[----:B------:R-:W-:Y:S01]  /*b4f80*/  STL [R1+0x1d98], R45 ;  /* 0x001d982d01007387 */ /* 0x000fe20000100800 */
[----:B---3--:R-:W-:-:S05]  /*b4f90*/  F2FP.SATFINITE.E5M2.F32.PACK_AB_MERGE_C R17, R17, R18, RZ ;  /* 0x000000121111723e */ /* 0x008fca00048060ff */
[----:B------:R4:W-:Y:S02]  /*b4fa0*/  STL [R1+0x1d8c], R17 ;  /* 0x001d8c1101007387 */ /* 0x0009e40000100800 */
[----:B----4-:R-:W-:Y:S02]  /*b4fb0*/  F2FP.SATFINITE.E5M2.F32.PACK_AB_MERGE_C R17, R22, R43, RZ ;  /* 0x0000002b1611723e */ /* 0x010fe400048060ff */
[----:B------:R-:W2:Y:S04]  /*b4fc0*/  LDL.LU R43, [R1+0x1d18] ;  /* 0x001d1800012b7983 */ /* 0x000ea80000300800 */
[----:B------:R-:W2:Y:S01]  /*b4fd0*/  LDL.LU R22, [R1+0x1d1c] ;  /* 0x001d1c0001167983 */ /* 0x000ea20000300800 */
[----:B------:R-:W-:-:S05]  /*b4fe0*/  IADD3 R18, P1, R20, R3, RZ ;  /* 0x0000000314127210 */ /* 0x000fca0007f3e0ff */
[----:B------:R-:W-:-:S05]  /*b4ff0*/  IMAD.X R19, R21, 0x1, R4, P1 ;  /* 0x0000000115137824 */ /* 0x000fca00008e0604 */
[----:B------:R0:W-:Y:S04]  /*b5000*/  STL.64 [R1+0x1d80], R18 ;  /* 0x001d801201007387 */ /* 0x0001e80000100a00 */
[----:B------:R1:W-:Y:S01]  /*b5010*/  STL [R1+0x1d88], R17 ;  /* 0x001d881101007387 */ /* 0x0003e20000100800 */
[----:B0-----:R-:W-:Y:S02]  /*b5020*/  IADD3 R18, P1, R20, R5, RZ ;  /* 0x0000000514127210 */ /* 0x001fe40007f3e0ff */
[----:B-1----:R-:W-:-:S03]  /*b5030*/  F2FP.SATFINITE.E5M2.F32.PACK_AB_MERGE_C R17, R48, R59, RZ ;  /* 0x0000003b3011723e */ /* 0x002fc600048060ff */
[C---:B------:R-:W-:Y:S02]  /*b5040*/  IMAD.X R19, R21.reuse, 0x1, R6, P1 ;  /* 0x0000000115137824 */ /* 0x040fe400008e0606 */
        /* <DEDUP_REMOVED lines=18> */
[----:B---3--:R-:W-:Y:S01]  /*b5170*/  IADD3 R18, P1, R20, R11, RZ ;  /* 0x0000000b14127210 */ /* 0x008fe20007f3e0ff */
[----:B------:R0:W-:Y:S04]  /*b5180*/  STL [R1+0x7b8], R23 ;  /* 0x0007b81701007387 */ /* 0x0001e80000100800 */
[----:B------:R-:W-:Y:S01]  /*b5190*/  IMAD.X R19, R21, 0x1, R12, P1 ;  /* 0x0000000115137824 */ /* 0x000fe200008e060c */
[----:B------:R1:W-:Y:S04]  /*b51a0*/  STL [R1+0x7bc], R17 ;  /* 0x0007bc1101007387 */ /* 0x0003e80000100800 */
[----:B------:R3:W-:Y:S01]  /*b51b0*/  STL.64 [R1+0x1d40], R18 ;  /* 0x001d401201007387 */ /* 0x0007e20000100a00 */
[----:B0-----:R-:W-:-:S02]  /*b51c0*/  F2FP.SATFINITE.E5M2.F32.PACK_AB_MERGE_C R23, R34, R33, RZ ;  /* 0x000000212217723e */ /* 0x001fc400048060ff */
[----:B-1----:R-:W-:Y:S02]  /*b51d0*/  F2FP.SATFINITE.E5M2.F32.PACK_AB_MERGE_C R17, R36, R35, RZ ;  /* 0x000000232411723e */ /* 0x002fe400048060ff */
        /* <DEDUP_REMOVED lines=13> */
[----:B------:R-:W-:Y:S04]  /*b52b0*/  STL [R1+0x5194], R18 ;  /* 0x0051941201007387 */ /* 0x000fe80000100800 */
[----:B------:R-:W3:Y:S04]  /*b52c0*/  LDL.LU R40, [R1+0x1d04] ;  /* 0x001d040001287983 */ /* 0x000ee80000300800 */
[----:B------:R2:W-:Y:S04]  /*b52d0*/  STL [R1+0x5c8], R17 ;  /* 0x0005c81101007387 */ /* 0x0005e80000100800 */
[----:B------:R-:W4:Y:S04]  /*b52e0*/  LDL.LU R41, [R1+0x1d08] ;  /* 0x001d080001297983 */ /* 0x000f280000300800 */
[----:B------:R-:W4:Y:S01]  /*b52f0*/  LDL.LU R42, [R1+0x1d0c] ;  /* 0x001d0c00012a7983 */ /* 0x000f220000300800 */
[----:B--2---:R-:W-:-:S03]  /*b5300*/  F2FP.SATFINITE.E5M2.F32.PACK_AB_MERGE_C R17, R22, R43, RZ ;  /* 0x0000002b1611723e */ /* 0x004fc600048060ff */
[----:B------:R-:W2:Y:S04]  /*b5310*/  LDL.LU R43, [R1+0x7a0] ;  /* 0x0007a000012b7983 */ /* 0x000ea80000300800 */
[----:B------:R-:W2:Y:S04]  /*b5320*/  LDL.LU R22, [R1+0x7a4] ;  /* 0x0007a40001167983 */ /* 0x000ea80000300800 */
[----:B------:R-:W-:Y:S04]  /*b5330*/  STL [R1+0x518c], R17 ;  /* 0x00518c1101007387 */ /* 0x000fe80000100800 */
        /* <DEDUP_REMOVED lines=14> */
[----:B------:R-:W-:Y:S01]  /*b5420*/  VIADD R20, R20, UR6 ;  /* 0x0000000614147c36 */ /* 0x000fe20008000000 */
[----:B------:R-:W-:-:S02]  /*b5430*/  ULDC UR6, c[0x0][0x248] ;  /* 0x0000920000067ab9 */ /* 0x000fc40000000800 */
[----:B------:R-:W2:Y:S04]  /*b5440*/  LDL.LU R33, [R1+0x1cc0] ;  /* 0x001cc00001217983 */ /* 0x000ea80000300800 */
[----:B------:R-:W2:Y:S01]  /*b5450*/  LDL.LU R34, [R1+0x1cc4] ;  /* 0x001cc40001227983 */ /* 0x000ea20000300800 */
[----:B------:R-:W-:-:S03]  /*b5460*/  SHF.R.S32.HI R21, RZ, 0x1f, R20 ;  /* 0x0000001fff157819 */ /* 0x000fc60000011414 */
[----:B------:R-:W2:Y:S01]  /*b5470*/  LDL.LU R35, [R1+0x1cc8] ;  /* 0x001cc80001237983 */ /* 0x000ea20000300800 */
[----:B------:R-:W-:-:S03]  /*b5480*/  IADD3 R18, P1, R20, R0, RZ ;  /* 0x0000000014127210 */ /* 0x000fc60007f3e0ff */
[----:B------:R-:W2:Y:S02]  /*b5490*/  LDL.LU R36, [R1+0x1ccc] ;  /* 0x001ccc0001247983 */ /* 0x000ea40000300800 */
[----:B------:R-:W-:Y:S02]  /*b54a0*/  IMAD.X R19, R21, 0x1, R2, P1 ;  /* 0x0000000115137824 */ /* 0x000fe400008e0602 */
[----:B------:R-:W2:Y:S04]  /*b54b0*/  LDL.LU R37, [R1+0x1cb0] ;  /* 0x001cb00001257983 */ /* 0x000ea80000300800 */
[----:B------:R-:W2:Y:S04]  /*b54c0*/  LDL.LU R38, [R1+0x1cb4] ;  /* 0x001cb40001267983 */ /* 0x000ea80000300800 */
[----:B------:R0:W-:Y:S02]  /*b54d0*/  STL.64 [R1+0x1d10], R18 ;  /* 0x001d101201007387 */ /* 0x0001e40000100a00 */
[----:B0-----:R-:W-:-:S05]  /*b54e0*/  IADD3 R18, P1, R20, R3, RZ ;  /* 0x0000000314127210 */ /* 0x001fca0007f3e0ff */
[----:B------:R-:W-:Y:S01]  /*b54f0*/  IMAD.X R19, R21, 0x1, R4, P1 ;  /* 0x0000000115137824 */ /* 0x000fe200008e0604 */
[----:B---3--:R-:W-:Y:S02]  /*b5500*/  F2FP.SATFINITE.E5M2.F32.PACK_AB_MERGE_C R17, R40, R39, RZ ;  /* 0x000000272811723e */ /* 0x008fe400048060ff */
[----:B------:R-:W3:Y:S04]  /*b5510*/  LDL.LU R39, [R1+0x1cb8] ;  /* 0x001cb80001277983 */ /* 0x000ee80000300800 */
[----:B------:R-:W3:Y:S04]  /*b5520*/  LDL.LU R40, [R1+0x1cbc] ;  /* 0x001cbc0001287983 */ /* 0x000ee80000300800 */
[----:B------:R4:W-:Y:S02]  /*b5530*/  STL [R1+0x5b0], R17 ;  /* 0x0005b01101007387 */ /* 0x0009e40000100800 */
[----:B----4-:R-:W-:-:S05]  /*b5540*/  F2FP.SATFINITE.E5M2.F32.PACK_AB_MERGE_C R17, R42, R41, RZ ;  /* 0x000000292a11723e */ /* 0x010fca00048060ff */
[----:B------:R2:W-:Y:S04]  /*b5550*/  STL [R1+0x5b8], R17 ;  /* 0x0005b81101007387 */ /* 0x0005e80000100800 */
[----:B------:R-:W4:Y:S04]  /*b5560*/  LDL.LU R41, [R1+0x1ca0] ;  /* 0x001ca00001297983 */ /* 0x000f280000300800 */
[----:B------:R-:W4:Y:S04]  /*b5570*/  LDL.LU R42, [R1+0x1ca4] ;  /* 0x001ca400012a7983 */ /* 0x000f280000300800 */
[----:B------:R0:W-:Y:S01]  /*b5580*/  STL.64 [R1+0x1d08], R18 ;  /* 0x001d081201007387 */ /* 0x0001e20000100a00 */
[----:B--2---:R-:W-:-:S03]  /*b5590*/  F2FP.SATFINITE.E5M2.F32.PACK_AB_MERGE_C R17, R22, R43, RZ ;  /* 0x0000002b1611723e */ /* 0x004fc600048060ff */
[----:B------:R-:W2:Y:S04]  /*b55a0*/  LDL.LU R43, [R1+0x1ca8] ;  /* 0x001ca800012b7983 */ /* 0x000ea80000300800 */
[----:B------:R-:W2:Y:S01]  /*b55b0*/  LDL.LU R22, [R1+0x1cac] ;  /* 0x001cac0001167983 */ /* 0x000ea20000300800 */
        /* <DEDUP_REMOVED lines=22> */
[----:B------:R-:W-:Y:S01]  /*b5720*/  IADD3 R18, P1, R20, R11, RZ ;  /* 0x0000000b14127210 */ /* 0x000fe20007f3e0ff */
[----:B------:R0:W-:Y:S04]  /*b5730*/  STL [R1+0x5040], R23 ;  /* 0x0050401701007387 */ /* 0x0001e80000100800 */
[----:B------:R-:W-:Y:S01]  /*b5740*/  IMAD.X R19, R21, 0x1, R12, P1 ;  /* 0x0000000115137824 */ /* 0x000fe200008e060c */
[----:B------:R1:W-:Y:S04]  /*b5750*/  STL [R1+0x5058], R17 ;  /* 0x0050581101007387 */ /* 0x0003e80000100800 */
[----:B------:R1:W-:Y:S01]  /*b5760*/  STL.64 [R1+0x1cd0], R18 ;  /* 0x001cd01201007387 */ /* 0x0003e20000100a00 */
[----:B0-----:R-:W-:-:S02]  /*b5770*/  F2FP.SATFINITE.E5M2.F32.PACK_AB_MERGE_C R23, R34, R33, RZ ;  /* 0x000000212217723e */ /* 0x001fc400048060ff */
[----:B-1----:R-:W-:Y:S02]  /*b5780*/  F2FP.SATFINITE.E5M2.F32.PACK_AB_MERGE_C R17, R36, R35, RZ ;  /* 0x000000232411723e */ /* 0x002fe400048060ff */
[----:B------:R-:W-:Y:S01]  /*b5790*/  IADD3 R18, P1, R20, R13, RZ ;  /* 0x0000000d14127210 */ /* 0x000fe20007f3e0ff */
[----:B------:R-:W-:Y:S04]  /*b57a0*/  STL [R1+0x4fa8], R23 ;  /* 0x004fa81701007387 */ /* 0x000fe80000100800 */
[----:B------:R-:W-:Y:S01]  /*b57b0*/  IMAD.X R19, R21, 0x1, R15, P1 ;  /* 0x0000000115137824 */ /* 0x000fe200008e060f */
[----:B------:R0:W-:Y:S04]  /*b57c0*/  STL [R1+0x4fd4], R17 ;  /* 0x004fd41101007387 */ /* 0x0001e80000100800 */
[----:B------:R1:W-:Y:S01]  /*b57d0*/  STL.64 [R1+0x1cc0], R18 ;  /* 0x001cc01201007387 */ /* 0x0003e20000100a00 */
[----:B0-----:R-:W-:-:S02]  /*b57e0*/  F2FP.SATFINITE.E5M2.F32.PACK_AB_MERGE_C R17, R38, R37, RZ ;  /* 0x000000252611723e */ /* 0x001fc400048060ff */
[----:B-1----:R-:W-:-:S03]  /*b57f0*/  IADD3 R18, P1, R20, R14, RZ ;  /* 0x0000000e14127210 */ /* 0x002fc60007f3e0ff */
[----:B------:R3:W-:Y:S02]  /*b5800*/  STL [R1+0x4f3c], R17 ;  /* 0x004f3c1101007387 */ /* 0x0007e40000100800 */
[----:B------:R-:W-:Y:S02]  /*b5810*/  IMAD.X R19, R21, 0x1, R16, P1 ;  /* 0x0000000115137824 */ /* 0x000fe400008e0610 */
[----:B------:R-:W2:Y:S04]  /*b5820*/  LDL.LU R35, [R1+0x1c90] ;  /* 0x001c900001237983 */ /* 0x000ea80000300800 */
[----:B------:R-:W2:Y:S04]  /*b5830*/  LDL.LU R36, [R1+0x1c94] ;  /* 0x001c940001247983 */ /* 0x000ea80000300800 */
[----:B------:R-:W-:Y:S01]  /*b5840*/  STL.64 [R1+0x1cb0], R18 ;  /* 0x001cb01201007387 */ /* 0x000fe20000100a00 */
[----:B---3--:R-:W-:-:S05]  /*b5850*/  F2FP.SATFINITE.E5M2.F32.PACK_AB_MERGE_C R17, R40, R39, RZ ;  /* 0x000000272811723e */ /* 0x008fca00048060ff */
[----:B------:R4:W-:Y:S04]  /*b5860*/  STL [R1+0x4f64], R17 ;  /* 0x004f641101007387 */ /* 0x0009e80000100800 */
[----:B------:R-:W3:Y:S04]  /*b5870*/  LDL.LU R39, [R1+0x1c98] ;  /* 0x001c980001277983 */ /* 0x000ee80000300800 */
[----:B------:R-:W3:Y:S01]  /*b5880*/  LDL.LU R40, [R1+0x1c9c] ;  /* 0x001c9c0001287983 */ /* 0x000ee20000300800 */
[----:B----4-:R-:W-:-:S05]  /*b5890*/  F2FP.SATFINITE.E5M2.F32.PACK_AB_MERGE_C R17, R42, R41, RZ ;  /* 0x000000292a11723e */ /* 0x010fca00048060ff */
[----:B------:R2:W-:Y:S04]  /*b58a0*/  STL [R1+0x4eb0], R17 ;  /* 0x004eb01101007387 */ /* 0x0005e80000100800 */
[----:B------:R-:W4:Y:S04]  /*b58b0*/  LDL.LU R41, [R1+0x1c80] ;  /* 0x001c800001297983 */ /* 0x000f280000300800 */
[----:B------:R-:W4:Y:S01]  /*b58c0*/  LDL.LU R42, [R1+0x1c84] ;  /* 0x001c8400012a7983 */ /* 0x000f220000300800 */
[----:B--2---:R-:W-:-:S05]  /*b58d0*/  F2FP.SATFINITE.E5M2.F32.PACK_AB_MERGE_C R17, R22, R43, RZ ;  /* 0x0000002b1611723e */ /* 0x004fca00048060ff */
        /* <DEDUP_REMOVED lines=22> */
[----:B------:R-:W-:-:S04]  /*b5a40*/  ULDC UR6, c[0x0][0x248] ;  /* 0x0000920000067ab9 */ /* 0x000fc80000000800 */
[----:B------:R-:W-:Y:S02]  /*b5a50*/  SHF.R.S32.HI R21, RZ, 0x1f, R20 ;  /* 0x0000001fff157819 */ /* 0x000fe40000011414 */
[----:B------:R-:W-:-:S05]  /*b5a60*/  IADD3 R18, P1, R20, R0, RZ ;  /* 0x0000000014127210 */ /* 0x000fca0007f3e0ff */
[----:B------:R-:W-:-:S05]  /*b5a70*/  IMAD.X R19, R21, 0x1, R2, P1 ;  /* 0x0000000115137824 */ /* 0x000fca00008e0602 */
[----:B------:R0:W-:Y:S02]  /*b5a80*/  STL.64 [R1+0x1ca0], R18 ;  /* 0x001ca01201007387 */ /* 0x0001e40000100a00 */
[----:B0-----:R-:W-:-:S05]  /*b5a90*/  IADD3 R18, P1, R20, R3, RZ ;  /* 0x0000000314127210 */ /* 0x001fca0007f3e0ff */
[----:B------:R-:W-:Y:S01]  /*b5aa0*/  IMAD.X R19, R21, 0x1, R4, P1 ;  /* 0x0000000115137824 */ /* 0x000fe200008e0604 */
[----:B------:R-:W-:-:S05]  /*b5ab0*/  F2FP.SATFINITE.E5M2.F32.PACK_AB_MERGE_C R35, R36, R35, RZ ;  /* 0x000000232423723e */ /* 0x000fca00048060ff */
[----:B------:R0:W-:Y:S01]  /*b5ac0*/  STL [R1+0x209c], R35 ;  /* 0x00209c2301007387 */ /* 0x0001e20000100800 */
[----:B---3--:R-:W-:-:S05]  /*b5ad0*/  F2FP.SATFINITE.E5M2.F32.PACK_AB_MERGE_C R17, R40, R39, RZ ;  /* 0x000000272811723e */ /* 0x008fca00048060ff */
[----:B------:R4:W-:Y:S04]  /*b5ae0*/  STL [R1+0x20ac], R17 ;  /* 0x0020ac1101007387 */ /* 0x0009e80000100800 */
[----:B0-----:R-:W3:Y:S04]  /*b5af0*/  LDL.LU R35, [R1+0x1c38] ;  /* 0x001c380001237983 */ /* 0x001ee80000300800 */
[----:B------:R-:W3:Y:S04]  /*b5b00*/  LDL.LU R36, [R1+0x1c3c] ;  /* 0x001c3c0001247983 */ /* 0x000ee80000300800 */
[----:B------:R-:W3:Y:S04]  /*b5b10*/  LDL.LU R39, [R1+0x1c20] ;  /* 0x001c200001277983 */ /* 0x000ee80000300800 */
[----:B------:R0:W-:Y:S04]  /*b5b20*/  STL.64 [R1+0x1c90], R18 ;  /* 0x001c901201007387 */ /* 0x0001e80000100a00 */
[----:B------:R-:W3:Y:S01]  /*b5b30*/  LDL.LU R40, [R1+0x1c24] ;  /* 0x001c240001287983 */ /* 0x000ee20000300800 */
[----:B----4-:R-:W-:-:S03]  /*b5b40*/  F2FP.SATFINITE.E5M2.F32.PACK_AB_MERGE_C R17, R42, R41, RZ ;  /* 0x000000292a11723e */ /* 0x010fc600048060ff */
[----:B------:R-:W4:Y:S01]  /*b5b50*/  LDL.LU R41, [R1+0x1c28] ;  /* 0x001c280001297983 */ /* 0x000f220000300800 */
[----:B0-----:R-:W-:-:S03]  /*b5b60*/  IADD3 R18, P1, R20, R5, RZ ;  /* 0x0000000514127210 */ /* 0x001fc60007f3e0ff */
[----:B------:R-:W4:Y:S04]  /*b5b70*/  LDL.LU R42, [R1+0x1c2c] ;  /* 0x001c2c00012a7983 */ /* 0x000f280000300800 */
[----:B------:R2:W-:Y:S01]  /*b5b80*/  STL [R1+0x1e9c], R17 ;  /* 0x001e9c1101007387 */ /* 0x0005e20000100800 */
[----:B------:R-:W-:Y:S01]  /*b5b90*/  IMAD.X R19, R21, 0x1, R6, P1 ;  /* 0x0000000115137824 */ /* 0x000fe200008e0606 */
        /* <DEDUP_REMOVED lines=19> */
[----:B--2---:R-:W-:Y:S01]  /*b5cd0*/  IADD3 R18, P1, R20, R11, RZ ;  /* 0x0000000b14127210 */ /* 0x004fe20007f3e0ff */
[----:B------:R0:W-:Y:S04]  /*b5ce0*/  STL [R1+0x1c68], R23 ;  /* 0x001c681701007387 */ /* 0x0001e80000100800 */
[----:B------:R-:W-:Y:S01]  /*b5cf0*/  IMAD.X R19, R21, 0x1, R12, P1 ;  /* 0x0000000115137824 */ /* 0x000fe200008e060c */
[----:B------:R1:W-:Y:S04]  /*b5d00*/  STL [R1+0x1c7c], R17 ;  /* 0x001c7c1101007387 */ /* 0x0003e80000100800 */
[----:B------:R2:W-:Y:S01]  /*b5d10*/  STL.64 [R1+0x1c50], R18 ;  /* 0x001c501201007387 */ /* 0x0005e20000100a00 */
[----:B0-----:R-:W-:-:S02]  /*b5d20*/  F2FP.SATFINITE.E5M2.F32.PACK_AB_MERGE_C R23, R34, R33, RZ ;  /* 0x000000212217723e */ /* 0x001fc400048060ff */
[----:B-1----:R-:W-:Y:S02]  /*b5d30*/  F2FP.SATFINITE.E5M2.F32.PACK_AB_MERGE_C R17, R38, R37, RZ ;  /* 0x000000252611723e */ /* 0x002fe400048060ff */
[----:B--2---:R-:W-:Y:S01]  /*b5d40*/  IADD3 R18, P1, R20, R13, RZ ;  /* 0x0000000d14127210 */ /* 0x004fe20007f3e0ff */
[----:B------:R-:W-:Y:S04]  /*b5d50*/  STL [R1+0x1c58], R23 ;  /* 0x001c581701007387 */ /* 0x000fe80000100800 */
[----:B------:R-:W-:Y:S01]  /*b5d60*/  IMAD.X R19, R21, 0x1, R15, P1 ;  /* 0x0000000115137824 */ /* 0x000fe200008e060f */
[----:B------:R0:W-:Y:S04]  /*b5d70*/  STL [R1+0x1c4c], R17 ;  /* 0x001c4c1101007387 */ /* 0x0001e80000100800 */
[----:B------:R1:W-:Y:S01]  /*b5d80*/  STL.64 [R1+0x1c40], R18 ;  /* 0x001c401201007387 */ /* 0x0003e20000100a00 */
[----:B0-----:R-:W-:-:S02]  /*b5d90*/  F2FP.SATFINITE.E5M2.F32.PACK_AB_MERGE_C R17, R22, R43, RZ ;  /* 0x0000002b1611723e */ /* 0x001fc400048060ff */
[----:B-1----:R-:W-:-:S03]  /*b5da0*/  IADD3 R18, P1, R20, R14, RZ ;  /* 0x0000000e14127210 */ /* 0x002fc60007f3e0ff */
[----:B------:R-:W-:Y:S02]  /*b5db0*/  STL [R1+0x1c48], R17 ;  /* 0x001c481101007387 */ /* 0x000fe40000100800 */
[----:B------:R-:W-:Y:S02]  /*b5dc0*/  IMAD.X R19, R21, 0x1, R16, P1 ;  /* 0x0000000115137824 */ /* 0x000fe400008e0610 */
[----:B------:R-:W2:Y:S04]  /*b5dd0*/  LDL.LU R37, [R1+0x1c10] ;  /* 0x001c100001257983 */ /* 0x000ea80000300800 */
[----:B------:R-:W2:Y:S04]  /*b5de0*/  LDL.LU R38, [R1+0x1c14] ;  /* 0x001c140001267983 */ /* 0x000ea80000300800 */
[----:B------:R-:W2:Y:S04]  /*b5df0*/  LDL.LU R43, [R1+0x1c18] ;  /* 0x001c1800012b7983 */ /* 0x000ea80000300800 */
[----:B------:R3:W-:Y:S04]  /*b5e00*/  STL.64 [R1+0x1c30], R18 ;  /* 0x001c301201007387 */ /* 0x0007e80000100a00 */
[----:B------:R-:W2:Y:S01]  /*b5e10*/  LDL.LU R22, [R1+0x1c1c] ;  /* 0x001c1c0001167983 */ /* 0x000ea20000300800 */
[----:B------:R-:W-:Y:S01]  /*b5e20*/  VIADD R20, R20, UR6 ;  /* 0x0000000614147c36 */ /* 0x000fe20008000000 */
[----:B------:R-:W-:-:S04]  /*b5e30*/  ULDC UR6, c[0x0][0x248] ;  /* 0x0000920000067ab9 */ /* 0x000fc80000000800 */
[----:B------:R-:W-:Y:S02]  /*b5e40*/  SHF.R.S32.HI R21, RZ, 0x1f, R20 ;  /* 0x0000001fff157819 */ /* 0x000fe40000011414 */
[----:B---3--:R-:W-:-:S05]  /*b5e50*/  F2FP.SATFINITE.E5M2.F32.PACK_AB_MERGE_C R18, R36, R35, RZ ;  /* 0x000000232412723e */ /* 0x008fca00048060ff */
[----:B------:R-:W-:Y:S01]  /*b5e60*/  STL [R1+0x1c3c], R18 ;  /* 0x001c3c1201007387 */ /* 0x000fe20000100800 */
[----:B------:R-:W-:-:S05]  /*b5e70*/  F2FP.SATFINITE.E5M2.F32.PACK_AB_MERGE_C R17, R40, R39, RZ ;  /* 0x000000272811723e */ /* 0x000fca00048060ff */
[----:B------:R4:W-:Y:S04]  /*b5e80*/  STL [R1+0x1c38], R17 ;  /* 0x001c381101007387 */ /* 0x0009e80000100800 */
[----:B------:R-:W3:Y:S04]  /*b5e90*/  LDL.LU R59, [R1+0x1c00] ;  /* 0x001c0000013b7983 */ /* 0x000ee80000300800 */
[----:B------:R-:W3:Y:S01]  /*b5ea0*/  LDL.LU R48, [R1+0x1c04] ;  /* 0x001c040001307983 */ /* 0x000ee20000300800 */
[----:B----4-:R-:W-:-:S05]  /*b5eb0*/  F2FP.SATFINITE.E5M2.F32.PACK_AB_MERGE_C R17, R42, R41, RZ ;  /* 0x000000292a11723e */ /* 0x010fca00048060ff */
[----:B------:R-:W-:Y:S04]  /*b5ec0*/  STL [R1+0x1c2c], R17 ;  /* 0x001c2c1101007387 */ /* 0x000fe80000100800 */
[----:B------:R-:W4:Y:S01]  /*b5ed0*/  LDL.LU R46, [R1+0x1c08] ;  /* 0x001c0800012e7983 */ /* 0x000f220000300800 */
[----:B------:R-:W-:-:S03]  /*b5ee0*/  IADD3 R18, P1, R20, R0, RZ ;  /* 0x0000000014127210 */ /* 0x000fc60007f3e0ff */
[----:B------:R-:W4:Y:S04]  /*b5ef0*/  LDL.LU R44, [R1+0x1c0c] ;  /* 0x001c0c00012c7983 */ /* 0x000f280000300800 */
[----:B------:R-:W4:Y:S01]  /*b5f00*/  LDL.LU R39, [R1+0x1bf0] ;  /* 0x001bf00001277983 */ /* 0x000f220000300800 */
[----:B------:R-:W-:-:S03]  /*b5f10*/  IMAD.X R19, R21, 0x1, R2, P1 ;  /* 0x0000000115137824 */ /* 0x000fc600008e0602 */
[----:B------:R-:W4:Y:S04]  /*b5f20*/  LDL.LU R40, [R1+0x1bf4] ;  /* 0x001bf40001287983 */ /* 0x000f280000300800 */
[----:B------:R-:W4:Y:S04]  /*b5f30*/  LDL.LU R23, [R1+0x1bf8] ;  /* 0x001bf80001177983 */ /* 0x000f280000300800 */
[----:B------:R0:W-:Y:S04]  /*b5f40*/  STL.64 [R1+0x1c20], R18 ;  /* 0x001c201201007387 */ /* 0x0001e80000100a00 */
        /* <DEDUP_REMOVED lines=13> */
[----:B0-----:R-:W-:-:S05]  /*b6020*/  IADD3 R18, P1, R20, R3, RZ ;  /* 0x0000000314127210 */ /* 0x001fca0007f3e0ff */
[----:B------:R-:W-:Y:S01]  /*b6030*/  IMAD.X R19, R21, 0x1, R4, P1 ;  /* 0x0000000115137824 */ /* 0x000fe200008e0604 */
[----:B--2---:R-:W-:-:S05]  /*b6040*/  F2FP.SATFINITE.E5M2.F32.PACK_AB_MERGE_C R47, R38, R37, RZ ;  /* 0x00000025262f723e */ /* 0x004fca00048060ff */
[----:B------:R-:W-:Y:S01]  /*b6050*/  STL [R1+0x576c], R47 ;  /* 0x00576c2f01007387 */ /* 0x000fe20000100800 */
[----:B------:R-:W-:-:S05]  /*b6060*/  F2FP.SATFINITE.E5M2.F32.PACK_AB_MERGE_C R17, R22, R43, RZ ;  /* 0x0000002b1611723e */ /* 0x000fca00048060ff */
[----:B------:R-:W-:Y:S04]  /*b6070*/  STL [R1+0x1c1c], R17 ;  /* 0x001c1c1101007387 */ /* 0x000fe80000100800 */
[----:B------:R-:W2:Y:S04]  /*b6080*/  LDL.LU R35, [R1+0x1bb0] ;  /* 0x001bb00001237983 */ /* 0x000ea80000300800 */
[----:B------:R-:W2:Y:S04]  /*b6090*/  LDL.LU R36, [R1+0x1bb4] ;  /* 0x001bb40001247983 */ /* 0x000ea80000300800 */
[----:B------:R-:W2:Y:S04]  /*b60a0*/  LDL.LU R37, [R1+0x1bb8] ;  /* 0x001bb80001257983 */ /* 0x000ea80000300800 */
[----:B------:R0:W-:Y:S04]  /*b60b0*/  STL.64 [R1+0x1c10], R18 ;  /* 0x001c101201007387 */ /* 0x0001e80000100a00 */
[----:B------:R-:W2:Y:S04]  /*b60c0*/  LDL.LU R38, [R1+0x1bbc] ;  /* 0x001bbc0001267983 */ /* 0x000ea80000300800 */
[----:B------:R-:W2:Y:S04]  /*b60d0*/  LDL.LU R43, [R1+0x1ba0] ;  /* 0x001ba000012b7983 */ /* 0x000ea80000300800 */
[----:B------:R-:W2:Y:S01]  /*b60e0*/  LDL.LU R22, [R1+0x1ba4] ;  /* 0x001ba40001167983 */ /* 0x000ea20000300800 */
[----:B0-----:R-:W-:-:S02]  /*b60f0*/  IADD3 R18, P1, R20, R5, RZ ;  /* 0x0000000514127210 */ /* 0x001fc40007f3e0ff */
[----:B---3--:R-:W-:-:S05]  /*b6100*/  F2FP.SATFINITE.E5M2.F32.PACK_AB_MERGE_C R19, R48, R59, RZ ;  /* 0x0000003b3013723e */ /* 0x008fca00048060ff */
[----:B------:R0:W-:Y:S01]  /*b6110*/  STL [R1+0x578c], R19 ;  /* 0x00578c1301007387 */ /* 0x0001e20000100800 */
[----:B----4-:R-:W-:Y:S01]  /*b6120*/  F2FP.SATFINITE.E5M2.F32.PACK_AB_MERGE_C R17, R44, R46, RZ ;  /* 0x0000002e2c11723e */ /* 0x010fe200048060ff */
[----:B0-----:R-:W-:-:S04]  /*b6130*/  IMAD.X R19, R21, 0x1, R6, P1 ;  /* 0x0000000115137824 */ /* 0x001fc800008e0606 */
[----:B------:R0:W-:Y:S02]  /*b6140*/  STL [R1+0x1c0c], R17 ;  /* 0x001c0c1101007387 */ /* 0x0001e40000100800 */
[----:B0-----:R-:W-:Y:S02]  /*b6150*/  F2FP.SATFINITE.E5M2.F32.PACK_AB_MERGE_C R17, R40, R39, RZ ;  /* 0x000000272811723e */ /* 0x001fe400048060ff */
[----:B------:R-:W3:Y:S04]  /*b6160*/  LDL.LU R39, [R1+0x1ba8] ;  /* 0x001ba80001277983 */ /* 0x000ee80000300800 */
[----:B------:R-:W3:Y:S04]  /*b6170*/  LDL.LU R40, [R1+0x1bac] ;  /* 0x001bac0001287983 */ /* 0x000ee80000300800 */
[----:B------:R0:W-:Y:S04]  /*b6180*/  STL.64 [R1+0x1c00], R18 ;  /* 0x001c001201007387 */ /* 0x0001e80000100a00 */
[----:B------:R1:W-:Y:S01]  /*b6190*/  STL [R1+0x1c08], R17 ;  /* 0x001c081101007387 */ /* 0x0003e20000100800 */
[----:B0-----:R-:W-:-:S02]  /*b61a0*/  IADD3 R18, P1, R20, R7, RZ ;  /* 0x0000000714127210 */ /* 0x001fc40007f3e0ff */
[----:B-1----:R-:W-:-:S03]  /*b61b0*/  F2FP.SATFINITE.E5M2.F32.PACK_AB_MERGE_C R17, R24, R23, RZ ;  /* 0x000000171811723e */ /* 0x002fc600048060ff */
[C---:B------:R-:W-:Y:S02]  /*b61c0*/  IMAD.X R19, R21.reuse, 0x1, R8, P1 ;  /* 0x0000000115137824 */ /* 0x040fe400008e0608 */
[----:B------:R0:W-:Y:S04]  /*b61d0*/  STL [R1+0x1bfc], R17 ;  /* 0x001bfc1101007387 */ /* 0x0001e80000100800 */
[----:B------:R1:W-:Y:S01]  /*b61e0*/  STL.64 [R1+0x1bf0], R18 ;  /* 0x001bf01201007387 */ /* 0x0003e20000100a00 */
[----:B------:R-:W-:Y:S02]  /*b61f0*/  F2FP.SATFINITE.E5M2.F32.PACK_AB_MERGE_C R23, R26, R25, RZ ;  /* 0x000000191a17723e */ /* 0x000fe400048060ff */
        /* <DEDUP_REMOVED lines=9> */
[----:B------:R-:W-:Y:S04]  /*b6290*/  STL [R1+0x1be8], R23 ;  /* 0x001be81701007387 */ /* 0x000fe80000100800 */
[----:B------:R-:W-:Y:S01]  /*b62a0*/  IMAD.X R19, R21, 0x1, R12, P1 ;  /* 0x0000000115137824 */ /* 0x000fe200008e060c */
[----:B------:R-:W-:Y:S04]  /*b62b0*/  STL [R1+0x1bdc], R17 ;  /* 0x001bdc1101007387 */ /* 0x000fe80000100800 */
[----:B------:R0:W-:Y:S04]  /*b62c0*/  STL.64 [R1+0x1bd0], R18 ;  /* 0x001bd01201007387 */ /* 0x0001e80000100a00 */
[----:B------:R-:W4:Y:S01]  /*b62d0*/  LDL.LU R31, [R1+0x1b90] ;  /* 0x001b9000011f7983 */ /* 0x000f220000300800 */
[----:B0-----:R-:W-:-:S02]  /*b62e0*/  F2FP.SATFINITE.E5M2.F32.PACK_AB_MERGE_C R18, R34, R33, RZ ;  /* 0x000000212212723e */ /* 0x001fc400048060ff */
[----:B------:R-:W-:-:S03]  /*b62f0*/  F2FP.SATFINITE.E5M2.F32.PACK_AB_MERGE_C R17, R42, R41, RZ ;  /* 0x000000292a11723e */ /* 0x000fc600048060ff */
[----:B------:R0:W-:Y:S04]  /*b6300*/  STL [R1+0x1bd8], R18 ;  /* 0x001bd81201007387 */ /* 0x0001e80000100800 */
[----:B------:R-:W4:Y:S01]  /*b6310*/  LDL.LU R32, [R1+0x1b94] ;  /* 0x001b940001207983 */ /* 0x000f220000300800 */
[----:B0-----:R-:W-:-:S03]  /*b6320*/  IADD3 R18, P1, R20, R13, RZ ;  /* 0x0000000d14127210 */ /* 0x001fc60007f3e0ff */
[----:B------:R-:W-:Y:S02]  /*b6330*/  STL [R1+0x1bcc], R17 ;  /* 0x001bcc1101007387 */ /* 0x000fe40000100800 */
[----:B------:R-:W-:Y:S02]  /*b6340*/  IMAD.X R19, R21, 0x1, R15, P1 ;  /* 0x0000000115137824 */ /* 0x000fe400008e060f */
[----:B------:R-:W4:Y:S04]  /*b6350*/  LDL.LU R41, [R1+0x1b98] ;  /* 0x001b980001297983 */ /* 0x000f280000300800 */
[----:B------:R-:W4:Y:S04]  /*b6360*/  LDL.LU R42, [R1+0x1b9c] ;  /* 0x001b9c00012a7983 */ /* 0x000f280000300800 */
[----:B------:R0:W-:Y:S02]  /*b6370*/  STL.64 [R1+0x1bc0], R18 ;  /* 0x001bc01201007387 */ /* 0x0001e40000100a00 */
[----:B0-----:R-:W-:-:S05]  /*b6380*/  IADD3 R18, P1, R20, R14, RZ ;  /* 0x0000000e14127210 */ /* 0x001fca0007f3e0ff */
[----:B------:R-:W-:Y:S01]  /*b6390*/  IMAD.X R19, R21, 0x1, R16, P1 ;  /* 0x0000000115137824 */ /* 0x000fe200008e0610 */
[----:B--2---:R-:W-:-:S05]  /*b63a0*/  F2FP.SATFINITE.E5M2.F32.PACK_AB_MERGE_C R17, R36, R35, RZ ;  /* 0x000000232411723e */ /* 0x004fca00048060ff */
[----:B------:R-:W-:Y:S04]  /*b63b0*/  STL [R1+0x1bc8], R17 ;  /* 0x001bc81101007387 */ /* 0x000fe80000100800 */
[----:B------:R0:W-:Y:S02]  /*b63c0*/  STL.64 [R1+0x1bb0], R18 ;  /* 0x001bb01201007387 */ /* 0x0001e40000100a00 */
[----:B0-----:R-:W-:Y:S02]  /*b63d0*/  F2FP.SATFINITE.E5M2.F32.PACK_AB_MERGE_C R18, R38, R37, RZ ;  /* 0x000000252612723e */ /* 0x001fe400048060ff */
[----:B------:R-:W-:Y:S02]  /*b63e0*/  F2FP.SATFINITE.E5M2.F32.PACK_AB_MERGE_C R17, R22, R43, RZ ;  /* 0x0000002b1611723e */ /* 0x000fe400048060ff */
[----:B------:R-:W2:Y:S04]  /*b63f0*/  LDL.LU R43, [R1+0x1b80] ;  /* 0x001b8000012b7983 */ /* 0x000ea80000300800 */
[----:B------:R0:W-:Y:S04]  /*b6400*/  STL [R1+0x1bb8], R18 ;  /* 0x001bb81201007387 */ /* 0x0001e80000100800 */
[----:B------:R-:W2:Y:S04]  /*b6410*/  LDL.LU R22, [R1+0x1b84] ;  /* 0x001b840001167983 */ /* 0x000ea80000300800 */
[----:B------:R3:W-:Y:S04]  /*b6420*/  STL [R1+0x7a8], R17 ;  /* 0x0007a81101007387 */ /* 0x0007e80000100800 */
[----:B------:R-:W2:Y:S04]  /*b6430*/  LDL.LU R33, [R1+0x1b88] ;  /* 0x001b880001217983 */ /* 0x000ea80000300800 */
[----:B------:R-:W2:Y:S04]  /*b6440*/  LDL.LU R34, [R1+0x1b8c] ;  /* 0x001b8c0001227983 */ /* 0x000ea80000300800 */
[----:B------:R-:W2:Y:S04]  /*b6450*/  LDL.LU R35, [R1+0x1b70] ;  /* 0x001b700001237983 */ /* 0x000ea80000300800 */
[----:B------:R-:W2:Y:S01]  /*b6460*/  LDL.LU R36, [R1+0x1b74] ;  /* 0x001b740001247983 */ /* 0x000ea20000300800 */
[----:B------:R-:W-:Y:S01]  /*b6470*/  VIADD R20, R20, UR6 ;  /* 0x0000000614147c36 */ /* 0x000fe20008000000 */
[----:B------:R-:W-:-:S04]  /*b6480*/  ULDC UR6, c[0x0][0x248] ;  /* 0x0000920000067ab9 */ /* 0x000fc80000000800 */
[----:B------:R-:W-:Y:S02]  /*b6490*/  SHF.R.S32.HI R21, RZ, 0x1f, R20 ;  /* 0x0000001fff157819 */ /* 0x000fe40000011414 */
[----:B0-----:R-:W-:Y:S02]  /*b64a0*/  IADD3 R18, P1, R20, R0, RZ ;  /* 0x0000000014127210 */ /* 0x001fe40007f3e0ff */
        /* <DEDUP_REMOVED lines=10> */
[----:B------:R-:W-:-:S03]  /*b6550*/  IMAD.X R19, R21, 0x1, R2, P1 ;  /* 0x0000000115137824 */ /* 0x000fc600008e0602 */
[----:B------:R-:W3:Y:S04]  /*b6560*/  LDL.LU R39, [R1+0x1b58] ;  /* 0x001b580001277983 */ /* 0x000ee80000300800 */
[----:B------:R-:W3:Y:S04]  /*b6570*/  LDL.LU R40, [R1+0x1b5c] ;  /* 0x001b5c0001287983 */ /* 0x000ee80000300800 */
[----:B------:R4:W-:Y:S04]  /*b6580*/  STL.64 [R1+0x1ba0], R18 ;  /* 0x001ba01201007387 */ /* 0x0009e80000100a00 */
[----:B------:R-:W3:Y:S01]  /*b6590*/  LDL.LU R29, [R1+0x1b40] ;  /* 0x001b4000011d7983 */ /* 0x000ee20000300800 */
[----:B----4-:R-:W-:-:S05]  /*b65a0*/  F2FP.SATFINITE.E5M2.F32.PACK_AB_MERGE_C R18, R32, R31, RZ ;  /* 0x0000001f2012723e */ /* 0x010fca00048060ff */
[----:B------:R0:W-:Y:S04]  /*b65b0*/  STL [R1+0x7a0], R18 ;  /* 0x0007a01201007387 */ /* 0x0001e80000100800 */
[----:B------:R-:W4:Y:S01]  /*b65c0*/  LDL.LU R30, [R1+0x1b44] ;  /* 0x001b4400011e7983 */ /* 0x000f220000300800 */
[----:B------:R-:W-:Y:S02]  /*b65d0*/  F2FP.SATFINITE.E5M2.F32.PACK_AB_MERGE_C R17, R42, R41, RZ ;  /* 0x000000292a11723e */ /* 0x000fe400048060ff */
[----:B0-----:R-:W-:-:S03]  /*b65e0*/  IADD3 R18, P1, R20, R3, RZ ;  /* 0x0000000314127210 */ /* 0x001fc60007f3e0ff */
[----:B------:R2:W-:Y:S04]  /*b65f0*/  STL [R1+0x7a4], R17 ;  /* 0x0007a41101007387 */ /* 0x0005e80000100800 */
[----:B------:R-:W4:Y:S04]  /*b6600*/  LDL.LU R31, [R1+0x1b48] ;  /* 0x001b4800011f7983 */ /* 0x000f280000300800 */
[----:B------:R-:W4:Y:S01]  /*b6610*/  LDL.LU R32, [R1+0x1b4c] ;  /* 0x001b4c0001207983 */ /* 0x000f220000300800 */
[----:B------:R-:W-:-:S03]  /*b6620*/  IMAD.X R19, R21, 0x1, R4, P1 ;  /* 0x0000000115137824 */ /* 0x000fc600008e0604 */
        /* <DEDUP_REMOVED lines=11> */
[----:B------:R-:W2:Y:S04]  /*b66e0*/  LDL.LU R33, [R1+0x1b20] ;  /* 0x001b200001217983 */ /* 0x000ea80000300800 */
[----:B------:R-:W2:Y:S01]  /*b66f0*/  LDL.LU R34, [R1+0x1b24] ;  /* 0x001b240001227983 */ /* 0x000ea20000300800 */
[----:B0-----:R-:W-:-:S03]  /*b6700*/  F2FP.SATFINITE.E5M2.F32.PACK_AB_MERGE_C R17, R36, R35, RZ ;  /* 0x000000232411723e */ /* 0x001fc600048060ff */
[----:B------:R0:W-:Y:S04]  /*b6710*/  STL.64 [R1+0x1b80], R18 ;  /* 0x001b801201007387 */ /* 0x0001e80000100a00 */
[----:B------:R-:W2:Y:S04]  /*b6720*/  LDL.LU R35, [R1+0x1b28] ;  /* 0x001b280001237983 */ /* 0x000ea80000300800 */
[----:B------:R-:W2:Y:S01]  /*b6730*/  LDL.LU R36, [R1+0x1b2c] ;  /* 0x001b2c0001247983 */ /* 0x000ea20000300800 */
[----:B0-----:R-:W-:-:S03]  /*b6740*/  IADD3 R18, P1, R20, R7, RZ ;  /* 0x0000000714127210 */ /* 0x001fc60007f3e0ff */
[----:B------:R3:W-:Y:S02]  /*b6750*/  STL [R1+0x5d0], R17 ;  /* 0x0005d01101007387 */ /* 0x0007e40000100800 */
[----:B------:R-:W-:Y:S01]  /*b6760*/  IMAD.X R19, R21, 0x1, R8, P1 ;  /* 0x0000000115137824 */ /* 0x000fe200008e0608 */
[----:B---3--:R-:W-:-:S05]  /*b6770*/  F2FP.SATFINITE.E5M2.F32.PACK_AB_MERGE_C R17, R24, R23, RZ ;  /* 0x000000171811723e */ /* 0x008fca00048060ff */
        /* <DEDUP_REMOVED lines=9> */
[----:B0-----:R-:W-:-:S02]  /*b6810*/  F2FP.SATFINITE.E5M2.F32.PACK_AB_MERGE_C R17, R40, R39, RZ ;  /* 0x000000272811723e */ /* 0x001fc400048060ff */
[----:B-1----:R-:W-:Y:S02]  /*b6820*/  F2FP.SATFINITE.E5M2.F32.PACK_AB_MERGE_C R18, R38, R37, RZ ;  /* 0x000000252612723e */ /* 0x002fe400048060ff */
[----:B------:R-:W3:Y:S04]  /*b6830*/  LDL.LU R37, [R1+0x1b10] ;  /* 0x001b100001257983 */ /* 0x000ee80000300800 */
[----:B------:R0:W-:Y:S04]  /*b6840*/  STL [R1+0x5ac], R18 ;  /* 0x0005ac1201007387 */ /* 0x0001e80000100800 */
[----:B------:R-:W3:Y:S01]  /*b6850*/  LDL.LU R38, [R1+0x1b14] ;  /* 0x001b140001267983 */ /* 0x000ee20000300800 */
[----:B0-----:R-:W-:-:S03]  /*b6860*/  IADD3 R18, P1, R20, R11, RZ ;  /* 0x0000000b14127210 */ /* 0x001fc60007f3e0ff */
[----:B------:R-:W-:Y:S04]  /*b6870*/  STL [R1+0x5a8], R17 ;  /* 0x0005a81101007387 */ /* 0x000fe80000100800 */
[----:B------:R-:W3:Y:S01]  /*b6880*/  LDL.LU R39, [R1+0x1b18] ;  /* 0x001b180001277983 */ /* 0x000ee20000300800 */
[----:B------:R-:W-:-:S03]  /*b6890*/  IMAD.X R19, R21, 0x1, R12, P1 ;  /* 0x0000000115137824 */ /* 0x000fc600008e060c */
[----:B------:R-:W3:Y:S04]  /*b68a0*/  LDL.LU R40, [R1+0x1b1c] ;  /* 0x001b1c0001287983 */ /* 0x000ee80000300800 */
[----:B------:R0:W-:Y:S02]  /*b68b0*/  STL.64 [R1+0x1b50], R18 ;  /* 0x001b501201007387 */ /* 0x0001e40000100a00 */
[----:B0-----:R-:W-:Y:S02]  /*b68c0*/  IADD3 R18, P1, R20, R13, RZ ;  /* 0x0000000d14127210 */ /* 0x001fe40007f3e0ff */
[----:B----4-:R-:W-:-:S03]  /*b68d0*/  F2FP.SATFINITE.E5M2.F32.PACK_AB_MERGE_C R23, R30, R29, RZ ;  /* 0x0000001d1e17723e */ /* 0x010fc600048060ff */
[----:B------:R-:W-:Y:S02]  /*b68e0*/  IMAD.X R19, R21, 0x1, R15, P1 ;  /* 0x0000000115137824 */ /* 0x000fe400008e060f */
[----:B------:R-:W-:Y:S01]  /*b68f0*/  STL [R1+0x598], R23 ;  /* 0x0005981701007387 */ /* 0x000fe20000100800 */
[----:B------:R-:W-:-:S05]  /*b6900*/  F2FP.SATFINITE.E5M2.F32.PACK_AB_MERGE_C R17, R32, R31, RZ ;  /* 0x0000001f2011723e */ /* 0x000fca00048060ff */
[----:B------:R0:W-:Y:S04]  /*b6910*/  STL [R1+0x59c], R17 ;  /* 0x00059c1101007387 */ /* 0x0001e80000100800 */
[----:B------:R1:W-:Y:S01]  /*b6920*/  STL.64 [R1+0x1b40], R18 ;  /* 0x001b401201007387 */ /* 0x0003e20000100a00 */
[----:B0-----:R-:W-:Y:S02]  /*b6930*/  F2FP.SATFINITE.E5M2.F32.PACK_AB_MERGE_C R17, R42, R41, RZ ;  /* 0x000000292a11723e */ /* 0x001fe400048060ff */
[----:B-1----:R-:W-:-:S03]  /*b6940*/  IADD3 R18, P1, R20, R14, RZ ;  /* 0x0000000e14127210 */ /* 0x002fc60007f3e0ff */
[----:B------:R2:W-:Y:S02]  /*b6950*/  STL [R1+0x588], R17 ;  /* 0x0005881101007387 */ /* 0x0005e40000100800 */
[----:B------:R-:W-:Y:S02]  /*b6960*/  IMAD.X R19, R21, 0x1, R16, P1 ;  /* 0x0000000115137824 */ /* 0x000fe400008e0610 */
[----:B------:R-:W4:Y:S04]  /*b6970*/  LDL.LU R41, [R1+0x790] ;  /* 0x0007900001297983 */ /* 0x000f280000300800 */
[----:B------:R-:W4:Y:S04]  /*b6980*/  LDL.LU R42, [R1+0x794] ;  /* 0x00079400012a7983 */ /* 0x000f280000300800 */
[----:B------:R-:W-:Y:S01]  /*b6990*/  STL.64 [R1+0x1b30], R18 ;  /* 0x001b301201007387 */ /* 0x000fe20000100a00 */
[----:B--2---:R-:W-:-:S05]  /*b69a0*/  F2FP.SATFINITE.E5M2.F32.PACK_AB_MERGE_C R17, R22, R43, RZ ;  /* 0x0000002b1611723e */ /* 0x004fca00048060ff */
[----:B------:R0:W-:Y:S04]  /*b69b0*/  STL [R1+0x58c], R17 ;  /* 0x00058c1101007387 */ /* 0x0001e80000100800 */
[----:B------:R-:W2:Y:S04]  /*b69c0*/  LDL.LU R43, [R1+0x798] ;  /* 0x00079800012b7983 */ /* 0x000ea80000300800 */
[----:B------:R-:W2:Y:S01]  /*b69d0*/  LDL.LU R22, [R1+0x79c] ;  /* 0x00079c0001167983 */ /* 0x000ea20000300800 */
[----:B0-----:R-:W-:-:S05]  /*b69e0*/  F2FP.SATFINITE.E5M2.F32.PACK_AB_MERGE_C R17, R34, R33, RZ ;  /* 0x000000212211723e */ /* 0x001fca00048060ff */
[----:B------:R0:W-:Y:S04]  /*b69f0*/  STL [R1+0x578], R17 ;  /* 0x0005781101007387 */ /* 0x0001e80000100800 */
[----:B------:R-:W2:Y:S04]  /*b6a00*/  LDL.LU R46, [R1+0x1b00] ;  /* 0x001b0000012e7983 */ /* 0x000ea80000300800 */
[----:B------:R-:W2:Y:S01]  /*b6a10*/  LDL.LU R44, [R1+0x1b04] ;  /* 0x001b0400012c7983 */ /* 0x000ea20000300800 */
[----:B0-----:R-:W-:-:S05]  /*b6a20*/  F2FP.SATFINITE.E5M2.F32.PACK_AB_MERGE_C R17, R36, R35, RZ ;  /* 0x000000232411723e */ /* 0x001fca00048060ff */
[----:B------:R-:W-:Y:S04]  /*b6a30*/  STL [R1+0x57c], R17 ;  /* 0x00057c1101007387 */ /* 0x000fe80000100800 */
[----:B------:R-:W2:Y:S04]  /*b6a40*/  LDL.LU R23, [R1+0x1b08] ;  /* 0x001b080001177983 */ /* 0x000ea80000300800 */
[----:B------:R-:W2:Y:S01]  /*b6a50*/  LDL.LU R24, [R1+0x1b0c] ;  /* 0x001b0c0001187983 */ /* 0x000ea20000300800 */
[----:B------:R-:W-:Y:S01]  /*b6a60*/  VIADD R20, R20, UR6 ;  /* 0x0000000614147c36 */ /* 0x000fe20008000000 */
[----:B------:R-:W-:-:S02]  /*b6a70*/  ULDC UR6, c[0x0][0x248] ;  /* 0x0000920000067ab9 */ /* 0x000fc40000000800 */
[----:B------:R-:W2:Y:S04]  /*b6a80*/  LDL.LU R33, [R1+0x1af0] ;  /* 0x001af00001217983 */ /* 0x000ea80000300800 */
[----:B------:R-:W2:Y:S04]  /*b6a90*/  LDL.LU R34, [R1+0x1af4] ;  /* 0x001af40001227983 */ /* 0x000ea80000300800 */
[----:B------:R-:W2:Y:S04]  /*b6aa0*/  LDL.LU R35, [R1+0x1af8] ;  /* 0x001af80001237983 */ /* 0x000ea80000300800 */
[----:B------:R-:W2:Y:S01]  /*b6ab0*/  LDL.LU R36, [R1+0x1afc] ;  /* 0x001afc0001247983 */ /* 0x000ea20000300800 */
[----:B------:R-:W-:-:S02]  /*b6ac0*/  SHF.R.S32.HI R21, RZ, 0x1f, R20 ;  /* 0x0000001fff157819 */ /* 0x000fc40000011414 */
[----:B------:R-:W-:-:S05]  /*b6ad0*/  IADD3 R18, P1, R20, R0, RZ ;  /* 0x0000000014127210 */ /* 0x000fca0007f3e0ff */
[----:B------:R-:W-:-:S05]  /*b6ae0*/  IMAD.X R19, R21, 0x1, R2, P1 ;  /* 0x0000000115137824 */ /* 0x000fca00008e0602 */
[----:B------:R3:W-:Y:S04]  /*b6af0*/  STL.64 [R1+0x1b20], R18 ;  /* 0x001b201201007387 */ /* 0x0007e80000100a00 */
[----:B------:R-:W2:Y:S01]  /*b6b00*/  LDL.LU R25, [R1+0x1ae0] ;  /* 0x001ae00001197983 */ /* 0x000ea20000300800 */
[----:B---3--:R-:W-:-:S05]  /*b6b10*/  F2FP.SATFINITE.E5M2.F32.PACK_AB_MERGE_C R18, R38, R37, RZ ;  /* 0x000000252612723e */ /* 0x008fca00048060ff */
[----:B------:R0:W-:Y:S04]  /*b6b20*/  STL [R1+0x560], R18 ;  /* 0x0005601201007387 */ /* 0x0001e80000100800 */
[----:B------:R-:W3:Y:S01]  /*b6b30*/  LDL.LU R26, [R1+0x1ae4] ;  /* 0x001ae400011a7983 */ /* 0x000ee20000300800 */
[----:B------:R-:W-:-:S05]  /*b6b40*/  F2FP.SATFINITE.E5M2.F32.PACK_AB_MERGE_C R17, R40, R39, RZ ;  /* 0x000000272811723e */ /* 0x000fca00048060ff */
[----:B------:R-:W-:Y:S04]  /*b6b50*/  STL [R1+0x564], R17 ;  /* 0x0005641101007387 */ /* 0x000fe80000100800 */
[----:B------:R-:W3:Y:S04]  /*b6b60*/  LDL.LU R27, [R1+0x1ae8] ;  /* 0x001ae800011b7983 */ /* 0x000ee80000300800 */
[----:B------:R-:W3:Y:S01]  /*b6b70*/  LDL.LU R28, [R1+0x1aec] ;  /* 0x001aec00011c7983 */ /* 0x000ee20000300800 */
[----:B0-----:R-:W-:-:S03]  /*b6b80*/  IADD3 R18, P1, R20, R3, RZ ;  /* 0x0000000314127210 */ /* 0x001fc60007f3e0ff */
        /* <DEDUP_REMOVED lines=12> */
[----:B--2---:R-:W-:-:S05]  /*b6c50*/  F2FP.SATFINITE.E5M2.F32.PACK_AB_MERGE_C R17, R22, R43, RZ ;  /* 0x0000002b1611723e */ /* 0x004fca00048060ff */
[----:B------:R-:W-:Y:S04]  /*b6c60*/  STL [R1+0x14c], R17 ;  /* 0x00014c1101007387 */ /* 0x000fe80000100800 */
[----:B------:R-:W2:Y:S04]  /*b6c70*/  LDL.LU R41, [R1+0x1ab0] ;  /* 0x001ab00001297983 */ /* 0x000ea80000300800 */
[----:B------:R-:W2:Y:S04]  /*b6c80*/  LDL.LU R42, [R1+0x1ab4] ;  /* 0x001ab400012a7983 */ /* 0x000ea80000300800 */
[----:B------:R-:W2:Y:S04]  /*b6c90*/  LDL.LU R43, [R1+0x1ab8] ;  /* 0x001ab800012b7983 */ /* 0x000ea80000300800 */
[----:B------:R-:W2:Y:S01]  /*b6ca0*/  LDL.LU R22, [R1+0x1abc] ;  /* 0x001abc0001167983 */ /* 0x000ea20000300800 */
[----:B0-----:R-:W-:-:S05]  /*b6cb0*/  IADD3 R18, P1, R20, R5, RZ ;  /* 0x0000000514127210 */ /* 0x001fca0007f3e0ff */
[----:B------:R-:W-:Y:S01]  /*b6cc0*/  IMAD.X R19, R21, 0x1, R6, P1 ;  /* 0x0000000115137824 */ /* 0x000fe200008e0606 */
[----:B------:R-:W-:-:S04]  /*b6cd0*/  F2FP.SATFINITE.E5M2.F32.PACK_AB_MERGE_C R44, R44, R46, RZ ;  /* 0x0000002e2c2c723e */ /* 0x000fc800048060ff */
[----:B------:R0:W-:Y:S04]  /*b6ce0*/  STL.64 [R1+0x1b10], R18 ;  /* 0x001b101201007387 */ /* 0x0001e80000100a00 */
[----:B------:R-:W-:Y:S01]  /*b6cf0*/  STL [R1+0x50fc], R44 ;  /* 0x0050fc2c01007387 */ /* 0x000fe20000100800 */
[----:B0-----:R-:W-:Y:S02]  /*b6d00*/  IADD3 R18, P1, R20, R7, RZ ;  /* 0x0000000714127210 */ /* 0x001fe40007f3e0ff */
[----:B------:R-:W-:-:S03]  /*b6d10*/  F2FP.SATFINITE.E5M2.F32.PACK_AB_MERGE_C R17, R24, R23, RZ ;  /* 0x000000171811723e */ /* 0x000fc600048060ff */
[----:B------:R-:W-:Y:S02]  /*b6d20*/  IMAD.X R19, R21, 0x1, R8, P1 ;  /* 0x0000000115137824 */ /* 0x000fe400008e0608 */
[----:B------:R0:W-:Y:S04]  /*b6d30*/  STL [R1+0x5120], R17 ;  /* 0x0051201101007387 */ /* 0x0001e80000100800 */
[----:B------:R1:W-:Y:S01]  /*b6d40*/  STL.64 [R1+0x1b00], R18 ;  /* 0x001b001201007387 */ /* 0x0003e20000100a00 */
[----:B0-----:R-:W-:Y:S02]  /*b6d50*/  F2FP.SATFINITE.E5M2.F32.PACK_AB_MERGE_C R17, R36, R35, RZ ;  /* 0x000000232411723e */ /* 0x001fe400048060ff */
[----:B-1----:R-:W-:Y:S02]  /*b6d60*/  F2FP.SATFINITE.E5M2.F32.PACK_AB_MERGE_C R18, R34, R33, RZ ;  /* 0x000000212212723e */ /* 0x002fe400048060ff */
[----:B------:R-:W2:Y:S04]  /*b6d70*/  LDL.LU R33, [R1+0x1aa0] ;  /* 0x001aa00001217983 */ /* 0x000ea80000300800 */
[----:B------:R0:W-:Y:S04]  /*b6d80*/  STL [R1+0x5088], R18 ;  /* 0x0050881201007387 */ /* 0x0001e80000100800 */
[----:B------:R-:W2:Y:S04]  /*b6d90*/  LDL.LU R34, [R1+0x1aa4] ;  /* 0x001aa40001227983 */ /* 0x000ea80000300800 */
[----:B------:R-:W-:Y:S04]  /*b6da0*/  STL [R1+0x5098], R17 ;  /* 0x0050981101007387 */ /* 0x000fe80000100800 */
[----:B------:R-:W2:Y:S01]  /*b6db0*/  LDL.LU R35, [R1+0x1aa8] ;  /* 0x001aa80001237983 */ /* 0x000ea20000300800 */
[----:B0-----:R-:W-:-:S03]  /*b6dc0*/  IADD3 R18, P1, R20, R9, RZ ;  /* 0x0000000914127210 */ /* 0x001fc60007f3e0ff */
[----:B------:R-:W2:Y:S02]  /*b6dd0*/  LDL.LU R36, [R1+0x1aac] ;  /* 0x001aac0001247983 */ /* 0x000ea40000300800 */
[----:B------:R-:W-:-:S05]  /*b6de0*/  IMAD.X R19, R21, 0x1, R10, P1 ;  /* 0x0000000115137824 */ /* 0x000fca00008e060a */
[----:B------:R0:W-:Y:S02]  /*b6df0*/  STL.64 [R1+0x1af0], R18 ;  /* 0x001af01201007387 */ /* 0x0001e40000100a00 */
[----:B0-----:R-:W-:Y:S02]  /*b6e00*/  IADD3 R18, P1, R20, R11, RZ ;  /* 0x0000000b14127210 */ /* 0x001fe40007f3e0ff */
[----:B---3--:R-:W-:-:S03]  /*b6e10*/  F2FP.SATFINITE.E5M2.F32.PACK_AB_MERGE_C R23, R26, R25, RZ ;  /* 0x000000191a17723e */ /* 0x008fc600048060ff */
[----:B------:R-:W-:Y:S02]  /*b6e20*/  IMAD.X R19, R21, 0x1, R12, P1 ;  /* 0x0000000115137824 */ /* 0x000fe400008e060c */
[----:B------:R0:W-:Y:S01]  /*b6e30*/  STL [R1+0x4fe0], R23 ;  /* 0x004fe01701007387 */ /* 0x0001e20000100800 */
[----:B------:R-:W-:-:S05]  /*b6e40*/  F2FP.SATFINITE.E5M2.F32.PACK_AB_MERGE_C R17, R28, R27, RZ ;  /* 0x0000001b1c11723e */ /* 0x000fca00048060ff */
[----:B------:R1:W-:Y:S04]  /*b6e50*/  STL [R1+0x5008], R17 ;  /* 0x0050081101007387 */ /* 0x0003e80000100800 */
[----:B------:R3:W-:Y:S01]  /*b6e60*/  STL.64 [R1+0x1ae0], R18 ;  /* 0x001ae01201007387 */ /* 0x0007e20000100a00 */
[----:B0-----:R-:W-:Y:S02]  /*b6e70*/  F2FP.SATFINITE.E5M2.F32.PACK_AB_MERGE_C R23, R30, R29, RZ ;  /* 0x0000001d1e17723e */ /* 0x001fe400048060ff */
        /* <DEDUP_REMOVED lines=8> */
[----:B------:R-:W-:Y:S04]  /*b6f00*/  STL [R1+0x4ec8], R17 ;  /* 0x004ec81101007387 */ /* 0x000fe80000100800 */
[----:B------:R-:W3:Y:S01]  /*b6f10*/  LDL.LU R37, [R1+0x1a90] ;  /* 0x001a900001257983 */ /* 0x000ee20000300800 */
[----:B------:R-:W-:-:S03]  /*b6f20*/  IMAD.X R19, R21, 0x1, R16, P1 ;  /* 0x0000000115137824 */ /* 0x000fc600008e0610 */
[----:B------:R-:W3:Y:S04]  /*b6f30*/  LDL.LU R38, [R1+0x1a94] ;  /* 0x001a940001267983 */ /* 0x000ee80000300800 */
[----:B------:R4:W-:Y:S02]  /*b6f40*/  STL.64 [R1+0x1ac0], R18 ;  /* 0x001ac01201007387 */ /* 0x0009e40000100a00 */
[----:B----4-:R-:W-:-:S05]  /*b6f50*/  F2FP.SATFINITE.E5M2.F32.PACK_AB_MERGE_C R18, R40, R39, RZ ;  /* 0x000000272812723e */ /* 0x010fca00048060ff */
[----:B------:R-:W-:Y:S01]  /*b6f60*/  STL [R1+0x5148], R18 ;  /* 0x0051481201007387 */ /* 0x000fe20000100800 */
[----:B--2---:R-:W-:-:S05]  /*b6f70*/  F2FP.SATFINITE.E5M2.F32.PACK_AB_MERGE_C R17, R42, R41, RZ ;  /* 0x000000292a11723e */ /* 0x004fca00048060ff */
[----:B------:R0:W-:Y:S04]  /*b6f80*/  STL [R1+0x4cb0], R17 ;  /* 0x004cb01101007387 */ /* 0x0001e80000100800 */
[----:B------:R-:W2:Y:S04]  /*b6f90*/  LDL.LU R39, [R1+0x1a98] ;  /* 0x001a980001277983 */ /* 0x000ea80000300800 */
[----:B------:R-:W2:Y:S01]  /*b6fa0*/  LDL.LU R40, [R1+0x1a9c] ;  /* 0x001a9c0001287983 */ /* 0x000ea20000300800 */
[----:B0-----:R-:W-:-:S05]  /*b6fb0*/  F2FP.SATFINITE.E5M2.F32.PACK_AB_MERGE_C R17, R22, R43, RZ ;  /* 0x0000002b1611723e */ /* 0x001fca00048060ff */
[----:B------:R-:W-:Y:S04]  /*b6fc0*/  STL [R1+0x4cb4], R17 ;  /* 0x004cb41101007387 */ /* 0x000fe80000100800 */
[----:B------:R-:W4:Y:S04]  /*b6fd0*/  LDL.LU R41, [R1+0x1a80] ;  /* 0x001a800001297983 */ /* 0x000f280000300800 */
[----:B------:R-:W4:Y:S04]  /*b6fe0*/  LDL.LU R42, [R1+0x1a84] ;  /* 0x001a8400012a7983 */ /* 0x000f280000300800 */
[----:B------:R-:W4:Y:S04]  /*b6ff0*/  LDL.LU R43, [R1+0x1a88] ;  /* 0x001a8800012b7983 */ /* 0x000f280000300800 */
[----:B------:R-:W4:Y:S01]  /*b7000*/  LDL.LU R22, [R1+0x1a8c] ;  /* 0x001a8c0001167983 */ /* 0x000f220000300800 */
[----:B------:R-:W-:Y:S01]  /*b7010*/  VIADD R20, R20, UR6 ;  /* 0x0000000614147c36 */ /* 0x000fe20008000000 */
[----:B------:R-:W-:-:S04]  /*b7020*/  ULDC UR6, c[0x0][0x248] ;  /* 0x0000920000067ab9 */ /* 0x000fc80000000800 */
[----:B------:R-:W-:Y:S02]  /*b7030*/  SHF.R.S32.HI R21, RZ, 0x1f, R20 ;  /* 0x0000001fff157819 */ /* 0x000fe40000011414 */
[----:B------:R-:W-:-:S05]  /*b7040*/  IADD3 R18, P1, R20, R0, RZ ;  /* 0x0000000014127210 */ /* 0x000fca0007f3e0ff */
[----:B------:R-:W-:-:S05]  /*b7050*/  IMAD.X R19, R21, 0x1, R2, P1 ;  /* 0x0000000115137824 */ /* 0x000fca00008e0602 */
[----:B------:R0:W-:Y:S04]  /*b7060*/  STL.64 [R1+0x1ab0], R18 ;  /* 0x001ab01201007387 */ /* 0x0001e80000100a00 */
[----:B------:R-:W4:Y:S01]  /*b7070*/  LDL.LU R46, [R1+0x1a70] ;  /* 0x001a7000012e7983 */ /* 0x000f220000300800 */
[----:B0-----:R-:W-:-:S05]  /*b7080*/  F2FP.SATFINITE.E5M2.F32.PACK_AB_MERGE_C R18, R34, R33, RZ ;  /* 0x000000212212723e */ /* 0x001fca00048060ff */
[----:B------:R0:W-:Y:S04]  /*b7090*/  STL [R1+0x1edc], R18 ;  /* 0x001edc1201007387 */ /* 0x0001e80000100800 */
[----:B------:R-:W4:Y:S01]  /*b70a0*/  LDL.LU R44, [R1+0x1a74] ;  /* 0x001a7400012c7983 */ /* 0x000f220000300800 */
[----:B------:R-:W-:-:S05]  /*b70b0*/  F2FP.SATFINITE.E5M2.F32.PACK_AB_MERGE_C R17, R36, R35, RZ ;  /* 0x000000232411723e */ /* 0x000fca00048060ff */
[----:B------:R-:W-:Y:S01]  /*b70c0*/  STL [R1+0x1eec], R17 ;  /* 0x001eec1101007387 */ /* 0x000fe20000100800 */
[----:B0-----:R-:W-:-:S03]  /*b70d0*/  IADD3 R18, P1, R20, R3, RZ ;  /* 0x0000000314127210 */ /* 0x001fc60007f3e0ff */
[----:B------:R-:W4:Y:S04]  /*b70e0*/  LDL.LU R23, [R1+0x1a78] ;  /* 0x001a780001177983 */ /* 0x000f280000300800 */
[----:B------:R-:W4:Y:S01]  /*b70f0*/  LDL.LU R24, [R1+0x1a7c] ;  /* 0x001a7c0001187983 */ /* 0x000f220000300800 */
[----:B------:R-:W-:-:S03]  /*b7100*/  IMAD.X R19, R21, 0x1, R4, P1 ;  /* 0x0000000115137824 */ /* 0x000fc600008e0604 */
[----:B------:R-:W4:Y:S04]  /*b7110*/  LDL.LU R25, [R1+0x1a60] ;  /* 0x001a600001197983 */ /* 0x000f280000300800 */
        /* <DEDUP_REMOVED lines=12> */
[----:B---3--:R-:W-:-:S05]  /*b71e0*/  F2FP.SATFINITE.E5M2.F32.PACK_AB_MERGE_C R17, R38, R37, RZ ;  /* 0x000000252611723e */ /* 0x008fca00048060ff */
[----:B------:R2:W-:Y:S04]  /*b71f0*/  STL [R1+0x1d9c], R17 ;  /* 0x001d9c1101007387 */ /* 0x0005e80000100800 */
[----:B------:R-:W3:Y:S04]  /*b7200*/  LDL.LU R35, [R1+0x1a48] ;  /* 0x001a480001237983 */ /* 0x000ee80000300800 */
[----:B------:R-:W3:Y:S04]  /*b7210*/  LDL.LU R36, [R1+0x1a4c] ;  /* 0x001a4c0001247983 */ /* 0x000ee80000300800 */
[----:B------:R-:W3:Y:S04]  /*b7220*/  LDL.LU R37, [R1+0x1a30] ;  /* 0x001a300001257983 */ /* 0x000ee80000300800 */
[----:B------:R-:W3:Y:S01]  /*b7230*/  LDL.LU R38, [R1+0x1a34] ;  /* 0x001a340001267983 */ /* 0x000ee20000300800 */
[----:B--2---:R-:W-:-:S03]  /*b7240*/  F2FP.SATFINITE.E5M2.F32.PACK_AB_MERGE_C R17, R40, R39, RZ ;  /* 0x000000272811723e */ /* 0x004fc600048060ff */
[----:B------:R-:W2:Y:S04]  /*b7250*/  LDL.LU R39, [R1+0x1a38] ;  /* 0x001a380001277983 */ /* 0x000ea80000300800 */
[----:B------:R-:W2:Y:S04]  /*b7260*/  LDL.LU R40, [R1+0x1a3c] ;  /* 0x001a3c0001287983 */ /* 0x000ea80000300800 */
[----:B------:R0:W-:Y:S01]  /*b7270*/  STL [R1+0x1e2c], R17 ;  /* 0x001e2c1101007387 */ /* 0x0001e20000100800 */
[----:B----4-:R-:W-:-:S03]  /*b7280*/  F2FP.SATFINITE.E5M2.F32.PACK_AB_MERGE_C R41, R42, R41, RZ ;  /* 0x000000292a29723e */ /* 0x010fc600048060ff */
[----:B------:R-:W-:Y:S01]  /*b7290*/  STL.64 [R1+0x1a90], R18 ;  /* 0x001a901201007387 */ /* 0x000fe20000100a00 */
[----:B0-----:R-:W-:-:S03]  /*b72a0*/  F2FP.SATFINITE.E5M2.F32.PACK_AB_MERGE_C R17, R22, R43, RZ ;  /* 0x0000002b1611723e */ /* 0x001fc600048060ff */
[----:B------:R0:W-:Y:S04]  /*b72b0*/  STL [R1+0x1cdc], R41 ;  /* 0x001cdc2901007387 */ /* 0x0001e80000100800 */
[----:B------:R-:W-:Y:S04]  /*b72c0*/  STL [R1+0x5158], R17 ;  /* 0x0051581101007387 */ /* 0x000fe80000100800 */
[----:B0-----:R-:W4:Y:S04]  /*b72d0*/  LDL.LU R41, [R1+0x1a20] ;  /* 0x001a200001297983 */ /* 0x001f280000300800 */
[----:B------:R-:W4:Y:S01]  /*b72e0*/  LDL.LU R42, [R1+0x1a24] ;  /* 0x001a2400012a7983 */ /* 0x000f220000300800 */
[----:B------:R-:W-:-:S03]  /*b72f0*/  IADD3 R18, P1, R20, R7, RZ ;  /* 0x0000000714127210 */ /* 0x000fc60007f3e0ff */
[----:B------:R-:W4:Y:S02]  /*b7300*/  LDL.LU R43, [R1+0x1a28] ;  /* 0x001a2800012b7983 */ /* 0x000f240000300800 */
[----:B------:R-:W-:-:S05]  /*b7310*/  IMAD.X R19, R21, 0x1, R8, P1 ;  /* 0x0000000115137824 */ /* 0x000fca00008e0608 */
[----:B------:R0:W-:Y:S04]  /*b7320*/  STL.64 [R1+0x1a80], R18 ;  /* 0x001a801201007387 */ /* 0x0001e80000100a00 */
[----:B------:R-:W4:Y:S01]  /*b7330*/  LDL.LU R22, [R1+0x1a2c] ;  /* 0x001a2c0001167983 */ /* 0x000f220000300800 */
[----:B0-----:R-:W-:Y:S02]  /*b7340*/  IADD3 R18, P1, R20, R9, RZ ;  /* 0x0000000914127210 */ /* 0x001fe40007f3e0ff */
[----:B------:R-:W-:-:S03]  /*b7350*/  F2FP.SATFINITE.E5M2.F32.PACK_AB_MERGE_C R17, R44, R46, RZ ;  /* 0x0000002e2c11723e */ /* 0x000fc600048060ff */
[----:B------:R-:W-:Y:S01]  /*b7360*/  IMAD.X R19, R21, 0x1, R10, P1 ;  /* 0x0000000115137824 */ /* 0x000fe200008e060a */
[----:B------:R-:W-:-:S05]  /*b7370*/  F2FP.SATFINITE.E5M2.F32.PACK_AB_MERGE_C R61, R24, R23, RZ ;  /* 0x00000017183d723e */ /* 0x000fca00048060ff */
[----:B------:R-:W-:Y:S04]  /*b7380*/  STL [R1+0x5738], R61 ;  /* 0x0057383d01007387 */ /* 0x000fe80000100800 */
[----:B------:R0:W-:Y:S04]  /*b7390*/  STL [R1+0x1c88], R17 ;  /* 0x001c881101007387 */ /* 0x0001e80000100800 */
[----:B------:R1:W-:Y:S01]  /*b73a0*/  STL.64 [R1+0x1a70], R18 ;  /* 0x001a701201007387 */ /* 0x0003e20000100a00 */
[----:B------:R-:W-:Y:S02]  /*b73b0*/  F2FP.SATFINITE.E5M2.F32.PACK_AB_MERGE_C R23, R26, R25, RZ ;  /* 0x000000191a17723e */ /* 0x000fe400048060ff */
[----:B0-----:R-:W-:-:S02]  /*b73c0*/  F2FP.SATFINITE.E5M2.F32.PACK_AB_MERGE_C R17, R28, R27, RZ ;  /* 0x0000001b1c11723e */ /* 0x001fc400048060ff */
        /* <DEDUP_REMOVED lines=16> */
[----:B------:R-:W-:Y:S01]  /*b74d0*/  VIADD R20, R20, UR6 ;  /* 0x0000000614147c36 */ /* 0x000fe20008000000 */
[----:B------:R-:W-:Y:S02]  /*b74e0*/  ULDC UR6, c[0x0][0x248] ;  /* 0x0000920000067ab9 */ /* 0x000fe40000000800 */
[----:B------:R3:W-:Y:S02]  /*b74f0*/  STL.64 [R1+0x1a40], R18 ;  /* 0x001a401201007387 */ /* 0x0007e40000100a00 */
[----:B------:R-:W-:Y:S02]  /*b7500*/  SHF.R.S32.HI R21, RZ, 0x1f, R20 ;  /* 0x0000001fff157819 */ /* 0x000fe40000011414 */
[----:B---3--:R-:W-:-:S05]  /*b7510*/  F2FP.SATFINITE.E5M2.F32.PACK_AB_MERGE_C R18, R36, R35, RZ ;  /* 0x000000232412723e */ /* 0x008fca00048060ff */
[----:B------:R0:W-:Y:S01]  /*b7520*/  STL [R1+0x5168], R18 ;  /* 0x0051681201007387 */ /* 0x0001e20000100800 */
[----:B------:R-:W-:-:S05]  /*b7530*/  F2FP.SATFINITE.E5M2.F32.PACK_AB_MERGE_C R17, R38, R37, RZ ;  /* 0x000000252611723e */ /* 0x000fca00048060ff */
[----:B------:R2:W-:Y:S01]  /*b7540*/  STL [R1+0x1a48], R17 ;  /* 0x001a481101007387 */ /* 0x0005e20000100800 */
[----:B0-----:R-:W-:-:S05]  /*b7550*/  IADD3 R18, P1, R20, R0, RZ ;  /* 0x0000000014127210 */ /* 0x001fca0007f3e0ff */
[----:B------:R-:W-:Y:S01]  /*b7560*/  IMAD.X R19, R21, 0x1, R2, P1 ;  /* 0x0000000115137824 */ /* 0x000fe200008e0602 */
[----:B------:R-:W-:Y:S02]  /*b7570*/  IADD3 R38, P1, R20, R3, RZ ;  /* 0x0000000314267210 */ /* 0x000fe40007f3e0ff */
[----:B--2---:R-:W-:-:S05]  /*b7580*/  F2FP.SATFINITE.E5M2.F32.PACK_AB_MERGE_C R17, R40, R39, RZ ;  /* 0x000000272811723e */ /* 0x004fca00048060ff */
[----:B------:R-:W-:Y:S04]  /*b7590*/  STL [R1+0x1a3c], R17 ;  /* 0x001a3c1101007387 */ /* 0x000fe80000100800 */
[----:B------:R-:W2:Y:S04]  /*b75a0*/  LDL.LU R58, [R1+0x1a10] ;  /* 0x001a1000013a7983 */ /* 0x000ea80000300800 */
[----:B------:R0:W-:Y:S04]  /*b75b0*/  STL.64 [R1+0x1a30], R18 ;  /* 0x001a301201007387 */ /* 0x0001e80000100a00 */
[----:B0-----:R-:W2:Y:S04]  /*b75c0*/  LDL.LU R18, [R1+0x1a14] ;  /* 0x001a140001127983 */ /* 0x001ea80000300800 */
[----:B------:R-:W3:Y:S01]  /*b75d0*/  LDL.LU R17, [R1+0x1a18] ;  /* 0x001a180001117983 */ /* 0x000ee20000300800 */
[----:B----4-:R-:W-:-:S03]  /*b75e0*/  F2FP.SATFINITE.E5M2.F32.PACK_AB_MERGE_C R45, R42, R41, RZ ;  /* 0x000000292a2d723e */ /* 0x010fc600048060ff */
[----:B------:R-:W3:Y:S04]  /*b75f0*/  LDL.LU R46, [R1+0x1a1c] ;  /* 0x001a1c00012e7983 */ /* 0x000ee80000300800 */
[----:B------:R-:W-:Y:S04]  /*b7600*/  STL [R1+0x5760], R45 ;  /* 0x0057602d01007387 */ /* 0x000fe80000100800 */
        /* <DEDUP_REMOVED lines=16> */
[----:B------:R-:W4:Y:S01]  /*b7710*/  LDL.LU R36, [R1+0x19dc] ;  /* 0x0019dc0001247983 */ /* 0x000f220000300800 */
[----:B------:R-:W-:-:S03]  /*b7720*/  IMAD.X R39, R21, 0x1, R4, P1 ;  /* 0x0000000115277824 */ /* 0x000fc600008e0604 */
[----:B------:R-:W-:Y:S04]  /*b7730*/  STL [R1+0x5764], R44 ;  /* 0x0057642c01007387 */ /* 0x000fe80000100800 */
[----:B------:R-:W4:Y:S04]  /*b7740*/  LDL.LU R37, [R1+0x19c0] ;  /* 0x0019c00001257983 */ /* 0x000f280000300800 */
[----:B------:R0:W-:Y:S04]  /*b7750*/  STL.64 [R1+0x1a20], R38 ;  /* 0x001a202601007387 */ /* 0x0001e80000100a00 */
[----:B0-----:R-:W4:Y:S04]  /*b7760*/  LDL.LU R38, [R1+0x19c4] ;  /* 0x0019c40001267983 */ /* 0x001f280000300800 */
[----:B------:R-:W4:Y:S04]  /*b7770*/  LDL.LU R39, [R1+0x19c8] ;  /* 0x0019c80001277983 */ /* 0x000f280000300800 */
[----:B------:R-:W4:Y:S04]  /*b7780*/  LDL.LU R40, [R1+0x19cc] ;  /* 0x0019cc0001287983 */ /* 0x000f280000300800 */
[----:B------:R-:W4:Y:S04]  /*b7790*/  LDL.LU R41, [R1+0x19b0] ;  /* 0x0019b00001297983 */ /* 0x000f280000300800 */
[----:B------:R-:W4:Y:S04]  /*b77a0*/  LDL.LU R42, [R1+0x19b4] ;  /* 0x0019b400012a7983 */ /* 0x000f280000300800 */
[----:B------:R-:W4:Y:S04]  /*b77b0*/  LDL.LU R43, [R1+0x19b8] ;  /* 0x0019b800012b7983 */ /* 0x000f280000300800 */
[----:B------:R-:W4:Y:S01]  /*b77c0*/  LDL.LU R22, [R1+0x19bc] ;  /* 0x0019bc0001167983 */ /* 0x000f220000300800 */
[----:B--2---:R-:W-:-:S02]  /*b77d0*/  F2FP.SATFINITE.E5M2.F32.PACK_AB_MERGE_C R49, R18, R58, RZ ;  /* 0x0000003a1231723e */ /* 0x004fc400048060ff */
[----:B------:R-:W-:-:S05]  /*b77e0*/  IADD3 R18, P1, R20, R5, RZ ;  /* 0x0000000514127210 */ /* 0x000fca0007f3e0ff */
[----:B------:R-:W-:Y:S01]  /*b77f0*/  IMAD.X R19, R21, 0x1, R6, P1 ;  /* 0x0000000115137824 */ /* 0x000fe200008e0606 */
[----:B---3--:R-:W-:Y:S01]  /*b7800*/  F2FP.SATFINITE.E5M2.F32.PACK_AB_MERGE_C R46, R46, R17, RZ ;  /* 0x000000112e2e723e */ /* 0x008fe200048060ff */
[----:B------:R-:W-:Y:S04]  /*b7810*/  STL [R1+0x5780], R49 ;  /* 0x0057803101007387 */ /* 0x000fe80000100800 */
[----:B------:R-:W-:Y:S04]  /*b7820*/  STL [R1+0x5784], R46 ;  /* 0x0057842e01007387 */ /* 0x000fe80000100800 */
[----:B------:R0:W-:Y:S01]  /*b7830*/  STL.64 [R1+0x1a10], R18 ;  /* 0x001a101201007387 */ /* 0x0001e20000100a00 */
[----:B----4-:R-:W-:-:S02]  /*b7840*/  F2FP.SATFINITE.E5M2.F32.PACK_AB_MERGE_C R44, R48, R59, RZ ;  /* 0x0000003b302c723e */ /* 0x010fc400048060ff */
[----:B0-----:R-:W-:Y:S02]  /*b7850*/  IADD3 R18, P1, R20, R7, RZ ;  /* 0x0000000714127210 */ /* 0x001fe40007f3e0ff */
[----:B------:R-:W-:Y:S01]  /*b7860*/  F2FP.SATFINITE.E5M2.F32.PACK_AB_MERGE_C R17, R24, R23, RZ ;  /* 0x000000171811723e */ /* 0x000fe200048060ff */
[----:B------:R-:W-:Y:S02]  /*b7870*/  STL [R1+0x1a18], R44 ;  /* 0x001a182c01007387 */ /* 0x000fe40000100800 */
[----:B------:R-:W-:Y:S01]  /*b7880*/  IMAD.X R19, R21, 0x1, R8, P1 ;  /* 0x0000000115137824 */ /* 0x000fe200008e0608 */
[----:B------:R-:W-:Y:S01]  /*b7890*/  F2FP.SATFINITE.E5M2.F32.PACK_AB_MERGE_C R57, R26, R25, RZ ;  /* 0x000000191a39723e */ /* 0x000fe200048060ff */
[----:B------:R-:W-:Y:S04]  /*b78a0*/  STL [R1+0x5108], R17 ;  /* 0x0051081101007387 */ /* 0x000fe80000100800 */
[----:B------:R-:W-:Y:S04]  /*b78b0*/  STL [R1+0x57bc], R57 ;  /* 0x0057bc3901007387 */ /* 0x000fe80000100800 */
[----:B------:R0:W-:Y:S01]  /*b78c0*/  STL.64 [R1+0x1a00], R18 ;  /* 0x001a001201007387 */ /* 0x0001e20000100a00 */
[----:B------:R-:W-:-:S02]  /*b78d0*/  F2FP.SATFINITE.E5M2.F32.PACK_AB_MERGE_C R53, R30, R29, RZ ;  /* 0x0000001d1e35723e */ /* 0x000fc400048060ff */
[----:B0-----:R-:W-:-:S03]  /*b78e0*/  IADD3 R18, P1, R20, R9, RZ ;  /* 0x0000000914127210 */ /* 0x001fc60007f3e0ff */
[----:B------:R-:W-:Y:S02]  /*b78f0*/  STL [R1+0x57e4], R53 ;  /* 0x0057e43501007387 */ /* 0x000fe40000100800 */
[----:B------:R-:W-:-:S05]  /*b7900*/  IMAD.X R19, R21, 0x1, R10, P1 ;  /* 0x0000000115137824 */ /* 0x000fca00008e060a */
[----:B------:R0:W-:Y:S02]  /*b7910*/  STL.64 [R1+0x19f0], R18 ;  /* 0x0019f01201007387 */ /* 0x0001e40000100a00 */
[----:B0-----:R-:W-:-:S05]  /*b7920*/  IADD3 R18, P1, R20, R11, RZ ;  /* 0x0000000b14127210 */ /* 0x001fca0007f3e0ff */
[----:B------:R-:W-:Y:S01]  /*b7930*/  IMAD.X R19, R21, 0x1, R12, P1 ;  /* 0x0000000115137824 */ /* 0x000fe200008e060c */
[----:B------:R-:W-:-:S04]  /*b7940*/  F2FP.SATFINITE.E5M2.F32.PACK_AB_MERGE_C R23, R34, R33, RZ ;  /* 0x000000212217723e */ /* 0x000fc800048060ff */
[----:B------:R0:W-:Y:S01]  /*b7950*/  STL.64 [R1+0x19e0], R18 ;  /* 0x0019e01201007387 */ /* 0x0001e20000100a00 */
[----:B------:R-:W-:-:S03]  /*b7960*/  F2FP.SATFINITE.E5M2.F32.PACK_AB_MERGE_C R17, R36, R35, RZ ;  /* 0x000000232411723e */ /* 0x000fc600048060ff */
[----:B------:R-:W-:Y:S01]  /*b7970*/  STL [R1+0x5ec], R23 ;  /* 0x0005ec1701007387 */ /* 0x000fe20000100800 */
[----:B0-----:R-:W-:-:S03]  /*b7980*/  IADD3 R18, P1, R20, R13, RZ ;  /* 0x0000000d14127210 */ /* 0x001fc60007f3e0ff */
        /* <DEDUP_REMOVED lines=11> */
[----:B------:R0:W-:Y:S02]  /*b7a40*/  STL [R1+0x5cc], R17 ;  /* 0x0005cc1101007387 */ /* 0x0001e40000100800 */
[----:B0-----:R-:W-:Y:S02]  /*b7a50*/  F2FP.SATFINITE.E5M2.F32.PACK_AB_MERGE_C R17, R22, R43, RZ ;  /* 0x0000002b1611723e */ /* 0x001fe400048060ff */
[----:B------:R-:W2:Y:S04]  /*b7a60*/  LDL.LU R43, [R1+0x19a0] ;  /* 0x0019a000012b7983 */ /* 0x000ea80000300800 */
[----:B------:R-:W2:Y:S04]  /*b7a70*/  LDL.LU R22, [R1+0x19a4] ;  /* 0x0019a40001167983 */ /* 0x000ea80000300800 */
[----:B------:R0:W-:Y:S04]  /*b7a80*/  STL [R1+0x50e4], R17 ;  /* 0x0050e41101007387 */ /* 0x0001e80000100800 */
[----:B------:R-:W3:Y:S04]  /*b7a90*/  LDL.LU R51, [R1+0x19a8] ;  /* 0x0019a80001337983 */ /* 0x000ee80000300800 */
[----:B------:R-:W3:Y:S04]  /*b7aa0*/  LDL.LU R52, [R1+0x19ac] ;  /* 0x0019ac0001347983 */ /* 0x000ee80000300800 */
[----:B------:R-:W4:Y:S04]  /*b7ab0*/  LDL.LU R55, [R1+0x1990] ;  /* 0x0019900001377983 */ /* 0x000f280000300800 */
[----:B------:R-:W4:Y:S04]  /*b7ac0*/  LDL.LU R56, [R1+0x1994] ;  /* 0x0019940001387983 */ /* 0x000f280000300800 */
[----:B------:R-:W4:Y:S04]  /*b7ad0*/  LDL.LU R18, [R1+0x1998] ;  /* 0x0019980001127983 */ /* 0x000f280000300800 */
[----:B0-----:R-:W4:Y:S04]  /*b7ae0*/  LDL.LU R17, [R1+0x199c] ;  /* 0x00199c0001117983 */ /* 0x001f280000300800 */
[----:B------:R-:W4:Y:S04]  /*b7af0*/  LDL.LU R59, [R1+0x1980] ;  /* 0x00198000013b7983 */ /* 0x000f280000300800 */
[----:B------:R-:W4:Y:S04]  /*b7b00*/  LDL.LU R48, [R1+0x1984] ;  /* 0x0019840001307983 */ /* 0x000f280000300800 */
[----:B------:R-:W4:Y:S04]  /*b7b10*/  LDL.LU R23, [R1+0x1988] ;  /* 0x0019880001177983 */ /* 0x000f280000300800 */
[----:B------:R-:W4:Y:S01]  /*b7b20*/  LDL.LU R24, [R1+0x198c] ;  /* 0x00198c0001187983 */ /* 0x000f220000300800 */
[----:B------:R-:W-:-:S03]  /*b7b30*/  F2FP.SATFINITE.E5M2.F32.PACK_AB_MERGE_C R58, R28, R27, RZ ;  /* 0x0000001b1c3a723e */ /* 0x000fc600048060ff */
        /* <DEDUP_REMOVED lines=25> */
[----:B--2---:R-:W-:-:S03]  /*b7cd0*/  F2FP.SATFINITE.E5M2.F32.PACK_AB_MERGE_C R19, R22, R43, RZ ;  /* 0x0000002b1613723e */ /* 0x004fc600048060ff */
[----:B------:R-:W2:Y:S04]  /*b7ce0*/  LDL.LU R43, [R1+0x1938] ;  /* 0x00193800012b7983 */ /* 0x000ea80000300800 */
[----:B------:R-:W2:Y:S01]  /*b7cf0*/  LDL.LU R22, [R1+0x193c] ;  /* 0x00193c0001167983 */ /* 0x000ea20000300800 */
[----:B------:R-:W-:-:S03]  /*b7d00*/  IADD3 R44, P1, R20, R3, RZ ;  /* 0x00000003142c7210 */ /* 0x000fc60007f3e0ff */
[----:B------:R3:W-:Y:S02]  /*b7d10*/  STL [R1+0x5b4], R19 ;  /* 0x0005b41301007387 */ /* 0x0007e40000100800 */
[----:B------:R-:W-:Y:S01]  /*b7d20*/  IMAD.X R45, R21, 0x1, R4, P1 ;  /* 0x00000001152d7824 */ /* 0x000fe200008e0604 */
[----:B---3--:R-:W-:-:S05]  /*b7d30*/  F2FP.SATFINITE.E5M2.F32.PACK_AB_MERGE_C R19, R52, R51, RZ ;  /* 0x000000333413723e */ /* 0x008fca00048060ff */
[----:B------:R0:W-:Y:S01]  /*b7d40*/  STL [R1+0x5bc], R19 ;  /* 0x0005bc1301007387 */ /* 0x0001e20000100800 */
[----:B----4-:R-:W-:Y:S02]  /*b7d50*/  F2FP.SATFINITE.E5M2.F32.PACK_AB_MERGE_C R17, R17, R18, RZ ;  /* 0x000000121111723e */ /* 0x010fe400048060ff */
[----:B------:R-:W-:Y:S01]  /*b7d60*/  IADD3 R18, P1, R20, R5, RZ ;  /* 0x0000000514127210 */ /* 0x000fe20007f3e0ff */
[----:B------:R1:W-:Y:S04]  /*b7d70*/  STL.64 [R1+0x19a0], R44 ;  /* 0x0019a02c01007387 */ /* 0x0003e80000100a00 */
[----:B0-----:R-:W-:Y:S01]  /*b7d80*/  IMAD.X R19, R21, 0x1, R6, P1 ;  /* 0x0000000115137824 */ /* 0x001fe200008e0606 */
[----:B-1----:R-:W-:-:S05]  /*b7d90*/  F2FP.SATFINITE.E5M2.F32.PACK_AB_MERGE_C R44, R56, R55, RZ ;  /* 0x00000037382c723e */ /* 0x002fca00048060ff */
[----:B------:R0:W-:Y:S04]  /*b7da0*/  STL [R1+0x5a0], R44 ;  /* 0x0005a02c01007387 */ /* 0x0001e80000100800 */
[----:B------:R1:W-:Y:S04]  /*b7db0*/  STL [R1+0x5a4], R17 ;  /* 0x0005a41101007387 */ /* 0x0003e80000100800 */
[----:B------:R3:W-:Y:S01]  /*b7dc0*/  STL.64 [R1+0x1990], R18 ;  /* 0x0019901201007387 */ /* 0x0007e20000100a00 */
[----:B0-----:R-:W-:Y:S02]  /*b7dd0*/  F2FP.SATFINITE.E5M2.F32.PACK_AB_MERGE_C R44, R48, R59, RZ ;  /* 0x0000003b302c723e */ /* 0x001fe400048060ff */
[----:B-1----:R-:W-:-:S02]  /*b7de0*/  F2FP.SATFINITE.E5M2.F32.PACK_AB_MERGE_C R17, R24, R23, RZ ;  /* 0x000000171811723e */ /* 0x002fc400048060ff */
[----:B---3--:R-:W-:Y:S01]  /*b7df0*/  IADD3 R18, P1, R20, R7, RZ ;  /* 0x0000000714127210 */ /* 0x008fe20007f3e0ff */
        /* <DEDUP_REMOVED lines=34> */
[----:B--2---:R-:W-:Y:S02]  /*b8020*/  F2FP.SATFINITE.E5M2.F32.PACK_AB_MERGE_C R17, R22, R43, RZ ;  /* 0x0000002b1611723e */ /* 0x004fe400048060ff */
        /* <DEDUP_REMOVED lines=636> */
[----:B------:R-:W3:Y:S04]  /*ba7f0*/  LDL.LU R51, [R1+0x15c0] ;  /* 0x0015c00001337983 */ /* 0x000ee80000300800 */
[----:B------:R-:W3:Y:S01]  /*ba800*/  LDL.LU R52, [R1+0x15c4] ;  /* 0x0015c40001347983 */ /* 0x000ee20000300800 */
[----:B--2---:R-:W-:-:S05]  /*ba810*/  F2FP.SATFINITE.E5M2.F32.PACK_AB_MERGE_C R17, R22, R43, RZ ;  /* 0x0000002b1611723e */ /* 0x004fca00048060ff */
[----:B------:R0:W-:Y:S04]  /*ba820*/  STL [R1+0x5320], R17 ;  /* 0x0053201101007387 */ /* 0x0001e80000100800 */
[----:B------:R-:W2:Y:S04]  /*ba830*/  LDL.LU R55, [R1+0x15c8] ;  /* 0x0015c80001377983 */ /* 0x000ea80000300800 */
[----:B------:R-:W2:Y:S04]  /*ba840*/  LDL.LU R56, [R1+0x15cc] ;  /* 0x0015cc0001387983 */ /* 0x000ea80000300800 */
        /* <DEDUP_REMOVED lines=32> */
[----:B---3--:R-:W-:-:S05]  /*baa50*/  F2FP.SATFINITE.E5M2.F32.PACK_AB_MERGE_C R46, R52, R51, RZ ;  /* 0x00000033342e723e */ /* 0x008fca00048060ff */
[----:B------:R-:W-:Y:S01]  /*baa60*/  STL [R1+0x4eb4], R46 ;  /* 0x004eb42e01007387 */ /* 0x000fe20000100800 */
[----:B--2---:R-:W-:-:S05]  /*baa70*/  F2FP.SATFINITE.E5M2.F32.PACK_AB_MERGE_C R19, R56, R55, RZ ;  /* 0x000000373813723e */ /* 0x004fca00048060ff */
[----:B------:R4:W-:Y:S02]  /*baa80*/  STL [R1+0x5328], R19 ;  /* 0x0053281301007387 */ /* 0x0009e40000100800 */
[----:B----4-:R-:W-:Y:S02]  /*baa90*/  F2FP.SATFINITE.E5M2.F32.PACK_AB_MERGE_C R19, R22, R43, RZ ;  /* 0x0000002b1613723e */ /* 0x010fe400048060ff */
[----:B------:R-:W2:Y:S04]  /*baaa0*/  LDL.LU R43, [R1+0x1558] ;  /* 0x00155800012b7983 */ /* 0x000ea80000300800 */
[----:B------:R-:W2:Y:S01]  /*baab0*/  LDL.LU R22, [R1+0x155c] ;  /* 0x00155c0001167983 */ /* 0x000ea20000300800 */
[----:B------:R-:W-:Y:S02]  /*baac0*/  IADD3 R44, P1, R20, R3, RZ ;  /* 0x00000003142c7210 */ /* 0x000fe40007f3e0ff */
[----:B------:R-:W-:-:S03]  /*baad0*/  F2FP.SATFINITE.E5M2.F32.PACK_AB_MERGE_C R17, R17, R18, RZ ;  /* 0x000000121111723e */ /* 0x000fc600048060ff */
[----:B------:R-:W-:Y:S01]  /*baae0*/  IMAD.X R45, R21, 0x1, R4, P1 ;  /* 0x00000001152d7824 */ /* 0x000fe200008e0604 */
[----:B------:R-:W-:-:S04]  /*baaf0*/  IADD3 R18, P1, R20, R5, RZ ;  /* 0x0000000514127210 */ /* 0x000fc80007f3e0ff */
[----:B------:R-:W-:Y:S04]  /*bab00*/  STL.64 [R1+0x16f0], R44 ;  /* 0x0016f02c01007387 */ /* 0x000fe80000100a00 */
[----:B------:R0:W-:Y:S04]  /*bab10*/  STL [R1+0x4ea4], R19 ;  /* 0x004ea41301007387 */ /* 0x0001e80000100800 */
[----:B------:R1:W-:Y:S01]  /*bab20*/  STL [R1+0x532c], R17 ;  /* 0x00532c1101007387 */ /* 0x0003e20000100800 */
[----:B0-----:R-:W-:Y:S01]  /*bab30*/  IMAD.X R19, R21, 0x1, R6, P1 ;  /* 0x0000000115137824 */ /* 0x001fe200008e0606 */
[----:B------:R-:W-:-:S04]  /*bab40*/  F2FP.SATFINITE.E5M2.F32.PACK_AB_MERGE_C R44, R48, R59, RZ ;  /* 0x0000003b302c723e */ /* 0x000fc800048060ff */
[----:B------:R0:W-:Y:S01]  /*bab50*/  STL.64 [R1+0x16e8], R18 ;  /* 0x0016e81201007387 */ /* 0x0001e20000100a00 */
[----:B-1----:R-:W-:-:S03]  /*bab60*/  F2FP.SATFINITE.E5M2.F32.PACK_AB_MERGE_C R17, R24, R23, RZ ;  /* 0x000000171811723e */ /* 0x002fc600048060ff */
[----:B------:R-:W-:Y:S01]  /*bab70*/  STL [R1+0x5334], R44 ;  /* 0x0053342c01007387 */ /* 0x000fe20000100800 */
[----:B0-----:R-:W-:-:S03]  /*bab80*/  IADD3 R18, P1, R20, R7, RZ ;  /* 0x0000000714127210 */ /* 0x001fc60007f3e0ff */
[----:B------:R0:W-:Y:S02]  /*bab90*/  STL [R1+0x5330], R17 ;  /* 0x0053301101007387 */ /* 0x0001e40000100800 */
[----:B------:R-:W-:Y:S01]  /*baba0*/  IMAD.X R19, R21, 0x1, R8, P1 ;  /* 0x0000000115137824 */ /* 0x000fe200008e0608 */
[----:B------:R-:W-:-:S04]  /*babb0*/  F2FP.SATFINITE.E5M2.F32.PACK_AB_MERGE_C R23, R26, R25, RZ ;  /* 0x000000191a17723e */ /* 0x000fc800048060ff */
[----:B------:R1:W-:Y:S01]  /*babc0*/  STL.64 [R1+0x16e0], R18 ;  /* 0x0016e01201007387 */ /* 0x0003e20000100a00 */
[----:B0-----:R-:W-:-:S03]  /*babd0*/  F2FP.SATFINITE.E5M2.F32.PACK_AB_MERGE_C R17, R28, R27, RZ ;  /* 0x0000001b1c11723e */ /* 0x001fc600048060ff */
[----:B------:R0:W-:Y:S01]  /*babe0*/  STL [R1+0x533c], R23 ;  /* 0x00533c1701007387 */ /* 0x0001e20000100800 */
[----:B-1----:R-:W-:-:S03]  /*babf0*/  IADD3 R18, P1, R20, R9, RZ ;  /* 0x0000000914127210 */ /* 0x002fc60007f3e0ff */
[----:B------:R1:W-:Y:S02]  /*bac00*/  STL [R1+0x5338], R17 ;  /* 0x0053381101007387 */ /* 0x0003e40000100800 */
[----:B------:R-:W-:Y:S01]  /*bac10*/  IMAD.X R19, R21, 0x1, R10, P1 ;  /* 0x0000000115137824 */ /* 0x000fe200008e060a */
[----:B0-----:R-:W-:-:S04]  /*bac20*/  F2FP.SATFINITE.E5M2.F32.PACK_AB_MERGE_C R23, R30, R29, RZ ;  /* 0x0000001d1e17723e */ /* 0x001fc800048060ff */
[----:B------:R0:W-:Y:S01]  /*bac30*/  STL.64 [R1+0x16d8], R18 ;  /* 0x0016d81201007387 */ /* 0x0001e20000100a00 */
[----:B-1----:R-:W-:-:S03]  /*bac40*/  F2FP.SATFINITE.E5M2.F32.PACK_AB_MERGE_C R17, R32, R31, RZ ;  /* 0x0000001f2011723e */ /* 0x002fc600048060ff */
[----:B------:R1:W-:Y:S01]  /*bac50*/  STL [R1+0x5344], R23 ;  /* 0x0053441701007387 */ /* 0x0003e20000100800 */
[----:B0-----:R-:W-:-:S03]  /*bac60*/  IADD3 R18, P1, R20, R11, RZ ;  /* 0x0000000b14127210 */ /* 0x001fc60007f3e0ff */
[----:B------:R0:W-:Y:S02]  /*bac70*/  STL [R1+0x5340], R17 ;  /* 0x0053401101007387 */ /* 0x0001e40000100800 */
[----:B------:R-:W-:Y:S01]  /*bac80*/  IMAD.X R19, R21, 0x1, R12, P1 ;  /* 0x0000000115137824 */ /* 0x000fe200008e060c */
[----:B-1----:R-:W-:-:S04]  /*bac90*/  F2FP.SATFINITE.E5M2.F32.PACK_AB_MERGE_C R23, R34, R33, RZ ;  /* 0x000000212217723e */ /* 0x002fc800048060ff */
        /* <DEDUP_REMOVED lines=23> */
[----:B------:R0:W-:Y:S04]  /*bae10*/  STL [R1+0x5368], R17 ;  /* 0x0053681101007387 */ /* 0x0001e80000100800 */
        /* <DEDUP_REMOVED lines=36> */
[----:B------:R-:W-:Y:S01]  /*bb060*/  STL.64 [R1+0x16b0], R44 ;  /* 0x0016b02c01007387 */ /* 0x000fe20000100a00 */
[----:B--2---:R-:W-:-:S03]  /*bb070*/  F2FP.SATFINITE.E5M2.F32.PACK_AB_MERGE_C R19, R22, R43, RZ ;  /* 0x0000002b1613723e */ /* 0x004fc600048060ff */
[----:B------:R-:W2:Y:S04]  /*bb080*/  LDL.LU R43, [R1+0x14e8] ;  /* 0x0014e800012b7983 */ /* 0x000ea80000300800 */
[----:B------:R-:W2:Y:S01]  /*bb090*/  LDL.LU R22, [R1+0x14ec] ;  /* 0x0014ec0001167983 */ /* 0x000ea20000300800 */
[----:B------:R-:W-:Y:S02]  /*bb0a0*/  F2FP.SATFINITE.E5M2.F32.PACK_AB_MERGE_C R17, R17, R18, RZ ;  /* 0x000000121111723e */ /* 0x000fe400048060ff */
[----:B------:R-:W-:Y:S01]  /*bb0b0*/  IADD3 R18, P1, R20, R5, RZ ;  /* 0x0000000514127210 */ /* 0x000fe20007f3e0ff */
        /* <DEDUP_REMOVED lines=32> */
[----:B0-----:R-:W-:-:S05]  /*bb2c0*/  F2FP.SATFINITE.E5M2.F32.PACK_AB_MERGE_C R17, R38, R37, RZ ;  /* 0x000000252611723e */ /* 0x001fca00048060ff */
[----:B------:R3:W-:Y:S04]  /*bb2d0*/  STL [R1+0x1d5c], R17 ;  /* 0x001d5c1101007387 */ /* 0x0007e80000100800 */
[----:B------:R-:W2:Y:S01]  /*bb2e0*/  LDL.LU R35, [R1+0x14d0] ;  /* 0x0014d00001237983 */ /* 0x000ea20000300800 */
[----:B-1----:R-:W-:-:S03]  /*bb2f0*/  IADD3 R18, P1, R20, R14, RZ ;  /* 0x0000000e14127210 */ /* 0x002fc60007f3e0ff */
[----:B------:R-:W2:Y:S02]  /*bb300*/  LDL.LU R36, [R1+0x14d4] ;  /* 0x0014d40001247983 */ /* 0x000ea40000300800 */
[----:B------:R-:W-:-:S05]  /*bb310*/  IMAD.X R19, R21, 0x1, R16, P1 ;  /* 0x0000000115137824 */ /* 0x000fca00008e0610 */
[----:B------:R-:W-:Y:S01]  /*bb320*/  STL.64 [R1+0x1688], R18 ;  /* 0x0016881201007387 */ /* 0x000fe20000100a00 */
[----:B---3--:R-:W-:-:S05]  /*bb330*/  F2FP.SATFINITE.E5M2.F32.PACK_AB_MERGE_C R17, R40, R39, RZ ;  /* 0x000000272811723e */ /* 0x008fca00048060ff */
[----:B------:R4:W-:Y:S04]  /*bb340*/  STL [R1+0x1dec], R17 ;  /* 0x001dec1101007387 */ /* 0x0009e80000100800 */
[----:B------:R-:W3:Y:S04]  /*bb350*/  LDL.LU R39, [R1+0x14d8] ;  /* 0x0014d80001277983 */ /* 0x000ee80000300800 */
[----:B------:R-:W3:Y:S01]  /*bb360*/  LDL.LU R40, [R1+0x14dc] ;  /* 0x0014dc0001287983 */ /* 0x000ee20000300800 */
[----:B----4-:R-:W-:-:S05]  /*bb370*/  F2FP.SATFINITE.E5M2.F32.PACK_AB_MERGE_C R17, R42, R41, RZ ;  /* 0x000000292a11723e */ /* 0x010fca00048060ff */
[----:B------:R2:W-:Y:S02]  /*bb380*/  STL [R1+0x1978], R17 ;  /* 0x0019781101007387 */ /* 0x0005e40000100800 */
[----:B--2---:R-:W-:Y:S02]  /*bb390*/  F2FP.SATFINITE.E5M2.F32.PACK_AB_MERGE_C R17, R22, R43, RZ ;  /* 0x0000002b1611723e */ /* 0x004fe400048060ff */
[----:B------:R-:W2:Y:S04]  /*bb3a0*/  LDL.LU R43, [R1+0x14c0] ;  /* 0x0014c000012b7983 */ /* 0x000ea80000300800 */
[----:B------:R-:W2:Y:S04]  /*bb3b0*/  LDL.LU R22, [R1+0x14c4] ;  /* 0x0014c40001167983 */ /* 0x000ea80000300800 */
[----:B------:R0:W-:Y:S04]  /*bb3c0*/  STL [R1+0x196c], R17 ;  /* 0x00196c1101007387 */ /* 0x0001e80000100800 */
        /* <DEDUP_REMOVED lines=25> */
[----:B------:R0:W-:Y:S02]  /*bb560*/  STL.64 [R1+0x1678], R44 ;  /* 0x0016782c01007387 */ /* 0x0001e40000100a00 */
[----:B0-----:R-:W-:Y:S02]  /*bb570*/  IADD3 R44, P1, R20, R3, RZ ;  /* 0x00000003142c7210 */ /* 0x001fe40007f3e0ff */
[----:B------:R-:W-:-:S03]  /*bb580*/  F2FP.SATFINITE.E5M2.F32.PACK_AB_MERGE_C R35, R36, R35, RZ ;  /* 0x000000232423723e */ /* 0x000fc600048060ff */
[----:B------:R-:W-:Y:S02]  /*bb590*/  IMAD.X R45, R21, 0x1, R4, P1 ;  /* 0x00000001152d7824 */ /* 0x000fe400008e0604 */
[----:B------:R0:W-:Y:S01]  /*bb5a0*/  STL [R1+0x18b8], R35 ;  /* 0x0018b82301007387 */ /* 0x0001e20000100800 */
[----:B---3--:R-:W-:-:S05]  /*bb5b0*/  F2FP.SATFINITE.E5M2.F32.PACK_AB_MERGE_C R19, R40, R39, RZ ;  /* 0x000000272813723e */ /* 0x008fca00048060ff */
[----:B------:R2:W-:Y:S04]  /*bb5c0*/  STL [R1+0x18bc], R19 ;  /* 0x0018bc1301007387 */ /* 0x0005e80000100800 */
[----:B0-----:R-:W3:Y:S04]  /*bb5d0*/  LDL.LU R35, [R1+0x1478] ;  /* 0x0014780001237983 */ /* 0x001ee80000300800 */
[----:B------:R-:W3:Y:S04]  /*bb5e0*/  LDL.LU R36, [R1+0x147c] ;  /* 0x00147c0001247983 */ /* 0x000ee80000300800 */
[----:B------:R-:W3:Y:S04]  /*bb5f0*/  LDL.LU R39, [R1+0x1460] ;  /* 0x0014600001277983 */ /* 0x000ee80000300800 */
[----:B------:R-:W-:Y:S04]  /*bb600*/  STL.64 [R1+0x1670], R44 ;  /* 0x0016702c01007387 */ /* 0x000fe80000100a00 */
[----:B------:R-:W3:Y:S01]  /*bb610*/  LDL.LU R40, [R1+0x1464] ;  /* 0x0014640001287983 */ /* 0x000ee20000300800 */
[----:B--2---:R-:W-:-:S03]  /*bb620*/  F2FP.SATFINITE.E5M2.F32.PACK_AB_MERGE_C R19, R22, R43, RZ ;  /* 0x0000002b1613723e */ /* 0x004fc600048060ff */
[----:B------:R-:W2:Y:S04]  /*bb630*/  LDL.LU R43, [R1+0x1468] ;  /* 0x00146800012b7983 */ /* 0x000ea80000300800 */
[----:B------:R-:W2:Y:S01]  /*bb640*/  LDL.LU R22, [R1+0x146c] ;  /* 0x00146c0001167983 */ /* 0x000ea20000300800 */
[----:B----4-:R-:W-:Y:S02]  /*bb650*/  F2FP.SATFINITE.E5M2.F32.PACK_AB_MERGE_C R17, R17, R18, RZ ;  /* 0x000000121111723e */ /* 0x010fe400048060ff */
        /* <DEDUP_REMOVED lines=31> */
[----:B------:R-:W-:Y:S02]  /*bb850*/  IMAD.X R19, R21, 0x1, R15, P1 ;  /* 0x0000000115137824 */ /* 0x000fe400008e060f */
[----:B------:R-:W4:Y:S04]  /*bb860*/  LDL.LU R37, [R1+0x1450] ;  /* 0x0014500001257983 */ /* 0x000f280000300800 */
[----:B------:R-:W4:Y:S01]  /*bb870*/  LDL.LU R38, [R1+0x1454] ;  /* 0x0014540001267983 */ /* 0x000f220000300800 */
[----:B0-----:R-:W-:-:S03]  /*bb880*/  F2FP.SATFINITE.E5M2.F32.PACK_AB_MERGE_C R17, R42, R41, RZ ;  /* 0x000000292a11723e */ /* 0x001fc600048060ff */
[----:B------:R0:W-:Y:S04]  /*bb890*/  STL.64 [R1+0x1648], R18 ;  /* 0x0016481201007387 */ /* 0x0001e80000100a00 */
[----:B------:R-:W-:Y:S04]  /*bb8a0*/  STL [R1+0x760], R17 ;  /* 0x0007601101007387 */ /* 0x000fe80000100800 */
[----:B------:R-:W4:Y:S04]  /*bb8b0*/  LDL.LU R41, [R1+0x1458] ;  /* 0x0014580001297983 */ /* 0x000f280000300800 */
[----:B------:R-:W4:Y:S01]  /*bb8c0*/  LDL.LU R42, [R1+0x145c] ;  /* 0x00145c00012a7983 */ /* 0x000f220000300800 */
[----:B0-----:R-:W-:-:S05]  /*bb8d0*/  IADD3 R18, P1, R20, R14, RZ ;  /* 0x0000000e14127210 */ /* 0x001fca0007f3e0ff */
[----:B------:R-:W-:-:S05]  /*bb8e0*/  IMAD.X R19, R21, 0x1, R16, P1 ;  /* 0x0000000115137824 */ /* 0x000fca00008e0610 */
[----:B------:R3:W-:Y:S02]  /*bb8f0*/  STL.64 [R1+0x1640], R18 ;  /* 0x0016401201007387 */ /* 0x0007e40000100a00 */
[----:B---3--:R-:W-:-:S05]  /*bb900*/  F2FP.SATFINITE.E5M2.F32.PACK_AB_MERGE_C R18, R36, R35, RZ ;  /* 0x000000232412723e */ /* 0x008fca00048060ff */
[----:B------:R-:W-:Y:S01]  /*bb910*/  STL [R1+0x764], R18 ;  /* 0x0007641201007387 */ /* 0x000fe20000100800 */
[----:B------:R-:W-:-:S05]  /*bb920*/  F2FP.SATFINITE.E5M2.F32.PACK_AB_MERGE_C R17, R40, R39, RZ ;  /* 0x000000272811723e */ /* 0x000fca00048060ff */
[----:B------:R2:W-:Y:S02]  /*bb930*/  STL [R1+0x574], R17 ;  /* 0x0005741101007387 */ /* 0x0005e40000100800 */
[----:B--2---:R-:W-:Y:S02]  /*bb940*/  F2FP.SATFINITE.E5M2.F32.PACK_AB_MERGE_C R17, R22, R43, RZ ;  /* 0x0000002b1611723e */ /* 0x004fe400048060ff */
[----:B------:R-:W2:Y:S04]  /*bb950*/  LDL.LU R43, [R1+0x1440] ;  /* 0x00144000012b7983 */ /* 0x000ea80000300800 */
[----:B------:R-:W2:Y:S04]  /*bb960*/  LDL.LU R22, [R1+0x1444] ;  /* 0x0014440001167983 */ /* 0x000ea80000300800 */
[----:B------:R0:W-:Y:S04]  /*bb970*/  STL [R1+0x570], R17 ;  /* 0x0005701101007387 */ /* 0x0001e80000100800 */
        /* <DEDUP_REMOVED lines=19> */
[----:B------:R-:W3:Y:S02]  /*bbab0*/  LDL.LU R40, [R1+0x140c] ;  /* 0x00140c0001287983 */ /* 0x000ee40000300800 */
[----:B------:R-:W-:Y:S02]  /*bbac0*/  SHF.R.S32.HI R21, RZ, 0x1f, R20 ;  /* 0x0000001fff157819 */ /* 0x000fe40000011414 */
[----:B------:R-:W-:-:S05]  /*bbad0*/  IADD3 R44, P1, R20, R0, RZ ;  /* 0x00000000142c7210 */ /* 0x000fca0007f3e0ff */
[----:B------:R-:W-:Y:S01]  /*bbae0*/  IMAD.X R45, R21, 0x1, R2, P1 ;  /* 0x00000001152d7824 */ /* 0x000fe200008e0602 */
[----:B----4-:R-:W-:Y:S02]  /*bbaf0*/  F2FP.SATFINITE.E5M2.F32.PACK_AB_MERGE_C R35, R38, R37, RZ ;  /* 0x000000252623723e */ /* 0x010fe400048060ff */
[----:B------:R-:W-:Y:S02]  /*bbb00*/  F2FP.SATFINITE.E5M2.F32.PACK_AB_MERGE_C R19, R42, R41, RZ ;  /* 0x000000292a13723e */ /* 0x000fe400048060ff */
[----:B------:R-:W4:Y:S04]  /*bbb10*/  LDL.LU R41, [R1+0x13f0] ;  /* 0x0013f00001297983 */ /* 0x000f280000300800 */
[----:B------:R-:W-:Y:S04]  /*bbb20*/  STL.64 [R1+0x1638], R44 ;  /* 0x0016382c01007387 */ /* 0x000fe80000100a00 */
[----:B------:R0:W-:Y:S04]  /*bbb30*/  STL [R1+0x558], R35 ;  /* 0x0005582301007387 */ /* 0x0001e80000100800 */
[----:B------:R-:W4:Y:S01]  /*bbb40*/  LDL.LU R42, [R1+0x13f4] ;  /* 0x0013f400012a7983 */ /* 0x000f220000300800 */
[----:B------:R-:W-:-:S05]  /*bbb50*/  IADD3 R36, P1, R20, R3, RZ ;  /* 0x0000000314247210 */ /* 0x000fca0007f3e0ff */
[----:B------:R-:W-:Y:S01]  /*bbb60*/  IMAD.X R37, R21, 0x1, R4, P1 ;  /* 0x0000000115257824 */ /* 0x000fe200008e0604 */
[----:B------:R-:W-:Y:S04]  /*bbb70*/  STL [R1+0x55c], R19 ;  /* 0x00055c1301007387 */ /* 0x000fe80000100800 */
[----:B0-----:R-:W4:Y:S04]  /*bbb80*/  LDL.LU R35, [R1+0x13f8] ;  /* 0x0013f80001237983 */ /* 0x001f280000300800 */
[----:B------:R0:W-:Y:S04]  /*bbb90*/  STL.64 [R1+0x1630], R36 ;  /* 0x0016302401007387 */ /* 0x0001e80000100a00 */
[----:B0-----:R-:W4:Y:S04]  /*bbba0*/  LDL.LU R36, [R1+0x13fc] ;  /* 0x0013fc0001247983 */ /* 0x001f280000300800 */
[----:B------:R-:W4:Y:S04]  /*bbbb0*/  LDL.LU R37, [R1+0x13e0] ;  /* 0x0013e00001257983 */ /* 0x000f280000300800 */
[----:B------:R-:W4:Y:S01]  /*bbbc0*/  LDL.LU R38, [R1+0x13e4] ;  /* 0x0013e40001267983 */ /* 0x000f220000300800 */
[----:B--2---:R-:W-:-:S03]  /*bbbd0*/  F2FP.SATFINITE.E5M2.F32.PACK_AB_MERGE_C R19, R22, R43, RZ ;  /* 0x0000002b1613723e */ /* 0x004fc600048060ff */
[----:B------:R-:W2:Y:S04]  /*bbbe0*/  LDL.LU R43, [R1+0x13e8] ;  /* 0x0013e800012b7983 */ /* 0x000ea80000300800 */
[----:B------:R-:W2:Y:S01]  /*bbbf0*/  LDL.LU R22, [R1+0x13ec] ;  /* 0x0013ec0001167983 */ /* 0x000ea20000300800 */
[----:B---3--:R-:W-:Y:S02]  /*bbc00*/  F2FP.SATFINITE.E5M2.F32.PACK_AB_MERGE_C R17, R17, R18, RZ ;  /* 0x000000121111723e */ /* 0x008fe400048060ff */
        /* <DEDUP_REMOVED lines=21> */
[----:B------:R-:W-:Y:S01]  /*bbd60*/  STL [R1+0x510], R23 ;  /* 0x0005101701007387 */ /* 0x000fe20000100800 */
[----:B0-----:R-:W-:-:S03]  /*bbd70*/  IADD3 R18, P1, R20, R11, RZ ;  /* 0x0000000b14127210 */ /* 0x001fc60007f3e0ff */
[----:B------:R0:W-:Y:S02]  /*bbd80*/  STL [R1+0x514], R17 ;  /* 0x0005141101007387 */ /* 0x0001e40000100800 */
[----:B------:R-:W-:-:S05]  /*bbd90*/  IMAD.X R19, R21, 0x1, R12, P1 ;  /* 0x0000000115137824 */ /* 0x000fca00008e060c */
[----:B------:R1:W-:Y:S01]  /*bbda0*/  STL.64 [R1+0x1610], R18 ;  /* 0x0016101201007387 */ /* 0x0003e20000100a00 */
[----:B0-----:R-:W-:-:S03]  /*bbdb0*/  F2FP.SATFINITE.E5M2.F32.PACK_AB_MERGE_C R17, R40, R39, RZ ;  /* 0x000000272811723e */ /* 0x001fc600048060ff */
[----:B------:R-:W3:Y:S01]  /*bbdc0*/  LDL.LU R39, [R1+0x13d0] ;  /* 0x0013d00001277983 */ /* 0x000ee20000300800 */
[----:B-1----:R-:W-:-:S05]  /*bbdd0*/  F2FP.SATFINITE.E5M2.F32.PACK_AB_MERGE_C R18, R34, R33, RZ ;  /* 0x000000212212723e */ /* 0x002fca00048060ff */
[----:B------:R-:W-:Y:S04]  /*bbde0*/  STL [R1+0x4f8], R18 ;  /* 0x0004f81201007387 */ /* 0x000fe80000100800 */
[----:B------:R-:W3:Y:S04]  /*bbdf0*/  LDL.LU R40, [R1+0x13d4] ;  /* 0x0013d40001287983 */ /* 0x000ee80000300800 */
[----:B------:R4:W-:Y:S02]  /*bbe00*/  STL [R1+0x504], R17 ;  /* 0x0005041101007387 */ /* 0x0009e40000100800 */
[----:B----4-:R-:W-:-:S02]  /*bbe10*/  F2FP.SATFINITE.E5M2.F32.PACK_AB_MERGE_C R17, R42, R41, RZ ;  /* 0x000000292a11723e */ /* 0x010fc400048060ff */
[----:B------:R-:W4:Y:S04]  /*bbe20*/  LDL.LU R41, [R1+0x13d8] ;  /* 0x0013d80001297983 */ /* 0x000f280000300800 */
[----:B------:R-:W4:Y:S01]  /*bbe30*/  LDL.LU R42, [R1+0x13dc] ;  /* 0x0013dc00012a7983 */ /* 0x000f220000300800 */
[----:B------:R-:W-:-:S05]  /*bbe40*/  IADD3 R18, P1, R20, R13, RZ ;  /* 0x0000000d14127210 */ /* 0x000fca0007f3e0ff */
[----:B------:R-:W-:-:S05]  /*bbe50*/  IMAD.X R19, R21, 0x1, R15, P1 ;  /* 0x0000000115137824 */ /* 0x000fca00008e060f */
[----:B------:R0:W-:Y:S02]  /*bbe60*/  STL.64 [R1+0x1608], R18 ;  /* 0x0016081201007387 */ /* 0x0001e40000100a00 */
[----:B0-----:R-:W-:Y:S02]  /*bbe70*/  IADD3 R18, P1, R20, R14, RZ ;  /* 0x0000000e14127210 */ /* 0x001fe40007f3e0ff */
[----:B------:R0:W-:Y:S03]  /*bbe80*/  STL [R1+0x4e8], R17 ;  /* 0x0004e81101007387 */ /* 0x0001e60000100800 */
        /* <DEDUP_REMOVED lines=26> */
[----:B------:R-:W-:Y:S02]  /*bc030*/  SHF.R.S32.HI R21, RZ, 0x1f, R20 ;  /* 0x0000001fff157819 */ /* 0x000fe40000011414 */
[----:B------:R-:W-:Y:S01]  /*bc040*/  IADD3 R32, P1, R20, R0, RZ ;  /* 0x0000000014207210 */ /* 0x000fe20007f3e0ff */
[----:B------:R-:W2:Y:S04]  /*bc050*/  LDL.LU R31, [R1+0x1380] ;  /* 0x00138000011f7983 */ /* 0x000ea80000300800 */
[----:B------:R-:W-:-:S05]  /*bc060*/  IMAD.X R33, R21, 0x1, R2, P1 ;  /* 0x0000000115217824 */ /* 0x000fca00008e0602 */
[----:B------:R0:W-:Y:S04]  /*bc070*/  STL.64 [R1+0x15f8], R32 ;  /* 0x0015f82001007387 */ /* 0x0001e80000100a00 */
[----:B0-----:R-:W2:Y:S01]  /*bc080*/  LDL.LU R32, [R1+0x1384] ;  /* 0x0013840001207983 */ /* 0x001ea20000300800 */
[----:B------:R-:W-:Y:S02]  /*bc090*/  IADD3 R44, P1, R20, R3, RZ ;  /* 0x00000003142c7210 */ /* 0x000fe40007f3e0ff */
[----:B---3--:R-:W-:-:S05]  /*bc0a0*/  F2FP.SATFINITE.E5M2.F32.PACK_AB_MERGE_C R19, R40, R39, RZ ;  /* 0x000000272813723e */ /* 0x008fca00048060ff */
[----:B------:R4:W-:Y:S04]  /*bc0b0*/  STL [R1+0x4b0], R19 ;  /* 0x0004b01301007387 */ /* 0x0009e80000100800 */
[----:B------:R-:W3:Y:S04]  /*bc0c0*/  LDL.LU R33, [R1+0x1388] ;  /* 0x0013880001217983 */ /* 0x000ee80000300800 */
[----:B------:R-:W3:Y:S04]  /*bc0d0*/  LDL.LU R34, [R1+0x138c] ;  /* 0x00138c0001227983 */ /* 0x000ee80000300800 */
[----:B------:R-:W3:Y:S04]  /*bc0e0*/  LDL.LU R39, [R1+0x1370] ;  /* 0x0013700001277983 */ /* 0x000ee80000300800 */
[----:B------:R-:W3:Y:S01]  /*bc0f0*/  LDL.LU R40, [R1+0x1374] ;  /* 0x0013740001287983 */ /* 0x000ee20000300800 */
[----:B----4-:R-:W-:Y:S01]  /*bc100*/  F2FP.SATFINITE.E5M2.F32.PACK_AB_MERGE_C R19, R42, R41, RZ ;  /* 0x000000292a13723e */ /* 0x010fe200048060ff */
[----:B------:R-:W-:-:S04]  /*bc110*/  IMAD.X R45, R21, 0x1, R4, P1 ;  /* 0x00000001152d7824 */ /* 0x000fc800008e0604 */
[----:B------:R2:W-:Y:S04]  /*bc120*/  STL [R1+0x4b8], R19 ;  /* 0x0004b81301007387 */ /* 0x0005e80000100800 */
[----:B------:R-:W4:Y:S04]  /*bc130*/  LDL.LU R35, [R1+0x1378] ;  /* 0x0013780001237983 */ /* 0x000f280000300800 */
[----:B------:R-:W4:Y:S04]  /*bc140*/  LDL.LU R36, [R1+0x137c] ;  /* 0x00137c0001247983 */ /* 0x000f280000300800 */
[----:B------:R-:W4:Y:S04]  /*bc150*/  LDL.LU R41, [R1+0x1360] ;  /* 0x0013600001297983 */ /* 0x000f280000300800 */
[----:B------:R-:W-:Y:S04]  /*bc160*/  STL.64 [R1+0x15f0], R44 ;  /* 0x0015f02c01007387 */ /* 0x000fe80000100a00 */
[----:B------:R-:W4:Y:S01]  /*bc170*/  LDL.LU R42, [R1+0x1364] ;  /* 0x00136400012a7983 */ /* 0x000f220000300800 */
        /* <DEDUP_REMOVED lines=30> */
[----:B------:R-:W-:Y:S01]  /*bc360*/  IMAD.X R19, R21, 0x1, R12, P1 ;  /* 0x0000000115137824 */ /* 0x000fe200008e060c */
[----:B------:R-:W-:-:S04]  /*bc370*/  F2FP.SATFINITE.E5M2.F32.PACK_AB_MERGE_C R23, R32, R31, RZ ;  /* 0x0000001f2017723e */ /* 0x000fc800048060ff */
[----:B------:R0:W-:Y:S01]  /*bc380*/  STL.64 [R1+0x15d0], R18 ;  /* 0x0015d01201007387 */ /* 0x0001e20000100a00 */
[----:B---3--:R-:W-:Y:S02]  /*bc390*/  F2FP.SATFINITE.E5M2.F32.PACK_AB_MERGE_C R17, R34, R33, RZ ;  /* 0x000000212211723e */ /* 0x008fe400048060ff */
[----:B0-----:R-:W-:Y:S01]  /*bc3a0*/  IADD3 R18, P1, R20, R13, RZ ;  /* 0x0000000d14127210 */ /* 0x001fe20007f3e0ff */
[----:B------:R-:W-:Y:S04]  /*bc3b0*/  STL [R1+0x310], R23 ;  /* 0x0003101701007387 */ /* 0x000fe80000100800 */
[----:B------:R-:W-:Y:S01]  /*bc3c0*/  IMAD.X R19, R21, 0x1, R15, P1 ;  /* 0x0000000115137824 */ /* 0x000fe200008e060f */
[----:B------:R0:W-:Y:S02]  /*bc3d0*/  STL [R1+0x31c], R17 ;  /* 0x00031c1101007387 */ /* 0x0001e40000100800 */
[----:B0-----:R-:W-:-:S02]  /*bc3e0*/  F2FP.SATFINITE.E5M2.F32.PACK_AB_MERGE_C R17, R40, R39, RZ ;  /* 0x000000272811723e */ /* 0x001fc400048060ff */
[----:B------:R-:W3:Y:S04]  /*bc3f0*/  LDL.LU R39, [R1+0x1358] ;  /* 0x0013580001277983 */ /* 0x000ee80000300800 */
[----:B------:R-:W3:Y:S04]  /*bc400*/  LDL.LU R40, [R1+0x135c] ;  /* 0x00135c0001287983 */ /* 0x000ee80000300800 */
[----:B------:R0:W-:Y:S02]  /*bc410*/  STL.64 [R1+0x15c8], R18 ;  /* 0x0015c81201007387 */ /* 0x0001e40000100a00 */
[----:B0-----:R-:W-:-:S02]  /*bc420*/  IADD3 R18, P1, R20, R14, RZ ;  /* 0x0000000e14127210 */ /* 0x001fc40007f3e0ff */
[----:B------:R4:W-:Y:S03]  /*bc430*/  STL [R1+0x2e8], R17 ;  /* 0x0002e81101007387 */ /* 0x0009e60000100800 */
[----:B------:R-:W-:-:S05]  /*bc440*/  IMAD.X R19, R21, 0x1, R16, P1 ;  /* 0x0000000115137824 */ /* 0x000fca00008e0610 */
[----:B------:R0:W-:Y:S01]  /*bc450*/  STL.64 [R1+0x15c0], R18 ;  /* 0x0015c01201007387 */ /* 0x0001e20000100a00 */
[----:B----4-:R-:W-:Y:S02]  /*bc460*/  F2FP.SATFINITE.E5M2.F32.PACK_AB_MERGE_C R17, R42, R41, RZ ;  /* 0x000000292a11723e */ /* 0x010fe400048060ff */
[----:B0-----:R-:W-:-:S05]  /*bc470*/  F2FP.SATFINITE.E5M2.F32.PACK_AB_MERGE_C R18, R36, R35, RZ ;  /* 0x000000232412723e */ /* 0x001fca00048060ff */
[----:B------:R-:W-:Y:S04]  /*bc480*/  STL [R1+0x2dc], R18 ;  /* 0x0002dc1201007387 */ /* 0x000fe80000100800 */
[----:B------:R2:W-:Y:S04]  /*bc490*/  STL [R1+0x134], R17 ;  /* 0x0001341101007387 */ /* 0x0005e80000100800 */
[----:B------:R-:W4:Y:S04]  /*bc4a0*/  LDL.LU R41, [R1+0x750] ;  /* 0x0007500001297983 */ /* 0x000f280000300800 */
[----:B------:R-:W4:Y:S01]  /*bc4b0*/  LDL.LU R42, [R1+0x754] ;  /* 0x00075400012a7983 */ /* 0x000f220000300800 */
[----:B--2---:R-:W-:-:S05]  /*bc4c0*/  F2FP.SATFINITE.E5M2.F32.PACK_AB_MERGE_C R17, R22, R43, RZ ;  /* 0x0000002b1611723e */ /* 0x004fca00048060ff */
        /* <DEDUP_REMOVED lines=13> */
[----:B------:R-:W2:Y:S02]  /*bc5a0*/  LDL.LU R27, [R1+0x1320] ;  /* 0x00132000011b7983 */ /* 0x000ea40000300800 */
[----:B------:R-:W-:Y:S02]  /*bc5b0*/  SHF.R.S32.HI R21, RZ, 0x1f, R20 ;  /* 0x0000001fff157819 */ /* 0x000fe40000011414 */
[----:B------:R-:W-:-:S05]  /*bc5c0*/  IADD3 R28, P1, R20, R0, RZ ;  /* 0x00000000141c7210 */ /* 0x000fca0007f3e0ff */
[----:B------:R-:W-:-:S05]  /*bc5d0*/  IMAD.X R29, R21, 0x1, R2, P1 ;  /* 0x00000001151d7824 */ /* 0x000fca00008e0602 */
[----:B------:R0:W-:Y:S04]  /*bc5e0*/  STL.64 [R1+0x15b8], R28 ;  /* 0x0015b81c01007387 */ /* 0x0001e80000100a00 */
[----:B0-----:R-:W2:Y:S01]  /*bc5f0*/  LDL.LU R28, [R1+0x1324] ;  /* 0x00132400011c7983 */ /* 0x001ea20000300800 */
[----:B------:R-:W-:-:S05]  /*bc600*/  F2FP.SATFINITE.E5M2.F32.PACK_AB_MERGE_C R19, R38, R37, RZ ;  /* 0x000000252613723e */ /* 0x000fca00048060ff */
[----:B------:R3:W-:Y:S04]  /*bc610*/  STL [R1+0x10c], R19 ;  /* 0x00010c1301007387 */ /* 0x0007e80000100800 */
[----:B------:R-:W2:Y:S04]  /*bc620*/  LDL.LU R29, [R1+0x1328] ;  /* 0x00132800011d7983 */ /* 0x000ea80000300800 */
[----:B------:R-:W2:Y:S04]  /*bc630*/  LDL.LU R30, [R1+0x132c] ;  /* 0x00132c00011e7983 */ /* 0x000ea80000300800 */
[----:B------:R-:W2:Y:S04]  /*bc640*/  LDL.LU R31, [R1+0x1310] ;  /* 0x00131000011f7983 */ /* 0x000ea80000300800 */
[----:B------:R-:W2:Y:S04]  /*bc650*/  LDL.LU R32, [R1+0x1314] ;  /* 0x0013140001207983 */ /* 0x000ea80000300800 */
[----:B------:R-:W2:Y:S04]  /*bc660*/  LDL.LU R37, [R1+0x1318] ;  /* 0x0013180001257983 */ /* 0x000ea80000300800 */
[----:B------:R-:W2:Y:S01]  /*bc670*/  LDL.LU R38, [R1+0x131c] ;  /* 0x00131c0001267983 */ /* 0x000ea20000300800 */
[----:B------:R-:W-:-:S05]  /*bc680*/  IADD3 R34, P1, R20, R3, RZ ;  /* 0x0000000314227210 */ /* 0x000fca0007f3e0ff */
[----:B------:R-:W-:Y:S01]  /*bc690*/  IMAD.X R35, R21, 0x1, R4, P1 ;  /* 0x0000000115237824 */ /* 0x000fe200008e0604 */
[----:B---3--:R-:W-:-:S05]  /*bc6a0*/  F2FP.SATFINITE.E5M2.F32.PACK_AB_MERGE_C R19, R40, R39, RZ ;  /* 0x000000272813723e */ /* 0x008fca00048060ff */
[----:B------:R-:W-:Y:S04]  /*bc6b0*/  STL [R1+0x130], R19 ;  /* 0x0001301301007387 */ /* 0x000fe80000100800 */
[----:B------:R-:W3:Y:S04]  /*bc6c0*/  LDL.LU R33, [R1+0x1300] ;  /* 0x0013000001217983 */ /* 0x000ee80000300800 */
[----:B------:R0:W-:Y:S04]  /*bc6d0*/  STL.64 [R1+0x15b0], R34 ;  /* 0x0015b02201007387 */ /* 0x0001e80000100a00 */
[----:B0-----:R-:W3:Y:S04]  /*bc6e0*/  LDL.LU R34, [R1+0x1304] ;  /* 0x0013040001227983 */ /* 0x001ee80000300800 */
[----:B------:R-:W3:Y:S04]  /*bc6f0*/  LDL.LU R35, [R1+0x1308] ;  /* 0x0013080001237983 */ /* 0x000ee80000300800 */
[----:B------:R-:W3:Y:S04]  /*bc700*/  LDL.LU R36, [R1+0x130c] ;  /* 0x00130c0001247983 */ /* 0x000ee80000300800 */
[----:B------:R-:W3:Y:S04]  /*bc710*/  LDL.LU R39, [R1+0x12f0] ;  /* 0x0012f00001277983 */ /* 0x000ee80000300800 */
[----:B------:R-:W3:Y:S01]  /*bc720*/  LDL.LU R40, [R1+0x12f4] ;  /* 0x0012f40001287983 */ /* 0x000ee20000300800 */
[----:B----4-:R-:W-:-:S03]  /*bc730*/  F2FP.SATFINITE.E5M2.F32.PACK_AB_MERGE_C R19, R42, R41, RZ ;  /* 0x000000292a13723e */ /* 0x010fc600048060ff */
[----:B------:R-:W4:Y:S04]  /*bc740*/  LDL.LU R41, [R1+0x12f8] ;  /* 0x0012f80001297983 */ /* 0x000f280000300800 */
[----:B------:R-:W4:Y:S04]  /*bc750*/  LDL.LU R42, [R1+0x12fc] ;  /* 0x0012fc00012a7983 */ /* 0x000f280000300800 */
[----:B------:R0:W-:Y:S01]  /*bc760*/  STL [R1+0x108], R19 ;  /* 0x0001081301007387 */ /* 0x0001e20000100800 */
[----:B--2---:R-:W-:Y:S02]  /*bc770*/  F2FP.SATFINITE.E5M2.F32.PACK_AB_MERGE_C R17, R17, R18, RZ ;  /* 0x000000121111723e */ /* 0x004fe400048060ff */
[----:B------:R-:W-:-:S05]  /*bc780*/  IADD3 R18, P1, R20, R5, RZ ;  /* 0x0000000514127210 */ /* 0x000fca0007f3e0ff */
[C---:B0-----:R-:W-:Y:S01]  /*bc790*/  IMAD.X R19, R21.reuse, 0x1, R6, P1 ;  /* 0x0000000115137824 */ /* 0x041fe200008e0606 */
        /* <DEDUP_REMOVED lines=15> */
[----:B------:R-:W-:Y:S02]  /*bc890*/  STL [R1+0x4ca8], R17 ;  /* 0x004ca81101007387 */ /* 0x000fe40000100800 */
[----:B------:R-:W-:Y:S01]  /*bc8a0*/  IMAD.X R19, R21, 0x1, R10, P1 ;  /* 0x0000000115137824 */ /* 0x000fe200008e060a */
[----:B------:R-:W-:-:S04]  /*bc8b0*/  F2FP.SATFINITE.E5M2.F32.PACK_AB_MERGE_C R23, R28, R27, RZ ;  /* 0x0000001b1c17723e */ /* 0x000fc800048060ff */
[----:B------:R0:W-:Y:S04]  /*bc8c0*/  STL.64 [R1+0x1598], R18 ;  /* 0x0015981201007387 */ /* 0x0001e80000100a00 */
[----:B------:R-:W-:Y:S01]  /*bc8d0*/  STL [R1+0x1ecc], R23 ;  /* 0x001ecc1701007387 */ /* 0x000fe20000100800 */
[----:B0-----:R-:W-:-:S05]  /*bc8e0*/  IADD3 R18, P1, R20, R11, RZ ;  /* 0x0000000b14127210 */ /* 0x001fca0007f3e0ff */
[----:B------:R-:W-:Y:S01]  /*bc8f0*/  IMAD.X R19, R21, 0x1, R12, P1 ;  /* 0x0000000115137824 */ /* 0x000fe200008e060c */
[----:B------:R-:W-:-:S05]  /*bc900*/  F2FP.SATFINITE.E5M2.F32.PACK_AB_MERGE_C R17, R30, R29, RZ ;  /* 0x0000001d1e11723e */ /* 0x000fca00048060ff */
        /* <DEDUP_REMOVED lines=9> */
[----:B------:R-:W-:-:S05]  /*bc9a0*/  IMAD.X R19, R21, 0x1, R15, P1 ;  /* 0x0000000115137824 */ /* 0x000fca00008e060f */
[----:B------:R0:W-:Y:S02]  /*bc9b0*/  STL.64 [R1+0x1588], R18 ;  /* 0x0015881201007387 */ /* 0x0001e40000100a00 */
[----:B0-----:R-:W-:Y:S02]  /*bc9c0*/  IADD3 R18, P1, R20, R14, RZ ;  /* 0x0000000e14127210 */ /* 0x001fe40007f3e0ff */
[----:B---3--:R-:W-:-:S03]  /*bc9d0*/  F2FP.SATFINITE.E5M2.F32.PACK_AB_MERGE_C R17, R34, R33, RZ ;  /* 0x000000212211723e */ /* 0x008fc600048060ff */
[----:B------:R-:W-:Y:S02]  /*bc9e0*/  IMAD.X R19, R21, 0x1, R16, P1 ;  /* 0x0000000115137824 */ /* 0x000fe400008e0610 */
[----:B------:R0:W-:Y:S04]  /*bc9f0*/  STL [R1+0x1cf8], R17 ;  /* 0x001cf81101007387 */ /* 0x0001e80000100800 */
[----:B------:R1:W-:Y:S01]  /*bca00*/  STL.64 [R1+0x1580], R18 ;  /* 0x0015801201007387 */ /* 0x0003e20000100a00 */
[----:B0-----:R-:W-:Y:S02]  /*bca10*/  F2FP.SATFINITE.E5M2.F32.PACK_AB_MERGE_C R17, R40, R39, RZ ;  /* 0x000000272811723e */ /* 0x001fe400048060ff */
[----:B-1----:R-:W-:-:S05]  /*bca20*/  F2FP.SATFINITE.E5M2.F32.PACK_AB_MERGE_C R18, R36, R35, RZ ;  /* 0x000000232412723e */ /* 0x002fca00048060ff */
[----:B------:R-:W-:Y:S04]  /*bca30*/  STL [R1+0x1d28], R18 ;  /* 0x001d281201007387 */ /* 0x000fe80000100800 */
[----:B------:R4:W-:Y:S04]  /*bca40*/  STL [R1+0x1b7c], R17 ;  /* 0x001b7c1101007387 */ /* 0x0009e80000100800 */
[----:B------:R-:W3:Y:S04]  /*bca50*/  LDL.LU R39, [R1+0x12d0] ;  /* 0x0012d00001277983 */ /* 0x000ee80000300800 */
[----:B------:R-:W3:Y:S01]  /*bca60*/  LDL.LU R40, [R1+0x12d4] ;  /* 0x0012d40001287983 */ /* 0x000ee20000300800 */
[----:B----4-:R-:W-:-:S05]  /*bca70*/  F2FP.SATFINITE.E5M2.F32.PACK_AB_MERGE_C R17, R42, R41, RZ ;  /* 0x000000292a11723e */ /* 0x010fca00048060ff */
[----:B------:R0:W-:Y:S04]  /*bca80*/  STL [R1+0x1c6c], R17 ;  /* 0x001c6c1101007387 */ /* 0x0001e80000100800 */
[----:B------:R-:W4:Y:S04]  /*bca90*/  LDL.LU R18, [R1+0x12d8] ;  /* 0x0012d80001127983 */ /* 0x000f280000300800 */
[----:B0-----:R-:W4:Y:S04]  /*bcaa0*/  LDL.LU R17, [R1+0x12dc] ;  /* 0x0012dc0001117983 */ /* 0x001f280000300800 */
        /* <DEDUP_REMOVED lines=8> */
[----:B------:R-:W-:-:S05]  /*bcb30*/  IADD3 R24, P1, R20, R0, RZ ;  /* 0x0000000014187210 */ /* 0x000fca0007f3e0ff */
[----:B------:R-:W-:-:S05]  /*bcb40*/  IMAD.X R25, R21, 0x1, R2, P1 ;  /* 0x0000000115197824 */ /* 0x000fca00008e0602 */
[----:B------:R0:W-:Y:S04]  /*bcb50*/  STL.64 [R1+0x1578], R24 ;  /* 0x0015781801007387 */ /* 0x0001e80000100a00 */
[----:B0-----:R-:W4:Y:S01]  /*bcb60*/  LDL.LU R24, [R1+0x12b4] ;  /* 0x0012b40001187983 */ /* 0x001f220000300800 */
        /* <DEDUP_REMOVED lines=8> */
[----:B------:R-:W2:Y:S01]  /*bcbf0*/  LDL.LU R29, [R1+0x1290] ;  /* 0x00129000011d7983 */ /* 0x000ea20000300800 */
[----:B------:R-:W-:-:S03]  /*bcc00*/  IADD3 R34, P1, R20, R3, RZ ;  /* 0x0000000314227210 */ /* 0x000fc60007f3e0ff */
[----:B------:R-:W2:Y:S02]  /*bcc10*/  LDL.LU R30, [R1+0x1294] ;  /* 0x00129400011e7983 */ /* 0x000ea40000300800 */
[----:B------:R-:W-:Y:S01]  /*bcc20*/  IMAD.X R35, R21, 0x1, R4, P1 ;  /* 0x0000000115237824 */ /* 0x000fe200008e0604 */
[----:B0-----:R-:W-:-:S05]  /*bcc30*/  F2FP.SATFINITE.E5M2.F32.PACK_AB_MERGE_C R19, R38, R37, RZ ;  /* 0x000000252613723e */ /* 0x001fca00048060ff */
[----:B------:R-:W-:Y:S04]  /*bcc40*/  STL [R1+0x1968], R19 ;  /* 0x0019681301007387 */ /* 0x000fe80000100800 */
[----:B------:R-:W2:Y:S04]  /*bcc50*/  LDL.LU R31, [R1+0x1298] ;  /* 0x00129800011f7983 */ /* 0x000ea80000300800 */
[----:B------:R-:W2:Y:S04]  /*bcc60*/  LDL.LU R32, [R1+0x129c] ;  /* 0x00129c0001207983 */ /* 0x000ea80000300800 */
[----:B------:R-:W2:Y:S04]  /*bcc70*/  LDL.LU R33, [R1+0x1280] ;  /* 0x0012800001217983 */ /* 0x000ea80000300800 */
[----:B------:R0:W-:Y:S04]  /*bcc80*/  STL.64 [R1+0x1570], R34 ;  /* 0x0015702201007387 */ /* 0x0001e80000100a00 */
[----:B0-----:R-:W2:Y:S04]  /*bcc90*/  LDL.LU R34, [R1+0x1284] ;  /* 0x0012840001227983 */ /* 0x001ea80000300800 */
[----:B------:R-:W2:Y:S04]  /*bcca0*/  LDL.LU R35, [R1+0x1288] ;  /* 0x0012880001237983 */ /* 0x000ea80000300800 */
[----:B------:R-:W2:Y:S04]  /*bccb0*/  LDL.LU R36, [R1+0x128c] ;  /* 0x00128c0001247983 */ /* 0x000ea80000300800 */
[----:B------:R-:W2:Y:S04]  /*bccc0*/  LDL.LU R37, [R1+0x1270] ;  /* 0x0012700001257983 */ /* 0x000ea80000300800 */
[----:B------:R-:W2:Y:S01]  /*bccd0*/  LDL.LU R38, [R1+0x1274] ;  /* 0x0012740001267983 */ /* 0x000ea20000300800 */
[----:B---3--:R-:W-:-:S03]  /*bcce0*/  F2FP.SATFINITE.E5M2.F32.PACK_AB_MERGE_C R19, R40, R39, RZ ;  /* 0x000000272813723e */ /* 0x008fc600048060ff */
[----:B------:R-:W3:Y:S04]  /*bccf0*/  LDL.LU R39, [R1+0x1278] ;  /* 0x0012780001277983 */ /* 0x000ee80000300800 */
[----:B------:R-:W3:Y:S04]  /*bcd00*/  LDL.LU R40, [R1+0x127c] ;  /* 0x00127c0001287983 */ /* 0x000ee80000300800 */
[----:B------:R0:W-:Y:S01]  /*bcd10*/  STL [R1+0x1888], R19 ;  /* 0x0018881301007387 */ /* 0x0001e20000100800 */
[----:B----4-:R-:W-:Y:S02]  /*bcd20*/  F2FP.SATFINITE.E5M2.F32.PACK_AB_MERGE_C R17, R17, R18, RZ ;  /* 0x000000121111723e */ /* 0x010fe400048060ff */
[----:B------:R-:W-:-:S03]  /*bcd30*/  IADD3 R18, P1, R20, R5, RZ ;  /* 0x0000000514127210 */ /* 0x000fc60007f3e0ff */
[----:B------:R1:W-:Y:S02]  /*bcd40*/  STL [R1+0x1898], R17 ;  /* 0x0018981101007387 */ /* 0x0003e40000100800 */
[----:B0-----:R-:W-:Y:S01]  /*bcd50*/  IMAD.X R19, R21, 0x1, R6, P1 ;  /* 0x0000000115137824 */ /* 0x001fe200008e0606 */
[----:B------:R-:W-:-:S04]  /*bcd60*/  F2FP.SATFINITE.E5M2.F32.PACK_AB_MERGE_C R44, R48, R59, RZ ;  /* 0x0000003b302c723e */ /* 0x000fc800048060ff */
[----:B------:R0:W-:Y:S01]  /*bcd70*/  STL.64 [R1+0x1568], R18 ;  /* 0x0015681201007387 */ /* 0x0001e20000100a00 */
[----:B-1----:R-:W-:-:S03]  /*bcd80*/  F2FP.SATFINITE.E5M2.F32.PACK_AB_MERGE_C R17, R42, R41, RZ ;  /* 0x000000292a11723e */ /* 0x002fc600048060ff */
[----:B------:R-:W-:Y:S04]  /*bcd90*/  STL [R1+0x184c], R44 ;  /* 0x00184c2c01007387 */ /* 0x000fe80000100800 */
[----:B------:R-:W-:Y:S04]  /*bcda0*/  STL [R1+0x1868], R17 ;  /* 0x0018681101007387 */ /* 0x000fe80000100800 */
[----:B------:R-:W4:Y:S04]  /*bcdb0*/  LDL.LU R41, [R1+0x1260] ;  /* 0x0012600001297983 */ /* 0x000f280000300800 */
[----:B------:R-:W4:Y:S01]  /*bcdc0*/  LDL.LU R42, [R1+0x1264] ;  /* 0x00126400012a7983 */ /* 0x000f220000300800 */
[----:B0-----:R-:W-:-:S05]  /*bcdd0*/  IADD3 R18, P1, R20, R7, RZ ;  /* 0x0000000714127210 */ /* 0x001fca0007f3e0ff */
[----:B------:R-:W-:-:S05]  /*bcde0*/  IMAD.X R19, R21, 0x1, R8, P1 ;  /* 0x0000000115137824 */ /* 0x000fca00008e0608 */
[----:B------:R0:W-:Y:S01]  /*bcdf0*/  STL.64 [R1+0x1560], R18 ;  /* 0x0015601201007387 */ /* 0x0001e20000100a00 */
[----:B------:R-:W-:Y:S02]  /*bce00*/  F2FP.SATFINITE.E5M2.F32.PACK_AB_MERGE_C R23, R24, R23, RZ ;  /* 0x000000171817723e */ /* 0x000fe400048060ff */
[----:B0-----:R-:W-:-:S03]  /*bce10*/  IADD3 R18, P1, R20, R9, RZ ;  /* 0x0000000914127210 */ /* 0x001fc60007f3e0ff */
[----:B------:R-:W-:Y:S02]  /*bce20*/  STL [R1+0x780], R23 ;  /* 0x0007801701007387 */ /* 0x000fe40000100800 */
[----:B------:R-:W-:Y:S01]  /*bce30*/  IMAD.X R19, R21, 0x1, R10, P1 ;  /* 0x0000000115137824 */ /* 0x000fe200008e060a */
[----:B--2---:R-:W-:-:S05]  /*bce40*/  F2FP.SATFINITE.E5M2.F32.PACK_AB_MERGE_C R17, R26, R25, RZ ;  /* 0x000000191a11723e */ /* 0x004fca00048060ff */
        /* <DEDUP_REMOVED lines=16> */
[----:B------:R-:W-:Y:S04]  /*bcf50*/  STL [R1+0x754], R17 ;  /* 0x0007541101007387 */ /* 0x000fe80000100800 */
[----:B------:R0:W-:Y:S02]  /*bcf60*/  STL.64 [R1+0x1548], R18 ;  /* 0x0015481201007387 */ /* 0x0001e40000100a00 */
[----:B0-----:R-:W-:Y:S02]  /*bcf70*/  IADD3 R18, P1, R20, R14, RZ ;  /* 0x0000000e14127210 */ /* 0x001fe40007f3e0ff */
[----:B------:R-:W-:-:S03]  /*bcf80*/  F2FP.SATFINITE.E5M2.F32.PACK_AB_MERGE_C R17, R34, R33, RZ ;  /* 0x000000212211723e */ /* 0x000fc600048060ff */
[----:B------:R-:W-:Y:S02]  /*bcf90*/  IMAD.X R19, R21, 0x1, R16, P1 ;  /* 0x0000000115137824 */ /* 0x000fe400008e0610 */
[----:B------:R-:W-:Y:S01]  /*bcfa0*/  STL [R1+0x53c], R17 ;  /* 0x00053c1101007387 */ /* 0x000fe20000100800 */
[----:B------:R-:W-:Y:S01]  /*bcfb0*/  VIADD R20, R20, UR6 ;  /* 0x0000000614147c36 */ /* 0x000fe20008000000 */
[----:B------:R-:W-:Y:S02]  /*bcfc0*/  ULDC UR6, c[0x0][0x248] ;  /* 0x0000920000067ab9 */ /* 0x000fe40000000800 */
[----:B------:R0:W-:Y:S02]  /*bcfd0*/  STL.64 [R1+0x1540], R18 ;  /* 0x0015401201007387 */ /* 0x0001e40000100a00 */
[----:B------:R-:W-:Y:S02]  /*bcfe0*/  SHF.R.S32.HI R21, RZ, 0x1f, R20 ;  /* 0x0000001fff157819 */ /* 0x000fe40000011414 */
[----:B0-----:R-:W-:-:S02]  /*bcff0*/  F2FP.SATFINITE.E5M2.F32.PACK_AB_MERGE_C R18, R36, R35, RZ ;  /* 0x000000232412723e */ /* 0x001fc400048060ff */
[----:B------:R-:W-:-:S03]  /*bd000*/  F2FP.SATFINITE.E5M2.F32.PACK_AB_MERGE_C R17, R38, R37, RZ ;  /* 0x000000252611723e */ /* 0x000fc600048060ff */
[----:B------:R0:W-:Y:S04]  /*bd010*/  STL [R1+0x540], R18 ;  /* 0x0005401201007387 */ /* 0x0001e80000100800 */
[----:B------:R-:W-:Y:S01]  /*bd020*/  STL [R1+0x524], R17 ;  /* 0x0005241101007387 */ /* 0x000fe20000100800 */
[----:B0-----:R-:W-:Y:S02]  /*bd030*/  IADD3 R18, P1, R20, R0, RZ ;  /* 0x0000000014127210 */ /* 0x001fe40007f3e0ff */
[----:B---3--:R-:W-:-:S03]  /*bd040*/  F2FP.SATFINITE.E5M2.F32.PACK_AB_MERGE_C R50, R40, R39, RZ ;  /* 0x000000272832723e */ /* 0x008fc600048060ff */
[----:B------:R-:W-:Y:S02]  /*bd050*/  IMAD.X R19, R21, 0x1, R2, P1 ;  /* 0x0000000115137824 */ /* 0x000fe400008e0602 */
[----:B------:R-:W-:Y:S04]  /*bd060*/  STL [R1+0x5754], R50 ;  /* 0x0057543201007387 */ /* 0x000fe80000100800 */
[----:B------:R-:W3:Y:S04]  /*bd070*/  LDL.LU R55, [R1+0x1250] ;  /* 0x0012500001377983 */ /* 0x000ee80000300800 */
[----:B------:R-:W3:Y:S04]  /*bd080*/  LDL.LU R56, [R1+0x1254] ;  /* 0x0012540001387983 */ /* 0x000ee80000300800 */
[----:B------:R0:W-:Y:S04]  /*bd090*/  STL.64 [R1+0x1538], R18 ;  /* 0x0015381201007387 */ /* 0x0001e80000100a00 */
[----:B0-----:R-:W3:Y:S04]  /*bd0a0*/  LDL.LU R18, [R1+0x1258] ;  /* 0x0012580001127983 */ /* 0x001ee80000300800 */
        /* <DEDUP_REMOVED lines=25> */
[----:B--2---:R-:W-:-:S05]  /*bd240*/  F2FP.SATFINITE.E5M2.F32.PACK_AB_MERGE_C R44, R22, R43, RZ ;  /* 0x0000002b162c723e */ /* 0x004fca00048060ff */
[----:B------:R-:W-:Y:S04]  /*bd250*/  STL [R1+0x5770], R44 ;  /* 0x0057702c01007387 */ /* 0x000fe80000100800 */
[----:B------:R-:W2:Y:S04]  /*bd260*/  LDL.LU R43, [R1+0x11f8] ;  /* 0x0011f800012b7983 */ /* 0x000ea80000300800 */
[----:B------:R-:W2:Y:S01]  /*bd270*/  LDL.LU R22, [R1+0x11fc] ;  /* 0x0011fc0001167983 */ /* 0x000ea20000300800 */
[----:B------:R-:W-:-:S05]  /*bd280*/  IADD3 R46, P1, R20, R3, RZ ;  /* 0x00000003142e7210 */ /* 0x000fca0007f3e0ff */
[----:B------:R-:W-:-:S05]  /*bd290*/  IMAD.X R47, R21, 0x1, R4, P1 ;  /* 0x00000001152f7824 */ /* 0x000fca00008e0604 */
[----:B------:R0:W-:Y:S01]  /*bd2a0*/  STL.64 [R1+0x1530], R46 ;  /* 0x0015302e01007387 */ /* 0x0001e20000100a00 */
[----:B---3--:R-:W-:Y:S02]  /*bd2b0*/  F2FP.SATFINITE.E5M2.F32.PACK_AB_MERGE_C R19, R56, R55, RZ ;  /* 0x000000373813723e */ /* 0x008fe400048060ff */
[----:B0-----:R-:W-:Y:S02]  /*bd2c0*/  F2FP.SATFINITE.E5M2.F32.PACK_AB_MERGE_C R46, R17, R18, RZ ;  /* 0x00000012112e723e */ /* 0x001fe400048060ff */
[----:B------:R-:W-:-:S03]  /*bd2d0*/  IADD3 R18, P1, R20, R5, RZ ;  /* 0x0000000514127210 */ /* 0x000fc60007f3e0ff */
[----:B------:R-:W-:Y:S04]  /*bd2e0*/  STL [R1+0x5790], R46 ;  /* 0x0057902e01007387 */ /* 0x000fe80000100800 */
[----:B------:R0:W-:Y:S01]  /*bd2f0*/  STL [R1+0x500], R19 ;  /* 0x0005001301007387 */ /* 0x0001e20000100800 */
[----:B----4-:R-:W-:Y:S01]  /*bd300*/  F2FP.SATFINITE.E5M2.F32.PACK_AB_MERGE_C R44, R48, R59, RZ ;  /* 0x0000003b302c723e */ /* 0x010fe200048060ff */
[----:B0-----:R-:W-:Y:S01]  /*bd310*/  IMAD.X R19, R21, 0x1, R6, P1 ;  /* 0x0000000115137824 */ /* 0x001fe200008e0606 */
[----:B------:R-:W-:-:S04]  /*bd320*/  F2FP.SATFINITE.E5M2.F32.PACK_AB_MERGE_C R17, R24, R23, RZ ;  /* 0x000000171811723e */ /* 0x000fc800048060ff */
[----:B------:R0:W-:Y:S04]  /*bd330*/  STL.64 [R1+0x1528], R18 ;  /* 0x0015281201007387 */ /* 0x0001e80000100a00 */
[----:B------:R-:W-:Y:S01]  /*bd340*/  STL [R1+0x4ec], R44 ;  /* 0x0004ec2c01007387 */ /* 0x000fe20000100800 */
[----:B0-----:R-:W-:Y:S02]  /*bd350*/  IADD3 R18, P1, R20, R7, RZ ;  /* 0x0000000714127210 */ /* 0x001fe40007f3e0ff */
[----:B------:R-:W-:-:S03]  /*bd360*/  F2FP.SATFINITE.E5M2.F32.PACK_AB_MERGE_C R57, R28, R27, RZ ;  /* 0x0000001b1c39723e */ /* 0x000fc600048060ff */
[----:B------:R-:W-:Y:S01]  /*bd370*/  IMAD.X R19, R21, 0x1, R8, P1 ;  /* 0x0000000115137824 */ /* 0x000fe200008e0608 */
[----:B------:R0:W-:Y:S04]  /*bd380*/  STL [R1+0x4f0], R17 ;  /* 0x0004f01101007387 */ /* 0x0001e80000100800 */
[----:B------:R-:W-:Y:S04]  /*bd390*/  STL [R1+0x57c8], R57 ;  /* 0x0057c83901007387 */ /* 0x000fe80000100800 */
[----:B------:R1:W-:Y:S01]  /*bd3a0*/  STL.64 [R1+0x1520], R18 ;  /* 0x0015201201007387 */ /* 0x0003e20000100a00 */
[----:B0-----:R-:W-:-:S02]  /*bd3b0*/  F2FP.SATFINITE.E5M2.F32.PACK_AB_MERGE_C R17, R26, R25, RZ ;  /* 0x000000191a11723e */ /* 0x001fc400048060ff */
        /* <DEDUP_REMOVED lines=65> */
[----:B------:R-:W-:-:S05]  /*bd7d0*/  IADD3 R44, P1, R20, R3, RZ ;  /* 0x00000003142c7210 */ /* 0x000fca0007f3e0ff */
[----:B------:R-:W-:Y:S01]  /*bd7e0*/  IMAD.X R45, R21, 0x1, R4, P1 ;  /* 0x00000001152d7824 */ /* 0x000fe200008e0604 */
[----:B---3--:R-:W-:-:S05]  /*bd7f0*/  F2FP.SATFINITE.E5M2.F32.PACK_AB_MERGE_C R46, R52, R51, RZ ;  /* 0x00000033342e723e */ /* 0x008fca00048060ff */
[----:B------:R-:W-:Y:S01]  /*bd800*/  STL [R1+0x358], R46 ;  /* 0x0003582e01007387 */ /* 0x000fe20000100800 */
[----:B--2---:R-:W-:-:S05]  /*bd810*/  F2FP.SATFINITE.E5M2.F32.PACK_AB_MERGE_C R19, R56, R55, RZ ;  /* 0x000000373813723e */ /* 0x004fca00048060ff */
[----:B------:R-:W-:Y:S04]  /*bd820*/  STL [R1+0x360], R19 ;  /* 0x0003601301007387 */ /* 0x000fe80000100800 */
[----:B------:R4:W-:Y:S02]  /*bd830*/  STL.64 [R1+0x14f0], R44 ;  /* 0x0014f02c01007387 */ /* 0x0009e40000100a00 */
[----:B----4-:R-:W-:Y:S02]  /*bd840*/  F2FP.SATFINITE.E5M2.F32.PACK_AB_MERGE_C R44, R17, R18, RZ ;  /* 0x00000012112c723e */ /* 0x010fe400048060ff */
[----:B------:R-:W-:-:S03]  /*bd850*/  F2FP.SATFINITE.E5M2.F32.PACK_AB_MERGE_C R17, R48, R59, RZ ;  /* 0x0000003b3011723e */ /* 0x000fc600048060ff */
[----:B------:R-:W-:Y:S04]  /*bd860*/  STL [R1+0x330], R44 ;  /* 0x0003302c01007387 */ /* 0x000fe80000100800 */
[----:B------:R0:W-:Y:S02]  /*bd870*/  STL [R1+0x334], R17 ;  /* 0x0003341101007387 */ /* 0x0001e40000100800 */
[----:B0-----:R-:W-:Y:S02]  /*bd880*/  F2FP.SATFINITE.E5M2.F32.PACK_AB_MERGE_C R17, R22, R43, RZ ;  /* 0x0000002b1611723e */ /* 0x001fe400048060ff */
        /* <DEDUP_REMOVED lines=37> */
[----:B0-----:R-:W-:-:S03]  /*bdae0*/  F2FP.SATFINITE.E5M2.F32.PACK_AB_MERGE_C R17, R42, R41, RZ ;  /* 0x000000292a11723e */ /* 0x001fc600048060ff */
[----:B------:R-:W3:Y:S01]  /*bdaf0*/  LDL.LU R41, [R1+0x1160] ;  /* 0x0011600001297983 */ /* 0x000ee20000300800 */
[----:B-1----:R-:W-:-:S05]  /*bdb00*/  F2FP.SATFINITE.E5M2.F32.PACK_AB_MERGE_C R18, R40, R39, RZ ;  /* 0x000000272812723e */ /* 0x002fca00048060ff */
[----:B------:R0:W-:Y:S04]  /*bdb10*/  STL [R1+0xe8], R18 ;  /* 0x0000e81201007387 */ /* 0x0001e80000100800 */
[----:B------:R-:W3:Y:S04]  /*bdb20*/  LDL.LU R42, [R1+0x1164] ;  /* 0x00116400012a7983 */ /* 0x000ee80000300800 */
[----:B------:R1:W-:Y:S04]  /*bdb30*/  STL [R1+0xd0], R17 ;  /* 0x0000d01101007387 */ /* 0x0003e80000100800 */
[----:B0-----:R-:W4:Y:S04]  /*bdb40*/  LDL.LU R18, [R1+0x1168] ;  /* 0x0011680001127983 */ /* 0x001f280000300800 */
[----:B-1----:R-:W4:Y:S04]  /*bdb50*/  LDL.LU R17, [R1+0x116c] ;  /* 0x00116c0001117983 */ /* 0x002f280000300800 */
[----:B------:R-:W4:Y:S04]  /*bdb60*/  LDL.LU R59, [R1+0x740] ;  /* 0x00074000013b7983 */ /* 0x000f280000300800 */
[----:B------:R-:W4:Y:S04]  /*bdb70*/  LDL.LU R48, [R1+0x744] ;  /* 0x0007440001307983 */ /* 0x000f280000300800 */
[----:B------:R-:W4:Y:S04]  /*bdb80*/  LDL.LU R39, [R1+0x748] ;  /* 0x0007480001277983 */ /* 0x000f280000300800 */
[----:B------:R-:W4:Y:S01]  /*bdb90*/  LDL.LU R40, [R1+0x74c] ;  /* 0x00074c0001287983 */ /* 0x000f220000300800 */
[----:B--2---:R-:W-:-:S03]  /*bdba0*/  F2FP.SATFINITE.E5M2.F32.PACK_AB_MERGE_C R19, R22, R43, RZ ;  /* 0x0000002b1613723e */ /* 0x004fc600048060ff */
[----:B------:R-:W2:Y:S04]  /*bdbb0*/  LDL.LU R43, [R1+0x1150] ;  /* 0x00115000012b7983 */ /* 0x000ea80000300800 */
[----:B------:R-:W2:Y:S04]  /*bdbc0*/  LDL.LU R22, [R1+0x1154] ;  /* 0x0011540001167983 */ /* 0x000ea80000300800 */
        /* <DEDUP_REMOVED lines=15> */
[----:B------:R-:W2:Y:S04]  /*bdcc0*/  LDL.LU R35, [R1+0x1128] ;  /* 0x0011280001237983 */ /* 0x000ea80000300800 */
[----:B------:R-:W2:Y:S01]  /*bdcd0*/  LDL.LU R36, [R1+0x112c] ;  /* 0x00112c0001247983 */ /* 0x000ea20000300800 */
[----:B------:R-:W-:Y:S02]  /*bdce0*/  SHF.R.S32.HI R21, RZ, 0x1f, R20 ;  /* 0x0000001fff157819 */ /* 0x000fe40000011414 */
[----:B------:R-:W-:Y:S01]  /*bdcf0*/  IADD3 R44, P1, R20, R0, RZ ;  /* 0x00000000142c7210 */ /* 0x000fe20007f3e0ff */
[----:B------:R-:W2:Y:S04]  /*bdd00*/  LDL.LU R37, [R1+0x1110] ;  /* 0x0011100001257983 */ /* 0x000ea80000300800 */
[----:B------:R-:W-:Y:S01]  /*bdd10*/  IMAD.X R45, R21, 0x1, R2, P1 ;  /* 0x00000001152d7824 */ /* 0x000fe200008e0602 */
[----:B------:R-:W2:Y:S04]  /*bdd20*/  LDL.LU R38, [R1+0x1114] ;  /* 0x0011140001267983 */ /* 0x000ea80000300800 */
[----:B------:R0:W-:Y:S01]  /*bdd30*/  STL.64 [R1+0x14b8], R44 ;  /* 0x0014b82c01007387 */ /* 0x0001e20000100a00 */
[----:B---3--:R-:W-:-:S03]  /*bdd40*/  F2FP.SATFINITE.E5M2.F32.PACK_AB_MERGE_C R19, R42, R41, RZ ;  /* 0x000000292a13723e */ /* 0x008fc600048060ff */
[----:B------:R-:W3:Y:S04]  /*bdd50*/  LDL.LU R41, [R1+0x1118] ;  /* 0x0011180001297983 */ /* 0x000ee80000300800 */
[----:B------:R-:W3:Y:S01]  /*bdd60*/  LDL.LU R42, [R1+0x111c] ;  /* 0x00111c00012a7983 */ /* 0x000ee20000300800 */
[----:B----4-:R-:W-:Y:S02]  /*bdd70*/  F2FP.SATFINITE.E5M2.F32.PACK_AB_MERGE_C R17, R17, R18, RZ ;  /* 0x000000121111723e */ /* 0x010fe400048060ff */
[----:B------:R-:W-:Y:S01]  /*bdd80*/  IADD3 R18, P1, R20, R3, RZ ;  /* 0x0000000314127210 */ /* 0x000fe20007f3e0ff */
[----:B------:R1:W-:Y:S04]  /*bdd90*/  STL [R1+0xc4], R19 ;  /* 0x0000c41301007387 */ /* 0x0003e80000100800 */
[----:B------:R4:W-:Y:S01]  /*bdda0*/  STL [R1+0xc8], R17 ;  /* 0x0000c81101007387 */ /* 0x0009e20000100800 */
[----:B0-----:R-:W-:Y:S01]  /*bddb0*/  F2FP.SATFINITE.E5M2.F32.PACK_AB_MERGE_C R44, R48, R59, RZ ;  /* 0x0000003b302c723e */ /* 0x001fe200048060ff */
[----:B-1----:R-:W-:Y:S01]  /*bddc0*/  IMAD.X R19, R21, 0x1, R4, P1 ;  /* 0x0000000115137824 */ /* 0x002fe200008e0604 */
[----:B----4-:R-:W-:-:S04]  /*bddd0*/  F2FP.SATFINITE.E5M2.F32.PACK_AB_MERGE_C R17, R40, R39, RZ ;  /* 0x000000272811723e */ /* 0x010fc800048060ff */
[----:B------:R0:W-:Y:S04]  /*bdde0*/  STL.64 [R1+0x14b0], R18 ;  /* 0x0014b01201007387 */ /* 0x0001e80000100a00 */
[----:B------:R-:W-:Y:S04]  /*bddf0*/  STL [R1+0xb0], R44 ;  /* 0x0000b02c01007387 */ /* 0x000fe80000100800 */
[----:B------:R2:W-:Y:S01]  /*bde00*/  STL [R1+0xb4], R17 ;  /* 0x0000b41101007387 */ /* 0x0005e20000100800 */
[----:B0-----:R-:W-:-:S03]  /*bde10*/  IADD3 R18, P1, R20, R5, RZ ;  /* 0x0000000514127210 */ /* 0x001fc60007f3e0ff */
[----:B------:R-:W4:Y:S02]  /*bde20*/  LDL.LU R39, [R1+0x1100] ;  /* 0x0011000001277983 */ /* 0x000f240000300800 */
[----:B------:R-:W-:Y:S02]  /*bde30*/  IMAD.X R19, R21, 0x1, R6, P1 ;  /* 0x0000000115137824 */ /* 0x000fe400008e0606 */
        /* <DEDUP_REMOVED lines=35> */
[----:B------:R-:W-:-:S05]  /*be070*/  IMAD.X R19, R21, 0x1, R16, P1 ;  /* 0x0000000115137824 */ /* 0x000fca00008e0610 */
[----:B------:R0:W-:Y:S04]  /*be080*/  STL.64 [R1+0x1480], R18 ;  /* 0x0014801201007387 */ /* 0x0001e80000100a00 */
[----:B0-----:R-:W2:Y:S04]  /*be090*/  LDL.LU R18, [R1+0x10f0] ;  /* 0x0010f00001127983 */ /* 0x001ea80000300800 */
        /* <DEDUP_REMOVED lines=37> */
[----:B0-----:R-:W-:Y:S02]  /*be2f0*/  F2FP.SATFINITE.E5M2.F32.PACK_AB_MERGE_C R44, R17, R18, RZ ;  /* 0x00000012112c723e */ /* 0x001fe400048060ff */
[----:B------:R-:W-:-:S05]  /*be300*/  IADD3 R18, P1, R20, R3, RZ ;  /* 0x0000000314127210 */ /* 0x000fca0007f3e0ff */
[----:B------:R-:W-:Y:S01]  /*be310*/  IMAD.X R19, R21, 0x1, R4, P1 ;  /* 0x0000000115137824 */ /* 0x000fe200008e0604 */
[----:B------:R-:W-:Y:S01]  /*be320*/  STL [R1+0x186c], R44 ;  /* 0x00186c2c01007387 */ /* 0x000fe20000100800 */
[----:B---3--:R-:W-:-:S05]  /*be330*/  F2FP.SATFINITE.E5M2.F32.PACK_AB_MERGE_C R17, R34, R33, RZ ;  /* 0x000000212211723e */ /* 0x008fca00048060ff */
[----:B------:R0:W-:Y:S04]  /*be340*/  STL [R1+0x1878], R17 ;  /* 0x0018781101007387 */ /* 0x0001e80000100800 */
[----:B------:R1:W-:Y:S04]  /*be350*/  STL.64 [R1+0x1470], R18 ;  /* 0x0014701201007387 */ /* 0x0003e80000100a00 */
[----:B------:R-:W3:Y:S01]  /*be360*/  LDL.LU R33, [R1+0x1098] ;  /* 0x0010980001217983 */ /* 0x000ee20000300800 */
[----:B0-----:R-:W-:Y:S02]  /*be370*/  F2FP.SATFINITE.E5M2.F32.PACK_AB_MERGE_C R17, R42, R41, RZ ;  /* 0x000000292a11723e */ /* 0x001fe400048060ff */
[----:B-1----:R-:W-:-:S05]  /*be380*/  F2FP.SATFINITE.E5M2.F32.PACK_AB_MERGE_C R18, R38, R37, RZ ;  /* 0x000000252612723e */ /* 0x002fca00048060ff */
[----:B------:R0:W-:Y:S04]  /*be390*/  STL [R1+0x78c], R18 ;  /* 0x00078c1201007387 */ /* 0x0001e80000100800 */
[----:B------:R-:W3:Y:S04]  /*be3a0*/  LDL.LU R34, [R1+0x109c] ;  /* 0x00109c0001227983 */ /* 0x000ee80000300800 */
[----:B------:R-:W-:Y:S04]  /*be3b0*/  STL [R1+0x1838], R17 ;  /* 0x0018381101007387 */ /* 0x000fe80000100800 */
[----:B------:R-:W3:Y:S04]  /*be3c0*/  LDL.LU R37, [R1+0x1080] ;  /* 0x0010800001257983 */ /* 0x000ee80000300800 */
[----:B------:R-:W3:Y:S04]  /*be3d0*/  LDL.LU R38, [R1+0x1084] ;  /* 0x0010840001267983 */ /* 0x000ee80000300800 */
[----:B------:R-:W3:Y:S01]  /*be3e0*/  LDL.LU R41, [R1+0x1088] ;  /* 0x0010880001297983 */ /* 0x000ee20000300800 */
[----:B0-----:R-:W-:-:S03]  /*be3f0*/  IADD3 R18, P1, R20, R5, RZ ;  /* 0x0000000514127210 */ /* 0x001fc60007f3e0ff */
[----:B------:R-:W3:Y:S02]  /*be400*/  LDL.LU R42, [R1+0x108c] ;  /* 0x00108c00012a7983 */ /* 0x000ee40000300800 */
[----:B------:R-:W-:Y:S01]  /*be410*/  IMAD.X R19, R21, 0x1, R6, P1 ;  /* 0x0000000115137824 */ /* 0x000fe200008e0606 */
[----:B----4-:R-:W-:-:S04]  /*be420*/  F2FP.SATFINITE.E5M2.F32.PACK_AB_MERGE_C R44, R48, R59, RZ ;  /* 0x0000003b302c723e */ /* 0x010fc800048060ff */
[----:B------:R0:W-:Y:S04]  /*be430*/  STL.64 [R1+0x1468], R18 ;  /* 0x0014681201007387 */ /* 0x0001e80000100a00 */
[----:B------:R-:W-:Y:S01]  /*be440*/  STL [R1+0x74c], R44 ;  /* 0x00074c2c01007387 */ /* 0x000fe20000100800 */
[----:B0-----:R-:W-:-:S05]  /*be450*/  IADD3 R18, P1, R20, R7, RZ ;  /* 0x0000000714127210 */ /* 0x001fca0007f3e0ff */
[----:B------:R-:W-:Y:S01]  /*be460*/  IMAD.X R19, R21, 0x1, R8, P1 ;  /* 0x0000000115137824 */ /* 0x000fe200008e0608 */
[----:B--2---:R-:W-:-:S05]  /*be470*/  F2FP.SATFINITE.E5M2.F32.PACK_AB_MERGE_C R17, R24, R23, RZ ;  /* 0x000000171811723e */ /* 0x004fca00048060ff */
        /* <DEDUP_REMOVED lines=17> */
[----:B-1----:R-:W-:-:S03]  /*be590*/  F2FP.SATFINITE.E5M2.F32.PACK_AB_MERGE_C R17, R40, R39, RZ ;  /* 0x000000272811723e */ /* 0x002fc600048060ff */
[----:B------:R-:W-:Y:S01]  /*be5a0*/  STL [R1+0x4f4], R23 ;  /* 0x0004f41701007387 */ /* 0x000fe20000100800 */
[----:B--2---:R-:W-:-:S03]  /*be5b0*/  IADD3 R18, P1, R20, R13, RZ ;  /* 0x0000000d14127210 */ /* 0x004fc60007f3e0ff */
[----:B------:R0:W-:Y:S02]  /*be5c0*/  STL [R1+0x4fc], R17 ;  /* 0x0004fc1101007387 */ /* 0x0001e40000100800 */
[----:B------:R-:W-:Y:S02]  /*be5d0*/  IMAD.X R19, R21, 0x1, R15, P1 ;  /* 0x0000000115137824 */ /* 0x000fe400008e060f */
[----:B------:R-:W2:Y:S04]  /*be5e0*/  LDL.LU R35, [R1+0x1070] ;  /* 0x0010700001237983 */ /* 0x000ea80000300800 */
[----:B------:R-:W2:Y:S01]  /*be5f0*/  LDL.LU R36, [R1+0x1074] ;  /* 0x0010740001247983 */ /* 0x000ea20000300800 */
[----:B0-----:R-:W-:-:S03]  /*be600*/  F2FP.SATFINITE.E5M2.F32.PACK_AB_MERGE_C R17, R22, R43, RZ ;  /* 0x0000002b1611723e */ /* 0x001fc600048060ff */
[----:B------:R0:W-:Y:S04]  /*be610*/  STL.64 [R1+0x1448], R18 ;  /* 0x0014481201007387 */ /* 0x0001e80000100a00 */
[----:B------:R-:W-:Y:S04]  /*be620*/  STL [R1+0x4dc], R17 ;  /* 0x0004dc1101007387 */ /* 0x000fe80000100800 */
[----:B------:R-:W4:Y:S04]  /*be630*/  LDL.LU R39, [R1+0x1078] ;  /* 0x0010780001277983 */ /* 0x000f280000300800 */
[----:B------:R-:W4:Y:S04]  /*be640*/  LDL.LU R40, [R1+0x107c] ;  /* 0x00107c0001287983 */ /* 0x000f280000300800 */
[----:B------:R-:W4:Y:S04]  /*be650*/  LDL.LU R43, [R1+0x1060] ;  /* 0x00106000012b7983 */ /* 0x000f280000300800 */
[----:B------:R-:W4:Y:S01]  /*be660*/  LDL.LU R22, [R1+0x1064] ;  /* 0x0010640001167983 */ /* 0x000f220000300800 */
[----:B0-----:R-:W-:-:S05]  /*be670*/  IADD3 R18, P1, R20, R14, RZ ;  /* 0x0000000e14127210 */ /* 0x001fca0007f3e0ff */
[----:B------:R-:W-:-:S05]  /*be680*/  IMAD.X R19, R21, 0x1, R16, P1 ;  /* 0x0000000115137824 */ /* 0x000fca00008e0610 */
[----:B------:R3:W-:Y:S01]  /*be690*/  STL.64 [R1+0x1440], R18 ;  /* 0x0014401201007387 */ /* 0x0007e20000100a00 */
        /* <DEDUP_REMOVED lines=9> */
[----:B0-----:R-:W-:-:S05]  /*be730*/  F2FP.SATFINITE.E5M2.F32.PACK_AB_MERGE_C R17, R42, R41, RZ ;  /* 0x000000292a11723e */ /* 0x001fca00048060ff */
        /* <DEDUP_REMOVED lines=16> */
[----:B------:R-:W3:Y:S04]  /*be840*/  LDL.LU R33, [R1+0x1020] ;  /* 0x0010200001217983 */ /* 0x000ee80000300800 */
[----:B------:R-:W3:Y:S04]  /*be850*/  LDL.LU R34, [R1+0x1024] ;  /* 0x0010240001227983 */ /* 0x000ee80000300800 */
[----:B------:R-:W3:Y:S04]  /*be860*/  LDL.LU R37, [R1+0x1028] ;  /* 0x0010280001257983 */ /* 0x000ee80000300800 */
[----:B------:R-:W3:Y:S01]  /*be870*/  LDL.LU R38, [R1+0x102c] ;  /* 0x00102c0001267983 */ /* 0x000ee20000300800 */
[----:B0-----:R-:W-:-:S05]  /*be880*/  IADD3 R18, P1, R20, R3, RZ ;  /* 0x0000000314127210 */ /* 0x001fca0007f3e0ff */
[----:B------:R-:W-:Y:S01]  /*be890*/  IMAD.X R19, R21, 0x1, R4, P1 ;  /* 0x0000000115137824 */ /* 0x000fe200008e0604 */
[----:B--2---:R-:W-:-:S05]  /*be8a0*/  F2FP.SATFINITE.E5M2.F32.PACK_AB_MERGE_C R35, R36, R35, RZ ;  /* 0x000000232423723e */ /* 0x004fca00048060ff */
[----:B------:R0:W-:Y:S01]  /*be8b0*/  STL [R1+0x4a4], R35 ;  /* 0x0004a42301007387 */ /* 0x0001e20000100800 */
[----:B----4-:R-:W-:-:S05]  /*be8c0*/  F2FP.SATFINITE.E5M2.F32.PACK_AB_MERGE_C R17, R40, R39, RZ ;  /* 0x000000272811723e */ /* 0x010fca00048060ff */
[----:B------:R1:W-:Y:S04]  /*be8d0*/  STL [R1+0x4ac], R17 ;  /* 0x0004ac1101007387 */ /* 0x0003e80000100800 */
[----:B0-----:R-:W2:Y:S04]  /*be8e0*/  LDL.LU R35, [R1+0x1010] ;  /* 0x0010100001237983 */ /* 0x001ea80000300800 */
[----:B------:R-:W2:Y:S01]  /*be8f0*/  LDL.LU R36, [R1+0x1014] ;  /* 0x0010140001247983 */ /* 0x000ea20000300800 */
[----:B-1----:R-:W-:-:S03]  /*be900*/  F2FP.SATFINITE.E5M2.F32.PACK_AB_MERGE_C R17, R22, R43, RZ ;  /* 0x0000002b1611723e */ /* 0x002fc600048060ff */
[----:B------:R0:W-:Y:S04]  /*be910*/  STL.64 [R1+0x1430], R18 ;  /* 0x0014301201007387 */ /* 0x0001e80000100a00 */
[----:B------:R3:W-:Y:S04]  /*be920*/  STL [R1+0x488], R17 ;  /* 0x0004881101007387 */ /* 0x0007e80000100800 */
[----:B------:R-:W4:Y:S04]  /*be930*/  LDL.LU R39, [R1+0x1018] ;  /* 0x0010180001277983 */ /* 0x000f280000300800 */
[----:B------:R-:W4:Y:S04]  /*be940*/  LDL.LU R40, [R1+0x101c] ;  /* 0x00101c0001287983 */ /* 0x000f280000300800 */
[----:B------:R-:W4:Y:S04]  /*be950*/  LDL.LU R43, [R1+0x1000] ;  /* 0x00100000012b7983 */ /* 0x000f280000300800 */
[----:B------:R-:W4:Y:S01]  /*be960*/  LDL.LU R22, [R1+0x1004] ;  /* 0x0010040001167983 */ /* 0x000f220000300800 */
[----:B0-----:R-:W-:-:S05]  /*be970*/  IADD3 R18, P1, R20, R5, RZ ;  /* 0x0000000514127210 */ /* 0x001fca0007f3e0ff */
[----:B------:R-:W-:Y:S01]  /*be980*/  IMAD.X R19, R21, 0x1, R6, P1 ;  /* 0x0000000115137824 */ /* 0x000fe200008e0606 */
[----:B---3--:R-:W-:-:S05]  /*be990*/  F2FP.SATFINITE.E5M2.F32.PACK_AB_MERGE_C R17, R48, R59, RZ ;  /* 0x0000003b3011723e */ /* 0x008fca00048060ff */
[----:B------:R-:W-:Y:S04]  /*be9a0*/  STL [R1+0x48c], R17 ;  /* 0x00048c1101007387 */ /* 0x000fe80000100800 */
[----:B------:R0:W-:Y:S02]  /*be9b0*/  STL.64 [R1+0x1428], R18 ;  /* 0x0014281201007387 */ /* 0x0001e40000100a00 */
[----:B0-----:R-:W-:Y:S02]  /*be9c0*/  F2FP.SATFINITE.E5M2.F32.PACK_AB_MERGE_C R18, R24, R23, RZ ;  /* 0x000000171812723e */ /* 0x001fe400048060ff */
[----:B------:R-:W-:Y:S02]  /*be9d0*/  F2FP.SATFINITE.E5M2.F32.PACK_AB_MERGE_C R17, R42, R41, RZ ;  /* 0x000000292a11723e */ /* 0x000fe400048060ff */
[----:B------:R-:W3:Y:S04]  /*be9e0*/  LDL.LU R41, [R1+0x1008] ;  /* 0x0010080001297983 */ /* 0x000ee80000300800 */
[----:B------:R0:W-:Y:S04]  /*be9f0*/  STL [R1+0x464], R18 ;  /* 0x0004641201007387 */ /* 0x0001e80000100800 */
[----:B------:R-:W3:Y:S01]  /*bea00*/  LDL.LU R42, [R1+0x100c] ;  /* 0x00100c00012a7983 */ /* 0x000ee20000300800 */
[----:B0-----:R-:W-:-:S02]  /*bea10*/  IADD3 R18, P1, R20, R7, RZ ;  /* 0x0000000714127210 */ /* 0x001fc40007f3e0ff */
[----:B------:R-:W-:-:S03]  /*bea20*/  F2FP.SATFINITE.E5M2.F32.PACK_AB_MERGE_C R57, R28, R27, RZ ;  /* 0x0000001b1c39723e */ /* 0x000fc600048060ff */
[----:B------:R-:W-:Y:S01]  /*bea30*/  IMAD.X R19, R21, 0x1, R8, P1 ;  /* 0x0000000115137824 */ /* 0x000fe200008e0608 */
[----:B------:R0:W-:Y:S04]  /*bea40*/  STL [R1+0x46c], R17 ;  /* 0x00046c1101007387 */ /* 0x0001e80000100800 */
        /* <DEDUP_REMOVED lines=11> */
[----:B------:R-:W-:Y:S02]  /*beb00*/  STL [R1+0x350], R17 ;  /* 0x0003501101007387 */ /* 0x000fe40000100800 */
[----:B------:R-:W-:-:S05]  /*beb10*/  IMAD.X R19, R21, 0x1, R12, P1 ;  /* 0x0000000115137824 */ /* 0x000fca00008e060c */
[----:B------:R0:W-:Y:S04]  /*beb20*/  STL.64 [R1+0x1410], R18 ;  /* 0x0014101201007387 */ /* 0x0001e80000100a00 */
[----:B------:R-:W3:Y:S01]  /*beb30*/  LDL.LU R31, [R1+0xff0] ;  /* 0x000ff000011f7983 */ /* 0x000ee20000300800 */
[----:B0-----:R-:W-:Y:S02]  /*beb40*/  F2FP.SATFINITE.E5M2.F32.PACK_AB_MERGE_C R18, R34, R33, RZ ;  /* 0x000000212212723e */ /* 0x001fe400048060ff */
[----:B------:R-:W-:-:S03]  /*beb50*/  F2FP.SATFINITE.E5M2.F32.PACK_AB_MERGE_C R17, R38, R37, RZ ;  /* 0x000000252611723e */ /* 0x000fc600048060ff */
[----:B------:R0:W-:Y:S04]  /*beb60*/  STL [R1+0x314], R18 ;  /* 0x0003141201007387 */ /* 0x0001e80000100800 */
[----:B------:R-:W3:Y:S01]  /*beb70*/  LDL.LU R32, [R1+0xff4] ;  /* 0x000ff40001207983 */ /* 0x000ee20000300800 */
[----:B0-----:R-:W-:-:S03]  /*beb80*/  IADD3 R18, P1, R20, R13, RZ ;  /* 0x0000000d14127210 */ /* 0x001fc60007f3e0ff */
[----:B------:R-:W-:Y:S02]  /*beb90*/  STL [R1+0x328], R17 ;  /* 0x0003281101007387 */ /* 0x000fe40000100800 */
[----:B------:R-:W-:Y:S02]  /*beba0*/  IMAD.X R19, R21, 0x1, R15, P1 ;  /* 0x0000000115137824 */ /* 0x000fe400008e060f */
[----:B------:R-:W3:Y:S04]  /*bebb0*/  LDL.LU R37, [R1+0xff8] ;  /* 0x000ff80001257983 */ /* 0x000ee80000300800 */
[----:B------:R-:W3:Y:S04]  /*bebc0*/  LDL.LU R38, [R1+0xffc] ;  /* 0x000ffc0001267983 */ /* 0x000ee80000300800 */
[----:B------:R0:W-:Y:S02]  /*bebd0*/  STL.64 [R1+0x1408], R18 ;  /* 0x0014081201007387 */ /* 0x0001e40000100a00 */
[----:B0-----:R-:W-:-:S05]  /*bebe0*/  IADD3 R18, P1, R20, R14, RZ ;  /* 0x0000000e14127210 */ /* 0x001fca0007f3e0ff */
[----:B------:R-:W-:Y:S01]  /*bebf0*/  IMAD.X R19, R21, 0x1, R16, P1 ;  /* 0x0000000115137824 */ /* 0x000fe200008e0610 */
[----:B--2---:R-:W-:-:S05]  /*bec00*/  F2FP.SATFINITE.E5M2.F32.PACK_AB_MERGE_C R17, R36, R35, RZ ;  /* 0x000000232411723e */ /* 0x004fca00048060ff */
[----:B------:R-:W-:Y:S04]  /*bec10*/  STL [R1+0x2f8], R17 ;  /* 0x0002f81101007387 */ /* 0x000fe80000100800 */
[----:B------:R4:W-:Y:S02]  /*bec20*/  STL.64 [R1+0x1400], R18 ;  /* 0x0014001201007387 */ /* 0x0009e40000100a00 */
[----:B----4-:R-:W-:Y:S02]  /*bec30*/  F2FP.SATFINITE.E5M2.F32.PACK_AB_MERGE_C R18, R40, R39, RZ ;  /* 0x000000272812723e */ /* 0x010fe400048060ff */
[----:B------:R-:W-:Y:S02]  /*bec40*/  F2FP.SATFINITE.E5M2.F32.PACK_AB_MERGE_C R17, R22, R43, RZ ;  /* 0x0000002b1611723e */ /* 0x000fe400048060ff */
[----:B------:R-:W2:Y:S04]  /*bec50*/  LDL.LU R43, [R1+0xfe0] ;  /* 0x000fe000012b7983 */ /* 0x000ea80000300800 */
[----:B------:R0:W-:Y:S04]  /*bec60*/  STL [R1+0x2f0], R18 ;  /* 0x0002f01201007387 */ /* 0x0001e80000100800 */
[----:B------:R-:W2:Y:S04]  /*bec70*/  LDL.LU R22, [R1+0xfe4] ;  /* 0x000fe40001167983 */ /* 0x000ea80000300800 */
[----:B------:R3:W-:Y:S04]  /*bec80*/  STL [R1+0x2b0], R17 ;  /* 0x0002b01101007387 */ /* 0x0007e80000100800 */
[----:B------:R-:W4:Y:S04]  /*bec90*/  LDL.LU R33, [R1+0xfe8] ;  /* 0x000fe80001217983 */ /* 0x000f280000300800 */
[----:B------:R-:W4:Y:S04]  /*beca0*/  LDL.LU R34, [R1+0xfec] ;  /* 0x000fec0001227983 */ /* 0x000f280000300800 */
[----:B------:R-:W4:Y:S04]  /*becb0*/  LDL.LU R39, [R1+0xfd0] ;  /* 0x000fd00001277983 */ /* 0x000f280000300800 */
[----:B------:R-:W4:Y:S01]  /*becc0*/  LDL.LU R40, [R1+0xfd4] ;  /* 0x000fd40001287983 */ /* 0x000f220000300800 */
[----:B------:R-:W-:Y:S01]  /*becd0*/  VIADD R20, R20, UR6 ;  /* 0x0000000614147c36 */ /* 0x000fe20008000000 */
[----:B------:R-:W-:-:S04]  /*bece0*/  ULDC UR6, c[0x0][0x248] ;  /* 0x0000920000067ab9 */ /* 0x000fc80000000800 */
[----:B------:R-:W-:Y:S02]  /*becf0*/  SHF.R.S32.HI R21, RZ, 0x1f, R20 ;  /* 0x0000001fff157819 */ /* 0x000fe40000011414 */
[----:B0-----:R-:W-:-:S05]  /*bed00*/  IADD3 R18, P1, R20, R0, RZ ;  /* 0x0000000014127210 */ /* 0x001fca0007f3e0ff */
[----:B------:R-:W-:Y:S01]  /*bed10*/  IMAD.X R19, R21, 0x1, R2, P1 ;  /* 0x0000000115137824 */ /* 0x000fe200008e0602 */
        /* <DEDUP_REMOVED lines=13> */
[----:B------:R-:W3:Y:S01]  /*bedf0*/  LDL.LU R29, [R1+0xfa0] ;  /* 0x000fa000011d7983 */ /* 0x000ee20000300800 */
[----:B0-----:R-:W-:-:S05]  /*bee00*/  F2FP.SATFINITE.E5M2.F32.PACK_AB_MERGE_C R18, R32, R31, RZ ;  /* 0x0000001f2012723e */ /* 0x001fca00048060ff */
[----:B------:R0:W-:Y:S04]  /*bee10*/  STL [R1+0x294], R18 ;  /* 0x0002941201007387 */ /* 0x0001e80000100800 */
[----:B------:R-:W3:Y:S01]  /*bee20*/  LDL.LU R30, [R1+0xfa4] ;  /* 0x000fa400011e7983 */ /* 0x000ee20000300800 */
[----:B------:R-:W-:Y:S02]  /*bee30*/  F2FP.SATFINITE.E5M2.F32.PACK_AB_MERGE_C R17, R38, R37, RZ ;  /* 0x000000252611723e */ /* 0x000fe400048060ff */
[----:B0-----:R-:W-:-:S03]  /*bee40*/  IADD3 R18, P1, R20, R3, RZ ;  /* 0x0000000314127210 */ /* 0x001fc60007f3e0ff */
[----:B------:R2:W-:Y:S04]  /*bee50*/  STL [R1+0x2a0], R17 ;  /* 0x0002a01101007387 */ /* 0x0005e80000100800 */
[----:B------:R-:W3:Y:S04]  /*bee60*/  LDL.LU R31, [R1+0xfa8] ;  /* 0x000fa800011f7983 */ /* 0x000ee80000300800 */
[----:B------:R-:W3:Y:S01]  /*bee70*/  LDL.LU R32, [R1+0xfac] ;  /* 0x000fac0001207983 */ /* 0x000ee20000300800 */
[----:B------:R-:W-:-:S03]  /*bee80*/  IMAD.X R19, R21, 0x1, R4, P1 ;  /* 0x0000000115137824 */ /* 0x000fc600008e0604 */
[----:B------:R-:W3:Y:S04]  /*bee90*/  LDL.LU R37, [R1+0xf90] ;  /* 0x000f900001257983 */ /* 0x000ee80000300800 */
[----:B------:R-:W3:Y:S04]  /*beea0*/  LDL.LU R38, [R1+0xf94] ;  /* 0x000f940001267983 */ /* 0x000ee80000300800 */
[----:B------:R0:W-:Y:S01]  /*beeb0*/  STL.64 [R1+0x13f0], R18 ;  /* 0x0013f01201007387 */ /* 0x0001e20000100a00 */
[----:B--2---:R-:W-:-:S03]  /*beec0*/  F2FP.SATFINITE.E5M2.F32.PACK_AB_MERGE_C R17, R22, R43, RZ ;  /* 0x0000002b1611723e */ /* 0x004fc600048060ff */
[----:B------:R-:W2:Y:S04]  /*beed0*/  LDL.LU R43, [R1+0xf98] ;  /* 0x000f9800012b7983 */ /* 0x000ea80000300800 */
[----:B------:R-:W2:Y:S01]  /*beee0*/  LDL.LU R22, [R1+0xf9c] ;  /* 0x000f9c0001167983 */ /* 0x000ea20000300800 */
[----:B0-----:R-:W-:-:S03]  /*beef0*/  IADD3 R18, P1, R20, R5, RZ ;  /* 0x0000000514127210 */ /* 0x001fc60007f3e0ff */
[----:B------:R4:W-:Y:S02]  /*bef00*/  STL [R1+0x274], R17 ;  /* 0x0002741101007387 */ /* 0x0009e40000100800 */
[----:B------:R-:W-:Y:S01]  /*bef10*/  IMAD.X R19, R21, 0x1, R6, P1 ;  /* 0x0000000115137824 */ /* 0x000fe200008e0606 */
[----:B----4-:R-:W-:-:S05]  /*bef20*/  F2FP.SATFINITE.E5M2.F32.PACK_AB_MERGE_C R17, R34, R33, RZ ;  /* 0x000000212211723e */ /* 0x010fca00048060ff */
[----:B------:R0:W-:Y:S04]  /*bef30*/  STL [R1+0x270], R17 ;  /* 0x0002701101007387 */ /* 0x0001e80000100800 */
[----:B------:R-:W4:Y:S04]  /*bef40*/  LDL.LU R33, [R1+0xf80] ;  /* 0x000f800001217983 */ /* 0x000f280000300800 */
[----:B------:R-:W4:Y:S01]  /*bef50*/  LDL.LU R34, [R1+0xf84] ;  /* 0x000f840001227983 */ /* 0x000f220000300800 */
[----:B0-----:R-:W-:-:S03]  /*bef60*/  F2FP.SATFINITE.E5M2.F32.PACK_AB_MERGE_C R17, R40, R39, RZ ;  /* 0x000000272811723e */ /* 0x001fc600048060ff */
[----:B------:R0:W-:Y:S04]  /*bef70*/  STL.64 [R1+0x13e8], R18 ;  /* 0x0013e81201007387 */ /* 0x0001e80000100a00 */
[----:B------:R-:W4:Y:S04]  /*bef80*/  LDL.LU R39, [R1+0xf88] ;  /* 0x000f880001277983 */ /* 0x000f280000300800 */
[----:B------:R-:W4:Y:S01]  /*bef90*/  LDL.LU R40, [R1+0xf8c] ;  /* 0x000f8c0001287983 */ /* 0x000f220000300800 */
        /* <DEDUP_REMOVED lines=17> */
[----:B------:R-:W3:Y:S04]  /*bf0b0*/  LDL.LU R36, [R1+0xf74] ;  /* 0x000f740001247983 */ /* 0x000ee80000300800 */
[----:B------:R-:W-:Y:S04]  /*bf0c0*/  STL [R1+0xb8], R17 ;  /* 0x0000b81101007387 */ /* 0x000fe80000100800 */
[----:B------:R-:W3:Y:S04]  /*bf0d0*/  LDL.LU R41, [R1+0xf78] ;  /* 0x000f780001297983 */ /* 0x000ee80000300800 */
[----:B------:R-:W3:Y:S01]  /*bf0e0*/  LDL.LU R42, [R1+0xf7c] ;  /* 0x000f7c00012a7983 */ /* 0x000ee20000300800 */
[----:B0-----:R-:W-:-:S05]  /*bf0f0*/  IADD3 R18, P1, R20, R11, RZ ;  /* 0x0000000b14127210 */ /* 0x001fca0007f3e0ff */
[----:B------:R-:W-:-:S05]  /*bf100*/  IMAD.X R19, R21, 0x1, R12, P1 ;  /* 0x0000000115137824 */ /* 0x000fca00008e060c */
[----:B------:R0:W-:Y:S01]  /*bf110*/  STL.64 [R1+0x13d0], R18 ;  /* 0x0013d01201007387 */ /* 0x0001e20000100a00 */
[----:B------:R-:W-:Y:S02]  /*bf120*/  F2FP.SATFINITE.E5M2.F32.PACK_AB_MERGE_C R23, R30, R29, RZ ;  /* 0x0000001d1e17723e */ /* 0x000fe400048060ff */
[----:B0-----:R-:W-:-:S03]  /*bf130*/  IADD3 R18, P1, R20, R13, RZ ;  /* 0x0000000d14127210 */ /* 0x001fc60007f3e0ff */
[----:B------:R-:W-:Y:S02]  /*bf140*/  STL [R1+0xa4], R23 ;  /* 0x0000a41701007387 */ /* 0x000fe40000100800 */
[----:B------:R-:W-:Y:S01]  /*bf150*/  IMAD.X R19, R21, 0x1, R15, P1 ;  /* 0x0000000115137824 */ /* 0x000fe200008e060f */
[----:B------:R-:W-:-:S05]  /*bf160*/  F2FP.SATFINITE.E5M2.F32.PACK_AB_MERGE_C R17, R32, R31, RZ ;  /* 0x0000001f2011723e */ /* 0x000fca00048060ff */
[----:B------:R0:W-:Y:S04]  /*bf170*/  STL [R1+0xa8], R17 ;  /* 0x0000a81101007387 */ /* 0x0001e80000100800 */
[----:B------:R1:W-:Y:S01]  /*bf180*/  STL.64 [R1+0x13c8], R18 ;  /* 0x0013c81201007387 */ /* 0x0003e20000100a00 */
[----:B0-----:R-:W-:Y:S02]  /*bf190*/  F2FP.SATFINITE.E5M2.F32.PACK_AB_MERGE_C R17, R38, R37, RZ ;  /* 0x000000252611723e */ /* 0x001fe400048060ff */
[----:B-1----:R-:W-:-:S03]  /*bf1a0*/  IADD3 R18, P1, R20, R14, RZ ;  /* 0x0000000e14127210 */ /* 0x002fc60007f3e0ff */
[----:B------:R2:W-:Y:S02]  /*bf1b0*/  STL [R1+0x9c], R17 ;  /* 0x00009c1101007387 */ /* 0x0005e40000100800 */
[----:B------:R-:W-:Y:S02]  /*bf1c0*/  IMAD.X R19, R21, 0x1, R16, P1 ;  /* 0x0000000115137824 */ /* 0x000fe400008e0610 */
[----:B------:R-:W3:Y:S04]  /*bf1d0*/  LDL.LU R37, [R1+0x730] ;  /* 0x0007300001257983 */ /* 0x000ee80000300800 */
[----:B------:R-:W3:Y:S04]  /*bf1e0*/  LDL.LU R38, [R1+0x734] ;  /* 0x0007340001267983 */ /* 0x000ee80000300800 */
[----:B------:R-:W-:Y:S01]  /*bf1f0*/  STL.64 [R1+0x13c0], R18 ;  /* 0x0013c01201007387 */ /* 0x000fe20000100a00 */
[----:B--2---:R-:W-:-:S05]  /*bf200*/  F2FP.SATFINITE.E5M2.F32.PACK_AB_MERGE_C R17, R22, R43, RZ ;  /* 0x0000002b1611723e */ /* 0x004fca00048060ff */
[----:B------:R4:W-:Y:S04]  /*bf210*/  STL [R1+0x98], R17 ;  /* 0x0000981101007387 */ /* 0x0009e80000100800 */
[----:B------:R-:W2:Y:S04]  /*bf220*/  LDL.LU R43, [R1+0x738] ;  /* 0x00073800012b7983 */ /* 0x000ea80000300800 */
[----:B------:R-:W2:Y:S01]  /*bf230*/  LDL.LU R22, [R1+0x73c] ;  /* 0x00073c0001167983 */ /* 0x000ea20000300800 */
[----:B----4-:R-:W-:-:S05]  /*bf240*/  F2FP.SATFINITE.E5M2.F32.PACK_AB_MERGE_C R17, R34, R33, RZ ;  /* 0x000000212211723e */ /* 0x010fca00048060ff */
        /* <DEDUP_REMOVED lines=9> */
[----:B------:R-:W4:Y:S02]  /*bf2e0*/  LDL.LU R31, [R1+0xf50] ;  /* 0x000f5000011f7983 */ /* 0x000f240000300800 */
[----:B------:R-:W-:Y:S02]  /*bf2f0*/  SHF.R.S32.HI R21, RZ, 0x1f, R20 ;  /* 0x0000001fff157819 */ /* 0x000fe40000011414 */
[----:B------:R-:W-:Y:S01]  /*bf300*/  IADD3 R18, P1, R20, R0, RZ ;  /* 0x0000000014127210 */ /* 0x000fe20007f3e0ff */
[----:B------:R-:W4:Y:S04]  /*bf310*/  LDL.LU R32, [R1+0xf54] ;  /* 0x000f540001207983 */ /* 0x000f280000300800 */
[----:B------:R-:W4:Y:S01]  /*bf320*/  LDL.LU R33, [R1+0xf58] ;  /* 0x000f580001217983 */ /* 0x000f220000300800 */
[----:B------:R-:W-:-:S03]  /*bf330*/  IMAD.X R19, R21, 0x1, R2, P1 ;  /* 0x0000000115137824 */ /* 0x000fc600008e0602 */
[----:B------:R-:W4:Y:S04]  /*bf340*/  LDL.LU R34, [R1+0xf5c] ;  /* 0x000f5c0001227983 */ /* 0x000f280000300800 */
[----:B------:R3:W-:Y:S04]  /*bf350*/  STL.64 [R1+0x13b8], R18 ;  /* 0x0013b81201007387 */ /* 0x0007e80000100a00 */
[----:B------:R-:W4:Y:S01]  /*bf360*/  LDL.LU R25, [R1+0xf40] ;  /* 0x000f400001197983 */ /* 0x000f220000300800 */
[----:B---3--:R-:W-:-:S05]  /*bf370*/  F2FP.SATFINITE.E5M2.F32.PACK_AB_MERGE_C R18, R36, R35, RZ ;  /* 0x000000232412723e */ /* 0x008fca00048060ff */
[----:B------:R0:W-:Y:S04]  /*bf380*/  STL [R1+0x7c], R18 ;  /* 0x00007c1201007387 */ /* 0x0001e80000100800 */
[----:B------:R-:W3:Y:S01]  /*bf390*/  LDL.LU R26, [R1+0xf44] ;  /* 0x000f4400011a7983 */ /* 0x000ee20000300800 */
[----:B------:R-:W-:-:S05]  /*bf3a0*/  F2FP.SATFINITE.E5M2.F32.PACK_AB_MERGE_C R17, R42, R41, RZ ;  /* 0x000000292a11723e */ /* 0x000fca00048060ff */
        /* <DEDUP_REMOVED lines=9> */
[----:B0-----:R-:W-:-:S05]  /*bf440*/  IADD3 R18, P1, R20, R3, RZ ;  /* 0x0000000314127210 */ /* 0x001fca0007f3e0ff */
[----:B------:R-:W-:-:S05]  /*bf450*/  IMAD.X R19, R21, 0x1, R4, P1 ;  /* 0x0000000115137824 */ /* 0x000fca00008e0604 */
[----:B------:R0:W-:Y:S02]  /*bf460*/  STL.64 [R1+0x13b0], R18 ;  /* 0x0013b01201007387 */ /* 0x0001e40000100a00 */
[----:B0-----:R-:W-:Y:S02]  /*bf470*/  F2FP.SATFINITE.E5M2.F32.PACK_AB_MERGE_C R18, R38, R37, RZ ;  /* 0x000000252612723e */ /* 0x001fe400048060ff */
[----:B--2---:R-:W-:Y:S02]  /*bf480*/  F2FP.SATFINITE.E5M2.F32.PACK_AB_MERGE_C R17, R22, R43, RZ ;  /* 0x0000002b1611723e */ /* 0x004fe400048060ff */
[----:B------:R-:W2:Y:S04]  /*bf490*/  LDL.LU R43, [R1+0xf28] ;  /* 0x000f2800012b7983 */ /* 0x000ea80000300800 */
[----:B------:R0:W-:Y:S04]  /*bf4a0*/  STL [R1+0x74], R18 ;  /* 0x0000741201007387 */ /* 0x0001e80000100800 */
[----:B------:R-:W2:Y:S01]  /*bf4b0*/  LDL.LU R22, [R1+0xf2c] ;  /* 0x000f2c0001167983 */ /* 0x000ea20000300800 */
[----:B0-----:R-:W-:-:S03]  /*bf4c0*/  IADD3 R18, P1, R20, R5, RZ ;  /* 0x0000000514127210 */ /* 0x001fc60007f3e0ff */
[----:B------:R-:W-:Y:S02]  /*bf4d0*/  STL [R1+0x70], R17 ;  /* 0x0000701101007387 */ /* 0x000fe40000100800 */
[----:B------:R-:W-:Y:S02]  /*bf4e0*/  IMAD.X R19, R21, 0x1, R6, P1 ;  /* 0x0000000115137824 */ /* 0x000fe400008e0606 */
[----:B------:R-:W2:Y:S04]  /*bf4f0*/  LDL.LU R37, [R1+0xf10] ;  /* 0x000f100001257983 */ /* 0x000ea80000300800 */
[----:B------:R-:W2:Y:S04]  /*bf500*/  LDL.LU R38, [R1+0xf14] ;  /* 0x000f140001267983 */ /* 0x000ea80000300800 */
[----:B------:R4:W-:Y:S02]  /*bf510*/  STL.64 [R1+0x13a8], R18 ;  /* 0x0013a81201007387 */ /* 0x0009e40000100a00 */
[----:B----4-:R-:W-:-:S02]  /*bf520*/  F2FP.SATFINITE.E5M2.F32.PACK_AB_MERGE_C R18, R24, R23, RZ ;  /* 0x000000171812723e */ /* 0x010fc400048060ff */
[----:B------:R-:W-:Y:S02]  /*bf530*/  F2FP.SATFINITE.E5M2.F32.PACK_AB_MERGE_C R17, R40, R39, RZ ;  /* 0x000000272811723e */ /* 0x000fe400048060ff */
[----:B------:R-:W4:Y:S04]  /*bf540*/  LDL.LU R39, [R1+0xf18] ;  /* 0x000f180001277983 */ /* 0x000f280000300800 */
[----:B------:R0:W-:Y:S01]  /*bf550*/  STL [R1+0x2068], R18 ;  /* 0x0020681201007387 */ /* 0x0001e20000100800 */
[----:B------:R-:W-:-:S03]  /*bf560*/  F2FP.SATFINITE.E5M2.F32.PACK_AB_MERGE_C R23, R32, R31, RZ ;  /* 0x0000001f2017723e */ /* 0x000fc600048060ff */
[----:B------:R-:W4:Y:S01]  /*bf570*/  LDL.LU R40, [R1+0xf1c] ;  /* 0x000f1c0001287983 */ /* 0x000f220000300800 */
[----:B0-----:R-:W-:-:S03]  /*bf580*/  IADD3 R18, P1, R20, R7, RZ ;  /* 0x0000000714127210 */ /* 0x001fc60007f3e0ff */
[----:B------:R0:W-:Y:S02]  /*bf590*/  STL [R1+0x2078], R17 ;  /* 0x0020781101007387 */ /* 0x0001e40000100800 */
[----:B------:R-:W-:-:S05]  /*bf5a0*/  IMAD.X R19, R21, 0x1, R8, P1 ;  /* 0x0000000115137824 */ /* 0x000fca00008e0608 */
[----:B------:R1:W-:Y:S01]  /*bf5b0*/  STL.64 [R1+0x13a0], R18 ;  /* 0x0013a01201007387 */ /* 0x0003e20000100a00 */
[----:B0-----:R-:W-:-:S03]  /*bf5c0*/  F2FP.SATFINITE.E5M2.F32.PACK_AB_MERGE_C R17, R34, R33, RZ ;  /* 0x000000212211723e */ /* 0x001fc600048060ff */
[----:B------:R-:W-:Y:S01]  /*bf5d0*/  STL [R1+0x1e5c], R23 ;  /* 0x001e5c1701007387 */ /* 0x000fe20000100800 */
[----:B-1----:R-:W-:-:S03]  /*bf5e0*/  IADD3 R18, P1, R20, R9, RZ ;  /* 0x0000000914127210 */ /* 0x002fc60007f3e0ff */
[----:B------:R-:W-:Y:S02]  /*bf5f0*/  STL [R1+0x1e98], R17 ;  /* 0x001e981101007387 */ /* 0x000fe40000100800 */
[----:B------:R-:W-:Y:S02]  /*bf600*/  IMAD.X R19, R21, 0x1, R10, P1 ;  /* 0x0000000115137824 */ /* 0x000fe400008e060a */
[----:B------:R-:W4:Y:S04]  /*bf610*/  LDL.LU R31, [R1+0xf00] ;  /* 0x000f0000011f7983 */ /* 0x000f280000300800 */
[----:B------:R-:W4:Y:S04]  /*bf620*/  LDL.LU R32, [R1+0xf04] ;  /* 0x000f040001207983 */ /* 0x000f280000300800 */
[----:B------:R-:W4:Y:S04]  /*bf630*/  LDL.LU R33, [R1+0xf08] ;  /* 0x000f080001217983 */ /* 0x000f280000300800 */
[----:B------:R0:W-:Y:S04]  /*bf640*/  STL.64 [R1+0x1398], R18 ;  /* 0x0013981201007387 */ /* 0x0001e80000100a00 */
[----:B------:R-:W4:Y:S01]  /*bf650*/  LDL.LU R34, [R1+0xf0c] ;  /* 0x000f0c0001227983 */ /* 0x000f220000300800 */
[----:B0-----:R-:W-:-:S05]  /*bf660*/  IADD3 R18, P1, R20, R11, RZ ;  /* 0x0000000b14127210 */ /* 0x001fca0007f3e0ff */
[----:B------:R-:W-:Y:S01]  /*bf670*/  IMAD.X R19, R21, 0x1, R12, P1 ;  /* 0x0000000115137824 */ /* 0x000fe200008e060c */
[----:B---3--:R-:W-:-:S05]  /*bf680*/  F2FP.SATFINITE.E5M2.F32.PACK_AB_MERGE_C R23, R26, R25, RZ ;  /* 0x000000191a17723e */ /* 0x008fca00048060ff */
[----:B------:R0:W-:Y:S01]  /*bf690*/  STL [R1+0x1ce8], R23 ;  /* 0x001ce81701007387 */ /* 0x0001e20000100800 */
[----:B------:R-:W-:-:S05]  /*bf6a0*/  F2FP.SATFINITE.E5M2.F32.PACK_AB_MERGE_C R17, R28, R27, RZ ;  /* 0x0000001b1c11723e */ /* 0x000fca00048060ff */
[----:B------:R1:W-:Y:S01]  /*bf6b0*/  STL [R1+0x1d1c], R17 ;  /* 0x001d1c1101007387 */ /* 0x0003e20000100800 */
[----:B0-----:R-:W-:-:S03]  /*bf6c0*/  F2FP.SATFINITE.E5M2.F32.PACK_AB_MERGE_C R23, R30, R29, RZ ;  /* 0x0000001d1e17723e */ /* 0x001fc600048060ff */
[----:B------:R0:W-:Y:S01]  /*bf6d0*/  STL.64 [R1+0x1390], R18 ;  /* 0x0013901201007387 */ /* 0x0001e20000100a00 */
[----:B-1----:R-:W-:-:S03]  /*bf6e0*/  F2FP.SATFINITE.E5M2.F32.PACK_AB_MERGE_C R17, R36, R35, RZ ;  /* 0x000000232411723e */ /* 0x002fc600048060ff */
[----:B------:R-:W-:Y:S01]  /*bf6f0*/  STL [R1+0x1bbc], R23 ;  /* 0x001bbc1701007387 */ /* 0x000fe20000100800 */
[----:B0-----:R-:W-:-:S03]  /*bf700*/  IADD3 R18, P1, R20, R13, RZ ;  /* 0x0000000d14127210 */ /* 0x001fc60007f3e0ff */
[----:B------:R0:W-:Y:S02]  /*bf710*/  STL [R1+0x1c8c], R17 ;  /* 0x001c8c1101007387 */ /* 0x0001e40000100800 */
[----:B------:R-:W-:Y:S01]  /*bf720*/  IMAD.X R19, R21, 0x1, R15, P1 ;  /* 0x0000000115137824 */ /* 0x000fe200008e060f */
[----:B0-----:R-:W-:-:S04]  /*bf730*/  F2FP.SATFINITE.E5M2.F32.PACK_AB_MERGE_C R17, R42, R41, RZ ;  /* 0x000000292a11723e */ /* 0x001fc800048060ff */
[----:B------:R0:W-:Y:S04]  /*bf740*/  STL.64 [R1+0x1388], R18 ;  /* 0x0013881201007387 */ /* 0x0001e80000100a00 */
[----:B------:R2:W-:Y:S04]  /*bf750*/  STL [R1+0x1b08], R17 ;  /* 0x001b081101007387 */ /* 0x0005e80000100800 */
[----:B------:R-:W3:Y:S04]  /*bf760*/  LDL.LU R41, [R1+0xef0] ;  /* 0x000ef00001297983 */ /* 0x000ee80000300800 */
[----:B------:R-:W3:Y:S01]  /*bf770*/  LDL.LU R42, [R1+0xef4] ;  /* 0x000ef400012a7983 */ /* 0x000ee20000300800 */
[----:B0-----:R-:W-:-:S05]  /*bf780*/  IADD3 R18, P1, R20, R14, RZ ;  /* 0x0000000e14127210 */ /* 0x001fca0007f3e0ff */
[----:B------:R-:W-:-:S05]  /*bf790*/  IMAD.X R19, R21, 0x1, R16, P1 ;  /* 0x0000000115137824 */ /* 0x000fca00008e0610 */
[----:B------:R-:W-:Y:S01]  /*bf7a0*/  STL.64 [R1+0x1380], R18 ;  /* 0x0013801201007387 */ /* 0x000fe20000100a00 */
[----:B--2---:R-:W-:-:S03]  /*bf7b0*/  F2FP.SATFINITE.E5M2.F32.PACK_AB_MERGE_C R17, R22, R43, RZ ;  /* 0x0000002b1611723e */ /* 0x004fc600048060ff */
[----:B------:R-:W2:Y:S04]  /*bf7c0*/  LDL.LU R43, [R1+0xef8] ;  /* 0x000ef800012b7983 */ /* 0x000ea80000300800 */
[----:B------:R-:W2:Y:S04]  /*bf7d0*/  LDL.LU R22, [R1+0xefc] ;  /* 0x000efc0001167983 */ /* 0x000ea80000300800 */
[----:B------:R0:W-:Y:S04]  /*bf7e0*/  STL [R1+0x1b48], R17 ;  /* 0x001b481101007387 */ /* 0x0001e80000100800 */
[----:B------:R-:W2:Y:S04]  /*bf7f0*/  LDL.LU R35, [R1+0xee0] ;  /* 0x000ee00001237983 */ /* 0x000ea80000300800 */
[----:B------:R-:W2:Y:S01]  /*bf800*/  LDL.LU R36, [R1+0xee4] ;  /* 0x000ee40001247983 */ /* 0x000ea20000300800 */
[----:B0-----:R-:W-:Y:S01]  /*bf810*/  F2FP.SATFINITE.E5M2.F32.PACK_AB_MERGE_C R17, R38, R37, RZ ;  /* 0x000000252611723e */ /* 0x001fe200048060ff */
[----:B------:R-:W-:Y:S01]  /*bf820*/  VIADD R20, R20, UR6 ;  /* 0x0000000614147c36 */ /* 0x000fe20008000000 */
[----:B------:R-:W-:-:S03]  /*bf830*/  ULDC UR6, c[0x0][0x248] ;  /* 0x0000920000067ab9 */ /* 0x000fc60000000800 */
[----:B------:R4:W-:Y:S04]  /*bf840*/  STL [R1+0x1948], R17 ;  /* 0x0019481101007387 */ /* 0x0009e80000100800 */
[----:B------:R-:W2:Y:S04]  /*bf850*/  LDL.LU R37, [R1+0xee8] ;  /* 0x000ee80001257983 */ /* 0x000ea80000300800 */
[----:B------:R-:W2:Y:S01]  /*bf860*/  LDL.LU R38, [R1+0xeec] ;  /* 0x000eec0001267983 */ /* 0x000ea20000300800 */
[----:B------:R-:W-:Y:S02]  /*bf870*/  SHF.R.S32.HI R21, RZ, 0x1f, R20 ;  /* 0x0000001fff157819 */ /* 0x000fe40000011414 */
[----:B------:R-:W-:-:S05]  /*bf880*/  IADD3 R18, P1, R20, R0, RZ ;  /* 0x0000000014127210 */ /* 0x000fca0007f3e0ff */
[----:B------:R-:W-:Y:S01]  /*bf890*/  IMAD.X R19, R21, 0x1, R2, P1 ;  /* 0x0000000115137824 */ /* 0x000fe200008e0602 */
[----:B----4-:R-:W-:-:S05]  /*bf8a0*/  F2FP.SATFINITE.E5M2.F32.PACK_AB_MERGE_C R17, R40, R39, RZ ;  /* 0x000000272811723e */ /* 0x010fca00048060ff */
[----:B------:R-:W-:Y:S04]  /*bf8b0*/  STL [R1+0x194c], R17 ;  /* 0x00194c1101007387 */ /* 0x000fe80000100800 */
[----:B------:R-:W4:Y:S04]  /*bf8c0*/  LDL.LU R39, [R1+0xed0] ;  /* 0x000ed00001277983 */ /* 0x000f280000300800 */
[----:B------:R-:W4:Y:S04]  /*bf8d0*/  LDL.LU R40, [R1+0xed4] ;  /* 0x000ed40001287983 */ /* 0x000f280000300800 */
[----:B------:R0:W-:Y:S04]  /*bf8e0*/  STL.64 [R1+0x1378], R18 ;  /* 0x0013781201007387 */ /* 0x0001e80000100a00 */
[----:B------:R-:W4:Y:S01]  /*bf8f0*/  LDL.LU R23, [R1+0xed8] ;  /* 0x000ed80001177983 */ /* 0x000f220000300800 */
[----:B0-----:R-:W-:-:S05]  /*bf900*/  F2FP.SATFINITE.E5M2.F32.PACK_AB_MERGE_C R18, R32, R31, RZ ;  /* 0x0000001f2012723e */ /* 0x001fca00048060ff */
[----:B------:R0:W-:Y:S04]  /*bf910*/  STL [R1+0x1848], R18 ;  /* 0x0018481201007387 */ /* 0x0001e80000100800 */
[----:B------:R-:W4:Y:S01]  /*bf920*/  LDL.LU R24, [R1+0xedc] ;  /* 0x000edc0001187983 */ /* 0x000f220000300800 */
[----:B------:R-:W-:Y:S02]  /*bf930*/  F2FP.SATFINITE.E5M2.F32.PACK_AB_MERGE_C R17, R34, R33, RZ ;  /* 0x000000212211723e */ /* 0x000fe400048060ff */
[----:B0-----:R-:W-:-:S03]  /*bf940*/  IADD3 R18, P1, R20, R3, RZ ;  /* 0x0000000314127210 */ /* 0x001fc60007f3e0ff */
[----:B------:R3:W-:Y:S02]  /*bf950*/  STL [R1+0x185c], R17 ;  /* 0x00185c1101007387 */ /* 0x0007e40000100800 */
[----:B------:R-:W-:Y:S02]  /*bf960*/  IMAD.X R19, R21, 0x1, R4, P1 ;  /* 0x0000000115137824 */ /* 0x000fe400008e0604 */
[----:B------:R-:W4:Y:S04]  /*bf970*/  LDL.LU R25, [R1+0xec0] ;  /* 0x000ec00001197983 */ /* 0x000f280000300800 */
[----:B------:R-:W4:Y:S04]  /*bf980*/  LDL.LU R26, [R1+0xec4] ;  /* 0x000ec400011a7983 */ /* 0x000f280000300800 */
[----:B------:R-:W4:Y:S04]  /*bf990*/  LDL.LU R27, [R1+0xec8] ;  /* 0x000ec800011b7983 */ /* 0x000f280000300800 */
[----:B------:R-:W-:Y:S04]  /*bf9a0*/  STL.64 [R1+0x1370], R18 ;  /* 0x0013701201007387 */ /* 0x000fe80000100a00 */
[----:B------:R-:W4:Y:S04]  /*bf9b0*/  LDL.LU R28, [R1+0xecc] ;  /* 0x000ecc00011c7983 */ /* 0x000f280000300800 */
[----:B------:R-:W4:Y:S04]  /*bf9c0*/  LDL.LU R29, [R1+0xeb0] ;  /* 0x000eb000011d7983 */ /* 0x000f280000300800 */
[----:B------:R-:W4:Y:S04]  /*bf9d0*/  LDL.LU R30, [R1+0xeb4] ;  /* 0x000eb400011e7983 */ /* 0x000f280000300800 */
[----:B------:R-:W4:Y:S04]  /*bf9e0*/  LDL.LU R31, [R1+0xeb8] ;  /* 0x000eb800011f7983 */ /* 0x000f280000300800 */
[----:B------:R-:W4:Y:S01]  /*bf9f0*/  LDL.LU R32, [R1+0xebc] ;  /* 0x000ebc0001207983 */ /* 0x000f220000300800 */
[----:B---3--:R-:W-:-:S03]  /*bfa00*/  F2FP.SATFINITE.E5M2.F32.PACK_AB_MERGE_C R17, R42, R41, RZ ;  /* 0x000000292a11723e */ /* 0x008fc600048060ff */
[----:B------:R-:W3:Y:S04]  /*bfa10*/  LDL.LU R41, [R1+0xea0] ;  /* 0x000ea00001297983 */ /* 0x000ee80000300800 */
[----:B------:R-:W3:Y:S04]  /*bfa20*/  LDL.LU R42, [R1+0xea4] ;  /* 0x000ea400012a7983 */ /* 0x000ee80000300800 */
[----:B------:R2:W-:Y:S02]  /*bfa30*/  STL [R1+0x770], R17 ;  /* 0x0007701101007387 */ /* 0x0005e40000100800 */
[----:B--2---:R-:W-:-:S02]  /*bfa40*/  F2FP.SATFINITE.E5M2.F32.PACK_AB_MERGE_C R17, R22, R43, RZ ;  /* 0x0000002b1611723e */ /* 0x004fc400048060ff */
[----:B------:R-:W2:Y:S04]  /*bfa50*/  LDL.LU R43, [R1+0xea8] ;  /* 0x000ea800012b7983 */ /* 0x000ea80000300800 */
[----:B------:R-:W2:Y:S01]  /*bfa60*/  LDL.LU R22, [R1+0xeac] ;  /* 0x000eac0001167983 */ /* 0x000ea20000300800 */
[----:B------:R-:W-:-:S03]  /*bfa70*/  IADD3 R18, P1, R20, R5, RZ ;  /* 0x0000000514127210 */ /* 0x000fc60007f3e0ff */
[----:B------:R0:W-:Y:S02]  /*bfa80*/  STL [R1+0x778], R17 ;  /* 0x0007781101007387 */ /* 0x0001e40000100800 */
[----:B------:R-:W-:Y:S02]  /*bfa90*/  IMAD.X R19, R21, 0x1, R6, P1 ;  /* 0x0000000115137824 */ /* 0x000fe400008e0606 */
[----:B------:R-:W2:Y:S04]  /*bfaa0*/  LDL.LU R33, [R1+0xe90] ;  /* 0x000e900001217983 */ /* 0x000ea80000300800 */
[----:B------:R-:W2:Y:S01]  /*bfab0*/  LDL.LU R34, [R1+0xe94] ;  /* 0x000e940001227983 */ /* 0x000ea20000300800 */
[----:B0-----:R-:W-:-:S03]  /*bfac0*/  F2FP.SATFINITE.E5M2.F32.PACK_AB_MERGE_C R17, R36, R35, RZ ;  /* 0x000000232411723e */ /* 0x001fc600048060ff */
[----:B------:R-:W-:Y:S04]  /*bfad0*/  STL.64 [R1+0x1368], R18 ;  /* 0x0013681201007387 */ /* 0x000fe80000100a00 */
[----:B------:R0:W-:Y:S04]  /*bfae0*/  STL [R1+0x738], R17 ;  /* 0x0007381101007387 */ /* 0x0001e80000100800 */
[----:B------:R-:W2:Y:S04]  /*bfaf0*/  LDL.LU R35, [R1+0xe98] ;  /* 0x000e980001237983 */ /* 0x000ea80000300800 */
[----:B------:R-:W2:Y:S01]  /*bfb00*/  LDL.LU R36, [R1+0xe9c] ;  /* 0x000e9c0001247983 */ /* 0x000ea20000300800 */
[----:B0-----:R-:W-:-:S02]  /*bfb10*/  F2FP.SATFINITE.E5M2.F32.PACK_AB_MERGE_C R17, R38, R37, RZ ;  /* 0x000000252611723e */ /* 0x001fc400048060ff */
[----:B------:R-:W-:-:S03]  /*bfb20*/  IADD3 R18, P1, R20, R7, RZ ;  /* 0x0000000714127210 */ /* 0x000fc60007f3e0ff */
[----:B------:R4:W-:Y:S04]  /*bfb30*/  STL [R1+0x73c], R17 ;  /* 0x00073c1101007387 */ /* 0x0009e80000100800 */
[----:B------:R-:W2:Y:S04]  /*bfb40*/  LDL.LU R37, [R1+0xe80] ;  /* 0x000e800001257983 */ /* 0x000ea80000300800 */
[----:B------:R-:W2:Y:S01]  /*bfb50*/  LDL.LU R38, [R1+0xe84] ;  /* 0x000e840001267983 */ /* 0x000ea20000300800 */
[----:B------:R-:W-:Y:S01]  /*bfb60*/  IMAD.X R19, R21, 0x1, R8, P1 ;  /* 0x0000000115137824 */ /* 0x000fe200008e0608 */
[----:B----4-:R-:W-:-:S04]  /*bfb70*/  F2FP.SATFINITE.E5M2.F32.PACK_AB_MERGE_C R17, R40, R39, RZ ;  /* 0x000000272811723e */ /* 0x010fc800048060ff */
[----:B------:R0:W-:Y:S04]  /*bfb80*/  STL.64 [R1+0x1360], R18 ;  /* 0x0013601201007387 */ /* 0x0001e80000100a00 */
[----:B------:R-:W-:Y:S04]  /*bfb90*/  STL [R1+0x730], R17 ;  /* 0x0007301101007387 */ /* 0x000fe80000100800 */
[----:B------:R-:W4:Y:S01]  /*bfba0*/  LDL.LU R39, [R1+0xe88] ;  /* 0x000e880001277983 */ /* 0x000f220000300800 */
[----:B0-----:R-:W-:-:S03]  /*bfbb0*/  IADD3 R18, P1, R20, R9, RZ ;  /* 0x0000000914127210 */ /* 0x001fc60007f3e0ff */
[----:B------:R-:W4:Y:S02]  /*bfbc0*/  LDL.LU R40, [R1+0xe8c] ;  /* 0x000e8c0001287983 */ /* 0x000f240000300800 */
[----:B------:R-:W-:Y:S01]  /*bfbd0*/  IMAD.X R19, R21, 0x1, R10, P1 ;  /* 0x0000000115137824 */ /* 0x000fe200008e060a */
[----:B------:R-:W-:-:S05]  /*bfbe0*/  F2FP.SATFINITE.E5M2.F32.PACK_AB_MERGE_C R61, R24, R23, RZ ;  /* 0x00000017183d723e */ /* 0x000fca00048060ff */
[----:B------:R-:W-:Y:S04]  /*bfbf0*/  STL [R1+0x573c], R61 ;  /* 0x00573c3d01007387 */ /* 0x000fe80000100800 */
[----:B------:R0:W-:Y:S01]  /*bfc00*/  STL.64 [R1+0x1358], R18 ;  /* 0x0013581201007387 */ /* 0x0001e20000100a00 */
[----:B------:R-:W-:Y:S02]  /*bfc10*/  F2FP.SATFINITE.E5M2.F32.PACK_AB_MERGE_C R23, R26, R25, RZ ;  /* 0x000000191a17723e */ /* 0x000fe400048060ff */
[----:B0-----:R-:W-:-:S03]  /*bfc20*/  IADD3 R18, P1, R20, R11, RZ ;  /* 0x0000000b14127210 */ /* 0x001fc60007f3e0ff */
[----:B------:R0:W-:Y:S02]  /*bfc30*/  STL [R1+0x4a8], R23 ;  /* 0x0004a81701007387 */ /* 0x0001e40000100800 */
[----:B------:R-:W-:Y:S01]  /*bfc40*/  IMAD.X R19, R21, 0x1, R12, P1 ;  /* 0x0000000115137824 */ /* 0x000fe200008e060c */
[----:B------:R-:W-:-:S05]  /*bfc50*/  F2FP.SATFINITE.E5M2.F32.PACK_AB_MERGE_C R17, R28, R27, RZ ;  /* 0x0000001b1c11723e */ /* 0x000fca00048060ff */
[----:B------:R1:W-:Y:S01]  /*bfc60*/  STL [R1+0x4bc], R17 ;  /* 0x0004bc1101007387 */ /* 0x0003e20000100800 */
[----:B0-----:R-:W-:-:S03]  /*bfc70*/  F2FP.SATFINITE.E5M2.F32.PACK_AB_MERGE_C R23, R30, R29, RZ ;  /* 0x0000001d1e17723e */ /* 0x001fc600048060ff */
[----:B------:R0:W-:Y:S01]  /*bfc80*/  STL.64 [R1+0x1350], R18 ;  /* 0x0013501201007387 */ /* 0x0001e20000100a00 */
[----:B-1----:R-:W-:-:S03]  /*bfc90*/  F2FP.SATFINITE.E5M2.F32.PACK_AB_MERGE_C R17, R32, R31, RZ ;  /* 0x0000001f2011723e */ /* 0x002fc600048060ff */
[----:B------:R-:W-:Y:S01]  /*bfca0*/  STL [R1+0x484], R23 ;  /* 0x0004841701007387 */ /* 0x000fe20000100800 */
[----:B0-----:R-:W-:-:S03]  /*bfcb0*/  IADD3 R18, P1, R20, R13, RZ ;  /* 0x0000000d14127210 */ /* 0x001fc60007f3e0ff */
[----:B------:R-:W-:Y:S02]  /*bfcc0*/  STL [R1+0x498], R17 ;  /* 0x0004981101007387 */ /* 0x000fe40000100800 */
[----:B------:R-:W-:-:S05]  /*bfcd0*/  IMAD.X R19, R21, 0x1, R15, P1 ;  /* 0x0000000115137824 */ /* 0x000fca00008e060f */
[----:B------:R0:W-:Y:S02]  /*bfce0*/  STL.64 [R1+0x1348], R18 ;  /* 0x0013481201007387 */ /* 0x0001e40000100a00 */
[----:B0-----:R-:W-:-:S05]  /*bfcf0*/  IADD3 R18, P1, R20, R14, RZ ;  /* 0x0000000e14127210 */ /* 0x001fca0007f3e0ff */
[----:B------:R-:W-:Y:S01]  /*bfd00*/  IMAD.X R19, R21, 0x1, R16, P1 ;  /* 0x0000000115137824 */ /* 0x000fe200008e0610 */
[----:B---3--:R-:W-:-:S05]  /*bfd10*/  F2FP.SATFINITE.E5M2.F32.PACK_AB_MERGE_C R17, R42, R41, RZ ;  /* 0x000000292a11723e */ /* 0x008fca00048060ff */
[----:B------:R2:W-:Y:S04]  /*bfd20*/  STL [R1+0x474], R17 ;  /* 0x0004741101007387 */ /* 0x0005e80000100800 */
[----:B------:R-:W3:Y:S04]  /*bfd30*/  LDL.LU R41, [R1+0xe70] ;  /* 0x000e700001297983 */ /* 0x000ee80000300800 */
[----:B------:R-:W3:Y:S04]  /*bfd40*/  LDL.LU R42, [R1+0xe74] ;  /* 0x000e7400012a7983 */ /* 0x000ee80000300800 */
[----:B------:R0:W-:Y:S01]  /*bfd50*/  STL.64 [R1+0x1340], R18 ;  /* 0x0013401201007387 */ /* 0x0001e20000100a00 */
[----:B--2---:R-:W-:-:S05]  /*bfd60*/  F2FP.SATFINITE.E5M2.F32.PACK_AB_MERGE_C R17, R22, R43, RZ ;  /* 0x0000002b1611723e */ /* 0x004fca00048060ff */
[----:B------:R1:W-:Y:S04]  /*bfd70*/  STL [R1+0x47c], R17 ;  /* 0x00047c1101007387 */ /* 0x0003e80000100800 */
[----:B------:R-:W2:Y:S04]  /*bfd80*/  LDL.LU R43, [R1+0xe78] ;  /* 0x000e7800012b7983 */ /* 0x000ea80000300800 */
[----:B------:R-:W2:Y:S01]  /*bfd90*/  LDL.LU R22, [R1+0xe7c] ;  /* 0x000e7c0001167983 */ /* 0x000ea20000300800 */
[----:B------:R-:W-:Y:S01]  /*bfda0*/  VIADD R20, R20, UR6 ;  /* 0x0000000614147c36 */ /* 0x000fe20008000000 */
[----:B------:R-:W-:Y:S01]  /*bfdb0*/  F2FP.SATFINITE.E5M2.F32.PACK_AB_MERGE_C R50, R34, R33, RZ ;  /* 0x000000212232723e */ /* 0x000fe200048060ff */
[----:B------:R-:W-:-:S03]  /*bfdc0*/  ULDC UR6, c[0x0][0x248] ;  /* 0x0000920000067ab9 */ /* 0x000fc60000000800 */
[----:B------:R-:W-:Y:S02]  /*bfdd0*/  SHF.R.S32.HI R21, RZ, 0x1f, R20 ;  /* 0x0000001fff157819 */ /* 0x000fe40000011414 */
[----:B0-----:R-:W-:Y:S01]  /*bfde0*/  IADD3 R18, P1, R20, R0, RZ ;  /* 0x0000000014127210 */ /* 0x001fe20007f3e0ff */
[----:B------:R-:W-:Y:S04]  /*bfdf0*/  STL [R1+0x5758], R50 ;  /* 0x0057583201007387 */ /* 0x000fe80000100800 */
[----:B------:R-:W-:Y:S01]  /*bfe00*/  IMAD.X R19, R21, 0x1, R2, P1 ;  /* 0x0000000115137824 */ /* 0x000fe200008e0602 */
[----:B-1----:R-:W-:-:S05]  /*bfe10*/  F2FP.SATFINITE.E5M2.F32.PACK_AB_MERGE_C R17, R36, R35, RZ ;  /* 0x000000232411723e */ /* 0x002fca00048060ff */
[----:B------:R-:W-:Y:S01]  /*bfe20*/  STL [R1+0x390], R17 ;  /* 0x0003901101007387 */ /* 0x000fe20000100800 */
[----:B------:R-:W-:-:S05]  /*bfe30*/  F2FP.SATFINITE.E5M2.F32.PACK_AB_MERGE_C R47, R38, R37, RZ ;  /* 0x00000025262f723e */ /* 0x000fca00048060ff */
[----:B------:R-:W-:Y:S04]  /*bfe40*/  STL [R1+0x5778], R47 ;  /* 0x0057782f01007387 */ /* 0x000fe80000100800 */
[----:B------:R0:W-:Y:S04]  /*bfe50*/  STL.64 [R1+0x1338], R18 ;  /* 0x0013381201007387 */ /* 0x0001e80000100a00 */
[----:B------:R-:W2:Y:S04]  /*bfe60*/  LDL.LU R59, [R1+0xe60] ;  /* 0x000e6000013b7983 */ /* 0x000ea80000300800 */
[----:B------:R-:W2:Y:S04]  /*bfe70*/  LDL.LU R48, [R1+0xe64] ;  /* 0x000e640001307983 */ /* 0x000ea80000300800 */
[----:B------:R-:W2:Y:S04]  /*bfe80*/  LDL.LU R23, [R1+0xe68] ;  /* 0x000e680001177983 */ /* 0x000ea80000300800 */
[----:B------:R-:W2:Y:S04]  /*bfe90*/  LDL.LU R24, [R1+0xe6c] ;  /* 0x000e6c0001187983 */ /* 0x000ea80000300800 */
[----:B------:R-:W2:Y:S04]  /*bfea0*/  LDL.LU R25, [R1+0xe50] ;  /* 0x000e500001197983 */ /* 0x000ea80000300800 */
[----:B------:R-:W2:Y:S01]  /*bfeb0*/  LDL.LU R26, [R1+0xe54] ;  /* 0x000e5400011a7983 */ /* 0x000ea20000300800 */
[----:B----4-:R-:W-:-:S03]  /*bfec0*/  F2FP.SATFINITE.E5M2.F32.PACK_AB_MERGE_C R45, R40, R39, RZ ;  /* 0x00000027282d723e */ /* 0x010fc600048060ff */
[----:B------:R-:W4:Y:S01]  /*bfed0*/  LDL.LU R27, [R1+0xe58] ;  /* 0x000e5800011b7983 */ /* 0x000f220000300800 */
[----:B0-----:R-:W-:-:S03]  /*bfee0*/  IADD3 R18, P1, R20, R3, RZ ;  /* 0x0000000314127210 */ /* 0x001fc60007f3e0ff */
[----:B------:R-:W4:Y:S04]  /*bfef0*/  LDL.LU R28, [R1+0xe5c] ;  /* 0x000e5c00011c7983 */ /* 0x000f280000300800 */
[----:B------:R-:W-:Y:S04]  /*bff00*/  STL [R1+0x5774], R45 ;  /* 0x0057742d01007387 */ /* 0x000fe80000100800 */
[----:B------:R-:W4:Y:S04]  /*bff10*/  LDL.LU R29, [R1+0xe40] ;  /* 0x000e4000011d7983 */ /* 0x000f280000300800 */
[----:B------:R-:W4:Y:S01]  /*bff20*/  LDL.LU R30, [R1+0xe44] ;  /* 0x000e4400011e7983 */ /* 0x000f220000300800 */
[----:B------:R-:W-:-:S03]  /*bff30*/  IMAD.X R19, R21, 0x1, R4, P1 ;  /* 0x0000000115137824 */ /* 0x000fc600008e0604 */
[----:B------:R-:W4:Y:S04]  /*bff40*/  LDL.LU R31, [R1+0xe48] ;  /* 0x000e4800011f7983 */ /* 0x000f280000300800 */
[----:B------:R0:W-:Y:S04]  /*bff50*/  STL.64 [R1+0x1330], R18 ;  /* 0x0013301201007387 */ /* 0x0001e80000100a00 */
[----:B------:R-:W4:Y:S04]  /*bff60*/  LDL.LU R32, [R1+0xe4c] ;  /* 0x000e4c0001207983 */ /* 0x000f280000300800 */
[----:B------:R-:W4:Y:S04]  /*bff70*/  LDL.LU R33, [R1+0xe30] ;  /* 0x000e300001217983 */ /* 0x000f280000300800 */
[----:B------:R-:W4:Y:S04]  /*bff80*/  LDL.LU R34, [R1+0xe34] ;  /* 0x000e340001227983 */ /* 0x000f280000300800 */
[----:B------:R-:W4:Y:S04]  /*bff90*/  LDL.LU R35, [R1+0xe38] ;  /* 0x000e380001237983 */ /* 0x000f280000300800 */
[----:B------:R-:W4:Y:S01]  /*bffa0*/  LDL.LU R36, [R1+0xe3c] ;  /* 0x000e3c0001247983 */ /* 0x000f220000300800 */
[----:B0-----:R-:W-:-:S02]  /*bffb0*/  IADD3 R18, P1, R20, R5, RZ ;  /* 0x0000000514127210 */ /* 0x001fc40007f3e0ff */
[----:B---3--:R-:W-:-:S05]  /*bffc0*/  F2FP.SATFINITE.E5M2.F32.PACK_AB_MERGE_C R19, R42, R41, RZ ;  /* 0x000000292a13723e */ /* 0x008fca00048060ff */
[----:B------:R0:W-:Y:S04]  /*bffd0*/  STL [R1+0x5798], R19 ;  /* 0x0057981301007387 */ /* 0x0001e80000100800 */
[----:B------:R-:W3:Y:S04]  /*bffe0*/  LDL.LU R39, [R1+0xe20] ;  /* 0x000e200001277983 */ /* 0x000ee80000300800 */
[----:B------:R-:W3:Y:S04]  /*bfff0*/  LDL.LU R40, [R1+0xe24] ;  /* 0x000e240001287983 */ /* 0x000ee80000300800 */
[----:B------:R-:W3:Y:S04]  /*c0000*/  LDL.LU R41, [R1+0xe28] ;  /* 0x000e280001297983 */ /* 0x000ee80000300800 */
[----:B------:R-:W3:Y:S01]  /*c0010*/  LDL.LU R42, [R1+0xe2c] ;  /* 0x000e2c00012a7983 */ /* 0x000ee20000300800 */
[----:B0-----:R-:W-:Y:S01]  /*c0020*/  IMAD.X R19, R21, 0x1, R6, P1 ;  /* 0x0000000115137824 */ /* 0x001fe200008e0606 */
[----:B--2---:R-:W-:-:S05]  /*c0030*/  F2FP.SATFINITE.E5M2.F32.PACK_AB_MERGE_C R49, R22, R43, RZ ;  /* 0x0000002b1631723e */ /* 0x004fca00048060ff */
[----:B------:R-:W-:Y:S04]  /*c0040*/  STL [R1+0x5794], R49 ;  /* 0x0057943101007387 */ /* 0x000fe80000100800 */
[----:B------:R-:W2:Y:S04]  /*c0050*/  LDL.LU R37, [R1+0xe10] ;  /* 0x000e100001257983 */ /* 0x000ea80000300800 */
[----:B------:R-:W2:Y:S04]  /*c0060*/  LDL.LU R38, [R1+0xe14] ;  /* 0x000e140001267983 */ /* 0x000ea80000300800 */
[----:B------:R-:W2:Y:S04]  /*c0070*/  LDL.LU R43, [R1+0xe18] ;  /* 0x000e1800012b7983 */ /* 0x000ea80000300800 */
[----:B------:R0:W-:Y:S04]  /*c0080*/  STL.64 [R1+0x1328], R18 ;  /* 0x0013281201007387 */ /* 0x0001e80000100a00 */
[----:B------:R-:W2:Y:S01]  /*c0090*/  LDL.LU R22, [R1+0xe1c] ;  /* 0x000e1c0001167983 */ /* 0x000ea20000300800 */
[----:B0-----:R-:W-:-:S05]  /*c00a0*/  IADD3 R18, P1, R20, R7, RZ ;  /* 0x0000000714127210 */ /* 0x001fca0007f3e0ff */
[----:B------:R-:W-:Y:S01]  /*c00b0*/  IMAD.X R19, R21, 0x1, R8, P1 ;  /* 0x0000000115137824 */ /* 0x000fe200008e0608 */
[----:B------:R-:W-:Y:S02]  /*c00c0*/  F2FP.SATFINITE.E5M2.F32.PACK_AB_MERGE_C R60, R48, R59, RZ ;  /* 0x0000003b303c723e */ /* 0x000fe400048060ff */
[----:B------:R-:W-:-:S03]  /*c00d0*/  F2FP.SATFINITE.E5M2.F32.PACK_AB_MERGE_C R17, R24, R23, RZ ;  /* 0x000000171811723e */ /* 0x000fc600048060ff */
[----:B------:R-:W-:Y:S01]  /*c00e0*/  STL [R1+0x57a4], R60 ;  /* 0x0057a43c01007387 */ /* 0x000fe20000100800 */
[----:B------:R-:W-:-:S03]  /*c00f0*/  F2FP.SATFINITE.E5M2.F32.PACK_AB_MERGE_C R57, R26, R25, RZ ;  /* 0x000000191a39723e */ /* 0x000fc600048060ff */
[----:B------:R-:W-:Y:S04]  /*c0100*/  STL [R1+0x308], R17 ;  /* 0x0003081101007387 */ /* 0x000fe80000100800 */
[----:B------:R-:W-:Y:S04]  /*c0110*/  STL [R1+0x57d4], R57 ;  /* 0x0057d43901007387 */ /* 0x000fe80000100800 */
[----:B------:R0:W-:Y:S01]  /*c0120*/  STL.64 [R1+0x1320], R18 ;  /* 0x0013201201007387 */ /* 0x0001e20000100a00 */
[----:B----4-:R-:W-:Y:S02]  /*c0130*/  F2FP.SATFINITE.E5M2.F32.PACK_AB_MERGE_C R55, R28, R27, RZ ;  /* 0x0000001b1c37723e */ /* 0x010fe400048060ff */
[----:B0-----:R-:W-:-:S02]  /*c0140*/  IADD3 R18, P1, R20, R9, RZ ;  /* 0x0000000914127210 */ /* 0x001fc40007f3e0ff */
[----:B------:R-:W-:-:S03]  /*c0150*/  F2FP.SATFINITE.E5M2.F32.PACK_AB_MERGE_C R53, R30, R29, RZ ;  /* 0x0000001d1e35723e */ /* 0x000fc600048060ff */
[----:B------:R-:W-:Y:S01]  /*c0160*/  IMAD.X R19, R21, 0x1, R10, P1 ;  /* 0x0000000115137824 */ /* 0x000fe200008e060a */
[----:B------:R-:W-:Y:S04]  /*c0170*/  STL [R1+0x57cc], R55 ;  /* 0x0057cc3701007387 */ /* 0x000fe80000100800 */
[----:B------:R-:W-:Y:S04]  /*c0180*/  STL [R1+0x57ec], R53 ;  /* 0x0057ec3501007387 */ /* 0x000fe80000100800 */
[----:B------:R0:W-:Y:S01]  /*c0190*/  STL.64 [R1+0x1318], R18 ;  /* 0x0013181201007387 */ /* 0x0001e20000100a00 */
[----:B------:R-:W-:-:S02]  /*c01a0*/  F2FP.SATFINITE.E5M2.F32.PACK_AB_MERGE_C R51, R32, R31, RZ ;  /* 0x0000001f2033723e */ /* 0x000fc400048060ff */
[----:B0-----:R-:W-:-:S03]  /*c01b0*/  IADD3 R18, P1, R20, R11, RZ ;  /* 0x0000000b14127210 */ /* 0x001fc60007f3e0ff */
[----:B------:R-:W-:Y:S02]  /*c01c0*/  STL [R1+0x57f0], R51 ;  /* 0x0057f03301007387 */ /* 0x000fe40000100800 */
[----:B------:R-:W-:Y:S01]  /*c01d0*/  IMAD.X R19, R21, 0x1, R12, P1 ;  /* 0x0000000115137824 */ /* 0x000fe200008e060c */
[----:B------:R-:W-:-:S04]  /*c01e0*/  F2FP.SATFINITE.E5M2.F32.PACK_AB_MERGE_C R23, R34, R33, RZ ;  /* 0x000000212217723e */ /* 0x000fc800048060ff */
[----:B------:R0:W-:Y:S01]  /*c01f0*/  STL.64 [R1+0x1310], R18 ;  /* 0x0013101201007387 */ /* 0x0001e20000100a00 */
[----:B------:R-:W-:-:S03]  /*c0200*/  F2FP.SATFINITE.E5M2.F32.PACK_AB_MERGE_C R17, R36, R35, RZ ;  /* 0x000000232411723e */ /* 0x000fc600048060ff */
        /* <DEDUP_REMOVED lines=10> */
[----:B------:R-:W3:Y:S01]  /*c02b0*/  LDL.LU R40, [R1+0xe04] ;  /* 0x000e040001287983 */ /* 0x000ee20000300800 */
[----:B0-----:R-:W-:-:S03]  /*c02c0*/  F2FP.SATFINITE.E5M2.F32.PACK_AB_MERGE_C R17, R42, R41, RZ ;  /* 0x000000292a11723e */ /* 0x001fc600048060ff */
[----:B------:R-:W-:Y:S04]  /*c02d0*/  STL.64 [R1+0x1300], R18 ;  /* 0x0013001201007387 */ /* 0x000fe80000100a00 */
[----:B------:R2:W-:Y:S04]  /*c02e0*/  STL [R1+0x260], R17 ;  /* 0x0002601101007387 */ /* 0x0005e80000100800 */
[----:B------:R-:W4:Y:S04]  /*c02f0*/  LDL.LU R41, [R1+0xe08] ;  /* 0x000e080001297983 */ /* 0x000f280000300800 */
[----:B------:R-:W4:Y:S01]  /*c0300*/  LDL.LU R42, [R1+0xe0c] ;  /* 0x000e0c00012a7983 */ /* 0x000f220000300800 */
[----:B--2---:R-:W-:-:S05]  /*c0310*/  F2FP.SATFINITE.E5M2.F32.PACK_AB_MERGE_C R17, R38, R37, RZ ;  /* 0x000000252611723e */ /* 0x004fca00048060ff */
[----:B------:R0:W-:Y:S04]  /*c0320*/  STL [R1+0x22c], R17 ;  /* 0x00022c1101007387 */ /* 0x0001e80000100800 */
[----:B------:R-:W2:Y:S01]  /*c0330*/  LDL.LU R18, [R1+0xdf0] ;  /* 0x000df00001127983 */ /* 0x000ea20000300800 */
[----:B------:R-:W-:-:S03]  /*c0340*/  F2FP.SATFINITE.E5M2.F32.PACK_AB_MERGE_C R19, R22, R43, RZ ;  /* 0x0000002b1613723e */ /* 0x000fc600048060ff */
[----:B0-----:R-:W2:Y:S04]  /*c0350*/  LDL.LU R17, [R1+0xdf4] ;  /* 0x000df40001117983 */ /* 0x001ea80000300800 */
        /* <DEDUP_REMOVED lines=26> */
[----:B------:R-:W-:Y:S01]  /*c0500*/  STL.64 [R1+0x12f8], R44 ;  /* 0x0012f82c01007387 */ /* 0x000fe20000100a00 */
[----:B---3--:R-:W-:Y:S02]  /*c0510*/  F2FP.SATFINITE.E5M2.F32.PACK_AB_MERGE_C R39, R40, R39, RZ ;  /* 0x000000272827723e */ /* 0x008fe400048060ff */
[----:B------:R-:W-:-:S03]  /*c0520*/  IADD3 R40, P1, R20, R3, RZ ;  /* 0x0000000314287210 */ /* 0x000fc60007f3e0ff */
[----:B------:R0:W-:Y:S01]  /*c0530*/  STL [R1+0x200], R39 ;  /* 0x0002002701007387 */ /* 0x0001e20000100800 */
[----:B----4-:R-:W-:Y:S01]  /*c0540*/  F2FP.SATFINITE.E5M2.F32.PACK_AB_MERGE_C R19, R42, R41, RZ ;  /* 0x000000292a13723e */ /* 0x010fe200048060ff */
[----:B------:R-:W-:-:S04]  /*c0550*/  IMAD.X R41, R21, 0x1, R4, P1 ;  /* 0x0000000115297824 */ /* 0x000fc800008e0604 */
[----:B------:R-:W-:Y:S04]  /*c0560*/  STL [R1+0x208], R19 ;  /* 0x0002081301007387 */ /* 0x000fe80000100800 */
[----:B0-----:R-:W3:Y:S04]  /*c0570*/  LDL.LU R39, [R1+0xda8] ;  /* 0x000da80001277983 */ /* 0x001ee80000300800 */
[----:B------:R0:W-:Y:S04]  /*c0580*/  STL.64 [R1+0x12f0], R40 ;  /* 0x0012f02801007387 */ /* 0x0001e80000100a00 */
[----:B0-----:R-:W3:Y:S04]  /*c0590*/  LDL.LU R40, [R1+0xdac] ;  /* 0x000dac0001287983 */ /* 0x001ee80000300800 */
[----:B------:R-:W4:Y:S04]  /*c05a0*/  LDL.LU R41, [R1+0xd90] ;  /* 0x000d900001297983 */ /* 0x000f280000300800 */
[----:B------:R-:W4:Y:S01]  /*c05b0*/  LDL.LU R42, [R1+0xd94] ;  /* 0x000d9400012a7983 */ /* 0x000f220000300800 */
[----:B--2---:R-:W-:-:S05]  /*c05c0*/  F2FP.SATFINITE.E5M2.F32.PACK_AB_MERGE_C R44, R17, R18, RZ ;  /* 0x00000012112c723e */ /* 0x004fca00048060ff */
[----:B------:R-:W-:Y:S01]  /*c05d0*/  STL [R1+0x1c8], R44 ;  /* 0x0001c82c01007387 */ /* 0x000fe20000100800 */
[----:B------:R-:W-:-:S05]  /*c05e0*/  F2FP.SATFINITE.E5M2.F32.PACK_AB_MERGE_C R17, R48, R59, RZ ;  /* 0x0000003b3011723e */ /* 0x000fca00048060ff */
        /* <DEDUP_REMOVED lines=33> */
[----:B------:R-:W2:Y:S04]  /*c0800*/  LDL.LU R59, [R1+0xd80] ;  /* 0x000d8000013b7983 */ /* 0x000ea80000300800 */
[----:B------:R-:W2:Y:S01]  /*c0810*/  LDL.LU R48, [R1+0xd84] ;  /* 0x000d840001307983 */ /* 0x000ea20000300800 */
[----:B0-----:R-:W-:-:S03]  /*c0820*/  F2FP.SATFINITE.E5M2.F32.PACK_AB_MERGE_C R17, R38, R37, RZ ;  /* 0x000000252611723e */ /* 0x001fc600048060ff */
[----:B------:R0:W-:Y:S04]  /*c0830*/  STL.64 [R1+0x12c8], R18 ;  /* 0x0012c81201007387 */ /* 0x0001e80000100a00 */
[----:B------:R-:W-:Y:S04]  /*c0840*/  STL [R1+0x58], R17 ;  /* 0x0000581101007387 */ /* 0x000fe80000100800 */
[----:B------:R-:W2:Y:S01]  /*c0850*/  LDL.LU R33, [R1+0xd88] ;  /* 0x000d880001217983 */ /* 0x000ea20000300800 */
[----:B0-----:R-:W-:-:S03]  /*c0860*/  IADD3 R18, P1, R20, R14, RZ ;  /* 0x0000000e14127210 */ /* 0x001fc60007f3e0ff */
[----:B------:R-:W2:Y:S02]  /*c0870*/  LDL.LU R34, [R1+0xd8c] ;  /* 0x000d8c0001227983 */ /* 0x000ea40000300800 */
[----:B------:R-:W-:-:S05]  /*c0880*/  IMAD.X R19, R21, 0x1, R16, P1 ;  /* 0x0000000115137824 */ /* 0x000fca00008e0610 */
[----:B------:R3:W-:Y:S02]  /*c0890*/  STL.64 [R1+0x12c0], R18 ;  /* 0x0012c01201007387 */ /* 0x0007e40000100a00 */
[----:B---3--:R-:W-:Y:S02]  /*c08a0*/  F2FP.SATFINITE.E5M2.F32.PACK_AB_MERGE_C R18, R40, R39, RZ ;  /* 0x000000272812723e */ /* 0x008fe400048060ff */
[----:B------:R-:W3:Y:S04]  /*c08b0*/  LDL.LU R39, [R1+0x720] ;  /* 0x0007200001277983 */ /* 0x000ee80000300800 */
[----:B------:R-:W-:Y:S01]  /*c08c0*/  STL [R1+0x5c], R18 ;  /* 0x00005c1201007387 */ /* 0x000fe20000100800 */
[----:B----4-:R-:W-:-:S03]  /*c08d0*/  F2FP.SATFINITE.E5M2.F32.PACK_AB_MERGE_C R17, R42, R41, RZ ;  /* 0x000000292a11723e */ /* 0x010fc600048060ff */
[----:B------:R-:W3:Y:S04]  /*c08e0*/  LDL.LU R40, [R1+0x724] ;  /* 0x0007240001287983 */ /* 0x000ee80000300800 */
[----:B------:R2:W-:Y:S04]  /*c08f0*/  STL [R1+0x48], R17 ;  /* 0x0000481101007387 */ /* 0x0005e80000100800 */
[----:B------:R-:W4:Y:S04]  /*c0900*/  LDL.LU R41, [R1+0x728] ;  /* 0x0007280001297983 */ /* 0x000f280000300800 */
[----:B------:R-:W4:Y:S04]  /*c0910*/  LDL.LU R42, [R1+0x72c] ;  /* 0x00072c00012a7983 */ /* 0x000f280000300800 */
        /* <DEDUP_REMOVED lines=19> */
[----:B------:R-:W2:Y:S01]  /*c0a50*/  LDL.LU R36, [R1+0xd44] ;  /* 0x000d440001247983 */ /* 0x000ea20000300800 */
[----:B------:R-:W-:-:S03]  /*c0a60*/  IMAD.X R19, R21, 0x1, R2, P1 ;  /* 0x0000000115137824 */ /* 0x000fc600008e0602 */
[----:B------:R-:W2:Y:S04]  /*c0a70*/  LDL.LU R37, [R1+0xd48] ;  /* 0x000d480001257983 */ /* 0x000ea80000300800 */
[----:B------:R-:W2:Y:S04]  /*c0a80*/  LDL.LU R38, [R1+0xd4c] ;  /* 0x000d4c0001267983 */ /* 0x000ea80000300800 */
[----:B------:R0:W-:Y:S02]  /*c0a90*/  STL.64 [R1+0x12b8], R18 ;  /* 0x0012b81201007387 */ /* 0x0001e40000100a00 */
[----:B0-----:R-:W-:-:S05]  /*c0aa0*/  IADD3 R18, P1, R20, R3, RZ ;  /* 0x0000000314127210 */ /* 0x001fca0007f3e0ff */
[----:B------:R-:W-:Y:S01]  /*c0ab0*/  IMAD.X R19, R21, 0x1, R4, P1 ;  /* 0x0000000115137824 */ /* 0x000fe200008e0604 */
[----:B------:R-:W-:-:S05]  /*c0ac0*/  F2FP.SATFINITE.E5M2.F32.PACK_AB_MERGE_C R44, R48, R59, RZ ;  /* 0x0000003b302c723e */ /* 0x000fca00048060ff */
[----:B------:R-:W-:Y:S01]  /*c0ad0*/  STL [R1+0x38], R44 ;  /* 0x0000382c01007387 */ /* 0x000fe20000100800 */
[----:B------:R-:W-:-:S05]  /*c0ae0*/  F2FP.SATFINITE.E5M2.F32.PACK_AB_MERGE_C R17, R34, R33, RZ ;  /* 0x000000212211723e */ /* 0x000fca00048060ff */
[----:B------:R-:W-:Y:S04]  /*c0af0*/  STL [R1+0x44], R17 ;  /* 0x0000441101007387 */ /* 0x000fe80000100800 */
        /* <DEDUP_REMOVED lines=11> */
[----:B------:R-:W4:Y:S01]  /*c0bb0*/  LDL.LU R41, [R1+0xd20] ;  /* 0x000d200001297983 */ /* 0x000f220000300800 */
[----:B------:R-:W-:-:S03]  /*c0bc0*/  F2FP.SATFINITE.E5M2.F32.PACK_AB_MERGE_C R23, R24, R23, RZ ;  /* 0x000000171817723e */ /* 0x000fc600048060ff */
[----:B------:R-:W4:Y:S04]  /*c0bd0*/  LDL.LU R42, [R1+0xd24] ;  /* 0x000d2400012a7983 */ /* 0x000f280000300800 */
[----:B------:R-:W-:Y:S04]  /*c0be0*/  STL.64 [R1+0x12a8], R18 ;  /* 0x0012a81201007387 */ /* 0x000fe80000100a00 */
[----:B------:R-:W-:Y:S01]  /*c0bf0*/  STL [R1+0x1e6c], R23 ;  /* 0x001e6c1701007387 */ /* 0x000fe20000100800 */
[----:B--2---:R-:W-:-:S05]  /*c0c00*/  F2FP.SATFINITE.E5M2.F32.PACK_AB_MERGE_C R17, R26, R25, RZ ;  /* 0x000000191a11723e */ /* 0x004fca00048060ff */
        /* <DEDUP_REMOVED lines=18> */
[----:B------:R-:W-:Y:S04]  /*c0d30*/  STL [R1+0x1b88], R17 ;  /* 0x001b881101007387 */ /* 0x000fe80000100800 */
[----:B------:R0:W-:Y:S02]  /*c0d40*/  STL.64 [R1+0x12a0], R18 ;  /* 0x0012a01201007387 */ /* 0x0001e40000100a00 */
[----:B0-----:R-:W-:-:S02]  /*c0d50*/  F2FP.SATFINITE.E5M2.F32.PACK_AB_MERGE_C R18, R36, R35, RZ ;  /* 0x000000232412723e */ /* 0x001fc400048060ff */
[----:B------:R-:W2:Y:S01]  /*c0d60*/  LDL.LU R35, [R1+0xd10] ;  /* 0x000d100001237983 */ /* 0x000ea20000300800 */
[----:B------:R-:W-:-:S03]  /*c0d70*/  F2FP.SATFINITE.E5M2.F32.PACK_AB_MERGE_C R17, R38, R37, RZ ;  /* 0x000000252611723e */ /* 0x000fc600048060ff */
[----:B------:R0:W-:Y:S04]  /*c0d80*/  STL [R1+0x1adc], R18 ;  /* 0x001adc1201007387 */ /* 0x0001e80000100800 */
[----:B------:R-:W2:Y:S01]  /*c0d90*/  LDL.LU R36, [R1+0xd14] ;  /* 0x000d140001247983 */ /* 0x000ea20000300800 */
[----:B0-----:R-:W-:-:S03]  /*c0da0*/  IADD3 R18, P1, R20, R13, RZ ;  /* 0x0000000d14127210 */ /* 0x001fc60007f3e0ff */
[----:B------:R0:W-:Y:S02]  /*c0db0*/  STL [R1+0x1aec], R17 ;  /* 0x001aec1101007387 */ /* 0x0001e40000100800 */
[----:B------:R-:W-:Y:S02]  /*c0dc0*/  IMAD.X R19, R21, 0x1, R15, P1 ;  /* 0x0000000115137824 */ /* 0x000fe400008e060f */
[----:B------:R-:W2:Y:S04]  /*c0dd0*/  LDL.LU R37, [R1+0xd18] ;  /* 0x000d180001257983 */ /* 0x000ea80000300800 */
[----:B------:R-:W2:Y:S04]  /*c0de0*/  LDL.LU R38, [R1+0xd1c] ;  /* 0x000d1c0001267983 */ /* 0x000ea80000300800 */
        /* <DEDUP_REMOVED lines=11> */
[----:B------:R-:W3:Y:S04]  /*c0ea0*/  LDL.LU R26, [R1+0xd0c] ;  /* 0x000d0c00011a7983 */ /* 0x000ee80000300800 */
[----:B------:R-:W3:Y:S04]  /*c0eb0*/  LDL.LU R39, [R1+0xcf0] ;  /* 0x000cf00001277983 */ /* 0x000ee80000300800 */
[----:B------:R-:W3:Y:S01]  /*c0ec0*/  LDL.LU R40, [R1+0xcf4] ;  /* 0x000cf40001287983 */ /* 0x000ee20000300800 */
[----:B----4-:R-:W-:-:S05]  /*c0ed0*/  F2FP.SATFINITE.E5M2.F32.PACK_AB_MERGE_C R17, R42, R41, RZ ;  /* 0x000000292a11723e */ /* 0x010fca00048060ff */
        /* <DEDUP_REMOVED lines=9> */
[----:B------:R-:W-:Y:S01]  /*c0f70*/  VIADD R20, R20, UR6 ;  /* 0x0000000614147c36 */ /* 0x000fe20008000000 */
[----:B------:R-:W-:-:S02]  /*c0f80*/  ULDC UR6, c[0x0][0x248] ;  /* 0x0000920000067ab9 */ /* 0x000fc40000000800 */
[----:B------:R-:W2:Y:S02]  /*c0f90*/  LDL.LU R29, [R1+0xcd0] ;  /* 0x000cd000011d7983 */ /* 0x000ea40000300800 */
[----:B------:R-:W-:Y:S02]  /*c0fa0*/  SHF.R.S32.HI R21, RZ, 0x1f, R20 ;  /* 0x0000001fff157819 */ /* 0x000fe40000011414 */
[----:B------:R-:W-:Y:S01]  /*c0fb0*/  IADD3 R18, P1, R20, R0, RZ ;  /* 0x0000000014127210 */ /* 0x000fe20007f3e0ff */
[----:B------:R-:W2:Y:S04]  /*c0fc0*/  LDL.LU R30, [R1+0xcd4] ;  /* 0x000cd400011e7983 */ /* 0x000ea80000300800 */
[----:B------:R-:W-:Y:S01]  /*c0fd0*/  IMAD.X R19, R21, 0x1, R2, P1 ;  /* 0x0000000115137824 */ /* 0x000fe200008e0602 */
[----:B------:R-:W2:Y:S04]  /*c0fe0*/  LDL.LU R31, [R1+0xcd8] ;  /* 0x000cd800011f7983 */ /* 0x000ea80000300800 */
[----:B------:R-:W2:Y:S04]  /*c0ff0*/  LDL.LU R32, [R1+0xcdc] ;  /* 0x000cdc0001207983 */ /* 0x000ea80000300800 */
[----:B------:R0:W-:Y:S04]  /*c1000*/  STL.64 [R1+0x1270], R18 ;  /* 0x0012701201007387 */ /* 0x0001e80000100a00 */
[----:B------:R-:W2:Y:S01]  /*c1010*/  LDL.LU R33, [R1+0xcc0] ;  /* 0x000cc00001217983 */ /* 0x000ea20000300800 */
[----:B0-----:R-:W-:-:S05]  /*c1020*/  F2FP.SATFINITE.E5M2.F32.PACK_AB_MERGE_C R18, R36, R35, RZ ;  /* 0x000000232412723e */ /* 0x001fca00048060ff */
[----:B------:R0:W-:Y:S04]  /*c1030*/  STL [R1+0x728], R18 ;  /* 0x0007281201007387 */ /* 0x0001e80000100800 */
[----:B------:R-:W2:Y:S01]  /*c1040*/  LDL.LU R34, [R1+0xcc4] ;  /* 0x000cc40001227983 */ /* 0x000ea20000300800 */
[----:B------:R-:W-:Y:S02]  /*c1050*/  F2FP.SATFINITE.E5M2.F32.PACK_AB_MERGE_C R17, R38, R37, RZ ;  /* 0x000000252611723e */ /* 0x000fe400048060ff */
[----:B0-----:R-:W-:-:S03]  /*c1060*/  IADD3 R18, P1, R20, R3, RZ ;  /* 0x0000000314127210 */ /* 0x001fc60007f3e0ff */
[----:B------:R-:W-:Y:S04]  /*c1070*/  STL [R1+0x72c], R17 ;  /* 0x00072c1101007387 */ /* 0x000fe80000100800 */
[----:B------:R-:W2:Y:S01]  /*c1080*/  LDL.LU R35, [R1+0xcc8] ;  /* 0x000cc80001237983 */ /* 0x000ea20000300800 */
[----:B------:R-:W-:-:S03]  /*c1090*/  IMAD.X R19, R21, 0x1, R4, P1 ;  /* 0x0000000115137824 */ /* 0x000fc600008e0604 */
[----:B------:R-:W2:Y:S04]  /*c10a0*/  LDL.LU R36, [R1+0xccc] ;  /* 0x000ccc0001247983 */ /* 0x000ea80000300800 */
[----:B------:R-:W2:Y:S01]  /*c10b0*/  LDL.LU R37, [R1+0xcb0] ;  /* 0x000cb00001257983 */ /* 0x000ea20000300800 */
[----:B------:R-:W-:-:S03]  /*c10c0*/  F2FP.SATFINITE.E5M2.F32.PACK_AB_MERGE_C R23, R24, R23, RZ ;  /* 0x000000171817723e */ /* 0x000fc600048060ff */
[----:B------:R-:W2:Y:S04]  /*c10d0*/  LDL.LU R38, [R1+0xcb4] ;  /* 0x000cb40001267983 */ /* 0x000ea80000300800 */
[----:B------:R0:W-:Y:S04]  /*c10e0*/  STL.64 [R1+0x1250], R18 ;  /* 0x0012501201007387 */ /* 0x0001e80000100a00 */
[----:B------:R-:W-:Y:S01]  /*c10f0*/  STL [R1+0x720], R23 ;  /* 0x0007201701007387 */ /* 0x000fe20000100800 */
[----:B0-----:R-:W-:-:S05]  /*c1100*/  IADD3 R18, P1, R20, R5, RZ ;  /* 0x0000000514127210 */ /* 0x001fca0007f3e0ff */
[----:B------:R-:W-:Y:S01]  /*c1110*/  IMAD.X R19, R21, 0x1, R6, P1 ;  /* 0x0000000115137824 */ /* 0x000fe200008e0606 */
[----:B---3--:R-:W-:-:S05]  /*c1120*/  F2FP.SATFINITE.E5M2.F32.PACK_AB_MERGE_C R17, R26, R25, RZ ;  /* 0x000000191a11723e */ /* 0x008fca00048060ff */
[----:B------:R0:W-:Y:S02]  /*c1130*/  STL [R1+0x724], R17 ;  /* 0x0007241101007387 */ /* 0x0001e40000100800 */
[----:B0-----:R-:W-:Y:S02]  /*c1140*/  F2FP.SATFINITE.E5M2.F32.PACK_AB_MERGE_C R17, R40, R39, RZ ;  /* 0x000000272811723e */ /* 0x001fe400048060ff */
[----:B------:R-:W3:Y:S04]  /*c1150*/  LDL.LU R39, [R1+0xcb8] ;  /* 0x000cb80001277983 */ /* 0x000ee80000300800 */
[----:B------:R-:W3:Y:S04]  /*c1160*/  LDL.LU R40, [R1+0xcbc] ;  /* 0x000cbc0001287983 */ /* 0x000ee80000300800 */
[----:B------:R0:W-:Y:S04]  /*c1170*/  STL.64 [R1+0x1268], R18 ;  /* 0x0012681201007387 */ /* 0x0001e80000100a00 */
[----:B------:R4:W-:Y:S01]  /*c1180*/  STL [R1+0x39c], R17 ;  /* 0x00039c1101007387 */ /* 0x0009e20000100800 */
[----:B0-----:R-:W-:-:S02]  /*c1190*/  IADD3 R18, P1, R20, R7, RZ ;  /* 0x0000000714127210 */ /* 0x001fc40007f3e0ff */
[----:B----4-:R-:W-:-:S03]  /*c11a0*/  F2FP.SATFINITE.E5M2.F32.PACK_AB_MERGE_C R17, R42, R41, RZ ;  /* 0x000000292a11723e */ /* 0x010fc600048060ff */
[----:B------:R-:W-:Y:S02]  /*c11b0*/  IMAD.X R19, R21, 0x1, R8, P1 ;  /* 0x0000000115137824 */ /* 0x000fe400008e0608 */
[----:B------:R-:W-:Y:S04]  /*c11c0*/  STL [R1+0x460], R17 ;  /* 0x0004601101007387 */ /* 0x000fe80000100800 */
[----:B------:R-:W4:Y:S04]  /*c11d0*/  LDL.LU R41, [R1+0xca0] ;  /* 0x000ca00001297983 */ /* 0x000f280000300800 */
[----:B------:R-:W4:Y:S04]  /*c11e0*/  LDL.LU R42, [R1+0xca4] ;  /* 0x000ca400012a7983 */ /* 0x000f280000300800 */
[----:B------:R0:W-:Y:S02]  /*c11f0*/  STL.64 [R1+0x1278], R18 ;  /* 0x0012781201007387 */ /* 0x0001e40000100a00 */
[----:B0-----:R-:W-:-:S02]  /*c1200*/  F2FP.SATFINITE.E5M2.F32.PACK_AB_MERGE_C R18, R28, R27, RZ ;  /* 0x0000001b1c12723e */ /* 0x001fc400048060ff */
[----:B--2---:R-:W-:Y:S02]  /*c1210*/  F2FP.SATFINITE.E5M2.F32.PACK_AB_MERGE_C R17, R22, R43, RZ ;  /* 0x0000002b1611723e */ /* 0x004fe400048060ff */
        /* <DEDUP_REMOVED lines=18> */
[----:B0-----:R-:W-:-:S02]  /*c1340*/  IADD3 R18, P1, R20, R13, RZ ;  /* 0x0000000d14127210 */ /* 0x001fc40007f3e0ff */
[----:B------:R-:W-:-:S03]  /*c1350*/  F2FP.SATFINITE.E5M2.F32.PACK_AB_MERGE_C R23, R34, R33, RZ ;  /* 0x000000212217723e */ /* 0x000fc600048060ff */
[----:B------:R-:W-:Y:S02]  /*c1360*/  IMAD.X R19, R21, 0x1, R15, P1 ;  /* 0x0000000115137824 */ /* 0x000fe400008e060f */
[----:B------:R-:W-:Y:S01]  /*c1370*/  STL [R1+0x30c], R23 ;  /* 0x00030c1701007387 */ /* 0x000fe20000100800 */
[----:B------:R-:W-:-:S05]  /*c1380*/  F2FP.SATFINITE.E5M2.F32.PACK_AB_MERGE_C R17, R36, R35, RZ ;  /* 0x000000232411723e */ /* 0x000fca00048060ff */
[----:B------:R0:W-:Y:S04]  /*c1390*/  STL [R1+0x318], R17 ;  /* 0x0003181101007387 */ /* 0x0001e80000100800 */
[----:B------:R-:W2:Y:S04]  /*c13a0*/  LDL.LU R33, [R1+0xc80] ;  /* 0x000c800001217983 */ /* 0x000ea80000300800 */
[----:B------:R-:W2:Y:S01]  /*c13b0*/  LDL.LU R34, [R1+0xc84] ;  /* 0x000c840001227983 */ /* 0x000ea20000300800 */
[----:B0-----:R-:W-:-:S03]  /*c13c0*/  F2FP.SATFINITE.E5M2.F32.PACK_AB_MERGE_C R17, R38, R37, RZ ;  /* 0x000000252611723e */ /* 0x001fc600048060ff */
[----:B------:R0:W-:Y:S04]  /*c13d0*/  STL.64 [R1+0x1258], R18 ;  /* 0x0012581201007387 */ /* 0x0001e80000100a00 */
[----:B------:R-:W-:Y:S04]  /*c13e0*/  STL [R1+0x2e0], R17 ;  /* 0x0002e01101007387 */ /* 0x000fe80000100800 */
[----:B------:R-:W2:Y:S04]  /*c13f0*/  LDL.LU R36, [R1+0xc88] ;  /* 0x000c880001247983 */ /* 0x000ea80000300800 */
[----:B------:R-:W2:Y:S04]  /*c1400*/  LDL.LU R37, [R1+0xc8c] ;  /* 0x000c8c0001257983 */ /* 0x000ea80000300800 */
[----:B------:R-:W2:Y:S04]  /*c1410*/  LDL.LU R35, [R1+0xc70] ;  /* 0x000c700001237983 */ /* 0x000ea80000300800 */
[----:B------:R-:W2:Y:S01]  /*c1420*/  LDL.LU R38, [R1+0xc74] ;  /* 0x000c740001267983 */ /* 0x000ea20000300800 */
[----:B0-----:R-:W-:-:S05]  /*c1430*/  IADD3 R18, P1, R20, R14, RZ ;  /* 0x0000000e14127210 */ /* 0x001fca0007f3e0ff */
[----:B------:R-:W-:-:S05]  /*c1440*/  IMAD.X R19, R21, 0x1, R16, P1 ;  /* 0x0000000115137824 */ /* 0x000fca00008e0610 */
[----:B------:R0:W-:Y:S01]  /*c1450*/  STL.64 [R1+0x1248], R18 ;  /* 0x0012481201007387 */ /* 0x0001e20000100a00 */
[----:B------:R-:W-:Y:S01]  /*c1460*/  VIADD R20, R20, UR6 ;  /* 0x0000000614147c36 */ /* 0x000fe20008000000 */
[----:B------:R-:W-:-:S04]  /*c1470*/  ULDC UR6, c[0x0][0x248] ;  /* 0x0000920000067ab9 */ /* 0x000fc80000000800 */
[----:B------:R-:W-:Y:S02]  /*c1480*/  SHF.R.S32.HI R21, RZ, 0x1f, R20 ;  /* 0x0000001fff157819 */ /* 0x000fe40000011414 */
[----:B0-----:R-:W-:-:S05]  /*c1490*/  IADD3 R18, P1, R20, R0, RZ ;  /* 0x0000000014127210 */ /* 0x001fca0007f3e0ff */
[----:B------:R-:W-:Y:S01]  /*c14a0*/  IMAD.X R19, R21, 0x1, R2, P1 ;  /* 0x0000000115137824 */ /* 0x000fe200008e0602 */
[----:B---3--:R-:W-:-:S05]  /*c14b0*/  F2FP.SATFINITE.E5M2.F32.PACK_AB_MERGE_C R17, R40, R39, RZ ;  /* 0x000000272811723e */ /* 0x008fca00048060ff */
[----:B------:R2:W-:Y:S04]  /*c14c0*/  STL [R1+0x2e4], R17 ;  /* 0x0002e41101007387 */ /* 0x0005e80000100800 */
[----:B------:R-:W3:Y:S04]  /*c14d0*/  LDL.LU R39, [R1+0xc78] ;  /* 0x000c780001277983 */ /* 0x000ee80000300800 */
[----:B------:R-:W3:Y:S01]  /*c14e0*/  LDL.LU R40, [R1+0xc7c] ;  /* 0x000c7c0001287983 */ /* 0x000ee20000300800 */
[----:B----4-:R-:W-:-:S05]  /*c14f0*/  F2FP.SATFINITE.E5M2.F32.PACK_AB_MERGE_C R50, R42, R41, RZ ;  /* 0x000000292a32723e */ /* 0x010fca00048060ff */
[----:B------:R-:W-:Y:S01]  /*c1500*/  STL [R1+0x57a0], R50 ;  /* 0x0057a03201007387 */ /* 0x000fe20000100800 */
[----:B--2---:R-:W-:-:S05]  /*c1510*/  F2FP.SATFINITE.E5M2.F32.PACK_AB_MERGE_C R17, R22, R43, RZ ;  /* 0x0000002b1611723e */ /* 0x004fca00048060ff */
[----:B------:R-:W-:Y:S04]  /*c1520*/  STL [R1+0x2a8], R17 ;  /* 0x0002a81101007387 */ /* 0x000fe80000100800 */
[----:B------:R-:W2:Y:S04]  /*c1530*/  LDL.LU R41, [R1+0xc60] ;  /* 0x000c600001297983 */ /* 0x000ea80000300800 */
[----:B------:R-:W2:Y:S04]  /*c1540*/  LDL.LU R42, [R1+0xc64] ;  /* 0x000c6400012a7983 */ /* 0x000ea80000300800 */
[----:B------:R-:W4:Y:S04]  /*c1550*/  LDL.LU R43, [R1+0xc68] ;  /* 0x000c6800012b7983 */ /* 0x000f280000300800 */
[----:B------:R0:W-:Y:S04]  /*c1560*/  STL.64 [R1+0x1238], R18 ;  /* 0x0012381201007387 */ /* 0x0001e80000100a00 */
[----:B------:R-:W4:Y:S01]  /*c1570*/  LDL.LU R22, [R1+0xc6c] ;  /* 0x000c6c0001167983 */ /* 0x000f220000300800 */
[----:B0-----:R-:W-:-:S02]  /*c1580*/  IADD3 R18, P1, R20, R3, RZ ;  /* 0x0000000314127210 */ /* 0x001fc40007f3e0ff */
[----:B------:R-:W-:-:S03]  /*c1590*/  F2FP.SATFINITE.E5M2.F32.PACK_AB_MERGE_C R47, R30, R29, RZ ;  /* 0x0000001d1e2f723e */ /* 0x000fc600048060ff */
[----:B------:R-:W-:Y:S02]  /*c15a0*/  IMAD.X R19, R21, 0x1, R4, P1 ;  /* 0x0000000115137824 */ /* 0x000fe400008e0604 */
[----:B------:R-:W-:Y:S01]  /*c15b0*/  STL [R1+0x57a8], R47 ;  /* 0x0057a82f01007387 */ /* 0x000fe20000100800 */
[----:B------:R-:W-:-:S05]  /*c15c0*/  F2FP.SATFINITE.E5M2.F32.PACK_AB_MERGE_C R45, R32, R31, RZ ;  /* 0x0000001f202d723e */ /* 0x000fca00048060ff */
[----:B------:R-:W-:Y:S04]  /*c15d0*/  STL [R1+0x57f4], R45 ;  /* 0x0057f42d01007387 */ /* 0x000fe80000100800 */
[----:B------:R-:W4:Y:S04]  /*c15e0*/  LDL.LU R29, [R1+0xc50] ;  /* 0x000c5000011d7983 */ /* 0x000f280000300800 */
[----:B------:R-:W4:Y:S04]  /*c15f0*/  LDL.LU R30, [R1+0xc54] ;  /* 0x000c5400011e7983 */ /* 0x000f280000300800 */
[----:B------:R-:W4:Y:S04]  /*c1600*/  LDL.LU R31, [R1+0xc58] ;  /* 0x000c5800011f7983 */ /* 0x000f280000300800 */
[----:B------:R0:W-:Y:S04]  /*c1610*/  STL.64 [R1+0x1230], R18 ;  /* 0x0012301201007387 */ /* 0x0001e80000100a00 */
[----:B------:R-:W4:Y:S01]  /*c1620*/  LDL.LU R32, [R1+0xc5c] ;  /* 0x000c5c0001207983 */ /* 0x000f220000300800 */
[----:B0-----:R-:W-:-:S02]  /*c1630*/  IADD3 R18, P1, R20, R5, RZ ;  /* 0x0000000514127210 */ /* 0x001fc40007f3e0ff */
[----:B------:R-:W-:-:S05]  /*c1640*/  F2FP.SATFINITE.E5M2.F32.PACK_AB_MERGE_C R19, R34, R33, RZ ;  /* 0x000000212213723e */ /* 0x000fca00048060ff */
[----:B------:R0:W-:Y:S04]  /*c1650*/  STL [R1+0x57f8], R19 ;  /* 0x0057f81301007387 */ /* 0x0001e80000100800 */
[----:B------:R-:W4:Y:S04]  /*c1660*/  LDL.LU R33, [R1+0xc40] ;  /* 0x000c400001217983 */ /* 0x000f280000300800 */
[----:B------:R-:W4:Y:S01]  /*c1670*/  LDL.LU R34, [R1+0xc44] ;  /* 0x000c440001227983 */ /* 0x000f220000300800 */
[----:B------:R-:W-:Y:S01]  /*c1680*/  F2FP.SATFINITE.E5M2.F32.PACK_AB_MERGE_C R49, R37, R36, RZ ;  /* 0x000000242531723e */ /* 0x000fe200048060ff */
[----:B0-----:R-:W-:-:S02]  /*c1690*/  IMAD.X R19, R21, 0x1, R6, P1 ;  /* 0x0000000115137824 */ /* 0x001fc400008e0606 */
[----:B------:R-:W4:Y:S04]  /*c16a0*/  LDL.LU R36, [R1+0xc48] ;  /* 0x000c480001247983 */ /* 0x000f280000300800 */
[----:B------:R-:W4:Y:S01]  /*c16b0*/  LDL.LU R37, [R1+0xc4c] ;  /* 0x000c4c0001257983 */ /* 0x000f220000300800 */
[----:B------:R-:W-:-:S03]  /*c16c0*/  F2FP.SATFINITE.E5M2.F32.PACK_AB_MERGE_C R47, R38, R35, RZ ;  /* 0x00000023262f723e */ /* 0x000fc600048060ff */
[----:B------:R-:W-:Y:S04]  /*c16d0*/  STL [R1+0x57fc], R49 ;  /* 0x0057fc3101007387 */ /* 0x000fe80000100800 */
[----:B------:R-:W-:Y:S04]  /*c16e0*/  STL [R1+0x5800], R47 ;  /* 0x0058002f01007387 */ /* 0x000fe80000100800 */
[----:B------:R0:W-:Y:S04]  /*c16f0*/  STL.64 [R1+0x1220], R18 ;  /* 0x0012201201007387 */ /* 0x0001e80000100a00 */
[----:B------:R-:W4:Y:S04]  /*c1700*/  LDL.LU R35, [R1+0xc30] ;  /* 0x000c300001237983 */ /* 0x000f280000300800 */
[----:B------:R-:W4:Y:S01]  /*c1710*/  LDL.LU R38, [R1+0xc34] ;  /* 0x000c340001267983 */ /* 0x000f220000300800 */
[----:B0-----:R-:W-:-:S05]  /*c1720*/  IADD3 R18, P1, R20, R7, RZ ;  /* 0x0000000714127210 */ /* 0x001fca0007f3e0ff */
[----:B------:R-:W-:Y:S01]  /*c1730*/  IMAD.X R19, R21, 0x1, R8, P1 ;  /* 0x0000000115137824 */ /* 0x000fe200008e0608 */
[----:B---3--:R-:W-:Y:S02]  /*c1740*/  F2FP.SATFINITE.E5M2.F32.PACK_AB_MERGE_C R60, R40, R39, RZ ;  /* 0x00000027283c723e */ /* 0x008fe400048060ff */
[----:B------:R-:W3:Y:S04]  /*c1750*/  LDL.LU R39, [R1+0xc38] ;  /* 0x000c380001277983 */ /* 0x000ee80000300800 */
[----:B------:R-:W3:Y:S04]  /*c1760*/  LDL.LU R40, [R1+0xc3c] ;  /* 0x000c3c0001287983 */ /* 0x000ee80000300800 */
[----:B------:R0:W-:Y:S01]  /*c1770*/  STL.64 [R1+0x1228], R18 ;  /* 0x0012281201007387 */ /* 0x0001e20000100a00 */
[----:B--2---:R-:W-:-:S05]  /*c1780*/  F2FP.SATFINITE.E5M2.F32.PACK_AB_MERGE_C R57, R42, R41, RZ ;  /* 0x000000292a39723e */ /* 0x004fca00048060ff */
[----:B------:R-:W-:Y:S04]  /*c1790*/  STL [R1+0x5804], R57 ;  /* 0x0058043901007387 */ /* 0x000fe80000100800 */
[----:B------:R-:W2:Y:S04]  /*c17a0*/  LDL.LU R41, [R1+0xc20] ;  /* 0x000c200001297983 */ /* 0x000ea80000300800 */
[----:B------:R-:W2:Y:S01]  /*c17b0*/  LDL.LU R42, [R1+0xc24] ;  /* 0x000c2400012a7983 */ /* 0x000ea20000300800 */
[----:B----4-:R-:W-:-:S05]  /*c17c0*/  F2FP.SATFINITE.E5M2.F32.PACK_AB_MERGE_C R55, R22, R43, RZ ;  /* 0x0000002b1637723e */ /* 0x010fca00048060ff */
[----:B------:R-:W-:Y:S04]  /*c17d0*/  STL.64 [R1+0x57d8], R54 ;  /* 0x0057d83601007387 */ /* 0x000fe80000100a00 */
[----:B------:R-:W4:Y:S04]  /*c17e0*/  LDL.LU R43, [R1+0xc28] ;  /* 0x000c2800012b7983 */ /* 0x000f280000300800 */
[----:B------:R-:W4:Y:S01]  /*c17f0*/  LDL.LU R22, [R1+0xc2c] ;  /* 0x000c2c0001167983 */ /* 0x000f220000300800 */
[----:B0-----:R-:W-:-:S05]  /*c1800*/  IADD3 R18, P1, R20, R9, RZ ;  /* 0x0000000914127210 */ /* 0x001fca0007f3e0ff */
[----:B------:R-:W-:-:S05]  /*c1810*/  IMAD.X R19, R21, 0x1, R10, P1 ;  /* 0x0000000115137824 */ /* 0x000fca00008e060a */
[----:B------:R0:W-:Y:S02]  /*c1820*/  STL.64 [R1+0x1218], R18 ;  /* 0x0012181201007387 */ /* 0x0001e40000100a00 */
[----:B0-----:R-:W-:Y:S02]  /*c1830*/  IADD3 R18, P1, R20, R11, RZ ;  /* 0x0000000b14127210 */ /* 0x001fe40007f3e0ff */
[----:B------:R-:W-:-:S03]  /*c1840*/  F2FP.SATFINITE.E5M2.F32.PACK_AB_MERGE_C R51, R30, R29, RZ ;  /* 0x0000001d1e33723e */ /* 0x000fc600048060ff */
[----:B------:R-:W-:Y:S02]  /*c1850*/  IMAD.X R19, R21, 0x1, R12, P1 ;  /* 0x0000000115137824 */ /* 0x000fe400008e060c */
[----:B------:R-:W-:Y:S01]  /*c1860*/  STL [R1+0x5808], R51 ;  /* 0x0058083301007387 */ /* 0x000fe20000100800 */
[----:B------:R-:W-:Y:S02]  /*c1870*/  F2FP.SATFINITE.E5M2.F32.PACK_AB_MERGE_C R53, R32, R31, RZ ;  /* 0x0000001f2035723e */ /* 0x000fe400048060ff */
[----:B------:R-:W-:-:S03]  /*c1880*/  IADD3 R24, P1, R20, R13, RZ ;  /* 0x0000000d14187210 */ /* 0x000fc60007f3e0ff */
[----:B------:R-:W-:Y:S02]  /*c1890*/  STL [R1+0x580c], R53 ;  /* 0x00580c3501007387 */ /* 0x000fe40000100800 */
[----:B------:R-:W-:Y:S01]  /*c18a0*/  IMAD.X R25, R21, 0x1, R15, P1 ;  /* 0x0000000115197824 */ /* 0x000fe200008e060f */
[----:B------:R-:W-:-:S05]  /*c18b0*/  F2FP.SATFINITE.E5M2.F32.PACK_AB_MERGE_C R49, R34, R33, RZ ;  /* 0x000000212231723e */ /* 0x000fca00048060ff */
[----:B------:R-:W-:Y:S04]  /*c18c0*/  STL [R1+0x5810], R49 ;  /* 0x0058103101007387 */ /* 0x000fe80000100800 */
[----:B------:R0:W-:Y:S04]  /*c18d0*/  STL.64 [R1+0x1210], R18 ;  /* 0x0012101201007387 */ /* 0x0001e80000100a00 */
[----:B------:R-:W4:Y:S04]  /*c18e0*/  LDL.LU R31, [R1+0xc10] ;  /* 0x000c1000011f7983 */ /* 0x000f280000300800 */
[----:B------:R-:W4:Y:S01]  /*c18f0*/  LDL.LU R32, [R1+0xc14] ;  /* 0x000c140001207983 */ /* 0x000f220000300800 */
[----:B0-----:R-:W-:-:S02]  /*c1900*/  F2FP.SATFINITE.E5M2.F32.PACK_AB_MERGE_C R19, R37, R36, RZ ;  /* 0x000000242513723e */ /* 0x001fc400048060ff */
[----:B------:R-:W-:Y:S01]  /*c1910*/  IADD3 R18, P1, R20, R14, RZ ;  /* 0x0000000e14127210 */ /* 0x000fe20007f3e0ff */
[----:B------:R-:W4:Y:S04]  /*c1920*/  LDL.LU R36, [R1+0xc18] ;  /* 0x000c180001247983 */ /* 0x000f280000300800 */
[----:B------:R-:W4:Y:S01]  /*c1930*/  LDL.LU R37, [R1+0xc1c] ;  /* 0x000c1c0001257983 */ /* 0x000f220000300800 */
[----:B------:R-:W-:-:S03]  /*c1940*/  F2FP.SATFINITE.E5M2.F32.PACK_AB_MERGE_C R51, R38, R35, RZ ;  /* 0x000000232633723e */ /* 0x000fc600048060ff */
[----:B------:R0:W-:Y:S04]  /*c1950*/  STL [R1+0x5814], R19 ;  /* 0x0058141301007387 */ /* 0x0001e80000100800 */
[----:B------:R-:W-:Y:S04]  /*c1960*/  STL [R1+0x5818], R51 ;  /* 0x0058183301007387 */ /* 0x000fe80000100800 */
[----:B------:R-:W-:Y:S01]  /*c1970*/  STL.64 [R1+0x1208], R24 ;  /* 0x0012081801007387 */ /* 0x000fe20000100a00 */
[----:B0-----:R-:W-:-:S03]  /*c1980*/  IMAD.X R19, R21, 0x1, R16, P1 ;  /* 0x0000000115137824 */ /* 0x001fc600008e0610 */
[----:B------:R-:W4:Y:S04]  /*c1990*/  LDL.LU R33, [R1+0xc00] ;  /* 0x000c000001217983 */ /* 0x000f280000300800 */
[----:B------:R-:W4:Y:S04]  /*c19a0*/  LDL.LU R34, [R1+0xc04] ;  /* 0x000c040001227983 */ /* 0x000f280000300800 */
[----:B------:R0:W-:Y:S04]  /*c19b0*/  STL.64 [R1+0x1200], R18 ;  /* 0x0012001201007387 */ /* 0x0001e80000100a00 */
[----:B------:R-:W4:Y:S04]  /*c19c0*/  LDL.LU R35, [R1+0xc08] ;  /* 0x000c080001237983 */ /* 0x000f280000300800 */
[----:B------:R-:W4:Y:S01]  /*c19d0*/  LDL.LU R38, [R1+0xc0c] ;  /* 0x000c0c0001267983 */ /* 0x000f220000300800 */
[----:B------:R-:W-:Y:S01]  /*c19e0*/  VIADD R20, R20, UR6 ;  /* 0x0000000614147c36 */ /* 0x000fe20008000000 */
[----:B------:R-:W-:-:S04]  /*c19f0*/  ULDC UR6, c[0x0][0x248] ;  /* 0x0000920000067ab9 */ /* 0x000fc80000000800 */
[----:B------:R-:W-:Y:S02]  /*c1a00*/  SHF.R.S32.HI R21, RZ, 0x1f, R20 ;  /* 0x0000001fff157819 */ /* 0x000fe40000011414 */
[----:B0-----:R-:W-:Y:S02]  /*c1a10*/  IADD3 R18, P1, R20, R0, RZ ;  /* 0x0000000014127210 */ /* 0x001fe40007f3e0ff */
[----:B---3--:R-:W-:-:S05]  /*c1a20*/  F2FP.SATFINITE.E5M2.F32.PACK_AB_MERGE_C R57, R40, R39, RZ ;  /* 0x000000272839723e */ /* 0x008fca00048060ff */
[----:B------:R-:W-:Y:S01]  /*c1a30*/  STL [R1+0x581c], R57 ;  /* 0x00581c3901007387 */ /* 0x000fe20000100800 */
[----:B------:R-:W-:Y:S01]  /*c1a40*/  IMAD.X R19, R21, 0x1, R2, P1 ;  /* 0x0000000115137824 */ /* 0x000fe200008e0602 */
[----:B--2---:R-:W-:-:S05]  /*c1a50*/  F2FP.SATFINITE.E5M2.F32.PACK_AB_MERGE_C R55, R42, R41, RZ ;  /* 0x000000292a37723e */ /* 0x004fca00048060ff */
[----:B------:R-:W-:Y:S04]  /*c1a60*/  STL [R1+0x5820], R55 ;  /* 0x0058203701007387 */ /* 0x000fe80000100800 */
[----:B------:R-:W2:Y:S04]  /*c1a70*/  LDL.LU R39, [R1+0xbf0] ;  /* 0x000bf00001277983 */ /* 0x000ea80000300800 */
[----:B------:R-:W2:Y:S01]  /*c1a80*/  LDL.LU R40, [R1+0xbf4] ;  /* 0x000bf40001287983 */ /* 0x000ea20000300800 */
[----:B----4-:R-:W-:-:S03]  /*c1a90*/  F2FP.SATFINITE.E5M2.F32.PACK_AB_MERGE_C R49, R22, R43, RZ ;  /* 0x0000002b1631723e */ /* 0x010fc600048060ff */
[----:B------:R-:W3:Y:S04]  /*c1aa0*/  LDL.LU R41, [R1+0xbf8] ;  /* 0x000bf80001297983 */ /* 0x000ee80000300800 */
[----:B------:R-:W3:Y:S04]  /*c1ab0*/  LDL.LU R22, [R1+0xbfc] ;  /* 0x000bfc0001167983 */ /* 0x000ee80000300800 */
[----:B------:R-:W-:Y:S04]  /*c1ac0*/  STL [R1+0x5824], R49 ;  /* 0x0058243101007387 */ /* 0x000fe80000100800 */
[----:B------:R-:W4:Y:S04]  /*c1ad0*/  LDL.LU R27, [R1+0xbe0] ;  /* 0x000be000011b7983 */ /* 0x000f280000300800 */
[----:B------:R-:W4:Y:S04]  /*c1ae0*/  LDL.LU R28, [R1+0xbe4] ;  /* 0x000be400011c7983 */ /* 0x000f280000300800 */
[----:B------:R-:W4:Y:S04]  /*c1af0*/  LDL.LU R42, [R1+0xbe8] ;  /* 0x000be800012a7983 */ /* 0x000f280000300800 */
[----:B------:R0:W-:Y:S04]  /*c1b00*/  STL.64 [R1+0x11f8], R18 ;  /* 0x0011f81201007387 */ /* 0x0001e80000100a00 */
[----:B------:R-:W4:Y:S01]  /*c1b10*/  LDL.LU R43, [R1+0xbec] ;  /* 0x000bec00012b7983 */ /* 0x000f220000300800 */
[----:B0-----:R-:W-:-:S05]  /*c1b20*/  IADD3 R18, P1, R20, R3, RZ ;  /* 0x0000000314127210 */ /* 0x001fca0007f3e0ff */
[----:B------:R-:W-:Y:S01]  /*c1b30*/  IMAD.X R19, R21, 0x1, R4, P1 ;  /* 0x0000000115137824 */ /* 0x000fe200008e0604 */
[----:B------:R-:W-:-:S05]  /*c1b40*/  F2FP.SATFINITE.E5M2.F32.PACK_AB_MERGE_C R55, R32, R31, RZ ;  /* 0x0000001f2037723e */ /* 0x000fca00048060ff */
[----:B------:R-:W-:Y:S04]  /*c1b50*/  STL [R1+0x5828], R55 ;  /* 0x0058283701007387 */ /* 0x000fe80000100800 */
[----:B------:R-:W4:Y:S01]  /*c1b60*/  LDL.LU R31, [R1+0xbd0] ;  /* 0x000bd000011f7983 */ /* 0x000f220000300800 */
[----:B------:R-:W-:-:S03]  /*c1b70*/  F2FP.SATFINITE.E5M2.F32.PACK_AB_MERGE_C R51, R37, R36, RZ ;  /* 0x000000242533723e */ /* 0x000fc600048060ff */
[----:B------:R-:W4:Y:S04]  /*c1b80*/  LDL.LU R32, [R1+0xbd4] ;  /* 0x000bd40001207983 */ /* 0x000f280000300800 */
[----:B------:R-:W4:Y:S04]  /*c1b90*/  LDL.LU R36, [R1+0xbd8] ;  /* 0x000bd80001247983 */ /* 0x000f280000300800 */
[----:B------:R-:W4:Y:S04]  /*c1ba0*/  LDL.LU R37, [R1+0xbdc] ;  /* 0x000bdc0001257983 */ /* 0x000f280000300800 */
[----:B------:R0:W-:Y:S02]  /*c1bb0*/  STL [R1+0x582c], R51 ;  /* 0x00582c3301007387 */ /* 0x0001e40000100800 */
[----:B0-----:R-:W-:-:S05]  /*c1bc0*/  F2FP.SATFINITE.E5M2.F32.PACK_AB_MERGE_C R51, R34, R33, RZ ;  /* 0x000000212233723e */ /* 0x001fca00048060ff */
[----:B------:R-:W-:Y:S01]  /*c1bd0*/  STL [R1+0x5830], R51 ;  /* 0x0058303301007387 */ /* 0x000fe20000100800 */
[----:B------:R-:W-:-:S03]  /*c1be0*/  F2FP.SATFINITE.E5M2.F32.PACK_AB_MERGE_C R17, R38, R35, RZ ;  /* 0x000000232611723e */ /* 0x000fc600048060ff */
[----:B------:R0:W-:Y:S04]  /*c1bf0*/  STL.64 [R1+0x11f0], R18 ;  /* 0x0011f01201007387 */ /* 0x0001e80000100a00 */
[----:B------:R-:W4:Y:S04]  /*c1c00*/  LDL.LU R29, [R1+0xbc0] ;  /* 0x000bc000011d7983 */ /* 0x000f280000300800 */
[----:B------:R-:W4:Y:S04]  /*c1c10*/  LDL.LU R30, [R1+0xbc4] ;  /* 0x000bc400011e7983 */ /* 0x000f280000300800 */
[----:B------:R-:W-:Y:S04]  /*c1c20*/  STL [R1+0x64], R17 ;  /* 0x0000641101007387 */ /* 0x000fe80000100800 */
[----:B------:R-:W4:Y:S04]  /*c1c30*/  LDL.LU R33, [R1+0xbc8] ;  /* 0x000bc80001217983 */ /* 0x000f280000300800 */
[----:B------:R-:W4:Y:S01]  /*c1c40*/  LDL.LU R34, [R1+0xbcc] ;  /* 0x000bcc0001227983 */ /* 0x000f220000300800 */
[----:B0-----:R-:W-:-:S03]  /*c1c50*/  IADD3 R18, P1, R20, R5, RZ ;  /* 0x0000000514127210 */ /* 0x001fc60007f3e0ff */
[----:B------:R-:W4:Y:S04]  /*c1c60*/  LDL.LU R35, [R1+0xbb0] ;  /* 0x000bb00001237983 */ /* 0x000f280000300800 */
[----:B------:R-:W4:Y:S01]  /*c1c70*/  LDL.LU R38, [R1+0xbb4] ;  /* 0x000bb40001267983 */ /* 0x000f220000300800 */
[----:B------:R-:W-:-:S05]  /*c1c80*/  IMAD.X R19, R21, 0x1, R6, P1 ;  /* 0x0000000115137824 */ /* 0x000fca00008e0606 */
[----:B------:R0:W-:Y:S02]  /*c1c90*/  STL.64 [R1+0x11e8], R18 ;  /* 0x0011e81201007387 */ /* 0x0001e40000100a00 */
[----:B0-----:R-:W-:-:S05]  /*c1ca0*/  IADD3 R18, P1, R20, R7, RZ ;  /* 0x0000000714127210 */ /* 0x001fca0007f3e0ff */
[----:B------:R-:W-:Y:S01]  /*c1cb0*/  IMAD.X R19, R21, 0x1, R8, P1 ;  /* 0x0000000115137824 */ /* 0x000fe200008e0608 */
[----:B--2---:R-:W-:Y:S02]  /*c1cc0*/  F2FP.SATFINITE.E5M2.F32.PACK_AB_MERGE_C R17, R40, R39, RZ ;  /* 0x000000272811723e */ /* 0x004fe400048060ff */
[----:B------:R-:W2:Y:S04]  /*c1cd0*/  LDL.LU R39, [R1+0xbb8] ;  /* 0x000bb80001277983 */ /* 0x000ea80000300800 */
[----:B------:R4:W-:Y:S01]  /*c1ce0*/  STL [R1+0x4c], R17 ;  /* 0x00004c1101007387 */ /* 0x0009e20000100800 */
[----:B---3--:R-:W-:-:S03]  /*c1cf0*/  F2FP.SATFINITE.E5M2.F32.PACK_AB_MERGE_C R51, R22, R41, RZ ;  /* 0x000000291633723e */ /* 0x008fc600048060ff */
[----:B------:R-:W2:Y:S04]  /*c1d00*/  LDL.LU R22, [R1+0xbbc] ;  /* 0x000bbc0001167983 */ /* 0x000ea80000300800 */
[----:B------:R0:W-:Y:S04]  /*c1d10*/  STL [R1+0x5834], R51 ;  /* 0x0058343301007387 */ /* 0x0001e80000100800 */
[----:B------:R-:W3:Y:S04]  /*c1d20*/  LDL.LU R40, [R1+0xba0] ;  /* 0x000ba00001287983 */ /* 0x000ee80000300800 */
[----:B------:R-:W3:Y:S01]  /*c1d30*/  LDL.LU R41, [R1+0xba4] ;  /* 0x000ba40001297983 */ /* 0x000ee20000300800 */
[----:B----4-:R-:W-:-:S03]  /*c1d40*/  F2FP.SATFINITE.E5M2.F32.PACK_AB_MERGE_C R17, R28, R27, RZ ;  /* 0x0000001b1c11723e */ /* 0x010fc600048060ff */
[----:B------:R1:W-:Y:S01]  /*c1d50*/  STL.64 [R1+0x11e0], R18 ;  /* 0x0011e01201007387 */ /* 0x0003e20000100a00 */
[----:B0-----:R-:W-:-:S03]  /*c1d60*/  F2FP.SATFINITE.E5M2.F32.PACK_AB_MERGE_C R51, R43, R42, RZ ;  /* 0x0000002a2b33723e */ /* 0x001fc600048060ff */
[----:B------:R-:W4:Y:S04]  /*c1d70*/  LDL.LU R42, [R1+0xba8] ;  /* 0x000ba800012a7983 */ /* 0x000f280000300800 */
[----:B------:R-:W-:Y:S04]  /*c1d80*/  STL [R1+0x34], R17 ;  /* 0x0000341101007387 */ /* 0x000fe80000100800 */
[----:B------:R-:W4:Y:S01]  /*c1d90*/  LDL.LU R43, [R1+0xbac] ;  /* 0x000bac00012b7983 */ /* 0x000f220000300800 */
[----:B-1----:R-:W-:-:S03]  /*c1da0*/  IADD3 R18, P1, R20, R9, RZ ;  /* 0x0000000914127210 */ /* 0x002fc60007f3e0ff */
[----:B------:R0:W-:Y:S02]  /*c1db0*/  STL [R1+0x5838], R51 ;  /* 0x0058383301007387 */ /* 0x0001e40000100800 */
[----:B------:R-:W-:Y:S01]  /*c1dc0*/  IMAD.X R19, R21, 0x1, R10, P1 ;  /* 0x0000000115137824 */ /* 0x000fe200008e060a */
[----:B0-----:R-:W-:-:S05]  /*c1dd0*/  F2FP.SATFINITE.E5M2.F32.PACK_AB_MERGE_C R51, R32, R31, RZ ;  /* 0x0000001f2033723e */ /* 0x001fca00048060ff */
[----:B------:R-:W-:Y:S04]  /*c1de0*/  STL [R1+0x583c], R51 ;  /* 0x00583c3301007387 */ /* 0x000fe80000100800 */
[----:B------:R0:W-:Y:S01]  /*c1df0*/  STL.64 [R1+0x11d8], R18 ;  /* 0x0011d81201007387 */ /* 0x0001e20000100a00 */
[----:B------:R-:W-:-:S05]  /*c1e00*/  F2FP.SATFINITE.E5M2.F32.PACK_AB_MERGE_C R17, R37, R36, RZ ;  /* 0x000000242511723e */ /* 0x000fca00048060ff */
[----:B------:R1:W-:Y:S04]  /*c1e10*/  STL [R1+0x20], R17 ;  /* 0x0000201101007387 */ /* 0x0003e80000100800 */
[----:B------:R-:W4:Y:S01]  /*c1e20*/  LDL.LU R31, [R1+0xb90] ;  /* 0x000b9000011f7983 */ /* 0x000f220000300800 */
[----:B0-----:R-:W-:-:S03]  /*c1e30*/  IADD3 R18, P1, R20, R11, RZ ;  /* 0x0000000b14127210 */ /* 0x001fc60007f3e0ff */
[----:B------:R-:W4:Y:S02]  /*c1e40*/  LDL.LU R36, [R1+0xb94] ;  /* 0x000b940001247983 */ /* 0x000f240000300800 */
[----:B------:R-:W-:Y:S02]  /*c1e50*/  IMAD.X R19, R21, 0x1, R12, P1 ;  /* 0x0000000115137824 */ /* 0x000fe400008e060c */
[----:B------:R-:W4:Y:S04]  /*c1e60*/  LDL.LU R32, [R1+0xb98] ;  /* 0x000b980001207983 */ /* 0x000f280000300800 */
[----:B------:R0:W-:Y:S04]  /*c1e70*/  STL.64 [R1+0x11d0], R18 ;  /* 0x0011d01201007387 */ /* 0x0001e80000100a00 */
[----:B------:R-:W4:Y:S01]  /*c1e80*/  LDL.LU R37, [R1+0xb9c] ;  /* 0x000b9c0001257983 */ /* 0x000f220000300800 */
[----:B-1----:R-:W-:-:S02]  /*c1e90*/  F2FP.SATFINITE.E5M2.F32.PACK_AB_MERGE_C R17, R30, R29, RZ ;  /* 0x0000001d1e11723e */ /* 0x002fc400048060ff */
[----:B0-----:R-:W-:Y:S02]  /*c1ea0*/  IADD3 R18, P1, R20, R13, RZ ;  /* 0x0000000d14127210 */ /* 0x001fe40007f3e0ff */
[----:B------:R-:W-:-:S03]  /*c1eb0*/  F2FP.SATFINITE.E5M2.F32.PACK_AB_MERGE_C R51, R34, R33, RZ ;  /* 0x000000212233723e */ /* 0x000fc600048060ff */
[----:B------:R-:W-:Y:S02]  /*c1ec0*/  IMAD.X R19, R21, 0x1, R15, P1 ;  /* 0x0000000115137824 */ /* 0x000fe400008e060f */
[----:B------:R0:W-:Y:S04]  /*c1ed0*/  STL [R1+0x5840], R51 ;  /* 0x0058403301007387 */ /* 0x0001e80000100800 */
[----:B------:R-:W-:Y:S01]  /*c1ee0*/  STL [R1+0x10], R17 ;  /* 0x0000101101007387 */ /* 0x000fe20000100800 */
[----:B0-----:R-:W-:-:S05]  /*c1ef0*/  F2FP.SATFINITE.E5M2.F32.PACK_AB_MERGE_C R51, R38, R35, RZ ;  /* 0x000000232633723e */ /* 0x001fca00048060ff */
[----:B------:R-:W-:Y:S04]  /*c1f00*/  STL [R1+0x5844], R51 ;  /* 0x0058443301007387 */ /* 0x000fe80000100800 */
[----:B------:R0:W-:Y:S04]  /*c1f10*/  STL.64 [R1+0x11c0], R18 ;  /* 0x0011c01201007387 */ /* 0x0001e80000100a00 */
[----:B------:R-:W4:Y:S01]  /*c1f20*/  LDL.LU R33, [R1+0x710] ;  /* 0x0007100001217983 */ /* 0x000f220000300800 */
[----:B0-----:R-:W-:-:S05]  /*c1f30*/  IADD3 R18, P1, R20, R14, RZ ;  /* 0x0000000e14127210 */ /* 0x001fca0007f3e0ff */
[----:B------:R-:W-:Y:S01]  /*c1f40*/  IMAD.X R19, R21, 0x1, R16, P1 ;  /* 0x0000000115137824 */ /* 0x000fe200008e0610 */
[----:B--2---:R-:W-:Y:S02]  /*c1f50*/  F2FP.SATFINITE.E5M2.F32.PACK_AB_MERGE_C R51, R22, R39, RZ ;  /* 0x000000271633723e */ /* 0x004fe400048060ff */
[----:B------:R-:W2:Y:S04]  /*c1f60*/  LDL.LU R22, [R1+0x714] ;  /* 0x0007140001167983 */ /* 0x000ea80000300800 */
[----:B------:R0:W-:Y:S04]  /*c1f70*/  STL.64 [R1+0x11c8], R18 ;  /* 0x0011c81201007387 */ /* 0x0001e80000100a00 */
[----:B------:R-:W2:Y:S04]  /*c1f80*/  LDL.LU R34, [R1+0x718] ;  /* 0x0007180001227983 */ /* 0x000ea80000300800 */
[----:B------:R-:W2:Y:S01]  /*c1f90*/  LDL.LU R35, [R1+0x71c] ;  /* 0x00071c0001237983 */ /* 0x000ea20000300800 */
[----:B---3--:R-:W-:-:S05]  /*c1fa0*/  F2FP.SATFINITE.E5M2.F32.PACK_AB_MERGE_C R40, R41, R40, RZ ;  /* 0x000000282928723e */ /* 0x008fca00048060ff */
[----:B------:R-:W-:Y:S04]  /*c1fb0*/  STL [R1+0x5850], R40 ;  /* 0x0058502801007387 */ /* 0x000fe80000100800 */
[----:B------:R-:W3:Y:S04]  /*c1fc0*/  LDL.LU R59, [R1+0xb80] ;  /* 0x000b8000013b7983 */ /* 0x000ee80000300800 */
[----:B------:R-:W3:Y:S04]  /*c1fd0*/  LDL.LU R48, [R1+0xb84] ;  /* 0x000b840001307983 */ /* 0x000ee80000300800 */
[----:B------:R-:W3:Y:S04]  /*c1fe0*/  LDL.LU R38, [R1+0xb88] ;  /* 0x000b880001267983 */ /* 0x000ee80000300800 */
[----:B------:R-:W3:Y:S01]  /*c1ff0*/  LDL.LU R39, [R1+0xb8c] ;  /* 0x000b8c0001277983 */ /* 0x000ee20000300800 */
[----:B----4-:R-:W-:-:S05]  /*c2000*/  F2FP.SATFINITE.E5M2.F32.PACK_AB_MERGE_C R41, R43, R42, RZ ;  /* 0x0000002a2b29723e */ /* 0x010fca00048060ff */
[----:B------:R-:W-:Y:S04]  /*c2010*/  STL [R1+0x5860], R41 ;  /* 0x0058602901007387 */ /* 0x000fe80000100800 */
[----:B------:R-:W4:Y:S04]  /*c2020*/  LDL.LU R42, [R1+0xb70] ;  /* 0x000b7000012a7983 */ /* 0x000f280000300800 */
[----:B------:R-:W4:Y:S01]  /*c2030*/  LDL.LU R43, [R1+0xb74] ;  /* 0x000b7400012b7983 */ /* 0x000f220000300800 */
[----:B------:R-:W-:Y:S01]  /*c2040*/  VIADD R20, R20, UR6 ;  /* 0x0000000614147c36 */ /* 0x000fe20008000000 */
[----:B------:R-:W-:-:S04]  /*c2050*/  ULDC UR6, c[0x0][0x248] ;  /* 0x0000920000067ab9 */ /* 0x000fc80000000800 */
[----:B------:R-:W-:Y:S02]  /*c2060*/  SHF.R.S32.HI R21, RZ, 0x1f, R20 ;  /* 0x0000001fff157819 */ /* 0x000fe40000011414 */
[----:B0-----:R-:W-:-:S05]  /*c2070*/  IADD3 R18, P1, R20, R0, RZ ;  /* 0x0000000014127210 */ /* 0x001fca0007f3e0ff */
[----:B------:R-:W-:-:S05]  /*c2080*/  IMAD.X R19, R21, 0x1, R2, P1 ;  /* 0x0000000115137824 */ /* 0x000fca00008e0602 */
        /* <DEDUP_REMOVED lines=9> */
[----:B0-----:R-:W-:-:S02]  /*c2120*/  IADD3 R18, P1, R20, R3, RZ ;  /* 0x0000000314127210 */ /* 0x001fc40007f3e0ff */
[----:B------:R-:W-:Y:S02]  /*c2130*/  F2FP.SATFINITE.E5M2.F32.PACK_AB_MERGE_C R36, R36, R31, RZ ;  /* 0x0000001f2424723e */ /* 0x000fe400048060ff */
[----:B------:R-:W4:Y:S01]  /*c2140*/  LDL.LU R31, [R1+0xb58] ;  /* 0x000b5800011f7983 */ /* 0x000f220000300800 */
[----:B------:R-:W-:-:S03]  /*c2150*/  F2FP.SATFINITE.E5M2.F32.PACK_AB_MERGE_C R37, R37, R32, RZ ;  /* 0x000000202525723e */ /* 0x000fc600048060ff */
[----:B------:R-:W4:Y:S01]  /*c2160*/  LDL.LU R32, [R1+0xb5c] ;  /* 0x000b5c0001207983 */ /* 0x000f220000300800 */
[----:B------:R-:W-:-:S03]  /*c2170*/  IMAD.X R19, R21, 0x1, R4, P1 ;  /* 0x0000000115137824 */ /* 0x000fc600008e0604 */
[----:B------:R-:W-:Y:S01]  /*c2180*/  STL.64 [R1+0x5868], R36 ;  /* 0x0058682401007387 */ /* 0x000fe20000100a00 */
[----:B--2---:R-:W-:-:S05]  /*c2190*/  F2FP.SATFINITE.E5M2.F32.PACK_AB_MERGE_C R22, R22, R33, RZ ;  /* 0x000000211616723e */ /* 0x004fca00048060ff */
[----:B------:R-:W-:Y:S04]  /*c21a0*/  STL [R1+0x5880], R22 ;  /* 0x0058801601007387 */ /* 0x000fe80000100800 */
[----:B------:R0:W-:Y:S01]  /*c21b0*/  STL.64 [R1+0x11b0], R18 ;  /* 0x0011b01201007387 */ /* 0x0001e20000100a00 */
[----:B------:R-:W-:-:S03]  /*c21c0*/  F2FP.SATFINITE.E5M2.F32.PACK_AB_MERGE_C R33, R35, R34, RZ ;  /* 0x000000222321723e */ /* 0x000fc600048060ff */
[----:B------:R-:W2:Y:S04]  /*c21d0*/  LDL.LU R34, [R1+0xb40] ;  /* 0x000b400001227983 */ /* 0x000ea80000300800 */
[----:B------:R-:W2:Y:S01]  /*c21e0*/  LDL.LU R35, [R1+0xb44] ;  /* 0x000b440001237983 */ /* 0x000ea20000300800 */
[----:B0-----:R-:W-:-:S03]  /*c21f0*/  IADD3 R18, P1, R20, R5, RZ ;  /* 0x0000000514127210 */ /* 0x001fc60007f3e0ff */
[----:B------:R-:W-:Y:S02]  /*c2200*/  STL [R1+0x5884], R33 ;  /* 0x0058842101007387 */ /* 0x000fe40000100800 */
[----:B------:R-:W-:Y:S01]  /*c2210*/  IMAD.X R19, R21, 0x1, R6, P1 ;  /* 0x0000000115137824 */ /* 0x000fe200008e0606 */
[----:B---3--:R-:W-:-:S04]  /*c2220*/  F2FP.SATFINITE.E5M2.F32.PACK_AB_MERGE_C R22, R48, R59, RZ ;  /* 0x0000003b3016723e */ /* 0x008fc800048060ff */
[----:B------:R0:W-:Y:S01]  /*c2230*/  STL.64 [R1+0x11a0], R18 ;  /* 0x0011a01201007387 */ /* 0x0001e20000100a00 */
[----:B------:R-:W-:-:S03]  /*c2240*/  F2FP.SATFINITE.E5M2.F32.PACK_AB_MERGE_C R17, R39, R38, RZ ;  /* 0x000000262711723e */ /* 0x000fc600048060ff */
[----:B------:R-:W-:Y:S01]  /*c2250*/  STL [R1+0x1d2c], R22 ;  /* 0x001d2c1601007387 */ /* 0x000fe20000100800 */
[----:B0-----:R-:W-:-:S03]  /*c2260*/  IADD3 R18, P1, R20, R7, RZ ;  /* 0x0000000714127210 */ /* 0x001fc60007f3e0ff */
[----:B------:R4:W-:Y:S02]  /*c2270*/  STL [R1+0x1d3c], R17 ;  /* 0x001d3c1101007387 */ /* 0x0009e40000100800 */
[----:B------:R-:W-:Y:S02]  /*c2280*/  IMAD.X R19, R21, 0x1, R8, P1 ;  /* 0x0000000115137824 */ /* 0x000fe400008e0608 */
[----:B------:R-:W3:Y:S04]  /*c2290*/  LDL.LU R59, [R1+0xb48] ;  /* 0x000b4800013b7983 */ /* 0x000ee80000300800 */
[----:B------:R-:W3:Y:S04]  /*c22a0*/  LDL.LU R48, [R1+0xb4c] ;  /* 0x000b4c0001307983 */ /* 0x000ee80000300800 */
[----:B------:R-:W3:Y:S04]  /*c22b0*/  LDL.LU R38, [R1+0xb30] ;  /* 0x000b300001267983 */ /* 0x000ee80000300800 */
[----:B------:R0:W-:Y:S04]  /*c22c0*/  STL.64 [R1+0x11a8], R18 ;  /* 0x0011a81201007387 */ /* 0x0001e80000100a00 */
[----:B------:R-:W3:Y:S01]  /*c22d0*/  LDL.LU R39, [R1+0xb34] ;  /* 0x000b340001277983 */ /* 0x000ee20000300800 */
[----:B----4-:R-:W-:-:S03]  /*c22e0*/  F2FP.SATFINITE.E5M2.F32.PACK_AB_MERGE_C R17, R43, R42, RZ ;  /* 0x0000002a2b11723e */ /* 0x010fc600048060ff */
[----:B------:R-:W4:Y:S04]  /*c22f0*/  LDL.LU R42, [R1+0xb38] ;  /* 0x000b3800012a7983 */ /* 0x000f280000300800 */
[----:B------:R-:W4:Y:S01]  /*c2300*/  LDL.LU R43, [R1+0xb3c] ;  /* 0x000b3c00012b7983 */ /* 0x000f220000300800 */
        /* <DEDUP_REMOVED lines=12> */
[----:B------:R1:W-:Y:S04]  /*c23d0*/  STL.64 [R1+0x1190], R18 ;  /* 0x0011901201007387 */ /* 0x0003e80000100a00 */
[----:B------:R-:W4:Y:S01]  /*c23e0*/  LDL.LU R23, [R1+0xb20] ;  /* 0x000b200001177983 */ /* 0x000f220000300800 */
[----:B0-----:R-:W-:-:S02]  /*c23f0*/  F2FP.SATFINITE.E5M2.F32.PACK_AB_MERGE_C R17, R32, R31, RZ ;  /* 0x0000001f2011723e */ /* 0x001fc400048060ff */
[----:B-1----:R-:W-:-:S05]  /*c2400*/  F2FP.SATFINITE.E5M2.F32.PACK_AB_MERGE_C R18, R30, R29, RZ ;  /* 0x0000001d1e12723e */ /* 0x002fca00048060ff */
[----:B------:R0:W-:Y:S04]  /*c2410*/  STL [R1+0x19e8], R18 ;  /* 0x0019e81201007387 */ /* 0x0001e80000100800 */
[----:B------:R-:W4:Y:S04]  /*c2420*/  LDL.LU R24, [R1+0xb24] ;  /* 0x000b240001187983 */ /* 0x000f280000300800 */
[----:B------:R-:W-:Y:S04]  /*c2430*/  STL [R1+0x1aa8], R17 ;  /* 0x001aa81101007387 */ /* 0x000fe80000100800 */
[----:B------:R-:W4:Y:S04]  /*c2440*/  LDL.LU R29, [R1+0xb28] ;  /* 0x000b2800011d7983 */ /* 0x000f280000300800 */
[----:B------:R-:W4:Y:S01]  /*c2450*/  LDL.LU R30, [R1+0xb2c] ;  /* 0x000b2c00011e7983 */ /* 0x000f220000300800 */
[----:B0-----:R-:W-:-:S03]  /*c2460*/  IADD3 R18, P1, R20, R13, RZ ;  /* 0x0000000d14127210 */ /* 0x001fc60007f3e0ff */
[----:B------:R-:W4:Y:S04]  /*c2470*/  LDL.LU R31, [R1+0xb10] ;  /* 0x000b1000011f7983 */ /* 0x000f280000300800 */
[----:B------:R-:W4:Y:S01]  /*c2480*/  LDL.LU R32, [R1+0xb14] ;  /* 0x000b140001207983 */ /* 0x000f220000300800 */
[----:B------:R-:W-:-:S03]  /*c2490*/  IMAD.X R19, R21, 0x1, R15, P1 ;  /* 0x0000000115137824 */ /* 0x000fc600008e060f */
[----:B------:R-:W4:Y:S04]  /*c24a0*/  LDL.LU R25, [R1+0xb18] ;  /* 0x000b180001197983 */ /* 0x000f280000300800 */
[----:B------:R-:W4:Y:S04]  /*c24b0*/  LDL.LU R26, [R1+0xb1c] ;  /* 0x000b1c00011a7983 */ /* 0x000f280000300800 */
[----:B------:R0:W-:Y:S02]  /*c24c0*/  STL.64 [R1+0x1180], R18 ;  /* 0x0011801201007387 */ /* 0x0001e40000100a00 */
[----:B0-----:R-:W-:-:S05]  /*c24d0*/  IADD3 R18, P1, R20, R14, RZ ;  /* 0x0000000e14127210 */ /* 0x001fca0007f3e0ff */
[----:B------:R-:W-:Y:S02]  /*c24e0*/  IMAD.X R19, R21, 0x1, R16, P1 ;  /* 0x0000000115137824 */ /* 0x000fe400008e0610 */
[----:B------:R-:W-:Y:S01]  /*c24f0*/  VIADD R20, R20, UR6 ;  /* 0x0000000614147c36 */ /* 0x000fe20008000000 */
[----:B------:R-:W-:-:S04]  /*c2500*/  ULDC UR6, c[0x0][0x248] ;  /* 0x0000920000067ab9 */ /* 0x000fc80000000800 */
[----:B------:R-:W-:Y:S02]  /*c2510*/  SHF.R.S32.HI R21, RZ, 0x1f, R20 ;  /* 0x0000001fff157819 */ /* 0x000fe40000011414 */
[----:B--2---:R-:W-:-:S05]  /*c2520*/  F2FP.SATFINITE.E5M2.F32.PACK_AB_MERGE_C R17, R35, R34, RZ ;  /* 0x000000222311723e */ /* 0x004fca00048060ff */
[----:B------:R-:W-:Y:S04]  /*c2530*/  STL [R1+0x197c], R17 ;  /* 0x00197c1101007387 */ /* 0x000fe80000100800 */
[----:B------:R-:W2:Y:S04]  /*c2540*/  LDL.LU R27, [R1+0xb00] ;  /* 0x000b0000011b7983 */ /* 0x000ea80000300800 */
[----:B------:R-:W2:Y:S04]  /*c2550*/  LDL.LU R28, [R1+0xb04] ;  /* 0x000b0400011c7983 */ /* 0x000ea80000300800 */
[----:B------:R-:W2:Y:S04]  /*c2560*/  LDL.LU R34, [R1+0xb08] ;  /* 0x000b080001227983 */ /* 0x000ea80000300800 */
[----:B------:R-:W2:Y:S04]  /*c2570*/  LDL.LU R35, [R1+0xb0c] ;  /* 0x000b0c0001237983 */ /* 0x000ea80000300800 */
[----:B------:R3:W-:Y:S02]  /*c2580*/  STL.64 [R1+0x1188], R18 ;  /* 0x0011881201007387 */ /* 0x0007e40000100a00 */
[----:B---3--:R-:W-:-:S05]  /*c2590*/  F2FP.SATFINITE.E5M2.F32.PACK_AB_MERGE_C R18, R48, R59, RZ ;  /* 0x0000003b3012723e */ /* 0x008fca00048060ff */
[----:B------:R0:W-:Y:S01]  /*c25a0*/  STL [R1+0x19c8], R18 ;  /* 0x0019c81201007387 */ /* 0x0001e20000100800 */
[----:B------:R-:W-:Y:S02]  /*c25b0*/  F2FP.SATFINITE.E5M2.F32.PACK_AB_MERGE_C R17, R39, R38, RZ ;  /* 0x000000262711723e */ /* 0x000fe400048060ff */
[----:B0-----:R-:W-:-:S03]  /*c25c0*/  IADD3 R18, P1, R20, R0, RZ ;  /* 0x0000000014127210 */ /* 0x001fc60007f3e0ff */
[----:B------:R4:W-:Y:S02]  /*c25d0*/  STL [R1+0x718], R17 ;  /* 0x0007181101007387 */ /* 0x0009e40000100800 */
[----:B------:R-:W-:Y:S01]  /*c25e0*/  IMAD.X R19, R21, 0x1, R2, P1 ;  /* 0x0000000115137824 */ /* 0x000fe200008e0602 */
[----:B----4-:R-:W-:-:S05]  /*c25f0*/  F2FP.SATFINITE.E5M2.F32.PACK_AB_MERGE_C R17, R43, R42, RZ ;  /* 0x0000002a2b11723e */ /* 0x010fca00048060ff */
[----:B------:R-:W-:Y:S04]  /*c2600*/  STL [R1+0x71c], R17 ;  /* 0x00071c1101007387 */ /* 0x000fe80000100800 */
[----:B------:R0:W-:Y:S04]  /*c2610*/  STL.64 [R1+0x1178], R18 ;  /* 0x0011781201007387 */ /* 0x0001e80000100a00 */
[----:B0-----:R-:W3:Y:S04]  /*c2620*/  LDL.LU R18, [R1+0xaf0] ;  /* 0x000af00001127983 */ /* 0x001ee80000300800 */
[----:B------:R-:W3:Y:S04]  /*c2630*/  LDL.LU R17, [R1+0xaf4] ;  /* 0x000af40001117983 */ /* 0x000ee80000300800 */
[----:B------:R-:W4:Y:S04]  /*c2640*/  LDL.LU R59, [R1+0xaf8] ;  /* 0x000af800013b7983 */ /* 0x000f280000300800 */
[----:B------:R-:W4:Y:S04]  /*c2650*/  LDL.LU R48, [R1+0xafc] ;  /* 0x000afc0001307983 */ /* 0x000f280000300800 */
[----:B------:R-:W4:Y:S04]  /*c2660*/  LDL.LU R38, [R1+0xae0] ;  /* 0x000ae00001267983 */ /* 0x000f280000300800 */
[----:B------:R-:W4:Y:S04]  /*c2670*/  LDL.LU R39, [R1+0xae4] ;  /* 0x000ae40001277983 */ /* 0x000f280000300800 */
[----:B------:R-:W4:Y:S04]  /*c2680*/  LDL.LU R42, [R1+0xae8] ;  /* 0x000ae800012a7983 */ /* 0x000f280000300800 */
[----:B------:R-:W4:Y:S01]  /*c2690*/  LDL.LU R43, [R1+0xaec] ;  /* 0x000aec00012b7983 */ /* 0x000f220000300800 */
[----:B------:R-:W-:-:S02]  /*c26a0*/  IADD3 R22, P1, R20, R3, RZ ;  /* 0x0000000314167210 */ /* 0x000fc40007f3e0ff */
[----:B------:R-:W-:-:S03]  /*c26b0*/  F2FP.SATFINITE.E5M2.F32.PACK_AB_MERGE_C R24, R24, R23, RZ ;  /* 0x000000171818723e */ /* 0x000fc600048060ff */
[----:B------:R-:W-:Y:S02]  /*c26c0*/  IMAD.X R23, R21, 0x1, R4, P1 ;  /* 0x0000000115177824 */ /* 0x000fe400008e0604 */
[----:B------:R-:W-:Y:S01]  /*c26d0*/  STL [R1+0x710], R24 ;  /* 0x0007101801007387 */ /* 0x000fe20000100800 */
[----:B------:R-:W-:-:S05]  /*c26e0*/  F2FP.SATFINITE.E5M2.F32.PACK_AB_MERGE_C R19, R30, R29, RZ ;  /* 0x0000001d1e13723e */ /* 0x000fca00048060ff */
[----:B------:R0:W-:Y:S04]  /*c26f0*/  STL [R1+0x714], R19 ;  /* 0x0007141301007387 */ /* 0x0001e80000100800 */
[----:B------:R-:W4:Y:S04]  /*c2700*/  LDL.LU R29, [R1+0xad0] ;  /* 0x000ad000011d7983 */ /* 0x000f280000300800 */
[----:B------:R-:W4:Y:S01]  /*c2710*/  LDL.LU R30, [R1+0xad4] ;  /* 0x000ad400011e7983 */ /* 0x000f220000300800 */
[----:B0-----:R-:W-:-:S03]  /*c2720*/  F2FP.SATFINITE.E5M2.F32.PACK_AB_MERGE_C R19, R32, R31, RZ ;  /* 0x0000001f2013723e */ /* 0x001fc600048060ff */
[----:B------:R0:W-:Y:S04]  /*c2730*/  STL.64 [R1+0x1170], R22 ;  /* 0x0011701601007387 */ /* 0x0001e80000100a00 */
[----:B------:R1:W-:Y:S04]  /*c2740*/  STL [R1+0x320], R19 ;  /* 0x0003201301007387 */ /* 0x0003e80000100800 */
[----:B------:R-:W4:Y:S01]  /*c2750*/  LDL.LU R31, [R1+0xad8] ;  /* 0x000ad800011f7983 */ /* 0x000f220000300800 */
[----:B0-----:R-:W-:-:S03]  /*c2760*/  IADD3 R22, P1, R20, R5, RZ ;  /* 0x0000000514167210 */ /* 0x001fc60007f3e0ff */
[----:B------:R-:W4:Y:S01]  /*c2770*/  LDL.LU R32, [R1+0xadc] ;  /* 0x000adc0001207983 */ /* 0x000f220000300800 */
[----:B-1----:R-:W-:Y:S01]  /*c2780*/  F2FP.SATFINITE.E5M2.F32.PACK_AB_MERGE_C R19, R26, R25, RZ ;  /* 0x000000191a13723e */ /* 0x002fe200048060ff */
[----:B------:R-:W-:-:S04]  /*c2790*/  IMAD.X R23, R21, 0x1, R6, P1 ;  /* 0x0000000115177824 */ /* 0x000fc800008e0606 */
[----:B------:R-:W-:Y:S04]  /*c27a0*/  STL [R1+0x32c], R19 ;  /* 0x00032c1301007387 */ /* 0x000fe80000100800 */
[----:B------:R0:W-:Y:S01]  /*c27b0*/  STL.64 [R1+0x1168], R22 ;  /* 0x0011681601007387 */ /* 0x0001e20000100a00 */
[----:B------:R-:W-:-:S03]  /*c27c0*/  IADD3 R26, P1, R20, R7, RZ ;  /* 0x00000007141a7210 */ /* 0x000fc60007f3e0ff */
[----:B0-----:R-:W4:Y:S01]  /*c27d0*/  LDL.LU R23, [R1+0xac0] ;  /* 0x000ac00001177983 */ /* 0x001f220000300800 */
[----:B--2---:R-:W-:-:S05]  /*c27e0*/  F2FP.SATFINITE.E5M2.F32.PACK_AB_MERGE_C R22, R28, R27, RZ ;  /* 0x0000001b1c16723e */ /* 0x004fca00048060ff */
[----:B------:R-:W-:Y:S04]  /*c27f0*/  STL [R1+0x2ec], R22 ;  /* 0x0002ec1601007387 */ /* 0x000fe80000100800 */
[----:B------:R-:W2:Y:S01]  /*c2800*/  LDL.LU R24, [R1+0xac4] ;  /* 0x000ac40001187983 */ /* 0x000ea20000300800 */
[----:B------:R-:W-:Y:S01]  /*c2810*/  F2FP.SATFINITE.E5M2.F32.PACK_AB_MERGE_C R19, R35, R34, RZ ;  /* 0x000000222313723e */ /* 0x000fe200048060ff */
[----:B------:R-:W-:-:S04]  /*c2820*/  IMAD.X R27, R21, 0x1, R8, P1 ;  /* 0x00000001151b7824 */ /* 0x000fc800008e0608 */
[----:B------:R-:W-:Y:S04]  /*c2830*/  STL [R1+0x2f4], R19 ;  /* 0x0002f41301007387 */ /* 0x000fe80000100800 */
[----:B------:R-:W2:Y:S04]  /*c2840*/  LDL.LU R25, [R1+0xac8] ;  /* 0x000ac80001197983 */ /* 0x000ea80000300800 */
[----:B------:R0:W-:Y:S04]  /*c2850*/  STL.64 [R1+0x1160], R26 ;  /* 0x0011601a01007387 */ /* 0x0001e80000100a00 */
[----:B0-----:R-:W2:Y:S04]  /*c2860*/  LDL.LU R26, [R1+0xacc] ;  /* 0x000acc00011a7983 */ /* 0x001ea80000300800 */
[----:B------:R-:W2:Y:S04]  /*c2870*/  LDL.LU R27, [R1+0xab0] ;  /* 0x000ab000011b7983 */ /* 0x000ea80000300800 */
[----:B------:R-:W2:Y:S04]  /*c2880*/  LDL.LU R28, [R1+0xab4] ;  /* 0x000ab400011c7983 */ /* 0x000ea80000300800 */
[----:B------:R-:W2:Y:S04]  /*c2890*/  LDL.LU R34, [R1+0xab8] ;  /* 0x000ab80001227983 */ /* 0x000ea80000300800 */
[----:B------:R-:W2:Y:S01]  /*c28a0*/  LDL.LU R35, [R1+0xabc] ;  /* 0x000abc0001237983 */ /* 0x000ea20000300800 */
[----:B---3--:R-:W-:-:S02]  /*c28b0*/  F2FP.SATFINITE.E5M2.F32.PACK_AB_MERGE_C R61, R17, R18, RZ ;  /* 0x00000012113d723e */ /* 0x008fc400048060ff */
[----:B------:R-:W-:Y:S02]  /*c28c0*/  IADD3 R18, P1, R20, R9, RZ ;  /* 0x0000000914127210 */ /* 0x000fe40007f3e0ff */
[----:B----4-:R-:W-:Y:S01]  /*c28d0*/  F2FP.SATFINITE.E5M2.F32.PACK_AB_MERGE_C R17, R48, R59, RZ ;  /* 0x0000003b3011723e */ /* 0x010fe200048060ff */
[----:B------:R-:W-:Y:S02]  /*c28e0*/  STL [R1+0x5740], R61 ;  /* 0x0057403d01007387 */ /* 0x000fe40000100800 */
[----:B------:R-:W-:Y:S02]  /*c28f0*/  IMAD.X R19, R21, 0x1, R10, P1 ;  /* 0x0000000115137824 */ /* 0x000fe400008e060a */
[----:B------:R0:W-:Y:S02]  /*c2900*/  STL [R1+0x2d0], R17 ;  /* 0x0002d01101007387 */ /* 0x0001e40000100800 */
[----:B0-----:R-:W-:Y:S02]  /*c2910*/  F2FP.SATFINITE.E5M2.F32.PACK_AB_MERGE_C R17, R39, R38, RZ ;  /* 0x000000262711723e */ /* 0x001fe400048060ff */
[----:B------:R-:W3:Y:S04]  /*c2920*/  LDL.LU R38, [R1+0xaa0] ;  /* 0x000aa00001267983 */ /* 0x000ee80000300800 */
[----:B------:R0:W-:Y:S04]  /*c2930*/  STL.64 [R1+0x1158], R18 ;  /* 0x0011581201007387 */ /* 0x0001e80000100a00 */
[----:B------:R1:W-:Y:S01]  /*c2940*/  STL [R1+0x2c4], R17 ;  /* 0x0002c41101007387 */ /* 0x0003e20000100800 */
[----:B------:R-:W-:-:S03]  /*c2950*/  F2FP.SATFINITE.E5M2.F32.PACK_AB_MERGE_C R61, R43, R42, RZ ;  /* 0x0000002a2b3d723e */ /* 0x000fc600048060ff */
[----:B------:R-:W3:Y:S04]  /*c2960*/  LDL.LU R39, [R1+0xaa4] ;  /* 0x000aa40001277983 */ /* 0x000ee80000300800 */
[----:B------:R-:W4:Y:S04]  /*c2970*/  LDL.LU R42, [R1+0xaa8] ;  /* 0x000aa800012a7983 */ /* 0x000f280000300800 */
[----:B------:R-:W4:Y:S01]  /*c2980*/  LDL.LU R43, [R1+0xaac] ;  /* 0x000aac00012b7983 */ /* 0x000f220000300800 */
[----:B0-----:R-:W-:-:S05]  /*c2990*/  IADD3 R18, P1, R20, R11, RZ ;  /* 0x0000000b14127210 */ /* 0x001fca0007f3e0ff */
[----:B------:R-:W-:Y:S01]  /*c29a0*/  IMAD.X R19, R21, 0x1, R12, P1 ;  /* 0x0000000115137824 */ /* 0x000fe200008e060c */
[----:B------:R0:W-:Y:S01]  /*c29b0*/  STL [R1+0x5744], R61 ;  /* 0x0057443d01007387 */ /* 0x0001e20000100800 */
[----:B-1----:R-:W-:-:S03]  /*c29c0*/  F2FP.SATFINITE.E5M2.F32.PACK_AB_MERGE_C R17, R30, R29, RZ ;  /* 0x0000001d1e11723e */ /* 0x002fc600048060ff */
[----:B------:R-:W4:Y:S04]  /*c29d0*/  LDL.LU R29, [R1+0xa90] ;  /* 0x000a9000011d7983 */ /* 0x000f280000300800 */
[----:B------:R1:W-:Y:S04]  /*c29e0*/  STL.64 [R1+0x1150], R18 ;  /* 0x0011501201007387 */ /* 0x0003e80000100a00 */
[----:B------:R-:W-:Y:S04]  /*c29f0*/  STL [R1+0x264], R17 ;  /* 0x0002641101007387 */ /* 0x000fe80000100800 */
[----:B------:R-:W4:Y:S01]  /*c2a00*/  LDL.LU R30, [R1+0xa94] ;  /* 0x000a9400011e7983 */ /* 0x000f220000300800 */
[----:B0-----:R-:W-:-:S02]  /*c2a10*/  F2FP.SATFINITE.E5M2.F32.PACK_AB_MERGE_C R61, R32, R31, RZ ;  /* 0x0000001f203d723e */ /* 0x001fc400048060ff */
[----:B-1----:R-:W-:Y:S01]  /*c2a20*/  IADD3 R18, P1, R20, R13, RZ ;  /* 0x0000000d14127210 */ /* 0x002fe20007f3e0ff */
[----:B------:R-:W4:Y:S04]  /*c2a30*/  LDL.LU R31, [R1+0xa98] ;  /* 0x000a9800011f7983 */ /* 0x000f280000300800 */
[----:B------:R-:W4:Y:S01]  /*c2a40*/  LDL.LU R32, [R1+0xa9c] ;  /* 0x000a9c0001207983 */ /* 0x000f220000300800 */
[----:B------:R-:W-:-:S03]  /*c2a50*/  IMAD.X R19, R21, 0x1, R15, P1 ;  /* 0x0000000115137824 */ /* 0x000fc600008e060f */
[----:B------:R2:W-:Y:S02]  /*c2a60*/  STL [R1+0x5748], R61 ;  /* 0x0057483d01007387 */ /* 0x0005e40000100800 */
[----:B--2---:R-:W-:-:S05]  /*c2a70*/  F2FP.SATFINITE.E5M2.F32.PACK_AB_MERGE_C R61, R24, R23, RZ ;  /* 0x00000017183d723e */ /* 0x004fca00048060ff */
[----:B------:R-:W-:Y:S04]  /*c2a80*/  STL [R1+0x574c], R61 ;  /* 0x00574c3d01007387 */ /* 0x000fe80000100800 */
[----:B------:R0:W-:Y:S02]  /*c2a90*/  STL.64 [R1+0x1140], R18 ;  /* 0x0011401201007387 */ /* 0x0001e40000100a00 */
[C---:B0-----:R-:W-:Y:S01]  /*c2aa0*/  IADD3 R18, P1, R20.reuse, R14, RZ ;  /* 0x0000000e14127210 */ /* 0x041fe20007f3e0ff */
[----:B------:R-:W-:Y:S01]  /*c2ab0*/  VIADD R20, R20, UR6 ;  /* 0x0000000614147c36 */ /* 0x000fe20008000000 */
[----:B------:R-:W-:Y:S01]  /*c2ac0*/  ULDC UR6, c[0x0][0x248] ;  /* 0x0000920000067ab9 */ /* 0x000fe20000000800 */
[----:B------:R-:W-:Y:S02]  /*c2ad0*/  F2FP.SATFINITE.E5M2.F32.PACK_AB_MERGE_C R59, R26, R25, RZ ;  /* 0x000000191a3b723e */ /* 0x000fe400048060ff */
[----:B------:R-:W-:Y:S01]  /*c2ae0*/  IMAD.X R19, R21, 0x1, R16, P1 ;  /* 0x0000000115137824 */ /* 0x000fe200008e0610 */
[----:B------:R-:W-:-:S02]  /*c2af0*/  SHF.R.S32.HI R21, RZ, 0x1f, R20 ;  /* 0x0000001fff157819 */ /* 0x000fc40000011414 */
[----:B------:R-:W-:Y:S01]  /*c2b00*/  STL.64 [R1+0x57b0], R58 ;  /* 0x0057b03a01007387 */ /* 0x000fe20000100a00 */
[----:B------:R-:W-:-:S03]  /*c2b10*/  F2FP.SATFINITE.E5M2.F32.PACK_AB_MERGE_C R17, R28, R27, RZ ;  /* 0x0000001b1c11723e */ /* 0x000fc600048060ff */
[----:B------:R0:W-:Y:S01]  /*c2b20*/  STL.64 [R1+0x1148], R18 ;  /* 0x0011481201007387 */ /* 0x0001e20000100a00 */
[----:B------:R-:W-:Y:S02]  /*c2b30*/  F2FP.SATFINITE.E5M2.F32.PACK_AB_MERGE_C R61, R35, R34, RZ ;  /* 0x00000022233d723e */ /* 0x000fe400048060ff */
[----:B0-----:R-:W-:Y:S01]  /*c2b40*/  IADD3 R18, P1, R20, R0, RZ ;  /* 0x0000000014127210 */ /* 0x001fe20007f3e0ff */
[----:B------:R0:W-:Y:S04]  /*c2b50*/  STL [R1+0x220], R17 ;  /* 0x0002201101007387 */ /* 0x0001e80000100800 */
[----:B------:R-:W-:Y:S01]  /*c2b60*/  IMAD.X R19, R21, 0x1, R2, P1 ;  /* 0x0000000115137824 */ /* 0x000fe200008e0602 */
[----:B------:R-:W-:Y:S04]  /*c2b70*/  STL.64 [R1+0x57c0], R60 ;  /* 0x0057c03c01007387 */ /* 0x000fe80000100a00 */
[----:B------:R-:W2:Y:S04]  /*c2b80*/  LDL.LU R56, [R1+0xa80] ;  /* 0x000a800001387983 */ /* 0x000ea80000300800 */
[----:B0-----:R-:W2:Y:S04]  /*c2b90*/  LDL.LU R17, [R1+0xa84] ;  /* 0x000a840001117983 */ /* 0x001ea80000300800 */
[----:B------:R-:W2:Y:S04]  /*c2ba0*/  LDL.LU R34, [R1+0xa88] ;  /* 0x000a880001227983 */ /* 0x000ea80000300800 */
[----:B------:R0:W-:Y:S04]  /*c2bb0*/  STL.64 [R1+0x1138], R18 ;  /* 0x0011381201007387 */ /* 0x0001e80000100a00 */
[----:B------:R-:W2:Y:S01]  /*c2bc0*/  LDL.LU R35, [R1+0xa8c] ;  /* 0x000a8c0001237983 */ /* 0x000ea20000300800 */
[----:B---3--:R-:W-:-:S03]  /*c2bd0*/  F2FP.SATFINITE.E5M2.F32.PACK_AB_MERGE_C R44, R39, R38, RZ ;  /* 0x00000026272c723e */ /* 0x008fc600048060ff */
[----:B------:R-:W3:Y:S04]  /*c2be0*/  LDL.LU R38, [R1+0xa70] ;  /* 0x000a700001267983 */ /* 0x000ee80000300800 */
[----:B------:R-:W3:Y:S01]  /*c2bf0*/  LDL.LU R39, [R1+0xa74] ;  /* 0x000a740001277983 */ /* 0x000ee20000300800 */
[----:B----4-:R-:W-:-:S03]  /*c2c00*/  F2FP.SATFINITE.E5M2.F32.PACK_AB_MERGE_C R48, R43, R42, RZ ;  /* 0x0000002a2b30723e */ /* 0x010fc600048060ff */
[----:B------:R-:W4:Y:S04]  /*c2c10*/  LDL.LU R42, [R1+0xa78] ;  /* 0x000a7800012a7983 */ /* 0x000f280000300800 */
[----:B------:R-:W4:Y:S01]  /*c2c20*/  LDL.LU R43, [R1+0xa7c] ;  /* 0x000a7c00012b7983 */ /* 0x000f220000300800 */
[----:B0-----:R-:W-:-:S05]  /*c2c30*/  IADD3 R18, P1, R20, R3, RZ ;  /* 0x0000000314127210 */ /* 0x001fca0007f3e0ff */
[----:B------:R-:W-:Y:S01]  /*c2c40*/  IMAD.X R19, R21, 0x1, R4, P1 ;  /* 0x0000000115137824 */ /* 0x000fe200008e0604 */
[----:B------:R-:W-:Y:S04]  /*c2c50*/  STL [R1+0x5890], R48 ;  /* 0x0058903001007387 */ /* 0x000fe80000100800 */
        /* <DEDUP_REMOVED lines=9> */
[----:B------:R-:W-:-:S02]  /*c2cf0*/  F2FP.SATFINITE.E5M2.F32.PACK_AB_MERGE_C R46, R30, R29, RZ ;  /* 0x0000001d1e2e723e */ /* 0x000fc400048060ff */
[----:B------:R-:W-:Y:S01]  /*c2d00*/  IADD3 R30, P1, R20, R5, RZ ;  /* 0x00000005141e7210 */ /* 0x000fe20007f3e0ff */
[----:B------:R-:W4:Y:S01]  /*c2d10*/  LDL.LU R27, [R1+0xa40] ;  /* 0x000a4000011b7983 */ /* 0x000f220000300800 */
[----:B0-----:R-:W-:-:S03]  /*c2d20*/  F2FP.SATFINITE.E5M2.F32.PACK_AB_MERGE_C R18, R32, R31, RZ ;  /* 0x0000001f2012723e */ /* 0x001fc600048060ff */
[----:B------:R-:W4:Y:S01]  /*c2d30*/  LDL.LU R28, [R1+0xa44] ;  /* 0x000a4400011c7983 */ /* 0x000f220000300800 */
[----:B------:R-:W-:-:S03]  /*c2d40*/  IMAD.X R31, R21, 0x1, R6, P1 ;  /* 0x00000001151f7824 */ /* 0x000fc600008e0606 */
[----:B------:R0:W-:Y:S04]  /*c2d50*/  STL [R1+0x58a8], R18 ;  /* 0x0058a81201007387 */ /* 0x0001e80000100800 */
[----:B------:R-:W4:Y:S04]  /*c2d60*/  LDL.LU R29, [R1+0xa48] ;  /* 0x000a4800011d7983 */ /* 0x000f280000300800 */
[----:B------:R1:W-:Y:S01]  /*c2d70*/  STL.64 [R1+0x1120], R30 ;  /* 0x0011201e01007387 */ /* 0x0003e20000100a00 */
[----:B0-----:R-:W-:-:S05]  /*c2d80*/  IADD3 R18, P1, R20, R7, RZ ;  /* 0x0000000714127210 */ /* 0x001fca0007f3e0ff */
[----:B------:R-:W-:Y:S01]  /*c2d90*/  IMAD.X R19, R21, 0x1, R8, P1 ;  /* 0x0000000115137824 */ /* 0x000fe200008e0608 */
[----:B-1----:R-:W4:Y:S04]  /*c2da0*/  LDL.LU R30, [R1+0xa4c] ;  /* 0x000a4c00011e7983 */ /* 0x002f280000300800 */
[----:B------:R-:W4:Y:S04]  /*c2db0*/  LDL.LU R31, [R1+0xa30] ;  /* 0x000a3000011f7983 */ /* 0x000f280000300800 */
[----:B------:R-:W4:Y:S01]  /*c2dc0*/  LDL.LU R32, [R1+0xa34] ;  /* 0x000a340001207983 */ /* 0x000f220000300800 */
[----:B--2---:R-:W-:-:S05]  /*c2dd0*/  F2FP.SATFINITE.E5M2.F32.PACK_AB_MERGE_C R50, R17, R56, RZ ;  /* 0x000000381132723e */ /* 0x004fca00048060ff */
[----:B------:R-:W-:Y:S01]  /*c2de0*/  STL.64 [R1+0x5848], R50 ;  /* 0x0058483201007387 */ /* 0x000fe20000100a00 */
[----:B------:R-:W-:-:S03]  /*c2df0*/  F2FP.SATFINITE.E5M2.F32.PACK_AB_MERGE_C R17, R35, R34, RZ ;  /* 0x000000222311723e */ /* 0x000fc600048060ff */
[----:B------:R-:W2:Y:S04]  /*c2e00*/  LDL.LU R34, [R1+0xa38] ;  /* 0x000a380001227983 */ /* 0x000ea80000300800 */
[----:B------:R-:W2:Y:S04]  /*c2e10*/  LDL.LU R35, [R1+0xa3c] ;  /* 0x000a3c0001237983 */ /* 0x000ea80000300800 */
[----:B------:R-:W-:Y:S04]  /*c2e20*/  STL [R1+0x58ac], R17 ;  /* 0x0058ac1101007387 */ /* 0x000fe80000100800 */
[----:B------:R0:W-:Y:S02]  /*c2e30*/  STL.64 [R1+0x1128], R18 ;  /* 0x0011281201007387 */ /* 0x0001e40000100a00 */
[----:B0-----:R-:W-:-:S05]  /*c2e40*/  IADD3 R18, P1, R20, R9, RZ ;  /* 0x0000000914127210 */ /* 0x001fca0007f3e0ff */
[----:B------:R-:W-:Y:S01]  /*c2e50*/  IMAD.X R19, R21, 0x1, R10, P1 ;  /* 0x0000000115137824 */ /* 0x000fe200008e060a */
[----:B---3--:R-:W-:Y:S02]  /*c2e60*/  F2FP.SATFINITE.E5M2.F32.PACK_AB_MERGE_C R58, R39, R38, RZ ;  /* 0x00000026273a723e */ /* 0x008fe400048060ff */
[----:B------:R-:W3:Y:S04]  /*c2e70*/  LDL.LU R38, [R1+0xa20] ;  /* 0x000a200001267983 */ /* 0x000ee80000300800 */
[----:B------:R-:W3:Y:S01]  /*c2e80*/  LDL.LU R39, [R1+0xa24] ;  /* 0x000a240001277983 */ /* 0x000ee20000300800 */
[----:B----4-:R-:W-:-:S03]  /*c2e90*/  F2FP.SATFINITE.E5M2.F32.PACK_AB_MERGE_C R56, R43, R42, RZ ;  /* 0x0000002a2b38723e */ /* 0x010fc600048060ff */
[----:B------:R-:W4:Y:S04]  /*c2ea0*/  LDL.LU R42, [R1+0xa28] ;  /* 0x000a2800012a7983 */ /* 0x000f280000300800 */
[----:B------:R0:W-:Y:S04]  /*c2eb0*/  STL.64 [R1+0x1118], R18 ;  /* 0x0011181201007387 */ /* 0x0001e80000100a00 */
[----:B------:R-:W4:Y:S01]  /*c2ec0*/  LDL.LU R43, [R1+0xa2c] ;  /* 0x000a2c00012b7983 */ /* 0x000f220000300800 */
[----:B0-----:R-:W-:-:S05]  /*c2ed0*/  IADD3 R18, P1, R20, R11, RZ ;  /* 0x0000000b14127210 */ /* 0x001fca0007f3e0ff */
[----:B------:R-:W-:Y:S01]  /*c2ee0*/  IMAD.X R19, R21, 0x1, R12, P1 ;  /* 0x0000000115137824 */ /* 0x000fe200008e060c */
[----:B------:R-:W-:Y:S02]  /*c2ef0*/  F2FP.SATFINITE.E5M2.F32.PACK_AB_MERGE_C R52, R52, R45, RZ ;  /* 0x0000002d3434723e */ /* 0x000fe400048060ff */
[----:B------:R-:W-:-:S05]  /*c2f00*/  F2FP.SATFINITE.E5M2.F32.PACK_AB_MERGE_C R45, R26, R25, RZ ;  /* 0x000000191a2d723e */ /* 0x000fca00048060ff */
[----:B------:R-:W-:Y:S04]  /*c2f10*/  STL.64 [R1+0x5858], R44 ;  /* 0x0058582c01007387 */ /* 0x000fe80000100a00 */
[----:B------:R0:W-:Y:S01]  /*c2f20*/  STL.64 [R1+0x1110], R18 ;  /* 0x0011101201007387 */ /* 0x0001e20000100a00 */
[----:B------:R-:W-:Y:S02]  /*c2f30*/  F2FP.SATFINITE.E5M2.F32.PACK_AB_MERGE_C R60, R24, R23, RZ ;  /* 0x00000017183c723e */ /* 0x000fe400048060ff */
[----:B------:R-:W-:Y:S02]  /*c2f40*/  F2FP.SATFINITE.E5M2.F32.PACK_AB_MERGE_C R61, R28, R27, RZ ;  /* 0x0000001b1c3d723e */ /* 0x000fe400048060ff */
[----:B0-----:R-:W-:-:S03]  /*c2f50*/  IADD3 R18, P1, R20, R13, RZ ;  /* 0x0000000d14127210 */ /* 0x001fc60007f3e0ff */
[----:B------:R-:W-:Y:S02]  /*c2f60*/  STL.64 [R1+0x5870], R60 ;  /* 0x0058703c01007387 */ /* 0x000fe40000100a00 */
[----:B------:R-:W-:Y:S01]  /*c2f70*/  IMAD.X R19, R21, 0x1, R15, P1 ;  /* 0x0000000115137824 */ /* 0x000fe200008e060f */
[----:B------:R-:W-:-:S04]  /*c2f80*/  F2FP.SATFINITE.E5M2.F32.PACK_AB_MERGE_C R54, R47, R54, RZ ;  /* 0x000000362f36723e */ /* 0x000fc800048060ff */
[----:B------:R0:W-:Y:S01]  /*c2f90*/  STL.64 [R1+0x1100], R18 ;  /* 0x0011001201007387 */ /* 0x0001e20000100a00 */
[----:B------:R-:W-:Y:S02]  /*c2fa0*/  F2FP.SATFINITE.E5M2.F32.PACK_AB_MERGE_C R47, R30, R29, RZ ;  /* 0x0000001d1e2f723e */ /* 0x000fe400048060ff */
[C---:B0-----:R-:W-:Y:S01]  /*c2fb0*/  IADD3 R18, P1, R20.reuse, R14, RZ ;  /* 0x0000000e14127210 */ /* 0x041fe20007f3e0ff */
[----:B------:R-:W-:Y:S02]  /*c2fc0*/  VIADD R20, R20, UR6 ;  /* 0x0000000614147c36 */ /* 0x000fe40008000000 */
[----:B------:R-:W-:Y:S01]  /*c2fd0*/  STL.64 [R1+0x5878], R46 ;  /* 0x0058782e01007387 */ /* 0x000fe20000100a00 */
[----:B------:R-:W-:Y:S01]  /*c2fe0*/  F2FP.SATFINITE.E5M2.F32.PACK_AB_MERGE_C R59, R32, R31, RZ ;  /* 0x0000001f203b723e */ /* 0x000fe200048060ff */
[----:B------:R-:W-:Y:S01]  /*c2ff0*/  ULDC UR6, c[0x0][0x248] ;  /* 0x0000920000067ab9 */ /* 0x000fe20000000800 */
[----:B------:R-:W-:Y:S01]  /*c3000*/  IMAD.X R19, R21, 0x1, R16, P1 ;  /* 0x0000000115137824 */ /* 0x000fe200008e0610 */
[----:B------:R-:W-:-:S04]  /*c3010*/  SHF.R.S32.HI R21, RZ, 0x1f, R20 ;  /* 0x0000001fff157819 */ /* 0x000fc80000011414 */
[----:B------:R0:W-:Y:S04]  /*c3020*/  STL.64 [R1+0x1108], R18 ;  /* 0x0011081201007387 */ /* 0x0001e80000100a00 */
[----:B------:R-:W-:Y:S01]  /*c3030*/  STL.64 [R1+0x5888], R58 ;  /* 0x0058883a01007387 */ /* 0x000fe20000100a00 */
[----:B0-----:R-:W-:-:S05]  /*c3040*/  IADD3 R18, P1, R20, R0, RZ ;  /* 0x0000000014127210 */ /* 0x001fca0007f3e0ff */
[----:B------:R-:W-:Y:S01]  /*c3050*/  IMAD.X R19, R21, 0x1, R2, P1 ;  /* 0x0000000115137824 */ /* 0x000fe200008e0602 */
[----:B------:R-:W-:-:S05]  /*c3060*/  IADD3 R24, P1, R20, R3, RZ ;  /* 0x0000000314187210 */ /* 0x000fca0007f3e0ff */
[----:B------:R-:W-:Y:S01]  /*c3070*/  IMAD.X R25, R21, 0x1, R4, P1 ;  /* 0x0000000115197824 */ /* 0x000fe200008e0604 */
[----:B--2---:R-:W-:-:S05]  /*c3080*/  F2FP.SATFINITE.E5M2.F32.PACK_AB_MERGE_C R53, R35, R34, RZ ;  /* 0x000000222335723e */ /* 0x004fca00048060ff */
[----:B------:R-:W-:Y:S04]  /*c3090*/  STL.64 [R1+0x5898], R52 ;  /* 0x0058983401007387 */ /* 0x000fe80000100a00 */
[----:B------:R-:W2:Y:S04]  /*c30a0*/  LDL.LU R50, [R1+0xa10] ;  /* 0x000a100001327983 */ /* 0x000ea80000300800 */
[----:B------:R-:W2:Y:S04]  /*c30b0*/  LDL.LU R55, [R1+0xa14] ;  /* 0x000a140001377983 */ /* 0x000ea80000300800 */
[----:B------:R-:W2:Y:S04]  /*c30c0*/  LDL.LU R51, [R1+0xa18] ;  /* 0x000a180001337983 */ /* 0x000ea80000300800 */
[----:B------:R0:W-:Y:S04]  /*c30d0*/  STL.64 [R1+0x10f8], R18 ;  /* 0x0010f81201007387 */ /* 0x0001e80000100a00 */
[----:B------:R-:W2:Y:S01]  /*c30e0*/  LDL.LU R49, [R1+0xa1c] ;  /* 0x000a1c0001317983 */ /* 0x000ea20000300800 */
[----:B---3--:R-:W-:-:S05]  /*c30f0*/  F2FP.SATFINITE.E5M2.F32.PACK_AB_MERGE_C R57, R39, R38, RZ ;  /* 0x000000262739723e */ /* 0x008fca00048060ff */
[----:B------:R-:W-:Y:S04]  /*c3100*/  STL.64 [R1+0x58a0], R56 ;  /* 0x0058a03801007387 */ /* 0x000fe80000100a00 */
[----:B0-----:R-:W3:Y:S01]  /*c3110*/  LDL.LU R18, [R1+0xa00] ;  /* 0x000a000001127983 */ /* 0x001ee20000300800 */
[----:B----4-:R-:W-:-:S03]  /*c3120*/  F2FP.SATFINITE.E5M2.F32.PACK_AB_MERGE_C R19, R43, R42, RZ ;  /* 0x0000002a2b13723e */ /* 0x010fc600048060ff */
[----:B------:R-:W3:Y:S04]  /*c3130*/  LDL.LU R42, [R1+0xa04] ;  /* 0x000a0400012a7983 */ /* 0x000ee80000300800 */
[----:B------:R-:W4:Y:S04]  /*c3140*/  LDL.LU R48, [R1+0xa08] ;  /* 0x000a080001307983 */ /* 0x000f280000300800 */
[----:B------:R-:W4:Y:S04]  /*c3150*/  LDL.LU R43, [R1+0xa0c] ;  /* 0x000a0c00012b7983 */ /* 0x000f280000300800 */
[----:B------:R-:W4:Y:S04]  /*c3160*/  LDL.LU R33, [R1+0x9f0] ;  /* 0x0009f00001217983 */ /* 0x000f280000300800 */
[----:B------:R-:W4:Y:S04]  /*c3170*/  LDL.LU R39, [R1+0x9f4] ;  /* 0x0009f40001277983 */ /* 0x000f280000300800 */
[----:B------:R-:W4:Y:S04]  /*c3180*/  LDL.LU R22, [R1+0x9f8] ;  /* 0x0009f80001167983 */ /* 0x000f280000300800 */
[----:B------:R-:W4:Y:S04]  /*c3190*/  LDL.LU R38, [R1+0x9fc] ;  /* 0x0009fc0001267983 */ /* 0x000f280000300800 */
[----:B------:R-:W-:Y:S04]  /*c31a0*/  STL [R1+0x58c0], R19 ;  /* 0x0058c01301007387 */ /* 0x000fe80000100800 */
        /* <DEDUP_REMOVED lines=16> */
[----:B------:R-:W4:Y:S01]  /*c32b0*/  LDL.LU R28, [R1+0x213c] ;  /* 0x00213c00011c7983 */ /* 0x000f220000300800 */
[----:B------:R-:W-:-:S05]  /*c32c0*/  IADD3 R44, P1, R20, R5, RZ ;  /* 0x00000005142c7210 */ /* 0x000fca0007f3e0ff */
[----:B------:R-:W-:Y:S01]  /*c32d0*/  IMAD.X R45, R21, 0x1, R6, P1 ;  /* 0x00000001152d7824 */ /* 0x000fe200008e0606 */
[----:B--2---:R-:W-:-:S05]  /*c32e0*/  F2FP.SATFINITE.E5M2.F32.PACK_AB_MERGE_C R55, R55, R50, RZ ;  /* 0x000000323737723e */ /* 0x004fca00048060ff */
[----:B------:R-:W-:Y:S01]  /*c32f0*/  STL.64 [R1+0x58b0], R54 ;  /* 0x0058b03601007387 */ /* 0x000fe20000100a00 */
[----:B------:R-:W-:-:S05]  /*c3300*/  F2FP.SATFINITE.E5M2.F32.PACK_AB_MERGE_C R49, R49, R51, RZ ;  /* 0x000000333131723e */ /* 0x000fca00048060ff */
[----:B------:R-:W-:Y:S01]  /*c3310*/  STL [R1+0x58c4], R49 ;  /* 0x0058c43101007387 */ /* 0x000fe20000100800 */
[----:B---3--:R-:W-:Y:S02]  /*c3320*/  F2FP.SATFINITE.E5M2.F32.PACK_AB_MERGE_C R42, R42, R18, RZ ;  /* 0x000000122a2a723e */ /* 0x008fe400048060ff */
[----:B------:R-:W-:Y:S02]  /*c3330*/  IADD3 R18, P1, R20, R7, RZ ;  /* 0x0000000714127210 */ /* 0x000fe40007f3e0ff */
[----:B----4-:R-:W-:-:S03]  /*c3340*/  F2FP.SATFINITE.E5M2.F32.PACK_AB_MERGE_C R43, R43, R48, RZ ;  /* 0x000000302b2b723e */ /* 0x010fc600048060ff */
[----:B------:R-:W-:Y:S02]  /*c3350*/  IMAD.X R19, R21, 0x1, R8, P1 ;  /* 0x0000000115137824 */ /* 0x000fe400008e0608 */
[----:B------:R-:W-:Y:S01]  /*c3360*/  STL.64 [R1+0x58b8], R42 ;  /* 0x0058b82a01007387 */ /* 0x000fe20000100a00 */
[----:B------:R-:W-:-:S03]  /*c3370*/  F2FP.SATFINITE.E5M2.F32.PACK_AB_MERGE_C R39, R39, R33, RZ ;  /* 0x000000212727723e */ /* 0x000fc600048060ff */
[----:B------:R-:W-:Y:S04]  /*c3380*/  STL.64 [R1+0x10e8], R44 ;  /* 0x0010e82c01007387 */ /* 0x000fe80000100a00 */
[----:B------:R-:W-:Y:S04]  /*c3390*/  STL [R1+0x58c8], R39 ;  /* 0x0058c82701007387 */ /* 0x000fe80000100800 */
[----:B------:R0:W-:Y:S01]  /*c33a0*/  STL.64 [R1+0x10e0], R18 ;  /* 0x0010e01201007387 */ /* 0x0001e20000100a00 */
[----:B------:R-:W-:Y:S02]  /*c33b0*/  F2FP.SATFINITE.E5M2.F32.PACK_AB_MERGE_C R38, R38, R22, RZ ;  /* 0x000000162626723e */ /* 0x000fe400048060ff */
[----:B0-----:R-:W-:-:S03]  /*c33c0*/  IADD3 R18, P1, R20, R9, RZ ;  /* 0x0000000914127210 */ /* 0x001fc60007f3e0ff */
[----:B------:R-:W-:Y:S02]  /*c33d0*/  STL [R1+0x58cc], R38 ;  /* 0x0058cc2601007387 */ /* 0x000fe40000100800 */
[----:B------:R-:W-:-:S05]  /*c33e0*/  IMAD.X R19, R21, 0x1, R10, P1 ;  /* 0x0000000115137824 */ /* 0x000fca00008e060a */
[----:B------:R0:W-:Y:S02]  /*c33f0*/  STL.64 [R1+0x10d8], R18 ;  /* 0x0010d81201007387 */ /* 0x0001e40000100a00 */
[----:B0-----:R-:W-:-:S05]  /*c3400*/  IADD3 R18, P1, R20, R11, RZ ;  /* 0x0000000b14127210 */ /* 0x001fca0007f3e0ff */
[----:B------:R-:W-:-:S05]  /*c3410*/  IMAD.X R19, R21, 0x1, R12, P1 ;  /* 0x0000000115137824 */ /* 0x000fca00008e060c */
[----:B------:R0:W-:Y:S02]  /*c3420*/  STL.64 [R1+0x10d0], R18 ;  /* 0x0010d01201007387 */ /* 0x0001e40000100a00 */
[----:B0-----:R-:W-:-:S05]  /*c3430*/  IADD3 R18, P1, R20, R13, RZ ;  /* 0x0000000d14127210 */ /* 0x001fca0007f3e0ff */
[----:B------:R-:W-:-:S05]  /*c3440*/  IMAD.X R19, R21, 0x1, R15, P1 ;  /* 0x0000000115137824 */ /* 0x000fca00008e060f */
[----:B------:R0:W-:Y:S01]  /*c3450*/  STL.64 [R1+0x10c8], R18 ;  /* 0x0010c81201007387 */ /* 0x0001e20000100a00 */
[----:B------:R-:W-:Y:S02]  /*c3460*/  F2FP.SATFINITE.E5M2.F32.PACK_AB_MERGE_C R27, R27, R25, RZ ;  /* 0x000000191b1b723e */ /* 0x000fe400048060ff */
[----:B0-----:R-:W-:-:S05]  /*c3470*/  IADD3 R18, P1, R20, R14, RZ ;  /* 0x0000000e14127210 */ /* 0x001fca0007f3e0ff */
[----:B------:R-:W-:Y:S01]  /*c3480*/  IMAD.X R19, R21, 0x1, R16, P1 ;  /* 0x0000000115137824 */ /* 0x000fe200008e0610 */
[----:B------:R-:W-:-:S04]  /*c3490*/  F2FP.SATFINITE.E5M2.F32.PACK_AB_MERGE_C R28, R28, R26, RZ ;  /* 0x0000001a1c1c723e */ /* 0x000fc800048060ff */
[----:B------:R0:W-:Y:S04]  /*c34a0*/  STL.64 [R1+0x10c0], R18 ;  /* 0x0010c01201007387 */ /* 0x0001e80000100a00 */
[----:B------:R-:W2:Y:S01]  /*c34b0*/  LDL.LU R43, [R1+0x2120] ;  /* 0x00212000012b7983 */ /* 0x000ea20000300800 */
[----:B------:R-:W-:-:S03]  /*c34c0*/  F2FP.SATFINITE.E5M2.F32.PACK_AB_MERGE_C R29, R29, R23, RZ ;  /* 0x000000171d1d723e */ /* 0x000fc600048060ff */
[----:B------:R-:W2:Y:S04]  /*c34d0*/  LDL.LU R25, [R1+0x2124] ;  /* 0x0021240001197983 */ /* 0x000ea80000300800 */
[----:B------:R-:W3:Y:S01]  /*c34e0*/  LDL.LU R49, [R1+0x2128] ;  /* 0x0021280001317983 */ /* 0x000ee20000300800 */
[----:B------:R-:W-:-:S03]  /*c34f0*/  F2FP.SATFINITE.E5M2.F32.PACK_AB_MERGE_C R30, R30, R24, RZ ;  /* 0x000000181e1e723e */ /* 0x000fc600048060ff */
[----:B------:R-:W3:Y:S04]  /*c3500*/  LDL.LU R26, [R1+0x212c] ;  /* 0x00212c00011a7983 */ /* 0x000ee80000300800 */
[----:B------:R-:W4:Y:S04]  /*c3510*/  LDL.LU R54, [R1+0x9b0] ;  /* 0x0009b00001367983 */ /* 0x000f280000300800 */
[----:B------:R-:W4:Y:S04]  /*c3520*/  LDL.LU R23, [R1+0x9b4] ;  /* 0x0009b40001177983 */ /* 0x000f280000300800 */
[----:B------:R-:W4:Y:S04]  /*c3530*/  LDL.LU R55, [R1+0x9b8] ;  /* 0x0009b80001377983 */ /* 0x000f280000300800 */
[----:B------:R-:W4:Y:S04]  /*c3540*/  LDL.LU R24, [R1+0x9bc] ;  /* 0x0009bc0001187983 */ /* 0x000f280000300800 */
[----:B0-----:R-:W2:Y:S04]  /*c3550*/  LDL.LU R19, [R1+0x9a0] ;  /* 0x0009a00001137983 */ /* 0x001ea80000300800 */
[----:B------:R-:W2:Y:S04]  /*c3560*/  LDL.LU R56, [R1+0x9a4] ;  /* 0x0009a40001387983 */ /* 0x000ea80000300800 */
[----:B------:R-:W3:Y:S04]  /*c3570*/  LDL.LU R57, [R1+0x9a8] ;  /* 0x0009a80001397983 */ /* 0x000ee80000300800 */
        /* <DEDUP_REMOVED lines=11> */
[----:B------:R-:W-:Y:S01]  /*c3630*/  F2FP.SATFINITE.E5M2.F32.PACK_AB_MERGE_C R34, R34, R36, RZ ;  /* 0x000000242222723e */ /* 0x000fe200048060ff */
[----:B------:R-:W-:Y:S01]  /*c3640*/  ULDC UR6, c[0x0][0x248] ;  /* 0x0000920000067ab9 */ /* 0x000fe20000000800 */
[----:B------:R-:W4:Y:S04]  /*c3650*/  LDL.LU R17, [R1+0x974] ;  /* 0x0009740001117983 */ /* 0x000f280000300800 */
[----:B------:R-:W4:Y:S04]  /*c3660*/  LDL.LU R50, [R1+0x978] ;  /* 0x0009780001327983 */ /* 0x000f280000300800 */
[----:B------:R-:W4:Y:S01]  /*c3670*/  LDL.LU R51, [R1+0x97c] ;  /* 0x00097c0001337983 */ /* 0x000f220000300800 */
[----:B------:R-:W-:-:S02]  /*c3680*/  SHF.R.S32.HI R21, RZ, 0x1f, R20 ;  /* 0x0000001fff157819 */ /* 0x000fc40000011414 */
[----:B------:R-:W-:Y:S01]  /*c3690*/  IADD3 R36, P1, R20, R0, RZ ;  /* 0x0000000014247210 */ /* 0x000fe20007f3e0ff */
[----:B------:R-:W4:Y:S04]  /*c36a0*/  LDL.LU R18, [R1+0x960] ;  /* 0x0009600001127983 */ /* 0x000f280000300800 */
[----:B------:R-:W4:Y:S01]  /*c36b0*/  LDL.LU R48, [R1+0x964] ;  /* 0x0009640001307983 */ /* 0x000f220000300800 */
[----:B------:R-:W-:Y:S01]  /*c36c0*/  F2FP.SATFINITE.E5M2.F32.PACK_AB_MERGE_C R35, R35, R37, RZ ;  /* 0x000000252323723e */ /* 0x000fe200048060ff */
[----:B------:R-:W-:Y:S02]  /*c36d0*/  IMAD.X R37, R21, 0x1, R2, P1 ;  /* 0x0000000115257824 */ /* 0x000fe400008e0602 */
[----:B------:R-:W4:Y:S04]  /*c36e0*/  LDL.LU R33, [R1+0x968] ;  /* 0x0009680001217983 */ /* 0x000f280000300800 */
[----:B------:R0:W-:Y:S04]  /*c36f0*/  STL.64 [R1+0x10b0], R36 ;  /* 0x0010b02401007387 */ /* 0x0001e80000100a00 */
[----:B------:R-:W4:Y:S01]  /*c3700*/  LDL.LU R22, [R1+0x96c] ;  /* 0x00096c0001167983 */ /* 0x000f220000300800 */
[----:B------:R-:W-:-:S03]  /*c3710*/  F2FP.SATFINITE.E5M2.F32.PACK_AB_MERGE_C R31, R31, R41, RZ ;  /* 0x000000291f1f723e */ /* 0x000fc600048060ff */
[----:B0-----:R-:W4:Y:S04]  /*c3720*/  LDL.LU R36, [R1+0x950] ;  /* 0x0009500001247983 */ /* 0x001f280000300800 */
[----:B------:R-:W4:Y:S01]  /*c3730*/  LDL.LU R37, [R1+0x954] ;  /* 0x0009540001257983 */ /* 0x000f220000300800 */
[----:B------:R-:W-:-:S03]  /*c3740*/  F2FP.SATFINITE.E5M2.F32.PACK_AB_MERGE_C R32, R32, R40, RZ ;  /* 0x000000282020723e */ /* 0x000fc600048060ff */
[----:B------:R-:W4:Y:S04]  /*c3750*/  LDL.LU R41, [R1+0x958] ;  /* 0x0009580001297983 */ /* 0x000f280000300800 */
[----:B------:R-:W4:Y:S01]  /*c3760*/  LDL.LU R40, [R1+0x95c] ;  /* 0x00095c0001287983 */ /* 0x000f220000300800 */
[----:B------:R-:W-:-:S05]  /*c3770*/  IADD3 R38, P1, R20, R3, RZ ;  /* 0x0000000314267210 */ /* 0x000fca0007f3e0ff */
[----:B------:R-:W-:-:S05]  /*c3780*/  IMAD.X R39, R21, 0x1, R4, P1 ;  /* 0x0000000115277824 */ /* 0x000fca00008e0604 */
[----:B------:R0:W-:Y:S02]  /*c3790*/  STL.64 [R1+0x10a8], R38 ;  /* 0x0010a82601007387 */ /* 0x0001e40000100a00 */
[----:B0-----:R-:W-:-:S05]  /*c37a0*/  IADD3 R38, P1, R20, R5, RZ ;  /* 0x0000000514267210 */ /* 0x001fca0007f3e0ff */
[----:B------:R-:W-:-:S05]  /*c37b0*/  IMAD.X R39, R21, 0x1, R6, P1 ;  /* 0x0000000115277824 */ /* 0x000fca00008e0606 */
[----:B------:R0:W-:Y:S02]  /*c37c0*/  STL.64 [R1+0x10b8], R38 ;  /* 0x0010b82601007387 */ /* 0x0001e40000100a00 */
[----:B0-----:R-:W-:-:S05]  /*c37d0*/  IADD3 R38, P1, R20, R7, RZ ;  /* 0x0000000714267210 */ /* 0x001fca0007f3e0ff */
[----:B------:R-:W-:Y:S01]  /*c37e0*/  IMAD.X R39, R21, 0x1, R8, P1 ;  /* 0x0000000115277824 */ /* 0x000fe200008e0608 */
[----:B--2---:R-:W-:Y:S02]  /*c37f0*/  F2FP.SATFINITE.E5M2.F32.PACK_AB_MERGE_C R42, R56, R19, RZ ;  /* 0x00000013382a723e */ /* 0x004fe400048060ff */
[----:B---3--:R-:W-:-:S03]  /*c3800*/  F2FP.SATFINITE.E5M2.F32.PACK_AB_MERGE_C R19, R52, R57, RZ ;  /* 0x000000393413723e */ /* 0x008fc600048060ff */
[----:B------:R4:W-:Y:S04]  /*c3810*/  STL [R1+0x2124], R42 ;  /* 0x0021242a01007387 */ /* 0x0009e80000100800 */
[----:B------:R0:W-:Y:S04]  /*c3820*/  STL [R1+0x2120], R19 ;  /* 0x0021201301007387 */ /* 0x0001e80000100800 */
[----:B------:R1:W-:Y:S01]  /*c3830*/  STL.64 [R1+0x10a0], R38 ;  /* 0x0010a02601007387 */ /* 0x0003e20000100a00 */
[----:B----4-:R-:W-:Y:S02]  /*c3840*/  F2FP.SATFINITE.E5M2.F32.PACK_AB_MERGE_C R42, R58, R53, RZ ;  /* 0x000000353a2a723e */ /* 0x010fe400048060ff */
        /* <DEDUP_REMOVED lines=14> */
[----:B------:R-:W-:Y:S02]  /*c3930*/  F2FP.SATFINITE.E5M2.F32.PACK_AB_MERGE_C R17, R51, R50, RZ ;  /* 0x000000323311723e */ /* 0x000fe400048060ff */
[----:B-1----:R-:W-:Y:S01]  /*c3940*/  IADD3 R38, P1, R20, R13, RZ ;  /* 0x0000000d14267210 */ /* 0x002fe20007f3e0ff */
[----:B------:R-:W-:Y:S04]  /*c3950*/  STL [R1+0x213c], R19 ;  /* 0x00213c1301007387 */ /* 0x000fe80000100800 */
[----:B------:R0:W-:Y:S01]  /*c3960*/  STL [R1+0x2138], R17 ;  /* 0x0021381101007387 */ /* 0x0001e20000100800 */
[----:B------:R-:W-:Y:S01]  /*c3970*/  IMAD.X R39, R21, 0x1, R15, P1 ;  /* 0x0000000115277824 */ /* 0x000fe200008e060f */
[----:B0-----:R-:W-:Y:S02]  /*c3980*/  F2FP.SATFINITE.E5M2.F32.PACK_AB_MERGE_C R17, R48, R18, RZ ;  /* 0x000000123011723e */ /* 0x001fe400048060ff */
[----:B------:R-:W-:-:S02]  /*c3990*/  IADD3 R18, P1, R20, R14, RZ ;  /* 0x0000000e14127210 */ /* 0x000fc40007f3e0ff */
[----:B------:R-:W-:Y:S03]  /*c39a0*/  STL.64 [R1+0x1090], R38 ;  /* 0x0010902601007387 */ /* 0x000fe60000100a00 */
[----:B------:R-:W-:Y:S01]  /*c39b0*/  IMAD.X R19, R21, 0x1, R16, P1 ;  /* 0x0000000115137824 */ /* 0x000fe200008e0610 */
[----:B------:R0:W-:Y:S04]  /*c39c0*/  STL [R1+0x4ed8], R17 ;  /* 0x004ed81101007387 */ /* 0x0001e80000100800 */
        /* <DEDUP_REMOVED lines=10> */
[----:B------:R-:W3:Y:S01]  /*c3a70*/  LDL.LU R42, [R1+0x94c] ;  /* 0x00094c00012a7983 */ /* 0x000ee20000300800 */
[----:B------:R-:W-:-:S02]  /*c3a80*/  F2FP.SATFINITE.E5M2.F32.PACK_AB_MERGE_C R25, R25, R43, RZ ;  /* 0x0000002b1919723e */ /* 0x000fc400048060ff */
[----:B------:R-:W-:Y:S01]  /*c3a90*/  F2FP.SATFINITE.E5M2.F32.PACK_AB_MERGE_C R26, R26, R49, RZ ;  /* 0x000000311a1a723e */ /* 0x000fe200048060ff */
[----:B------:R-:W4:Y:S01]  /*c3aa0*/  LDL.LU R43, [R1+0x930] ;  /* 0x00093000012b7983 */ /* 0x000f220000300800 */
[----:B------:R-:W-:Y:S02]  /*c3ab0*/  F2FP.SATFINITE.E5M2.F32.PACK_AB_MERGE_C R23, R23, R54, RZ ;  /* 0x000000361717723e */ /* 0x000fe400048060ff */
[----:B------:R-:W-:Y:S01]  /*c3ac0*/  F2FP.SATFINITE.E5M2.F32.PACK_AB_MERGE_C R24, R24, R55, RZ ;  /* 0x000000371818723e */ /* 0x000fe200048060ff */
        /* <DEDUP_REMOVED lines=18> */
[----:B0-----:R-:W4:Y:S04]  /*c3bf0*/  LDL.LU R17, [R1+0x8f4] ;  /* 0x0008f40001117983 */ /* 0x001f280000300800 */
        /* <DEDUP_REMOVED lines=8> */
[----:B------:R0:W-:Y:S04]  /*c3c80*/  STL.64 [R1+0x1070], R36 ;  /* 0x0010702401007387 */ /* 0x0001e80000100a00 */
[----:B------:R-:W4:Y:S04]  /*c3c90*/  LDL.LU R22, [R1+0x8ec] ;  /* 0x0008ec0001167983 */ /* 0x000f280000300800 */
[----:B0-----:R-:W4:Y:S04]  /*c3ca0*/  LDL.LU R36, [R1+0x8d0] ;  /* 0x0008d00001247983 */ /* 0x001f280000300800 */
[----:B------:R-:W4:Y:S01]  /*c3cb0*/  LDL.LU R37, [R1+0x8d4] ;  /* 0x0008d40001257983 */ /* 0x000f220000300800 */
[----:B--2---:R-:W-:-:S03]  /*c3cc0*/  F2FP.SATFINITE.E5M2.F32.PACK_AB_MERGE_C R38, R40, R41, RZ ;  /* 0x000000292826723e */ /* 0x004fc600048060ff */
[----:B------:R-:W2:Y:S04]  /*c3cd0*/  LDL.LU R41, [R1+0x8d8] ;  /* 0x0008d80001297983 */ /* 0x000ea80000300800 */
[----:B------:R-:W2:Y:S04]  /*c3ce0*/  LDL.LU R40, [R1+0x8dc] ;  /* 0x0008dc0001287983 */ /* 0x000ea80000300800 */
[----:B------:R0:W-:Y:S01]  /*c3cf0*/  STL [R1+0x4f20], R38 ;  /* 0x004f202601007387 */ /* 0x0001e20000100800 */
[----:B---3--:R-:W-:Y:S02]  /*c3d00*/  F2FP.SATFINITE.E5M2.F32.PACK_AB_MERGE_C R42, R42, R39, RZ ;  /* 0x000000272a2a723e */ /* 0x008fe400048060ff */
[----:B0-----:R-:W-:-:S03]  /*c3d10*/  IADD3 R38, P1, R20, R3, RZ ;  /* 0x0000000314267210 */ /* 0x001fc60007f3e0ff */
[----:B------:R0:W-:Y:S02]  /*c3d20*/  STL [R1+0x4f1c], R42 ;  /* 0x004f1c2a01007387 */ /* 0x0001e40000100800 */
[----:B------:R-:W-:Y:S01]  /*c3d30*/  IMAD.X R39, R21, 0x1, R4, P1 ;  /* 0x0000000115277824 */ /* 0x000fe200008e0604 */
[----:B----4-:R-:W-:Y:S02]  /*c3d40*/  F2FP.SATFINITE.E5M2.F32.PACK_AB_MERGE_C R49, R49, R43, RZ ;  /* 0x0000002b3131723e */ /* 0x010fe400048060ff */
[----:B0-----:R-:W-:Y:S02]  /*c3d50*/  IADD3 R42, P1, R20, R5, RZ ;  /* 0x00000005142a7210 */ /* 0x001fe40007f3e0ff */
[----:B------:R0:W-:Y:S03]  /*c3d60*/  STL.64 [R1+0x1050], R38 ;  /* 0x0010502601007387 */ /* 0x0001e60000100a00 */
[----:B------:R-:W-:Y:S01]  /*c3d70*/  IMAD.X R43, R21, 0x1, R6, P1 ;  /* 0x00000001152b7824 */ /* 0x000fe200008e0606 */
[----:B0-----:R-:W-:Y:S01]  /*c3d80*/  F2FP.SATFINITE.E5M2.F32.PACK_AB_MERGE_C R39, R55, R54, RZ ;  /* 0x000000363727723e */ /* 0x001fe200048060ff */
[----:B------:R-:W3:Y:S04]  /*c3d90*/  LDL.LU R38, [R1+0x58cc] ;  /* 0x0058cc0001267983 */ /* 0x000ee80000300800 */
[----:B------:R-:W-:Y:S04]  /*c3da0*/  STL [R1+0x4f50], R49 ;  /* 0x004f503101007387 */ /* 0x000fe80000100800 */
[----:B------:R0:W-:Y:S04]  /*c3db0*/  STL [R1+0x4f4c], R39 ;  /* 0x004f4c2701007387 */ /* 0x0001e80000100800 */
[----:B------:R1:W-:Y:S01]  /*c3dc0*/  STL.64 [R1+0x1068], R42 ;  /* 0x0010682a01007387 */ /* 0x0003e20000100a00 */
[----:B0-----:R-:W-:-:S02]  /*c3dd0*/  F2FP.SATFINITE.E5M2.F32.PACK_AB_MERGE_C R39, R56, R19, RZ ;  /* 0x000000133827723e */ /* 0x001fc400048060ff */
[----:B------:R-:W-:Y:S02]  /*c3de0*/  F2FP.SATFINITE.E5M2.F32.PACK_AB_MERGE_C R19, R52, R57, RZ ;  /* 0x000000393413723e */ /* 0x000fe400048060ff */
        /* <DEDUP_REMOVED lines=34> */
[----:B------:R2:W-:Y:S04]  /*c4010*/  STL [R1+0x502c], R17 ;  /* 0x00502c1101007387 */ /* 0x0005e80000100800 */
[----:B------:R-:W4:Y:S04]  /*c4020*/  LDL.LU R39, [R1+0x8c0] ;  /* 0x0008c00001277983 */ /* 0x000f280000300800 */
[----:B------:R-:W4:Y:S01]  /*c4030*/  LDL.LU R49, [R1+0x8c4] ;  /* 0x0008c40001317983 */ /* 0x000f220000300800 */
[----:B--2---:R-:W-:-:S05]  /*c4040*/  F2FP.SATFINITE.E5M2.F32.PACK_AB_MERGE_C R17, R40, R41, RZ ;  /* 0x000000292811723e */ /* 0x004fca00048060ff */
[----:B------:R0:W-:Y:S04]  /*c4050*/  STL [R1+0x5028], R17 ;  /* 0x0050281101007387 */ /* 0x0001e80000100800 */
        /* <DEDUP_REMOVED lines=19> */
[----:B0-----:R-:W3:Y:S01]  /*c4190*/  LDL.LU R17, [R1+0x874] ;  /* 0x0008740001117983 */ /* 0x001ee20000300800 */
[----:B------:R-:W-:Y:S01]  /*c41a0*/  VIADD R20, R20, UR6 ;  /* 0x0000000614147c36 */ /* 0x000fe20008000000 */
[----:B------:R-:W-:-:S02]  /*c41b0*/  ULDC UR6, c[0x0][0x248] ;  /* 0x0000920000067ab9 */ /* 0x000fc40000000800 */
        /* <DEDUP_REMOVED lines=8> */
[----:B------:R0:W-:Y:S04]  /*c4240*/  STL.64 [R1+0x1038], R36 ;  /* 0x0010382401007387 */ /* 0x0001e80000100a00 */
[----:B------:R-:W3:Y:S04]  /*c4250*/  LDL.LU R22, [R1+0x86c] ;  /* 0x00086c0001167983 */ /* 0x000ee80000300800 */
[----:B0-----:R-:W3:Y:S04]  /*c4260*/  LDL.LU R36, [R1+0x850] ;  /* 0x0008500001247983 */ /* 0x001ee80000300800 */
[----:B------:R-:W3:Y:S01]  /*c4270*/  LDL.LU R37, [R1+0x854] ;  /* 0x0008540001257983 */ /* 0x000ee20000300800 */
[----:B----4-:R-:W-:-:S03]  /*c4280*/  F2FP.SATFINITE.E5M2.F32.PACK_AB_MERGE_C R49, R49, R39, RZ ;  /* 0x000000273131723e */ /* 0x010fc600048060ff */
[----:B------:R-:W4:Y:S04]  /*c4290*/  LDL.LU R39, [R1+0x58c8] ;  /* 0x0058c80001277983 */ /* 0x000f280000300800 */
[----:B------:R0:W-:Y:S04]  /*c42a0*/  STL [R1+0x504c], R49 ;  /* 0x00504c3101007387 */ /* 0x0001e80000100800 */
[----:B0-----:R-:W4:Y:S01]  /*c42b0*/  LDL.LU R49, [R1+0x58c4] ;  /* 0x0058c40001317983 */ /* 0x001f220000300800 */
[----:B--2---:R-:W-:Y:S02]  /*c42c0*/  F2FP.SATFINITE.E5M2.F32.PACK_AB_MERGE_C R43, R43, R42, RZ ;  /* 0x0000002a2b2b723e */ /* 0x004fe400048060ff */
[----:B------:R-:W-:-:S03]  /*c42d0*/  IADD3 R42, P1, R20, R3, RZ ;  /* 0x00000003142a7210 */ /* 0x000fc60007f3e0ff */
[----:B------:R0:W-:Y:S01]  /*c42e0*/  STL [R1+0x5048], R43 ;  /* 0x0050482b01007387 */ /* 0x0001e20000100800 */
[----:B---3--:R-:W-:Y:S01]  /*c42f0*/  F2FP.SATFINITE.E5M2.F32.PACK_AB_MERGE_C R54, R55, R54, RZ ;  /* 0x000000363736723e */ /* 0x008fe200048060ff */
[----:B0-----:R-:W-:Y:S01]  /*c4300*/  IMAD.X R43, R21, 0x1, R4, P1 ;  /* 0x00000001152b7824 */ /* 0x001fe200008e0604 */
[----:B------:R-:W-:-:S04]  /*c4310*/  F2FP.SATFINITE.E5M2.F32.PACK_AB_MERGE_C R19, R56, R19, RZ ;  /* 0x000000133813723e */ /* 0x000fc800048060ff */
[----:B------:R-:W-:Y:S04]  /*c4320*/  STL.64 [R1+0x1030], R42 ;  /* 0x0010302a01007387 */ /* 0x000fe80000100a00 */
[----:B------:R-:W-:Y:S04]  /*c4330*/  STL [R1+0x1cb8], R54 ;  /* 0x001cb83601007387 */ /* 0x000fe80000100800 */
[----:B------:R0:W-:Y:S02]  /*c4340*/  STL [R1+0x1cbc], R19 ;  /* 0x001cbc1301007387 */ /* 0x0001e40000100800 */
[----:B0-----:R-:W-:-:S02]  /*c4350*/  F2FP.SATFINITE.E5M2.F32.PACK_AB_MERGE_C R19, R40, R41, RZ ;  /* 0x000000292813723e */ /* 0x001fc400048060ff */
        /* <DEDUP_REMOVED lines=35> */
[----:B------:R-:W-:Y:S04]  /*c4590*/  STL [R1+0x1ad8], R17 ;  /* 0x001ad81101007387 */ /* 0x000fe80000100800 */
[----:B------:R0:W-:Y:S02]  /*c45a0*/  STL.64 [R1+0x1000], R18 ;  /* 0x0010001201007387 */ /* 0x0001e40000100a00 */
[----:B0-----:R-:W-:-:S02]  /*c45b0*/  F2FP.SATFINITE.E5M2.F32.PACK_AB_MERGE_C R18, R22, R33, RZ ;  /* 0x000000211612723e */ /* 0x001fc400048060ff */
[----:B------:R-:W3:Y:S04]  /*c45c0*/  LDL.LU R33, [R1+0x840] ;  /* 0x0008400001217983 */ /* 0x000ee80000300800 */
[----:B------:R-:W-:Y:S04]  /*c45d0*/  STL [R1+0x1ae8], R18 ;  /* 0x001ae81201007387 */ /* 0x000fe80000100800 */
[----:B------:R-:W3:Y:S01]  /*c45e0*/  LDL.LU R22, [R1+0x844] ;  /* 0x0008440001167983 */ /* 0x000ee20000300800 */
[----:B------:R-:W-:-:S05]  /*c45f0*/  F2FP.SATFINITE.E5M2.F32.PACK_AB_MERGE_C R17, R37, R36, RZ ;  /* 0x000000242511723e */ /* 0x000fca00048060ff */
        /* <DEDUP_REMOVED lines=25> */
[----:B0-----:R-:W2:Y:S01]  /*c4790*/  LDL.LU R17, [R1+0x7f4] ;  /* 0x0007f40001117983 */ /* 0x001ea20000300800 */
[----:B------:R-:W-:-:S03]  /*c47a0*/  IADD3 R18, P1, R20, R0, RZ ;  /* 0x0000000014127210 */ /* 0x000fc60007f3e0ff */
[----:B------:R-:W2:Y:S04]  /*c47b0*/  LDL.LU R50, [R1+0x7f8] ;  /* 0x0007f80001327983 */ /* 0x000ea80000300800 */
[----:B------:R-:W2:Y:S01]  /*c47c0*/  LDL.LU R51, [R1+0x7fc] ;  /* 0x0007fc0001337983 */ /* 0x000ea20000300800 */
[----:B------:R-:W-:-:S05]  /*c47d0*/  IMAD.X R19, R21, 0x1, R2, P1 ;  /* 0x0000000115137824 */ /* 0x000fca00008e0602 */
[----:B------:R0:W-:Y:S04]  /*c47e0*/  STL.64 [R1+0xff8], R18 ;  /* 0x000ff81201007387 */ /* 0x0001e80000100a00 */
[----:B0-----:R-:W2:Y:S04]  /*c47f0*/  LDL.LU R19, [R1+0x58c0] ;  /* 0x0058c00001137983 */ /* 0x001ea80000300800 */
[----:B------:R-:W2:Y:S04]  /*c4800*/  LDL.LU R18, [R1+0x7e0] ;  /* 0x0007e00001127983 */ /* 0x000ea80000300800 */
[----:B------:R-:W2:Y:S01]  /*c4810*/  LDL.LU R48, [R1+0x7e4] ;  /* 0x0007e40001307983 */ /* 0x000ea20000300800 */
[----:B---3--:R-:W-:-:S03]  /*c4820*/  F2FP.SATFINITE.E5M2.F32.PACK_AB_MERGE_C R42, R22, R33, RZ ;  /* 0x00000021162a723e */ /* 0x008fc600048060ff */
[----:B------:R-:W3:Y:S04]  /*c4830*/  LDL.LU R33, [R1+0x7e8] ;  /* 0x0007e80001217983 */ /* 0x000ee80000300800 */
[----:B------:R-:W3:Y:S04]  /*c4840*/  LDL.LU R22, [R1+0x7ec] ;  /* 0x0007ec0001167983 */ /* 0x000ee80000300800 */
[----:B------:R0:W-:Y:S01]  /*c4850*/  STL [R1+0x1a8c], R42 ;  /* 0x001a8c2a01007387 */ /* 0x0001e20000100800 */
[----:B----4-:R-:W-:Y:S02]  /*c4860*/  F2FP.SATFINITE.E5M2.F32.PACK_AB_MERGE_C R54, R54, R43, RZ ;  /* 0x0000002b3636723e */ /* 0x010fe400048060ff */
[----:B0-----:R-:W-:-:S03]  /*c4870*/  IADD3 R42, P1, R20, R3, RZ ;  /* 0x00000003142a7210 */ /* 0x001fc60007f3e0ff */
[----:B------:R-:W-:Y:S02]  /*c4880*/  STL [R1+0x1a88], R54 ;  /* 0x001a883601007387 */ /* 0x000fe40000100800 */
[----:B------:R-:W-:-:S05]  /*c4890*/  IMAD.X R43, R21, 0x1, R4, P1 ;  /* 0x00000001152b7824 */ /* 0x000fca00008e0604 */
[----:B------:R0:W-:Y:S02]  /*c48a0*/  STL.64 [R1+0xff0], R42 ;  /* 0x000ff02a01007387 */ /* 0x0001e40000100a00 */
[----:B0-----:R-:W-:Y:S02]  /*c48b0*/  F2FP.SATFINITE.E5M2.F32.PACK_AB_MERGE_C R42, R37, R36, RZ ;  /* 0x00000024252a723e */ /* 0x001fe400048060ff */
[----:B------:R-:W-:Y:S02]  /*c48c0*/  IADD3 R36, P1, R20, R5, RZ ;  /* 0x0000000514247210 */ /* 0x000fe40007f3e0ff */
[----:B------:R-:W-:-:S03]  /*c48d0*/  F2FP.SATFINITE.E5M2.F32.PACK_AB_MERGE_C R43, R56, R55, RZ ;  /* 0x00000037382b723e */ /* 0x000fc600048060ff */
[----:B------:R-:W-:Y:S02]  /*c48e0*/  IMAD.X R37, R21, 0x1, R6, P1 ;  /* 0x0000000115257824 */ /* 0x000fe400008e0606 */
[----:B------:R-:W-:Y:S04]  /*c48f0*/  STL [R1+0x19d8], R43 ;  /* 0x0019d82b01007387 */ /* 0x000fe80000100800 */
[----:B------:R0:W-:Y:S04]  /*c4900*/  STL [R1+0x19cc], R42 ;  /* 0x0019cc2a01007387 */ /* 0x0001e80000100800 */
[----:B------:R1:W-:Y:S01]  /*c4910*/  STL.64 [R1+0xfe8], R36 ;  /* 0x000fe82401007387 */ /* 0x0003e20000100a00 */
[----:B------:R-:W-:-:S02]  /*c4920*/  F2FP.SATFINITE.E5M2.F32.PACK_AB_MERGE_C R54, R52, R57, RZ ;  /* 0x000000393436723e */ /* 0x000fc400048060ff */
[----:B0-----:R-:W-:Y:S01]  /*c4930*/  IADD3 R42, P1, R20, R7, RZ ;  /* 0x00000007142a7210 */ /* 0x001fe20007f3e0ff */
[----:B-1----:R-:W4:Y:S04]  /*c4940*/  LDL.LU R36, [R1+0x2110] ;  /* 0x0021100001247983 */ /* 0x002f280000300800 */
[----:B------:R-:W4:Y:S01]  /*c4950*/  LDL.LU R37, [R1+0x2114] ;  /* 0x0021140001257983 */ /* 0x000f220000300800 */
[----:B------:R-:W-:-:S03]  /*c4960*/  IMAD.X R43, R21, 0x1, R8, P1 ;  /* 0x00000001152b7824 */ /* 0x000fc600008e0608 */
[----:B------:R-:W-:Y:S01]  /*c4970*/  STL [R1+0x50d4], R54 ;  /* 0x0050d43601007387 */ /* 0x000fe20000100800 */
[----:B--2---:R-:W-:-:S05]  /*c4980*/  F2FP.SATFINITE.E5M2.F32.PACK_AB_MERGE_C R52, R58, R53, RZ ;  /* 0x000000353a34723e */ /* 0x004fca00048060ff */
[----:B------:R-:W-:Y:S04]  /*c4990*/  STL [R1+0x50d0], R52 ;  /* 0x0050d03401007387 */ /* 0x000fe80000100800 */
[----:B------:R0:W-:Y:S02]  /*c49a0*/  STL.64 [R1+0xfe0], R42 ;  /* 0x000fe02a01007387 */ /* 0x0001e40000100a00 */
[----:B0-----:R-:W-:Y:S02]  /*c49b0*/  F2FP.SATFINITE.E5M2.F32.PACK_AB_MERGE_C R42, R40, R41, RZ ;  /* 0x00000029282a723e */ /* 0x001fe400048060ff */
[----:B------:R-:W2:Y:S04]  /*c49c0*/  LDL.LU R41, [R1+0x2118] ;  /* 0x0021180001297983 */ /* 0x000ea80000300800 */
[----:B------:R-:W2:Y:S04]  /*c49d0*/  LDL.LU R40, [R1+0x211c] ;  /* 0x00211c0001287983 */ /* 0x000ea80000300800 */
[----:B------:R0:W-:Y:S01]  /*c49e0*/  STL [R1+0x50f4], R42 ;  /* 0x0050f42a01007387 */ /* 0x0001e20000100800 */
[----:B------:R-:W-:-:S02]  /*c49f0*/  F2FP.SATFINITE.E5M2.F32.PACK_AB_MERGE_C R46, R46, R59, RZ ;  /* 0x0000003b2e2e723e */ /* 0x000fc400048060ff */
[----:B0-----:R-:W-:-:S03]  /*c4a00*/  IADD3 R42, P1, R20, R9, RZ ;  /* 0x00000009142a7210 */ /* 0x001fc60007f3e0ff */
[----:B------:R0:W-:Y:S02]  /*c4a10*/  STL [R1+0x50f0], R46 ;  /* 0x0050f02e01007387 */ /* 0x0001e40000100800 */
[----:B------:R-:W-:-:S05]  /*c4a20*/  IMAD.X R43, R21, 0x1, R10, P1 ;  /* 0x00000001152b7824 */ /* 0x000fca00008e060a */
[----:B------:R1:W-:Y:S01]  /*c4a30*/  STL.64 [R1+0xfd8], R42 ;  /* 0x000fd82a01007387 */ /* 0x0003e20000100a00 */
[----:B0-----:R-:W-:Y:S02]  /*c4a40*/  F2FP.SATFINITE.E5M2.F32.PACK_AB_MERGE_C R46, R60, R47, RZ ;  /* 0x0000002f3c2e723e */ /* 0x001fe400048060ff */
[----:B------:R-:W-:Y:S02]  /*c4a50*/  F2FP.SATFINITE.E5M2.F32.PACK_AB_MERGE_C R44, R44, R61, RZ ;  /* 0x0000003d2c2c723e */ /* 0x000fe400048060ff */
        /* <DEDUP_REMOVED lines=17> */
[----:B0-----:R-:W2:Y:S01]  /*c4b70*/  LDL.LU R43, [R1+0x2100] ;  /* 0x00210000012b7983 */ /* 0x001ea20000300800 */
[----:B---3--:R-:W-:-:S03]  /*c4b80*/  F2FP.SATFINITE.E5M2.F32.PACK_AB_MERGE_C R17, R22, R33, RZ ;  /* 0x000000211611723e */ /* 0x008fc600048060ff */
        /* <DEDUP_REMOVED lines=14> */
[----:B--2---:R-:W-:-:S03]  /*c4c70*/  F2FP.SATFINITE.E5M2.F32.PACK_AB_MERGE_C R17, R40, R41, RZ ;  /* 0x000000292811723e */ /* 0x004fc600048060ff */
[----:B------:R-:W2:Y:S04]  /*c4c80*/  LDL.LU R41, [R1+0x6f0] ;  /* 0x0006f00001297983 */ /* 0x000ea80000300800 */
[----:B------:R-:W2:Y:S04]  /*c4c90*/  LDL.LU R40, [R1+0x6f4] ;  /* 0x0006f40001287983 */ /* 0x000ea80000300800 */
[----:B------:R0:W-:Y:S01]  /*c4ca0*/  STL [R1+0x515c], R17 ;  /* 0x00515c1101007387 */ /* 0x0001e20000100800 */
        /* <DEDUP_REMOVED lines=10> */
[----:B------:R-:W2:Y:S01]  /*c4d50*/  LDL.LU R44, [R1+0x6ec] ;  /* 0x0006ec00012c7983 */ /* 0x000ea20000300800 */
[----:B------:R-:W-:-:S03]  /*c4d60*/  IADD3 R42, P1, R20, R3, RZ ;  /* 0x00000003142a7210 */ /* 0x000fc60007f3e0ff */
[----:B------:R-:W2:Y:S04]  /*c4d70*/  LDL.LU R45, [R1+0x6d0] ;  /* 0x0006d000012d7983 */ /* 0x000ea80000300800 */
[----:B0-----:R-:W2:Y:S04]  /*c4d80*/  LDL.LU R17, [R1+0x6d4] ;  /* 0x0006d40001117983 */ /* 0x001ea80000300800 */
[----:B------:R-:W2:Y:S04]  /*c4d90*/  LDL.LU R50, [R1+0x6d8] ;  /* 0x0006d80001327983 */ /* 0x000ea80000300800 */
[----:B------:R-:W2:Y:S04]  /*c4da0*/  LDL.LU R51, [R1+0x6dc] ;  /* 0x0006dc0001337983 */ /* 0x000ea80000300800 */
[----:B------:R0:W-:Y:S04]  /*c4db0*/  STL.64 [R1+0xfb8], R36 ;  /* 0x000fb82401007387 */ /* 0x0001e80000100a00 */
[----:B0-----:R-:W2:Y:S04]  /*c4dc0*/  LDL.LU R36, [R1+0x6c0] ;  /* 0x0006c00001247983 */ /* 0x001ea80000300800 */
[----:B------:R-:W2:Y:S01]  /*c4dd0*/  LDL.LU R37, [R1+0x6c4] ;  /* 0x0006c40001257983 */ /* 0x000ea20000300800 */
[----:B---3--:R-:W-:-:S05]  /*c4de0*/  F2FP.SATFINITE.E5M2.F32.PACK_AB_MERGE_C R43, R54, R43, RZ ;  /* 0x0000002b362b723e */ /* 0x008fca00048060ff */
[----:B------:R0:W-:Y:S01]  /*c4df0*/  STL [R1+0x5174], R43 ;  /* 0x0051742b01007387 */ /* 0x0001e20000100800 */
[----:B------:R-:W-:Y:S01]  /*c4e00*/  F2FP.SATFINITE.E5M2.F32.PACK_AB_MERGE_C R54, R56, R55, RZ ;  /* 0x000000373836723e */ /* 0x000fe200048060ff */
[----:B0-----:R-:W-:-:S04]  /*c4e10*/  IMAD.X R43, R21, 0x1, R4, P1 ;  /* 0x00000001152b7824 */ /* 0x001fc800008e0604 */
[----:B------:R0:W-:Y:S04]  /*c4e20*/  STL [R1+0x5170], R54 ;  /* 0x0051703601007387 */ /* 0x0001e80000100800 */
[----:B------:R1:W-:Y:S01]  /*c4e30*/  STL.64 [R1+0xfb0], R42 ;  /* 0x000fb02a01007387 */ /* 0x0003e20000100a00 */
[----:B0-----:R-:W-:Y:S02]  /*c4e40*/  F2FP.SATFINITE.E5M2.F32.PACK_AB_MERGE_C R54, R52, R57, RZ ;  /* 0x000000393436723e */ /* 0x001fe400048060ff */
[----:B------:R-:W-:Y:S02]  /*c4e50*/  F2FP.SATFINITE.E5M2.F32.PACK_AB_MERGE_C R52, R58, R53, RZ ;  /* 0x000000353a34723e */ /* 0x000fe400048060ff */
[----:B-1----:R-:W-:Y:S01]  /*c4e60*/  IADD3 R42, P1, R20, R5, RZ ;  /* 0x00000005142a7210 */ /* 0x002fe20007f3e0ff */
[----:B------:R-:W-:Y:S04]  /*c4e70*/  STL [R1+0x5190], R54 ;  /* 0x0051903601007387 */ /* 0x000fe80000100800 */
[----:B------:R-:W-:Y:S01]  /*c4e80*/  IMAD.X R43, R21, 0x1, R6, P1 ;  /* 0x00000001152b7824 */ /* 0x000fe200008e0606 */
[----:B------:R-:W-:Y:S04]  /*c4e90*/  STL [R1+0x5188], R52 ;  /* 0x0051883401007387 */ /* 0x000fe80000100800 */
[----:B------:R0:W-:Y:S02]  /*c4ea0*/  STL.64 [R1+0xfa0], R42 ;  /* 0x000fa02a01007387 */ /* 0x0001e40000100a00 */
[----:B0-----:R-:W-:-:S02]  /*c4eb0*/  F2FP.SATFINITE.E5M2.F32.PACK_AB_MERGE_C R42, R48, R18, RZ ;  /* 0x00000012302a723e */ /* 0x001fc400048060ff */
[----:B------:R-:W3:Y:S04]  /*c4ec0*/  LDL.LU R18, [R1+0x6c8] ;  /* 0x0006c80001127983 */ /* 0x000ee80000300800 */
[----:B------:R-:W3:Y:S04]  /*c4ed0*/  LDL.LU R48, [R1+0x6cc] ;  /* 0x0006cc0001307983 */ /* 0x000ee80000300800 */
[----:B------:R0:W-:Y:S02]  /*c4ee0*/  STL [R1+0x1f0c], R42 ;  /* 0x001f0c2a01007387 */ /* 0x0001e40000100800 */
[----:B0-----:R-:W-:-:S02]  /*c4ef0*/  IADD3 R42, P1, R20, R7, RZ ;  /* 0x00000007142a7210 */ /* 0x001fc40007f3e0ff */
[----:B----4-:R-:W-:-:S03]  /*c4f00*/  F2FP.SATFINITE.E5M2.F32.PACK_AB_MERGE_C R22, R22, R33, RZ ;  /* 0x000000211616723e */ /* 0x010fc600048060ff */
[----:B------:R-:W-:Y:S02]  /*c4f10*/  IMAD.X R43, R21, 0x1, R8, P1 ;  /* 0x00000001152b7824 */ /* 0x000fe400008e0608 */
[----:B------:R0:W-:Y:S04]  /*c4f20*/  STL [R1+0x1f08], R22 ;  /* 0x001f081601007387 */ /* 0x0001e80000100800 */
[----:B------:R-:W4:Y:S04]  /*c4f30*/  LDL.LU R33, [R1+0x6b0] ;  /* 0x0006b00001217983 */ /* 0x000f280000300800 */
[----:B0-----:R-:W4:Y:S04]  /*c4f40*/  LDL.LU R22, [R1+0x6b4] ;  /* 0x0006b40001167983 */ /* 0x001f280000300800 */
[----:B------:R2:W-:Y:S02]  /*c4f50*/  STL.64 [R1+0xfa8], R42 ;  /* 0x000fa82a01007387 */ /* 0x0005e40000100a00 */
[----:B--2---:R-:W-:-:S02]  /*c4f60*/  F2FP.SATFINITE.E5M2.F32.PACK_AB_MERGE_C R42, R40, R41, RZ ;  /* 0x00000029282a723e */ /* 0x004fc400048060ff */
[----:B------:R-:W2:Y:S04]  /*c4f70*/  LDL.LU R41, [R1+0x6b8] ;  /* 0x0006b80001297983 */ /* 0x000ea80000300800 */
[----:B------:R-:W2:Y:S04]  /*c4f80*/  LDL.LU R40, [R1+0x6bc] ;  /* 0x0006bc0001287983 */ /* 0x000ea80000300800 */
[----:B------:R0:W-:Y:S01]  /*c4f90*/  STL [R1+0x208c], R42 ;  /* 0x00208c2a01007387 */ /* 0x0001e20000100800 */
[----:B------:R-:W-:Y:S02]  /*c4fa0*/  F2FP.SATFINITE.E5M2.F32.PACK_AB_MERGE_C R46, R46, R59, RZ ;  /* 0x0000003b2e2e723e */ /* 0x000fe400048060ff */
        /* <DEDUP_REMOVED lines=17> */
[----:B------:R-:W2:Y:S04]  /*c50c0*/  LDL.LU R55, [R1+0x6a0] ;  /* 0x0006a00001377983 */ /* 0x000ea80000300800 */
[----:B------:R-:W2:Y:S01]  /*c50d0*/  LDL.LU R56, [R1+0x6a4] ;  /* 0x0006a40001387983 */ /* 0x000ea20000300800 */
[----:B0-----:R-:W-:-:S03]  /*c50e0*/  F2FP.SATFINITE.E5M2.F32.PACK_AB_MERGE_C R17, R37, R36, RZ ;  /* 0x000000242511723e */ /* 0x001fc600048060ff */
[----:B------:R0:W-:Y:S04]  /*c50f0*/  STL.64 [R1+0xf80], R42 ;  /* 0x000f802a01007387 */ /* 0x0001e80000100a00 */
[----:B------:R3:W-:Y:S04]  /*c5100*/  STL [R1+0x210c], R17 ;  /* 0x00210c1101007387 */ /* 0x0007e80000100800 */
[----:B------:R-:W2:Y:S04]  /*c5110*/  LDL.LU R57, [R1+0x6a8] ;  /* 0x0006a80001397983 */ /* 0x000ea80000300800 */
[----:B------:R-:W2:Y:S01]  /*c5120*/  LDL.LU R52, [R1+0x6ac] ;  /* 0x0006ac0001347983 */ /* 0x000ea20000300800 */
[----:B0-----:R-:W-:-:S03]  /*c5130*/  IADD3 R42, P1, R20, R14, RZ ;  /* 0x0000000e142a7210 */ /* 0x001fc60007f3e0ff */
[----:B------:R-:W2:Y:S04]  /*c5140*/  LDL.LU R53, [R1+0x690] ;  /* 0x0006900001357983 */ /* 0x000ea80000300800 */
[----:B------:R-:W2:Y:S01]  /*c5150*/  LDL.LU R58, [R1+0x694] ;  /* 0x00069400013a7983 */ /* 0x000ea20000300800 */
[----:B------:R-:W-:-:S03]  /*c5160*/  IMAD.X R43, R21, 0x1, R16, P1 ;  /* 0x00000001152b7824 */ /* 0x000fc600008e0610 */
[----:B------:R-:W2:Y:S04]  /*c5170*/  LDL.LU R36, [R1+0x698] ;  /* 0x0006980001247983 */ /* 0x000ea80000300800 */
[----:B------:R-:W2:Y:S04]  /*c5180*/  LDL.LU R37, [R1+0x69c] ;  /* 0x00069c0001257983 */ /* 0x000ea80000300800 */
        /* <DEDUP_REMOVED lines=27> */
[----:B------:R-:W-:Y:S01]  /*c5340*/  IMAD.X R43, R21, 0x1, R2, P1 ;  /* 0x00000001152b7824 */ /* 0x000fe200008e0602 */
[----:B------:R-:W-:-:S04]  /*c5350*/  IADD3 R54, P1, R20, R3, RZ ;  /* 0x0000000314367210 */ /* 0x000fc80007f3e0ff */
[----:B------:R0:W-:Y:S01]  /*c5360*/  STL.64 [R1+0xf78], R42 ;  /* 0x000f782a01007387 */ /* 0x0001e20000100a00 */
[----:B------:R-:W-:Y:S01]  /*c5370*/  F2FP.SATFINITE.E5M2.F32.PACK_AB_MERGE_C R56, R56, R55, RZ ;  /* 0x000000373838723e */ /* 0x000fe200048060ff */
[----:B------:R-:W-:Y:S02]  /*c5380*/  IMAD.X R55, R21, 0x1, R4, P1 ;  /* 0x0000000115377824 */ /* 0x000fe400008e0604 */
[----:B0-----:R-:W4:Y:S04]  /*c5390*/  LDL.LU.64 R42, [R1+0x58b8] ;  /* 0x0058b800012a7983 */ /* 0x001f280000300a00 */
[----:B------:R-:W-:Y:S01]  /*c53a0*/  STL [R1+0x211c], R56 ;  /* 0x00211c3801007387 */ /* 0x000fe20000100800 */
[----:B------:R-:W-:-:S05]  /*c53b0*/  F2FP.SATFINITE.E5M2.F32.PACK_AB_MERGE_C R52, R52, R57, RZ ;  /* 0x000000393434723e */ /* 0x000fca00048060ff */
[----:B------:R0:W-:Y:S01]  /*c53c0*/  STL [R1+0x2118], R52 ;  /* 0x0021183401007387 */ /* 0x0001e20000100800 */
[----:B------:R-:W-:-:S03]  /*c53d0*/  F2FP.SATFINITE.E5M2.F32.PACK_AB_MERGE_C R53, R58, R53, RZ ;  /* 0x000000353a35723e */ /* 0x000fc600048060ff */
[----:B------:R-:W-:Y:S01]  /*c53e0*/  STL.64 [R1+0xf70], R54 ;  /* 0x000f703601007387 */ /* 0x000fe20000100a00 */
[----:B0-----:R-:W-:Y:S02]  /*c53f0*/  F2FP.SATFINITE.E5M2.F32.PACK_AB_MERGE_C R52, R37, R36, RZ ;  /* 0x000000242534723e */ /* 0x001fe400048060ff */
[----:B------:R-:W-:Y:S01]  /*c5400*/  IADD3 R36, P1, R20, R5, RZ ;  /* 0x0000000514247210 */ /* 0x000fe20007f3e0ff */
[----:B------:R-:W-:Y:S04]  /*c5410*/  STL [R1+0x4ec4], R53 ;  /* 0x004ec43501007387 */ /* 0x000fe80000100800 */
[----:B------:R-:W-:Y:S01]  /*c5420*/  IMAD.X R37, R21, 0x1, R6, P1 ;  /* 0x0000000115257824 */ /* 0x000fe200008e0606 */
[----:B------:R0:W-:Y:S04]  /*c5430*/  STL [R1+0x4ec0], R52 ;  /* 0x004ec03401007387 */ /* 0x0001e80000100800 */
[----:B------:R1:W-:Y:S01]  /*c5440*/  STL.64 [R1+0xf68], R36 ;  /* 0x000f682401007387 */ /* 0x0003e20000100a00 */
[----:B0-----:R-:W-:-:S03]  /*c5450*/  F2FP.SATFINITE.E5M2.F32.PACK_AB_MERGE_C R52, R44, R61, RZ ;  /* 0x0000003d2c34723e */ /* 0x001fc600048060ff */
[----:B-1----:R-:W4:Y:S04]  /*c5460*/  LDL.LU R36, [R1+0x640] ;  /* 0x0006400001247983 */ /* 0x002f280000300800 */
[----:B------:R-:W4:Y:S04]  /*c5470*/  LDL.LU R37, [R1+0x644] ;  /* 0x0006440001257983 */ /* 0x000f280000300800 */
[----:B------:R-:W-:Y:S01]  /*c5480*/  STL [R1+0x4ee8], R52 ;  /* 0x004ee83401007387 */ /* 0x000fe20000100800 */
[----:B---3--:R-:W-:Y:S02]  /*c5490*/  F2FP.SATFINITE.E5M2.F32.PACK_AB_MERGE_C R44, R51, R50, RZ ;  /* 0x00000032332c723e */ /* 0x008fe400048060ff */
[----:B------:R-:W-:-:S03]  /*c54a0*/  IADD3 R50, P1, R20, R7, RZ ;  /* 0x0000000714327210 */ /* 0x000fc60007f3e0ff */
[----:B------:R0:W-:Y:S02]  /*c54b0*/  STL [R1+0x4ee4], R44 ;  /* 0x004ee42c01007387 */ /* 0x0001e40000100800 */
[----:B------:R-:W-:Y:S02]  /*c54c0*/  IMAD.X R51, R21, 0x1, R8, P1 ;  /* 0x0000000115337824 */ /* 0x000fe400008e0608 */
[----:B------:R-:W3:Y:S04]  /*c54d0*/  LDL.LU R61, [R1+0x648] ;  /* 0x00064800013d7983 */ /* 0x000ee80000300800 */
[----:B0-----:R-:W3:Y:S04]  /*c54e0*/  LDL.LU R44, [R1+0x64c] ;  /* 0x00064c00012c7983 */ /* 0x001ee80000300800 */
[----:B------:R0:W-:Y:S04]  /*c54f0*/  STL.64 [R1+0xf60], R50 ;  /* 0x000f603201007387 */ /* 0x0001e80000100a00 */
[----:B0-----:R-:W3:Y:S04]  /*c5500*/  LDL.LU R50, [R1+0x630] ;  /* 0x0006300001327983 */ /* 0x001ee80000300800 */
[----:B------:R-:W3:Y:S01]  /*c5510*/  LDL.LU R51, [R1+0x634] ;  /* 0x0006340001337983 */ /* 0x000ee20000300800 */
[----:B--2---:R-:W-:-:S03]  /*c5520*/  F2FP.SATFINITE.E5M2.F32.PACK_AB_MERGE_C R52, R40, R41, RZ ;  /* 0x000000292834723e */ /* 0x004fc600048060ff */
[----:B------:R-:W2:Y:S04]  /*c5530*/  LDL.LU R41, [R1+0x638] ;  /* 0x0006380001297983 */ /* 0x000ea80000300800 */
[----:B------:R-:W2:Y:S04]  /*c5540*/  LDL.LU R40, [R1+0x63c] ;  /* 0x00063c0001287983 */ /* 0x000ea80000300800 */
[----:B------:R0:W-:Y:S01]  /*c5550*/  STL [R1+0x4f10], R52 ;  /* 0x004f103401007387 */ /* 0x0001e20000100800 */
[----:B----4-:R-:W-:Y:S02]  /*c5560*/  F2FP.SATFINITE.E5M2.F32.PACK_AB_MERGE_C R46, R46, R59, RZ ;  /* 0x0000003b2e2e723e */ /* 0x010fe400048060ff */
[----:B0-----:R-:W-:-:S03]  /*c5570*/  IADD3 R52, P1, R20, R9, RZ ;  /* 0x0000000914347210 */ /* 0x001fc60007f3e0ff */
[----:B------:R0:W-:Y:S02]  /*c5580*/  STL [R1+0x4f0c], R46 ;  /* 0x004f0c2e01007387 */ /* 0x0001e40000100800 */
[----:B------:R-:W-:Y:S01]  /*c5590*/  IMAD.X R53, R21, 0x1, R10, P1 ;  /* 0x0000000115357824 */ /* 0x000fe200008e060a */
[----:B------:R-:W-:-:S04]  /*c55a0*/  F2FP.SATFINITE.E5M2.F32.PACK_AB_MERGE_C R17, R17, R45, RZ ;  /* 0x0000002d1111723e */ /* 0x000fc800048060ff */
[----:B------:R1:W-:Y:S01]  /*c55b0*/  STL.64 [R1+0xf58], R52 ;  /* 0x000f583401007387 */ /* 0x0003e20000100a00 */
[----:B0-----:R-:W-:Y:S02]  /*c55c0*/  IADD3 R46, P1, R20, R11, RZ ;  /* 0x0000000b142e7210 */ /* 0x001fe40007f3e0ff */
[----:B------:R-:W-:Y:S02]  /*c55d0*/  F2FP.SATFINITE.E5M2.F32.PACK_AB_MERGE_C R18, R48, R18, RZ ;  /* 0x000000123012723e */ /* 0x000fe400048060ff */
[----:B-1----:R-:W-:Y:S01]  /*c55e0*/  F2FP.SATFINITE.E5M2.F32.PACK_AB_MERGE_C R52, R60, R47, RZ ;  /* 0x0000002f3c34723e */ /* 0x002fe200048060ff */
[----:B------:R-:W-:-:S04]  /*c55f0*/  IMAD.X R47, R21, 0x1, R12, P1 ;  /* 0x00000001152f7824 */ /* 0x000fc800008e060c */
[----:B------:R-:W-:Y:S04]  /*c5600*/  STL [R1+0x4f34], R52 ;  /* 0x004f343401007387 */ /* 0x000fe80000100800 */
[----:B------:R0:W-:Y:S04]  /*c5610*/  STL [R1+0x4f2c], R17 ;  /* 0x004f2c1101007387 */ /* 0x0001e80000100800 */
[----:B------:R-:W4:Y:S04]  /*c5620*/  LDL.LU R53, [R1+0x620] ;  /* 0x0006200001357983 */ /* 0x000f280000300800 */
[----:B------:R1:W-:Y:S01]  /*c5630*/  STL.64 [R1+0xf50], R46 ;  /* 0x000f502e01007387 */ /* 0x0003e20000100a00 */
[----:B0-----:R-:W-:-:S03]  /*c5640*/  F2FP.SATFINITE.E5M2.F32.PACK_AB_MERGE_C R17, R22, R33, RZ ;  /* 0x000000211611723e */ /* 0x001fc600048060ff */
[----:B------:R-:W-:Y:S04]  /*c5650*/  STL [R1+0x4f60], R18 ;  /* 0x004f601201007387 */ /* 0x000fe80000100800 */
[----:B------:R-:W4:Y:S04]  /*c5660*/  LDL.LU R58, [R1+0x624] ;  /* 0x00062400013a7983 */ /* 0x000f280000300800 */
[----:B------:R0:W-:Y:S04]  /*c5670*/  STL [R1+0x4f5c], R17 ;  /* 0x004f5c1101007387 */ /* 0x0001e80000100800 */
[----:B------:R-:W4:Y:S04]  /*c5680*/  LDL.LU R59, [R1+0x628] ;  /* 0x00062800013b7983 */ /* 0x000f280000300800 */
[----:B-1----:R-:W4:Y:S04]  /*c5690*/  LDL.LU R46, [R1+0x62c] ;  /* 0x00062c00012e7983 */ /* 0x002f280000300800 */
[----:B------:R-:W4:Y:S04]  /*c56a0*/  LDL.LU R45, [R1+0x610] ;  /* 0x00061000012d7983 */ /* 0x000f280000300800 */
[----:B0-----:R-:W4:Y:S04]  /*c56b0*/  LDL.LU R17, [R1+0x614] ;  /* 0x0006140001117983 */ /* 0x001f280000300800 */
[----:B------:R-:W4:Y:S04]  /*c56c0*/  LDL.LU R18, [R1+0x618] ;  /* 0x0006180001127983 */ /* 0x000f280000300800 */
[----:B------:R-:W4:Y:S01]  /*c56d0*/  LDL.LU R48, [R1+0x61c] ;  /* 0x00061c0001307983 */ /* 0x000f220000300800 */
[----:B------:R-:W-:-:S03]  /*c56e0*/  IADD3 R54, P1, R20, R13, RZ ;  /* 0x0000000d14367210 */ /* 0x000fc60007f3e0ff */
[----:B------:R-:W4:Y:S02]  /*c56f0*/  LDL.LU R33, [R1+0x600] ;  /* 0x0006000001217983 */ /* 0x000f240000300800 */
[----:B------:R-:W-:Y:S02]  /*c5700*/  IMAD.X R55, R21, 0x1, R15, P1 ;  /* 0x0000000115377824 */ /* 0x000fe400008e060f */
[----:B------:R-:W4:Y:S04]  /*c5710*/  LDL.LU R22, [R1+0x604] ;  /* 0x0006040001167983 */ /* 0x000f280000300800 */
[----:B------:R0:W-:Y:S02]  /*c5720*/  STL.64 [R1+0xf40], R54 ;  /* 0x000f403601007387 */ /* 0x0001e40000100a00 */
[----:B0-----:R-:W-:-:S02]  /*c5730*/  IADD3 R54, P1, R20, R14, RZ ;  /* 0x0000000e14367210 */ /* 0x001fc40007f3e0ff */
[----:B------:R-:W-:-:S03]  /*c5740*/  F2FP.SATFINITE.E5M2.F32.PACK_AB_MERGE_C R36, R37, R36, RZ ;  /* 0x000000242524723e */ /* 0x000fc600048060ff */
[----:B------:R-:W-:Y:S02]  /*c5750*/  IMAD.X R55, R21, 0x1, R16, P1 ;  /* 0x0000000115377824 */ /* 0x000fe400008e0610 */
[----:B------:R0:W-:Y:S04]  /*c5760*/  STL [R1+0x4f84], R36 ;  /* 0x004f842401007387 */ /* 0x0001e80000100800 */
[----:B0-----:R-:W4:Y:S04]  /*c5770*/  LDL.LU R36, [R1+0x608] ;  /* 0x0006080001247983 */ /* 0x001f280000300800 */
[----:B------:R-:W4:Y:S04]  /*c5780*/  LDL.LU R37, [R1+0x60c] ;  /* 0x00060c0001257983 */ /* 0x000f280000300800 */
[----:B------:R0:W-:Y:S01]  /*c5790*/  STL.64 [R1+0xf48], R54 ;  /* 0x000f483601007387 */ /* 0x0001e20000100a00 */
[----:B------:R-:W-:Y:S01]  /*c57a0*/  VIADD R20, R20, UR6 ;  /* 0x0000000614147c36 */ /* 0x000fe20008000000 */
[----:B------:R-:W-:Y:S01]  /*c57b0*/  ULDC UR6, c[0x0][0x248] ;  /* 0x0000920000067ab9 */ /* 0x000fe20000000800 */
[----:B---3--:R-:W-:-:S05]  /*c57c0*/  F2FP.SATFINITE.E5M2.F32.PACK_AB_MERGE_C R44, R44, R61, RZ ;  /* 0x0000003d2c2c723e */ /* 0x008fca00048060ff */
[----:B------:R-:W-:Y:S01]  /*c57d0*/  STL [R1+0x4f80], R44 ;  /* 0x004f802c01007387 */ /* 0x000fe20000100800 */
[----:B------:R-:W-:-:S05]  /*c57e0*/  F2FP.SATFINITE.E5M2.F32.PACK_AB_MERGE_C R21, R51, R50, RZ ;  /* 0x000000323315723e */ /* 0x000fca00048060ff */
[----:B------:R2:W-:Y:S04]  /*c57f0*/  STL [R1+0x4fa0], R21 ;  /* 0x004fa01501007387 */ /* 0x0005e80000100800 */
[----:B------:R-:W3:Y:S04]  /*c5800*/  LDL.LU R47, [R1+0x5f0] ;  /* 0x0005f000012f7983 */ /* 0x000ee80000300800 */
[----:B------:R-:W3:Y:S01]  /*c5810*/  LDL.LU R60, [R1+0x5f4] ;  /* 0x0005f400013c7983 */ /* 0x000ee20000300800 */
[----:B0-----:R-:W-:Y:S02]  /*c5820*/  IADD3 R54, P1, R20, R0, RZ ;  /* 0x0000000014367210 */ /* 0x001fe40007f3e0ff */
[----:B--2---:R-:W-:-:S05]  /*c5830*/  F2FP.SATFINITE.E5M2.F32.PACK_AB_MERGE_C R21, R40, R41, RZ ;  /* 0x000000292815723e */ /* 0x004fca00048060ff */
[----:B------:R0:W-:Y:S04]  /*c5840*/  STL [R1+0x4f9c], R21 ;  /* 0x004f9c1501007387 */ /* 0x0001e80000100800 */
[----:B------:R-:W2:Y:S04]  /*c5850*/  LDL.LU R61, [R1+0x5f8] ;  /* 0x0005f800013d7983 */ /* 0x000ea80000300800 */
[----:B------:R-:W2:Y:S04]  /*c5860*/  LDL.LU R44, [R1+0x5fc] ;  /* 0x0005fc00012c7983 */ /* 0x000ea80000300800 */
[----:B------:R-:W2:Y:S04]  /*c5870*/  LDL.LU R50, [R1+0x410] ;  /* 0x0004100001327983 */ /* 0x000ea80000300800 */
[----:B------:R-:W2:Y:S04]  /*c5880*/  LDL.LU R51, [R1+0x414] ;  /* 0x0004140001337983 */ /* 0x000ea80000300800 */
[----:B------:R-:W2:Y:S01]  /*c5890*/  LDL.LU R41, [R1+0x418] ;  /* 0x0004180001297983 */ /* 0x000ea20000300800 */
[----:B0-----:R-:W-:-:S03]  /*c58a0*/  SHF.R.S32.HI R21, RZ, 0x1f, R20 ;  /* 0x0000001fff157819 */ /* 0x001fc60000011414 */
[----:B------:R-:W2:Y:S02]  /*c58b0*/  LDL.LU R40, [R1+0x41c] ;  /* 0x00041c0001287983 */ /* 0x000ea40000300800 */
[----:B------:R-:W-:Y:S01]  /*c58c0*/  IMAD.X R55, R21, 0x1, R2, P1 ;  /* 0x0000000115377824 */ /* 0x000fe200008e0602 */
[----:B------:R-:W-:-:S04]  /*c58d0*/  IADD3 R52, P1, R20, R3, RZ ;  /* 0x0000000314347210 */ /* 0x000fc80007f3e0ff */
[----:B------:R4:W-:Y:S02]  /*c58e0*/  STL.64 [R1+0xf38], R54 ;  /* 0x000f383601007387 */ /* 0x0009e40000100a00 */
[----:B----4-:R-:W-:Y:S01]  /*c58f0*/  F2FP.SATFINITE.E5M2.F32.PACK_AB_MERGE_C R54, R58, R53, RZ ;  /* 0x000000353a36723e */ /* 0x010fe200048060ff */
[----:B------:R-:W-:-:S04]  /*c5900*/  IMAD.X R53, R21, 0x1, R4, P1 ;  /* 0x0000000115357824 */ /* 0x000fc800008e0604 */
[----:B------:R-:W-:Y:S01]  /*c5910*/  STL [R1+0x4fc0], R54 ;  /* 0x004fc03601007387 */ /* 0x000fe20000100800 */
[----:B------:R-:W-:-:S05]  /*c5920*/  F2FP.SATFINITE.E5M2.F32.PACK_AB_MERGE_C R46, R46, R59, RZ ;  /* 0x0000003b2e2e723e */ /* 0x000fca00048060ff */
[----:B------:R-:W-:Y:S01]  /*c5930*/  STL [R1+0x4fbc], R46 ;  /* 0x004fbc2e01007387 */ /* 0x000fe20000100800 */
[----:B------:R-:W-:-:S03]  /*c5940*/  F2FP.SATFINITE.E5M2.F32.PACK_AB_MERGE_C R17, R17, R45, RZ ;  /* 0x0000002d1111723e */ /* 0x000fc600048060ff */
[----:B------:R-:W4:Y:S04]  /*c5950*/  LDL.LU R45, [R1+0x3e0] ;  /* 0x0003e000012d7983 */ /* 0x000f280000300800 */
[----:B------:R-:W-:Y:S01]  /*c5960*/  STL.64 [R1+0xf30], R52 ;  /* 0x000f303401007387 */ /* 0x000fe20000100a00 */
[----:B------:R-:W-:-:S03]  /*c5970*/  F2FP.SATFINITE.E5M2.F32.PACK_AB_MERGE_C R18, R48, R18, RZ ;  /* 0x000000123012723e */ /* 0x000fc600048060ff */
[----:B------:R0:W-:Y:S04]  /*c5980*/  STL [R1+0x674], R17 ;  /* 0x0006741101007387 */ /* 0x0001e80000100800 */
[----:B0-----:R-:W4:Y:S04]  /*c5990*/  LDL.LU R17, [R1+0x3e4] ;  /* 0x0003e40001117983 */ /* 0x001f280000300800 */
[----:B------:R0:W-:Y:S04]  /*c59a0*/  STL [R1+0x4fd8], R18 ;  /* 0x004fd81201007387 */ /* 0x0001e80000100800 */
[----:B0-----:R-:W4:Y:S04]  /*c59b0*/  LDL.LU R18, [R1+0x140] ;  /* 0x0001400001127983 */ /* 0x001f280000300800 */
[----:B------:R-:W4:Y:S01]  /*c59c0*/  LDL.LU R48, [R1+0x144] ;  /* 0x0001440001307983 */ /* 0x000f220000300800 */
[----:B------:R-:W-:-:S02]  /*c59d0*/  IADD3 R52, P1, R20, R5, RZ ;  /* 0x0000000514347210 */ /* 0x000fc40007f3e0ff */
[----:B------:R-:W-:-:S03]  /*c59e0*/  F2FP.SATFINITE.E5M2.F32.PACK_AB_MERGE_C R33, R22, R33, RZ ;  /* 0x000000211621723e */ /* 0x000fc600048060ff */
[----:B------:R-:W-:-:S05]  /*c59f0*/  IMAD.X R53, R21, 0x1, R6, P1 ;  /* 0x0000000115357824 */ /* 0x000fca00008e0606 */
[----:B------:R0:W-:Y:S01]  /*c5a00*/  STL.64 [R1+0xf20], R52 ;  /* 0x000f203401007387 */ /* 0x0001e20000100a00 */
[----:B------:R-:W-:Y:S02]  /*c5a10*/  F2FP.SATFINITE.E5M2.F32.PACK_AB_MERGE_C R22, R37, R36, RZ ;  /* 0x000000242516723e */ /* 0x000fe400048060ff */
[C---:B------:R-:W-:Y:S01]  /*c5a20*/  IADD3 R36, P1, R20.reuse, R7, RZ ;  /* 0x0000000714247210 */ /* 0x040fe20007f3e0ff */
[----:B------:R1:W-:Y:S04]  /*c5a30*/  STL [R1+0x664], R33 ;  /* 0x0006642101007387 */ /* 0x0003e80000100800 */
[----:B------:R-:W-:Y:S01]  /*c5a40*/  IMAD.X R37, R21, 0x1, R8, P1 ;  /* 0x0000000115257824 */ /* 0x000fe200008e0608 */
[----:B------:R1:W-:Y:S04]  /*c5a50*/  STL [R1+0x4ff8], R22 ;  /* 0x004ff81601007387 */ /* 0x0003e80000100800 */
[----:B0-----:R-:W4:Y:S04]  /*c5a60*/  LDL.LU R53, [R1+0x3e8] ;  /* 0x0003e80001357983 */ /* 0x001f280000300800 */
[----:B------:R-:W4:Y:S01]  /*c5a70*/  LDL.LU R58, [R1+0x3ec] ;  /* 0x0003ec00013a7983 */ /* 0x000f220000300800 */
[----:B------:R-:W-:-:S03]  /*c5a80*/  IADD3 R46, P1, R20, R9, RZ ;  /* 0x00000009142e7210 */ /* 0x000fc60007f3e0ff */
[----:B-1----:R-:W4:Y:S04]  /*c5a90*/  LDL.LU R33, [R1+0x3c0] ;  /* 0x0003c00001217983 */ /* 0x002f280000300800 */
[----:B------:R0:W-:Y:S04]  /*c5aa0*/  STL.64 [R1+0xf28], R36 ;  /* 0x000f282401007387 */ /* 0x0001e80000100a00 */
[----:B------:R-:W4:Y:S04]  /*c5ab0*/  LDL.LU R22, [R1+0x3c4] ;  /* 0x0003c40001167983 */ /* 0x000f280000300800 */
[----:B0-----:R-:W4:Y:S04]  /*c5ac0*/  LDL.LU R36, [R1+0x3c8] ;  /* 0x0003c80001247983 */ /* 0x001f280000300800 */
[----:B------:R-:W4:Y:S01]  /*c5ad0*/  LDL.LU R37, [R1+0x3cc] ;  /* 0x0003cc0001257983 */ /* 0x000f220000300800 */
[----:B---3--:R-:W-:Y:S01]  /*c5ae0*/  F2FP.SATFINITE.E5M2.F32.PACK_AB_MERGE_C R52, R60, R47, RZ ;  /* 0x0000002f3c34723e */ /* 0x008fe200048060ff */
[----:B------:R-:W-:-:S04]  /*c5af0*/  IMAD.X R47, R21, 0x1, R10, P1 ;  /* 0x00000001152f7824 */ /* 0x000fc800008e060a */
[----:B------:R-:W-:Y:S01]  /*c5b00*/  STL [R1+0x648], R52 ;  /* 0x0006483401007387 */ /* 0x000fe20000100800 */
[----:B------:R-:W-:-:S05]  /*c5b10*/  IADD3 R54, P1, R20, R11, RZ ;  /* 0x0000000b14367210 */ /* 0x000fca0007f3e0ff */
[----:B------:R-:W-:Y:S01]  /*c5b20*/  IMAD.X R55, R21, 0x1, R12, P1 ;  /* 0x0000000115377824 */ /* 0x000fe200008e060c */
[----:B--2---:R-:W-:-:S05]  /*c5b30*/  F2FP.SATFINITE.E5M2.F32.PACK_AB_MERGE_C R44, R44, R61, RZ ;  /* 0x0000003d2c2c723e */ /* 0x004fca00048060ff */
[----:B------:R0:W-:Y:S04]  /*c5b40*/  STL [R1+0x5004], R44 ;  /* 0x0050042c01007387 */ /* 0x0001e80000100800 */
[----:B------:R-:W2:Y:S04]  /*c5b50*/  LDL.LU R59, [R1+0x3a0] ;  /* 0x0003a000013b7983 */ /* 0x000ea80000300800 */
[----:B------:R1:W-:Y:S01]  /*c5b60*/  STL.64 [R1+0xf18], R46 ;  /* 0x000f182e01007387 */ /* 0x0003e20000100a00 */
[----:B0-----:R-:W-:Y:S02]  /*c5b70*/  F2FP.SATFINITE.E5M2.F32.PACK_AB_MERGE_C R44, R51, R50, RZ ;  /* 0x00000032332c723e */ /* 0x001fe400048060ff */
[----:B------:R-:W-:Y:S01]  /*c5b80*/  F2FP.SATFINITE.E5M2.F32.PACK_AB_MERGE_C R40, R40, R41, RZ ;  /* 0x000000292828723e */ /* 0x000fe200048060ff */
[----:B-1----:R-:W2:Y:S04]  /*c5b90*/  LDL.LU R46, [R1+0x3a4] ;  /* 0x0003a400012e7983 */ /* 0x002ea80000300800 */
[----:B------:R0:W-:Y:S04]  /*c5ba0*/  STL [R1+0x628], R44 ;  /* 0x0006282c01007387 */ /* 0x0001e80000100800 */
[----:B------:R-:W3:Y:S04]  /*c5bb0*/  LDL.LU R47, [R1+0x3a8] ;  /* 0x0003a800012f7983 */ /* 0x000ee80000300800 */
[----:B------:R-:W3:Y:S04]  /*c5bc0*/  LDL.LU R60, [R1+0x3ac] ;  /* 0x0003ac00013c7983 */ /* 0x000ee80000300800 */
[----:B------:R1:W-:Y:S04]  /*c5bd0*/  STL [R1+0x5018], R40 ;  /* 0x0050182801007387 */ /* 0x0003e80000100800 */
[----:B------:R-:W3:Y:S04]  /*c5be0*/  LDL.LU R61, [R1+0x380] ;  /* 0x00038000013d7983 */ /* 0x000ee80000300800 */
[----:B0-----:R-:W3:Y:S04]  /*c5bf0*/  LDL.LU R44, [R1+0x384] ;  /* 0x00038400012c7983 */ /* 0x001ee80000300800 */
[----:B------:R-:W3:Y:S04]  /*c5c00*/  LDL.LU R50, [R1+0x388] ;  /* 0x0003880001327983 */ /* 0x000ee80000300800 */
[----:B------:R-:W3:Y:S04]  /*c5c10*/  LDL.LU R51, [R1+0x38c] ;  /* 0x00038c0001337983 */ /* 0x000ee80000300800 */
[----:B------:R-:W3:Y:S04]  /*c5c20*/  LDL.LU R41, [R1+0x230] ;  /* 0x0002300001297983 */ /* 0x000ee80000300800 */
[----:B-1----:R-:W3:Y:S01]  /*c5c30*/  LDL.LU R40, [R1+0x234] ;  /* 0x0002340001287983 */ /* 0x002ee20000300800 */
[----:B----4-:R-:W-:-:S03]  /*c5c40*/  F2FP.SATFINITE.E5M2.F32.PACK_AB_MERGE_C R17, R17, R45, RZ ;  /* 0x0000002d1111723e */ /* 0x010fc600048060ff */
[----:B------:R-:W4:Y:S04]  /*c5c50*/  LDL.LU R45, [R1+0x238] ;  /* 0x00023800012d7983 */ /* 0x000f280000300800 */
[----:B------:R-:W-:Y:S04]  /*c5c60*/  STL.64 [R1+0xf10], R54 ;  /* 0x000f103601007387 */ /* 0x000fe80000100a00 */
[----:B------:R0:W-:Y:S01]  /*c5c70*/  STL [R1+0x60c], R17 ;  /* 0x00060c1101007387 */ /* 0x0001e20000100800 */
[----:B------:R-:W-:-:S03]  /*c5c80*/  F2FP.SATFINITE.E5M2.F32.PACK_AB_MERGE_C R18, R48, R18, RZ ;  /* 0x000000123012723e */ /* 0x000fc600048060ff */
[----:B0-----:R-:W4:Y:S04]  /*c5c90*/  LDL.LU R17, [R1+0x23c] ;  /* 0x00023c0001117983 */ /* 0x001f280000300800 */
[----:B------:R0:W-:Y:S04]  /*c5ca0*/  STL [R1+0x638], R18 ;  /* 0x0006381201007387 */ /* 0x0001e80000100800 */
[----:B0-----:R-:W4:Y:S04]  /*c5cb0*/  LDL.LU R18, [R1+0x210] ;  /* 0x0002100001127983 */ /* 0x001f280000300800 */
[----:B------:R-:W4:Y:S01]  /*c5cc0*/  LDL.LU R48, [R1+0x214] ;  /* 0x0002140001307983 */ /* 0x000f220000300800 */
[----:B------:R-:W-:-:S05]  /*c5cd0*/  IADD3 R54, P1, R20, R13, RZ ;  /* 0x0000000d14367210 */ /* 0x000fca0007f3e0ff */
[----:B------:R-:W-:Y:S01]  /*c5ce0*/  IMAD.X R55, R21, 0x1, R15, P1 ;  /* 0x0000000115377824 */ /* 0x000fe200008e060f */
[----:B------:R-:W-:-:S04]  /*c5cf0*/  IADD3 R52, P1, R20, R14, RZ ;  /* 0x0000000e14347210 */ /* 0x000fc80007f3e0ff */
[----:B------:R0:W-:Y:S01]  /*c5d00*/  STL.64 [R1+0xf00], R54 ;  /* 0x000f003601007387 */ /* 0x0001e20000100a00 */
[----:B------:R-:W-:Y:S01]  /*c5d10*/  VIADD R20, R20, UR6 ;  /* 0x0000000614147c36 */ /* 0x000fe20008000000 */
[----:B------:R-:W-:Y:S01]  /*c5d20*/  ULDC UR6, c[0x0][0x248] ;  /* 0x0000920000067ab9 */ /* 0x000fe20000000800 */
[----:B0-----:R-:W-:Y:S01]  /*c5d30*/  F2FP.SATFINITE.E5M2.F32.PACK_AB_MERGE_C R54, R58, R53, RZ ;  /* 0x000000353a36723e */ /* 0x001fe200048060ff */
[----:B------:R-:W-:Y:S01]  /*c5d40*/  IMAD.X R53, R21, 0x1, R16, P1 ;  /* 0x0000000115357824 */ /* 0x000fe200008e0610 */
[----:B------:R-:W-:-:S03]  /*c5d50*/  F2FP.SATFINITE.E5M2.F32.PACK_AB_MERGE_C R22, R22, R33, RZ ;  /* 0x000000211616723e */ /* 0x000fc600048060ff */
[----:B------:R-:W-:Y:S01]  /*c5d60*/  STL [R1+0x5020], R54 ;  /* 0x0050203601007387 */ /* 0x000fe20000100800 */
[----:B------:R-:W-:-:S03]  /*c5d70*/  F2FP.SATFINITE.E5M2.F32.PACK_AB_MERGE_C R21, R37, R36, RZ ;  /* 0x000000242515723e */ /* 0x000fc600048060ff */
[----:B------:R-:W4:Y:S04]  /*c5d80*/  LDL.LU R36, [R1+0x218] ;  /* 0x0002180001247983 */ /* 0x000f280000300800 */
[----:B------:R0:W-:Y:S04]  /*c5d90*/  STL.64 [R1+0xf08], R52 ;  /* 0x000f083401007387 */ /* 0x0001e80000100a00 */
[----:B------:R1:W-:Y:S04]  /*c5da0*/  STL [R1+0x5fc], R22 ;  /* 0x0005fc1601007387 */ /* 0x0003e80000100800 */
[----:B------:R-:W4:Y:S04]  /*c5db0*/  LDL.LU R37, [R1+0x21c] ;  /* 0x00021c0001257983 */ /* 0x000f280000300800 */
[----:B------:R1:W-:Y:S01]  /*c5dc0*/  STL [R1+0x5030], R21 ;  /* 0x0050301501007387 */ /* 0x0003e20000100800 */
[----:B0-----:R-:W-:-:S03]  /*c5dd0*/  IADD3 R52, P1, R20, R0, RZ ;  /* 0x0000000014347210 */ /* 0x001fc60007f3e0ff */
[----:B------:R-:W4:Y:S04]  /*c5de0*/  LDL.LU R33, [R1+0xf0] ;  /* 0x0000f00001217983 */ /* 0x000f280000300800 */
[----:B-1----:R-:W4:Y:S01]  /*c5df0*/  LDL.LU R22, [R1+0xf4] ;  /* 0x0000f40001167983 */ /* 0x002f220000300800 */
[----:B------:R-:W-:-:S05]  /*c5e00*/  SHF.R.S32.HI R21, RZ, 0x1f, R20 ;  /* 0x0000001fff157819 */ /* 0x000fca0000011414 */
[----:B------:R-:W-:Y:S01]  /*c5e10*/  IMAD.X R53, R21, 0x1, R2, P1 ;  /* 0x0000000115357824 */ /* 0x000fe200008e0602 */
[----:B--2---:R-:W-:-:S05]  /*c5e20*/  F2FP.SATFINITE.E5M2.F32.PACK_AB_MERGE_C R46, R46, R59, RZ ;  /* 0x0000003b2e2e723e */ /* 0x004fca00048060ff */
[----:B------:R0:W-:Y:S04]  /*c5e30*/  STL [R1+0x5f0], R46 ;  /* 0x0005f02e01007387 */ /* 0x0001e80000100800 */
[----:B------:R3:W-:Y:S01]  /*c5e40*/  STL.64 [R1+0xef8], R52 ;  /* 0x000ef83401007387 */ /* 0x0007e20000100a00 */
[----:B0-----:R-:W-:Y:S02]  /*c5e50*/  IADD3 R46, P1, R20, R3, RZ ;  /* 0x00000003142e7210 */ /* 0x001fe40007f3e0ff */
[----:B---3--:R-:W-:Y:S02]  /*c5e60*/  F2FP.SATFINITE.E5M2.F32.PACK_AB_MERGE_C R52, R60, R47, RZ ;  /* 0x0000002f3c34723e */ /* 0x008fe400048060ff */
[----:B------:R-:W-:Y:S01]  /*c5e70*/  F2FP.SATFINITE.E5M2.F32.PACK_AB_MERGE_C R44, R44, R61, RZ ;  /* 0x0000003d2c2c723e */ /* 0x000fe200048060ff */
[----:B------:R-:W-:-:S02]  /*c5e80*/  IMAD.X R47, R21, 0x1, R4, P1 ;  /* 0x00000001152f7824 */ /* 0x000fc400008e0604 */
[----:B------:R-:W-:Y:S04]  /*c5e90*/  STL [R1+0x5044], R52 ;  /* 0x0050443401007387 */ /* 0x000fe80000100800 */
[----:B------:R0:W-:Y:S02]  /*c5ea0*/  STL [R1+0x3c8], R44 ;  /* 0x0003c82c01007387 */ /* 0x0001e40000100800 */
[----:B0-----:R-:W-:Y:S02]  /*c5eb0*/  F2FP.SATFINITE.E5M2.F32.PACK_AB_MERGE_C R44, R51, R50, RZ ;  /* 0x00000032332c723e */ /* 0x001fe400048060ff */
[----:B------:R-:W2:Y:S01]  /*c5ec0*/  LDL.LU R51, [R1+0x1f0] ;  /* 0x0001f00001337983 */ /* 0x000ea20000300800 */
[----:B------:R-:W-:-:S03]  /*c5ed0*/  F2FP.SATFINITE.E5M2.F32.PACK_AB_MERGE_C R40, R40, R41, RZ ;  /* 0x000000292828723e */ /* 0x000fc600048060ff */
[----:B------:R0:W-:Y:S04]  /*c5ee0*/  STL.64 [R1+0xef0], R46 ;  /* 0x000ef02e01007387 */ /* 0x0001e80000100a00 */
[----:B------:R-:W-:Y:S04]  /*c5ef0*/  STL [R1+0x5050], R44 ;  /* 0x0050502c01007387 */ /* 0x000fe80000100800 */
[----:B------:R-:W2:Y:S04]  /*c5f00*/  LDL.LU R41, [R1+0x1f4] ;  /* 0x0001f40001297983 */ /* 0x000ea80000300800 */
[----:B------:R1:W-:Y:S01]  /*c5f10*/  STL [R1+0x3a4], R40 ;  /* 0x0003a42801007387 */ /* 0x0003e20000100800 */
[----:B0-----:R-:W-:-:S03]  /*c5f20*/  IADD3 R46, P1, R20, R5, RZ ;  /* 0x00000005142e7210 */ /* 0x001fc60007f3e0ff */
[----:B------:R-:W3:Y:S04]  /*c5f30*/  LDL.LU R50, [R1+0x1f8] ;  /* 0x0001f80001327983 */ /* 0x000ee80000300800 */
[----:B-1----:R-:W3:Y:S01]  /*c5f40*/  LDL.LU R40, [R1+0x1fc] ;  /* 0x0001fc0001287983 */ /* 0x002ee20000300800 */
[----:B------:R-:W-:-:S05]  /*c5f50*/  IMAD.X R47, R21, 0x1, R6, P1 ;  /* 0x00000001152f7824 */ /* 0x000fca00008e0606 */
[----:B------:R-:W-:Y:S01]  /*c5f60*/  STL.64 [R1+0xee8], R46 ;  /* 0x000ee82e01007387 */ /* 0x000fe20000100a00 */
[----:B----4-:R-:W-:-:S03]  /*c5f70*/  F2FP.SATFINITE.E5M2.F32.PACK_AB_MERGE_C R45, R17, R45, RZ ;  /* 0x0000002d112d723e */ /* 0x010fc600048060ff */
[----:B------:R-:W4:Y:S04]  /*c5f80*/  LDL.LU R17, [R1+0x1b0] ;  /* 0x0001b00001117983 */ /* 0x000f280000300800 */
[----:B------:R-:W-:Y:S01]  /*c5f90*/  STL [R1+0x5060], R45 ;  /* 0x0050602d01007387 */ /* 0x000fe20000100800 */
[----:B------:R-:W-:-:S03]  /*c5fa0*/  F2FP.SATFINITE.E5M2.F32.PACK_AB_MERGE_C R44, R48, R18, RZ ;  /* 0x00000012302c723e */ /* 0x000fc600048060ff */
[----:B------:R-:W4:Y:S04]  /*c5fb0*/  LDL.LU R18, [R1+0x1b4] ;  /* 0x0001b40001127983 */ /* 0x000f280000300800 */
[----:B------:R0:W-:Y:S04]  /*c5fc0*/  STL [R1+0x507c], R44 ;  /* 0x00507c2c01007387 */ /* 0x0001e80000100800 */
[----:B------:R-:W4:Y:S04]  /*c5fd0*/  LDL.LU R56, [R1+0x1b8] ;  /* 0x0001b80001387983 */ /* 0x000f280000300800 */
[----:B------:R-:W4:Y:S04]  /*c5fe0*/  LDL.LU R57, [R1+0x1bc] ;  /* 0x0001bc0001397983 */ /* 0x000f280000300800 */
[----:B------:R-:W4:Y:S04]  /*c5ff0*/  LDL.LU R52, [R1+0x190] ;  /* 0x0001900001347983 */ /* 0x000f280000300800 */
[----:B------:R-:W4:Y:S01]  /*c6000*/  LDL.LU R53, [R1+0x194] ;  /* 0x0001940001357983 */ /* 0x000f220000300800 */
[----:B0-----:R-:W-:-:S03]  /*c6010*/  IADD3 R44, P1, R20, R7, RZ ;  /* 0x00000007142c7210 */ /* 0x001fc60007f3e0ff */
[----:B------:R-:W4:Y:S02]  /*c6020*/  LDL.LU R48, [R1+0x198] ;  /* 0x0001980001307983 */ /* 0x000f240000300800 */
[----:B------:R-:W-:Y:S01]  /*c6030*/  IMAD.X R45, R21, 0x1, R8, P1 ;  /* 0x00000001152d7824 */ /* 0x000fe200008e0608 */
[----:B------:R-:W-:Y:S02]  /*c6040*/  F2FP.SATFINITE.E5M2.F32.PACK_AB_MERGE_C R37, R37, R36, RZ ;  /* 0x000000242525723e */ /* 0x000fe400048060ff */
[----:B------:R-:W4:Y:S04]  /*c6050*/  LDL.LU R36, [R1+0x19c] ;  /* 0x00019c0001247983 */ /* 0x000f280000300800 */
[----:B------:R0:W-:Y:S04]  /*c6060*/  STL.64 [R1+0xee0], R44 ;  /* 0x000ee02c01007387 */ /* 0x0001e80000100a00 */
[----:B------:R1:W-:Y:S01]  /*c6070*/  STL [R1+0x5078], R37 ;  /* 0x0050782501007387 */ /* 0x0003e20000100800 */
[----:B------:R-:W-:-:S02]  /*c6080*/  F2FP.SATFINITE.E5M2.F32.PACK_AB_MERGE_C R22, R22, R33, RZ ;  /* 0x000000211616723e */ /* 0x000fc400048060ff */
[----:B0-----:R-:W-:Y:S01]  /*c6090*/  IADD3 R44, P1, R20, R9, RZ ;  /* 0x00000009142c7210 */ /* 0x001fe20007f3e0ff */
[----:B-1----:R-:W4:Y:S04]  /*c60a0*/  LDL.LU R37, [R1+0x164] ;  /* 0x0001640001257983 */ /* 0x002f280000300800 */
[----:B------:R-:W-:Y:S01]  /*c60b0*/  IMAD.X R45, R21, 0x1, R10, P1 ;  /* 0x00000001152d7824 */ /* 0x000fe200008e060a */
[----:B------:R-:W4:Y:S04]  /*c60c0*/  LDL.LU R58, [R1+0x168] ;  /* 0x00016800013a7983 */ /* 0x000f280000300800 */
[----:B------:R-:W4:Y:S04]  /*c60d0*/  LDL.LU R59, [R1+0x16c] ;  /* 0x00016c00013b7983 */ /* 0x000f280000300800 */
[----:B------:R0:W-:Y:S04]  /*c60e0*/  STL [R1+0x5144], R22 ;  /* 0x0051441601007387 */ /* 0x0001e80000100800 */
[----:B------:R-:W4:Y:S04]  /*c60f0*/  LDL.LU R33, [R1+0x120] ;  /* 0x0001200001217983 */ /* 0x000f280000300800 */
[----:B0-----:R-:W4:Y:S04]  /*c6100*/  LDL.LU R22, [R1+0x124] ;  /* 0x0001240001167983 */ /* 0x001f280000300800 */
[----:B------:R-:W4:Y:S04]  /*c6110*/  LDL.LU R46, [R1+0x128] ;  /* 0x00012800012e7983 */ /* 0x000f280000300800 */
[----:B------:R0:W-:Y:S04]  /*c6120*/  STL.64 [R1+0xed8], R44 ;  /* 0x000ed82c01007387 */ /* 0x0001e80000100a00 */
[----:B------:R-:W4:Y:S04]  /*c6130*/  LDL.LU R47, [R1+0x12c] ;  /* 0x00012c00012f7983 */ /* 0x000f280000300800 */
[----:B------:R-:W4:Y:S04]  /*c6140*/  LDL.LU R60, [R1+0x110] ;  /* 0x00011000013c7983 */ /* 0x000f280000300800 */
[----:B------:R-:W4:Y:S04]  /*c6150*/  LDL.LU R61, [R1+0x114] ;  /* 0x00011400013d7983 */ /* 0x000f280000300800 */
[----:B0-----:R-:W4:Y:S04]  /*c6160*/  LDL.LU R44, [R1+0x118] ;  /* 0x00011800012c7983 */ /* 0x001f280000300800 */
[----:B------:R-:W4:Y:S01]  /*c6170*/  LDL.LU R45, [R1+0x11c] ;  /* 0x00011c00012d7983 */ /* 0x000f220000300800 */
[----:B--2---:R-:W-:-:S03]  /*c6180*/  F2FP.SATFINITE.E5M2.F32.PACK_AB_MERGE_C R54, R41, R51, RZ ;  /* 0x000000332936723e */ /* 0x004fc600048060ff */
[----:B------:R-:W2:Y:S04]  /*c6190*/  LDL.LU R51, [R1+0xf8] ;  /* 0x0000f80001337983 */ /* 0x000ea80000300800 */
[----:B------:R-:W2:Y:S04]  /*c61a0*/  LDL.LU R41, [R1+0xfc] ;  /* 0x0000fc0001297983 */ /* 0x000ea80000300800 */
[----:B------:R3:W-:Y:S02]  /*c61b0*/  STL [R1+0x5094], R54 ;  /* 0x0050943601007387 */ /* 0x0007e40000100800 */
[----:B---3--:R-:W-:-:S02]  /*c61c0*/  F2FP.SATFINITE.E5M2.F32.PACK_AB_MERGE_C R54, R40, R50, RZ ;  /* 0x000000322836723e */ /* 0x008fc400048060ff */
[----:B------:R-:W3:Y:S04]  /*c61d0*/  LDL.LU R40, [R1+0x108] ;  /* 0x0001080001287983 */ /* 0x000ee80000300800 */
[----:B------:R-:W3:Y:S04]  /*c61e0*/  LDL.LU R50, [R1+0x74] ;  /* 0x0000740001327983 */ /* 0x000ee80000300800 */
[----:B------:R0:W-:Y:S02]  /*c61f0*/  STL [R1+0x5090], R54 ;  /* 0x0050903601007387 */ /* 0x0001e40000100800 */
[----:B0-----:R-:W-:-:S05]  /*c6200*/  IADD3 R54, P1, R20, R11, RZ ;  /* 0x0000000b14367210 */ /* 0x001fca0007f3e0ff */
[----:B------:R-:W-:Y:S01]  /*c6210*/  IMAD.X R55, R21, 0x1, R12, P1 ;  /* 0x0000000115377824 */ /* 0x000fe200008e060c */
[----:B----4-:R-:W-:-:S04]  /*c6220*/  F2FP.SATFINITE.E5M2.F32.PACK_AB_MERGE_C R18, R18, R17, RZ ;  /* 0x000000111212723e */ /* 0x010fc800048060ff */
[----:B------:R0:W-:Y:S01]  /*c6230*/  STL.64 [R1+0xed0], R54 ;  /* 0x000ed03601007387 */ /* 0x0001e20000100a00 */
[----:B------:R-:W-:-:S03]  /*c6240*/  F2FP.SATFINITE.E5M2.F32.PACK_AB_MERGE_C R57, R57, R56, RZ ;  /* 0x000000383939723e */ /* 0x000fc600048060ff */
[----:B0-----:R-:W4:Y:S01]  /*c6250*/  LDL.LU.64 R54, [R1+0x58b0] ;  /* 0x0058b00001367983 */ /* 0x001f220000300a00 */
[----:B------:R-:W-:-:S03]  /*c6260*/  IADD3 R56, P1, R20, R13, RZ ;  /* 0x0000000d14387210 */ /* 0x000fc60007f3e0ff */
[----:B------:R-:W4:Y:S04]  /*c6270*/  LDL.LU R17, [R1+0x58ac] ;  /* 0x0058ac0001117983 */ /* 0x000f280000300800 */
[----:B------:R0:W-:Y:S01]  /*c6280*/  STL [R1+0x50a8], R18 ;  /* 0x0050a81201007387 */ /* 0x0001e20000100800 */
[----:B------:R-:W-:-:S03]  /*c6290*/  F2FP.SATFINITE.E5M2.F32.PACK_AB_MERGE_C R53, R53, R52, RZ ;  /* 0x000000343535723e */ /* 0x000fc600048060ff */
[----:B0-----:R-:W4:Y:S04]  /*c62a0*/  LDL.LU R18, [R1+0x58a8] ;  /* 0x0058a80001127983 */ /* 0x001f280000300800 */
[----:B------:R0:W-:Y:S02]  /*c62b0*/  STL [R1+0x50a4], R57 ;  /* 0x0050a43901007387 */ /* 0x0001e40000100800 */
[----:B0-----:R-:W-:Y:S01]  /*c62c0*/  IMAD.X R57, R21, 0x1, R15, P1 ;  /* 0x0000000115397824 */ /* 0x001fe200008e060f */
[----:B------:R-:W-:-:S04]  /*c62d0*/  IADD3 R52, P1, R20, R14, RZ ;  /* 0x0000000e14347210 */ /* 0x000fc80007f3e0ff */
[----:B------:R0:W-:Y:S04]  /*c62e0*/  STL.64 [R1+0xec8], R56 ;  /* 0x000ec83801007387 */ /* 0x0001e80000100a00 */
[----:B0-----:R-:W4:Y:S04]  /*c62f0*/  LDL.LU.64 R56, [R1+0x58a0] ;  /* 0x0058a00001387983 */ /* 0x001f280000300a00 */
[----:B------:R0:W-:Y:S02]  /*c6300*/  STL [R1+0x50bc], R53 ;  /* 0x0050bc3501007387 */ /* 0x0001e40000100800 */
[----:B0-----:R-:W-:-:S05]  /*c6310*/  IMAD.X R53, R21, 0x1, R16, P1 ;  /* 0x0000000115357824 */ /* 0x001fca00008e0610 */
[----:B------:R0:W-:Y:S04]  /*c6320*/  STL.64 [R1+0xec0], R52 ;  /* 0x000ec03401007387 */ /* 0x0001e80000100a00 */
[----:B0-----:R-:W4:Y:S04]  /*c6330*/  LDL.LU.64 R52, [R1+0x5898] ;  /* 0x0058980001347983 */ /* 0x001f280000300a00 */
[----:B------:R-:W2:Y:S01]  /*c6340*/  LDL.LU R21, [R1+0x160] ;  /* 0x0001600001157983 */ /* 0x000ea20000300800 */
[----:B------:R-:W-:Y:S01]  /*c6350*/  F2FP.SATFINITE.E5M2.F32.PACK_AB_MERGE_C R36, R36, R48, RZ ;  /* 0x000000302424723e */ /* 0x000fe200048060ff */
[----:B------:R-:W-:Y:S01]  /*c6360*/  VIADD R20, R20, UR6 ;  /* 0x0000000614147c36 */ /* 0x000fe20008000000 */
[----:B------:R-:W-:Y:S01]  /*c6370*/  F2FP.SATFINITE.E5M2.F32.PACK_AB_MERGE_C R59, R59, R58, RZ ;  /* 0x0000003a3b3b723e */ /* 0x000fe200048060ff */
[----:B------:R-:W4:Y:S01]  /*c6380*/  LDL.LU R48, [R1+0x5890] ;  /* 0x0058900001307983 */ /* 0x000f220000300800 */
[----:B------:R-:W-:Y:S01]  /*c6390*/  F2FP.SATFINITE.E5M2.F32.PACK_AB_MERGE_C R22, R22, R33, RZ ;  /* 0x000000211616723e */ /* 0x000fe200048060ff */
[----:B------:R-:W-:-:S02]  /*c63a0*/  ULDC UR6, c[0x0][0x248] ;  /* 0x0000920000067ab9 */ /* 0x000fc40000000800 */
[----:B------:R0:W-:Y:S01]  /*c63b0*/  STL [R1+0x50b8], R36 ;  /* 0x0050b82401007387 */ /* 0x0001e20000100800 */
[----:B------:R-:W-:-:S03]  /*c63c0*/  IADD3 R58, P1, R20, R0, RZ ;  /* 0x00000000143a7210 */ /* 0x000fc60007f3e0ff */
[----:B0-----:R-:W4:Y:S01]  /*c63d0*/  LDL.LU R36, [R1+0x104] ;  /* 0x0001040001247983 */ /* 0x001f220000300800 */
[----:B------:R-:W-:Y:S02]  /*c63e0*/  F2FP.SATFINITE.E5M2.F32.PACK_AB_MERGE_C R47, R47, R46, RZ ;  /* 0x0000002e2f2f723e */ /* 0x000fe400048060ff */
[----:B------:R-:W-:Y:S02]  /*c63f0*/  F2FP.SATFINITE.E5M2.F32.PACK_AB_MERGE_C R61, R61, R60, RZ ;  /* 0x0000003c3d3d723e */ /* 0x000fe400048060ff */
[----:B--2---:R-:W-:Y:S02]  /*c6400*/  F2FP.SATFINITE.E5M2.F32.PACK_AB_MERGE_C R21, R37, R21, RZ ;  /* 0x000000152515723e */ /* 0x004fe400048060ff */
[----:B------:R-:W2:Y:S04]  /*c6410*/  LDL.LU R37, [R1+0x70] ;  /* 0x0000700001257983 */ /* 0x000ea80000300800 */
[----:B------:R0:W-:Y:S04]  /*c6420*/  STL [R1+0x50e0], R21 ;  /* 0x0050e01501007387 */ /* 0x0001e80000100800 */
[----:B------:R1:W-:Y:S01]  /*c6430*/  STL [R1+0x50d8], R59 ;  /* 0x0050d83b01007387 */ /* 0x0003e20000100800 */
[----:B0-----:R-:W-:-:S05]  /*c6440*/  SHF.R.S32.HI R21, RZ, 0x1f, R20 ;  /* 0x0000001fff157819 */ /* 0x001fca0000011414 */
[----:B-1----:R-:W-:-:S05]  /*c6450*/  IMAD.X R59, R21, 0x1, R2, P1 ;  /* 0x00000001153b7824 */ /* 0x002fca00008e0602 */
[----:B------:R0:W-:Y:S04]  /*c6460*/  STL.64 [R1+0xeb0], R58 ;  /* 0x000eb03a01007387 */ /* 0x0001e80000100a00 */
[----:B0-----:R-:W2:Y:S04]  /*c6470*/  LDL.LU.64 R58, [R1+0x5888] ;  /* 0x00588800013a7983 */ /* 0x001ea80000300a00 */
[----:B------:R-:W2:Y:S04]  /*c6480*/  LDL.LU R33, [R1+0x5884] ;  /* 0x0058840001217983 */ /* 0x000ea80000300800 */
[----:B------:R0:W-:Y:S04]  /*c6490*/  STL [R1+0x5100], R22 ;  /* 0x0051001601007387 */ /* 0x0001e80000100800 */
[----:B0-----:R-:W4:Y:S01]  /*c64a0*/  LDL.LU R22, [R1+0x5880] ;  /* 0x0058800001167983 */ /* 0x001f220000300800 */
[----:B------:R-:W-:-:S02]  /*c64b0*/  IADD3 R46, P1, R20, R3, RZ ;  /* 0x00000003142e7210 */ /* 0x000fc40007f3e0ff */
[----:B------:R-:W-:Y:S01]  /*c64c0*/  F2FP.SATFINITE.E5M2.F32.PACK_AB_MERGE_C R60, R45, R44, RZ ;  /* 0x0000002c2d3c723e */ /* 0x000fe200048060ff */
[----:B------:R0:W-:Y:S02]  /*c64d0*/  STL [R1+0x50f8], R47 ;  /* 0x0050f82f01007387 */ /* 0x0001e40000100800 */
[----:B0-----:R-:W-:Y:S01]  /*c64e0*/  IMAD.X R47, R21, 0x1, R4, P1 ;  /* 0x00000001152f7824 */ /* 0x001fe200008e0604 */
[----:B------:R-:W-:-:S04]  /*c64f0*/  IADD3 R44, P1, R20, R5, RZ ;  /* 0x00000005142c7210 */ /* 0x000fc80007f3e0ff */
[----:B------:R0:W-:Y:S01]  /*c6500*/  STL.64 [R1+0xea8], R46 ;  /* 0x000ea82e01007387 */ /* 0x0001e20000100a00 */
[----:B------:R-:W-:-:S03]  /*c6510*/  IMAD.X R45, R21, 0x1, R6, P1 ;  /* 0x00000001152d7824 */ /* 0x000fc600008e0606 */
[----:B0-----:R-:W2:Y:S04]  /*c6520*/  LDL.LU.64 R46, [R1+0x5878] ;  /* 0x00587800012e7983 */ /* 0x001ea80000300a00 */
[----:B------:R-:W-:Y:S04]  /*c6530*/  STL [R1+0x511c], R61 ;  /* 0x00511c3d01007387 */ /* 0x000fe80000100800 */
[----:B------:R-:W-:Y:S04]  /*c6540*/  STL [R1+0x5118], R60 ;  /* 0x0051183c01007387 */ /* 0x000fe80000100800 */
[----:B------:R0:W-:Y:S02]  /*c6550*/  STL.64 [R1+0xeb8], R44 ;  /* 0x000eb82c01007387 */ /* 0x0001e40000100a00 */
[----:B0-----:R-:W-:-:S02]  /*c6560*/  F2FP.SATFINITE.E5M2.F32.PACK_AB_MERGE_C R44, R41, R51, RZ ;  /* 0x00000033292c723e */ /* 0x001fc400048060ff */
[----:B------:R-:W2:Y:S01]  /*c6570*/  LDL.LU R41, [R1+0xb0] ;  /* 0x0000b00001297983 */ /* 0x000ea20000300800 */
[----:B---3--:R-:W-:-:S03]  /*c6580*/  LOP3.LUT R51, R40, 0xffff, RZ, 0xc0, !PT ;  /* 0x0000ffff28337812 */ /* 0x008fc600078ec0ff */
[----:B------:R4:W-:Y:S04]  /*c6590*/  STL [R1+0x5138], R44 ;  /* 0x0051382c01007387 */ /* 0x0009e80000100800 */
[----:B------:R-:W3:Y:S01]  /*c65a0*/  LDL.LU R40, [R1+0x28] ;  /* 0x0000280001287983 */ /* 0x000ee20000300800 */
[----:B------:R-:W-:Y:S02]  /*c65b0*/  LOP3.LUT R50, R50, 0xffff, RZ, 0xc0, !PT ;  /* 0x0000ffff32327812 */ /* 0x000fe400078ec0ff */
[----:B------:R-:W-:Y:S02]  /*c65c0*/  SHF.R.U32.HI R45, RZ, 0x8, R51 ;  /* 0x00000008ff2d7819 */ /* 0x000fe40000011633 */
[--C-:B------:R-:W-:Y:S02]  /*c65d0*/  PRMT R51, R51, 0x3340, R50.reuse ;  /* 0x0000334033337816 */ /* 0x100fe40000000032 */
[----:B------:R-:W-:-:S02]  /*c65e0*/  SHF.R.U32.HI R50, RZ, 0x8, R50 ;  /* 0x00000008ff327819 */ /* 0x000fc40000011632 */
[----:B------:R-:W-:Y:S02]  /*c65f0*/  LOP3.LUT R45, R45, 0xffff, RZ, 0xc0, !PT ;  /* 0x0000ffff2d2d7812 */ /* 0x000fe400078ec0ff */
[----:B------:R-:W-:Y:S02]  /*c6600*/  LOP3.LUT R50, R50, 0xffff, RZ, 0xc0, !PT ;  /* 0x0000ffff32327812 */ /* 0x000fe400078ec0ff */
[----:B----4-:R-:W-:-:S04]  /*c6610*/  LOP3.LUT R44, R22, 0xffff, RZ, 0xc0, !PT ;  /* 0x0000ffff162c7812 */ /* 0x010fc800078ec0ff */
[----:B------:R-:W-:-:S04]  /*c6620*/  PRMT R22, R44, 0x3340, R0 ;  /* 0x000033402c167816 */ /* 0x000fc80000000000 */
[----:B------:R-:W-:Y:S02]  /*c6630*/  PRMT R51, R51, 0x5410, R22 ;  /* 0x0000541033337816 */ /* 0x000fe40000000016 */
[----:B------:R-:W-:-:S03]  /*c6640*/  PRMT R22, R45, 0x3340, R50 ;  /* 0x000033402d167816 */ /* 0x000fc60000000032 */
[----:B------:R0:W-:Y:S04]  /*c6650*/  STL [R1+0x5488], R51 ;  /* 0x0054883301007387 */ /* 0x0001e80000100800 */
[----:B------:R1:W-:Y:S04]  /*c6660*/  STL [R1+0x824], R22 ;  /* 0x0008241601007387 */ /* 0x0003e80000100800 */
[----:B------:R-:W4:Y:S04]  /*c6670*/  LDL.LU R50, [R1+0xb4] ;  /* 0x0000b40001327983 */ /* 0x000f280000300800 */
[----:B0-----:R-:W4:Y:S01]  /*c6680*/  LDL.LU R51, [R1+0x2c] ;  /* 0x00002c0001337983 */ /* 0x001f220000300800 */
[----:B------:R-:W-:-:S02]  /*c6690*/  LOP3.LUT R36, R36, 0xffff, RZ, 0xc0, !PT ;  /* 0x0000ffff24247812 */ /* 0x000fc400078ec0ff */
[----:B--2---:R-:W-:Y:S02]  /*c66a0*/  LOP3.LUT R45, R33, 0xffff, RZ, 0xc0, !PT ;  /* 0x0000ffff212d7812 */ /* 0x004fe400078ec0ff */
[----:B------:R-:W-:Y:S02]  /*c66b0*/  LOP3.LUT R37, R37, 0xffff, RZ, 0xc0, !PT ;  /* 0x0000ffff25257812 */ /* 0x000fe400078ec0ff */
[----:B-1----:R-:W-:Y:S02]  /*c66c0*/  PRMT R22, R45, 0x3340, R0 ;  /* 0x000033402d167816 */ /* 0x002fe40000000000 */
[----:B------:R-:W-:-:S04]  /*c66d0*/  PRMT R33, R36, 0x3340, R37 ;  /* 0x0000334024217816 */ /* 0x000fc80000000025 */
[----:B------:R-:W-:Y:S02]  /*c66e0*/  PRMT R22, R33, 0x5410, R22 ;  /* 0x0000541021167816 */ /* 0x000fe40000000016 */
[----:B------:R-:W-:-:S03]  /*c66f0*/  IADD3 R60, P1, R20, R7, RZ ;  /* 0x00000007143c7210 */ /* 0x000fc60007f3e0ff */
[----:B------:R0:W-:Y:S01]  /*c6700*/  STL [R1+0x5484], R22 ;  /* 0x0054841601007387 */ /* 0x0001e20000100800 */
[----:B------:R-:W-:Y:S02]  /*c6710*/  SHF.R.U32.HI R36, RZ, 0x8, R36 ;  /* 0x00000008ff247819 */ /* 0x000fe40000011624 */
[----:B------:R-:W-:Y:S01]  /*c6720*/  SHF.R.U32.HI R33, RZ, 0x8, R37 ;  /* 0x00000008ff217819 */ /* 0x000fe20000011625 */
[----:B------:R-:W-:Y:S01]  /*c6730*/  IMAD.X R61, R21, 0x1, R8, P1 ;  /* 0x00000001153d7824 */ /* 0x000fe200008e0608 */
[----:B------:R-:W-:Y:S02]  /*c6740*/  LOP3.LUT R36, R36, 0xffff, RZ, 0xc0, !PT ;  /* 0x0000ffff24247812 */ /* 0x000fe400078ec0ff */
[----:B0-----:R-:W-:Y:S02]  /*c6750*/  SHF.R.U32.HI R22, RZ, 0x8, R44 ;  /* 0x00000008ff167819 */ /* 0x001fe4000001162c */
[----:B------:R-:W-:Y:S02]  /*c6760*/  LOP3.LUT R33, R33, 0xffff, RZ, 0xc0, !PT ;  /* 0x0000ffff21217812 */ /* 0x000fe400078ec0ff */
[----:B------:R-:W-:Y:S01]  /*c6770*/  LOP3.LUT R22, R22, 0xffff, RZ, 0xc0, !PT ;  /* 0x0000ffff16167812 */ /* 0x000fe200078ec0ff */
[----:B------:R0:W-:Y:S03]  /*c6780*/  STL.64 [R1+0xea0], R60 ;  /* 0x000ea03c01007387 */ /* 0x0001e60000100a00 */
[----:B------:R-:W-:-:S02]  /*c6790*/  PRMT R37, R22, 0x3340, R0 ;  /* 0x0000334016257816 */ /* 0x000fc40000000000 */
[----:B------:R-:W-:Y:S02]  /*c67a0*/  PRMT R22, R36, 0x3340, R33 ;  /* 0x0000334024167816 */ /* 0x000fe40000000021 */
[----:B------:R-:W-:Y:S02]  /*c67b0*/  LOP3.LUT R44, R41, 0xffff, RZ, 0xc0, !PT ;  /* 0x0000ffff292c7812 */ /* 0x000fe400078ec0ff */
[----:B------:R-:W-:Y:S02]  /*c67c0*/  LOP3.LUT R36, R23, 0xffff, RZ, 0xc0, !PT ;  /* 0x0000ffff17247812 */ /* 0x000fe400078ec0ff */
[----:B---3--:R-:W-:Y:S01]  /*c67d0*/  LOP3.LUT R33, R40, 0xffff, RZ, 0xc0, !PT ;  /* 0x0000ffff28217812 */ /* 0x008fe200078ec0ff */
[----:B0-----:R-:W2:Y:S04]  /*c67e0*/  LDL.LU.64 R60, [R1+0x5870] ;  /* 0x00587000013c7983 */ /* 0x001ea80000300a00 */
[----:B------:R0:W-:Y:S01]  /*c67f0*/  STL [R1+0x16c], R37 ;  /* 0x00016c2501007387 */ /* 0x0001e20000100800 */
[----:B------:R-:W-:-:S03]  /*c6800*/  PRMT R23, R44, 0x3340, R33 ;  /* 0x000033402c177816 */ /* 0x000fc60000000021 */
[----:B------:R1:W-:Y:S04]  /*c6810*/  STL [R1+0x820], R22 ;  /* 0x0008201601007387 */ /* 0x0003e80000100800 */
[----:B0-----:R-:W3:Y:S01]  /*c6820*/  LDL.LU R37, [R1+0x4cc0] ;  /* 0x004cc00001257983 */ /* 0x001ee20000300800 */
[----:B-1----:R-:W-:-:S03]  /*c6830*/  PRMT R22, R36, 0x3340, R0 ;  /* 0x0000334024167816 */ /* 0x002fc60000000000 */
[----:B------:R-:W2:Y:S01]  /*c6840*/  LDL.LU R41, [R1+0x148] ;  /* 0x0001480001297983 */ /* 0x000ea20000300800 */
[----:B------:R-:W-:-:S05]  /*c6850*/  PRMT R22, R23, 0x5410, R22 ;  /* 0x0000541017167816 */ /* 0x000fca0000000016 */
[----:B------:R0:W-:Y:S04]  /*c6860*/  STL [R1+0x5480], R22 ;  /* 0x0054801601007387 */ /* 0x0001e80000100800 */
[----:B------:R-:W2:Y:S01]  /*c6870*/  LDL.LU R40, [R1+0x158] ;  /* 0x0001580001287983 */ /* 0x000ea20000300800 */
[----:B0-----:R-:W-:-:S05]  /*c6880*/  IADD3 R22, P1, R20, R9, RZ ;  /* 0x0000000914167210 */ /* 0x001fca0007f3e0ff */
[----:B------:R-:W-:-:S05]  /*c6890*/  IMAD.X R23, R21, 0x1, R10, P1 ;  /* 0x0000000115177824 */ /* 0x000fca00008e060a */
[----:B------:R0:W-:Y:S01]  /*c68a0*/  STL.64 [R1+0xe90], R22 ;  /* 0x000e901601007387 */ /* 0x0001e20000100a00 */
[----:B------:R-:W-:Y:S02]  /*c68b0*/  SHF.R.U32.HI R44, RZ, 0x8, R44 ;  /* 0x00000008ff2c7819 */ /* 0x000fe4000001162c */
[----:B0-----:R-:W-:Y:S02]  /*c68c0*/  SHF.R.U32.HI R22, RZ, 0x8, R45 ;  /* 0x00000008ff167819 */ /* 0x001fe4000001162d */
[----:B------:R-:W-:Y:S02]  /*c68d0*/  SHF.R.U32.HI R23, RZ, 0x8, R33 ;  /* 0x00000008ff177819 */ /* 0x000fe40000011621 */
[----:B------:R-:W-:Y:S02]  /*c68e0*/  LOP3.LUT R22, R22, 0xffff, RZ, 0xc0, !PT ;  /* 0x0000ffff16167812 */ /* 0x000fe400078ec0ff */
[----:B------:R-:W-:Y:S02]  /*c68f0*/  LOP3.LUT R33, R44, 0xffff, RZ, 0xc0, !PT ;  /* 0x0000ffff2c217812 */ /* 0x000fe400078ec0ff */
[----:B------:R-:W-:-:S02]  /*c6900*/  PRMT R22, R22, 0x3340, R0 ;  /* 0x0000334016167816 */ /* 0x000fc40000000000 */
[----:B------:R-:W-:-:S03]  /*c6910*/  LOP3.LUT R23, R23, 0xffff, RZ, 0xc0, !PT ;  /* 0x0000ffff17177812 */ /* 0x000fc600078ec0ff */
[----:B------:R0:W-:Y:S01]  /*c6920*/  STL [R1+0x168], R22 ;  /* 0x0001681601007387 */ /* 0x0001e20000100800 */
[----:B------:R-:W-:Y:S02]  /*c6930*/  PRMT R23, R33, 0x3340, R23 ;  /* 0x0000334021177816 */ /* 0x000fe40000000017 */
[----:B------:R-:W-:-:S03]  /*c6940*/  IADD3 R44, P1, R20, R11, RZ ;  /* 0x0000000b142c7210 */ /* 0x000fc60007f3e0ff */
[----:B------:R-:W-:Y:S01]  /*c6950*/  STL [R1+0x81c], R23 ;  /* 0x00081c1701007387 */ /* 0x000fe20000100800 */
[----:B0-----:R-:W-:-:S05]  /*c6960*/  LOP3.LUT R22, R24, 0xffff, RZ, 0xc0, !PT ;  /* 0x0000ffff18167812 */ /* 0x001fca00078ec0ff */
[----:B------:R0:W-:Y:S01]  /*c6970*/  STL [R1+0x54ac], R22 ;  /* 0x0054ac1601007387 */ /* 0x0001e20000100800 */
[----:B------:R-:W-:Y:S01]  /*c6980*/  IMAD.X R45, R21, 0x1, R12, P1 ;  /* 0x00000001152d7824 */ /* 0x000fe200008e060c */
[----:B0-----:R-:W-:Y:S02]  /*c6990*/  PRMT R22, R22, 0x3340, R0 ;  /* 0x0000334016167816 */ /* 0x001fe40000000000 */
[----:B----4-:R-:W-:Y:S02]  /*c69a0*/  LOP3.LUT R33, R50, 0xffff, RZ, 0xc0, !PT ;  /* 0x0000ffff32217812 */ /* 0x010fe400078ec0ff */
[----:B------:R-:W-:-:S04]  /*c69b0*/  LOP3.LUT R24, R51, 0xffff, RZ, 0xc0, !PT ;  /* 0x0000ffff33187812 */ /* 0x000fc800078ec0ff */
[----:B------:R-:W-:-:S04]  /*c69c0*/  PRMT R23, R33, 0x3340, R24 ;  /* 0x0000334021177816 */ /* 0x000fc80000000018 */
[----:B------:R-:W-:-:S05]  /*c69d0*/  PRMT R22, R23, 0x5410, R22 ;  /* 0x0000541017167816 */ /* 0x000fca0000000016 */
[----:B------:R-:W-:Y:S04]  /*c69e0*/  STL [R1+0x547c], R22 ;  /* 0x00547c1601007387 */ /* 0x000fe80000100800 */
[----:B------:R0:W-:Y:S04]  /*c69f0*/  STL.64 [R1+0xe80], R44 ;  /* 0x000e802c01007387 */ /* 0x0001e80000100a00 */
[----:B0-----:R-:W4:Y:S04]  /*c6a00*/  LDL.LU R44, [R1+0x2164] ;  /* 0x00216400012c7983 */ /* 0x001f280000300800 */
[----:B------:R-:W4:Y:S04]  /*c6a10*/  LDL.LU R45, [R1+0x138] ;  /* 0x00013800012d7983 */ /* 0x000f280000300800 */
[----:B------:R-:W4:Y:S01]  /*c6a20*/  LDL.LU R51, [R1+0x150] ;  /* 0x0001500001337983 */ /* 0x000f220000300800 */
[----:B------:R-:W-:-:S02]  /*c6a30*/  SHF.R.U32.HI R22, RZ, 0x8, R36 ;  /* 0x00000008ff167819 */ /* 0x000fc40000011624 */
[----:B------:R-:W-:Y:S02]  /*c6a40*/  SHF.R.U32.HI R33, RZ, 0x8, R33 ;  /* 0x00000008ff217819 */ /* 0x000fe40000011621 */
[----:B------:R-:W-:Y:S02]  /*c6a50*/  SHF.R.U32.HI R23, RZ, 0x8, R24 ;  /* 0x00000008ff177819 */ /* 0x000fe40000011618 */
[----:B------:R-:W-:Y:S02]  /*c6a60*/  LOP3.LUT R22, R22, 0xffff, RZ, 0xc0, !PT ;  /* 0x0000ffff16167812 */ /* 0x000fe400078ec0ff */
[----:B------:R-:W-:Y:S02]  /*c6a70*/  LOP3.LUT R24, R33, 0xffff, RZ, 0xc0, !PT ;  /* 0x0000ffff21187812 */ /* 0x000fe400078ec0ff */
[----:B------:R-:W-:Y:S02]  /*c6a80*/  LOP3.LUT R23, R23, 0xffff, RZ, 0xc0, !PT ;  /* 0x0000ffff17177812 */ /* 0x000fe400078ec0ff */
[----:B------:R-:W-:-:S02]  /*c6a90*/  PRMT R36, R22, 0x3340, R0 ;  /* 0x0000334016247816 */ /* 0x000fc40000000000 */
[----:B------:R-:W-:-:S03]  /*c6aa0*/  PRMT R22, R24, 0x3340, R23 ;  /* 0x0000334018167816 */ /* 0x000fc60000000017 */
[----:B------:R2:W-:Y:S01]  /*c6ab0*/  STL [R1+0x164], R36 ;  /* 0x0001642401007387 */ /* 0x0005e20000100800 */
[----:B---3--:R-:W-:-:S03]  /*c6ac0*/  LOP3.LUT R33, R37, 0xffff, RZ, 0xc0, !PT ;  /* 0x0000ffff25217812 */ /* 0x008fc600078ec0ff */
[----:B------:R0:W-:Y:S04]  /*c6ad0*/  STL [R1+0x53bc], R22 ;  /* 0x0053bc1601007387 */ /* 0x0001e80000100800 */
[----:B------:R-:W3:Y:S01]  /*c6ae0*/  LDL.LU R50, [R1+0x14c] ;  /* 0x00014c0001327983 */ /* 0x000ee20000300800 */
[----:B--2---:R-:W-:-:S04]  /*c6af0*/  LOP3.LUT R36, R41, 0xffff, RZ, 0xc0, !PT ;  /* 0x0000ffff29247812 */ /* 0x004fc800078ec0ff */
[----:B0-----:R-:W-:Y:S02]  /*c6b00*/  PRMT R22, R36, 0x3340, R0 ;  /* 0x0000334024167816 */ /* 0x001fe40000000000 */
[----:B------:R-:W-:-:S04]  /*c6b10*/  LOP3.LUT R24, R40, 0xffff, RZ, 0xc0, !PT ;  /* 0x0000ffff28187812 */ /* 0x000fc800078ec0ff */
[----:B------:R-:W-:-:S04]  /*c6b20*/  PRMT R23, R33, 0x3340, R24 ;  /* 0x0000334021177816 */ /* 0x000fc80000000018 */
[----:B------:R-:W-:Y:S01]  /*c6b30*/  PRMT R23, R23, 0x5410, R22 ;  /* 0x0000541017177816 */ /* 0x000fe20000000016 */
[----:B------:R-:W-:-:S04]  /*c6b40*/  IMAD.MOV.U32 R22, RZ, RZ, R36 ;  /* 0x000000ffff167224 */ /* 0x000fc800078e0024 */
[----:B------:R0:W-:Y:S01]  /*c6b50*/  STL [R1+0x5478], R23 ;  /* 0x0054781701007387 */ /* 0x0001e20000100800 */
[----:B------:R-:W-:-:S03]  /*c6b60*/  IADD3 R36, P1, R20, R13, RZ ;  /* 0x0000000d14247210 */ /* 0x000fc60007f3e0ff */
[----:B------:R-:W2:Y:S04]  /*c6b70*/  LDL.LU R41, [R1+0x4cc4] ;  /* 0x004cc40001297983 */ /* 0x000ea80000300800 */
[----:B------:R-:W2:Y:S01]  /*c6b80*/  LDL.LU R40, [R1+0x7b4] ;  /* 0x0007b40001287983 */ /* 0x000ea20000300800 */
[----:B0-----:R-:W-:Y:S01]  /*c6b90*/  SHF.R.U32.HI R23, RZ, 0x8, R33 ;  /* 0x00000008ff177819 */ /* 0x001fe20000011621 */
[----:B------:R-:W-:Y:S01]  /*c6ba0*/  IMAD.MOV.U32 R33, RZ, RZ, R22 ;  /* 0x000000ffff217224 */ /* 0x000fe200078e0016 */
[----:B------:R-:W-:Y:S02]  /*c6bb0*/  SHF.R.U32.HI R22, RZ, 0x8, R24 ;  /* 0x00000008ff167819 */ /* 0x000fe40000011618 */
[----:B------:R-:W-:Y:S02]  /*c6bc0*/  LOP3.LUT R23, R23, 0xffff, RZ, 0xc0, !PT ;  /* 0x0000ffff17177812 */ /* 0x000fe400078ec0ff */
[----:B------:R-:W-:Y:S01]  /*c6bd0*/  LOP3.LUT R22, R22, 0xffff, RZ, 0xc0, !PT ;  /* 0x0000ffff16167812 */ /* 0x000fe200078ec0ff */
[----:B------:R-:W-:-:S03]  /*c6be0*/  IMAD.X R37, R21, 0x1, R15, P1 ;  /* 0x0000000115257824 */ /* 0x000fc600008e060f */
[----:B------:R-:W-:Y:S02]  /*c6bf0*/  PRMT R24, R23, 0x3340, R22 ;  /* 0x0000334017187816 */ /* 0x000fe40000000016 */
[----:B------:R-:W-:-:S05]  /*c6c00*/  IADD3 R22, P1, R20, R14, RZ ;  /* 0x0000000e14167210 */ /* 0x000fca0007f3e0ff */
[----:B------:R-:W-:Y:S01]  /*c6c10*/  IMAD.X R23, R21, 0x1, R16, P1 ;  /* 0x0000000115177824 */ /* 0x000fe200008e0610 */
[----:B------:R-:W-:-:S04]  /*c6c20*/  SHF.R.U32.HI R21, RZ, 0x8, R33 ;  /* 0x00000008ff157819 */ /* 0x000fc80000011621 */
[----:B------:R-:W-:Y:S01]  /*c6c30*/  LOP3.LUT R21, R21, 0xffff, RZ, 0xc0, !PT ;  /* 0x0000ffff15157812 */ /* 0x000fe200078ec0ff */
[----:B------:R0:W-:Y:S03]  /*c6c40*/  STL.64 [R1+0xe88], R36 ;  /* 0x000e882401007387 */ /* 0x0001e60000100a00 */
[----:B------:R-:W-:Y:S01]  /*c6c50*/  PRMT R21, R21, 0x3340, R0 ;  /* 0x0000334015157816 */ /* 0x000fe20000000000 */
[----:B0-----:R-:W2:Y:S04]  /*c6c60*/  LDL.LU.64 R36, [R1+0x5868] ;  /* 0x0058680001247983 */ /* 0x001ea80000300a00 */
[----:B------:R4:W-:Y:S04]  /*c6c70*/  STL [R1+0x818], R24 ;  /* 0x0008181801007387 */ /* 0x0009e80000100800 */
[----:B------:R0:W-:Y:S04]  /*c6c80*/  STL.64 [R1+0xe98], R22 ;  /* 0x000e981601007387 */ /* 0x0001e80000100a00 */
[----:B------:R1:W-:Y:S01]  /*c6c90*/  STL [R1+0x160], R21 ;  /* 0x0001601501007387 */ /* 0x0003e20000100800 */
[----:B----4-:R-:W-:-:S02]  /*c6ca0*/  LOP3.LUT R24, R45, 0xffff, RZ, 0xc0, !PT ;  /* 0x0000ffff2d187812 */ /* 0x010fc400078ec0ff */
[----:B0-----:R-:W-:Y:S02]  /*c6cb0*/  LOP3.LUT R23, R51, 0xffff, RZ, 0xc0, !PT ;  /* 0x0000ffff33177812 */ /* 0x001fe400078ec0ff */
[----:B------:R-:W4:Y:S04]  /*c6cc0*/  LDL.LU R51, [R1+0x4c98] ;  /* 0x004c980001337983 */ /* 0x000f280000300800 */
[----:B------:R-:W4:Y:S01]  /*c6cd0*/  LDL.LU R45, [R1+0x154] ;  /* 0x00015400012d7983 */ /* 0x000f220000300800 */
[----:B------:R-:W-:Y:S02]  /*c6ce0*/  LOP3.LUT R33, R44, 0xffff, RZ, 0xc0, !PT ;  /* 0x0000ffff2c217812 */ /* 0x000fe400078ec0ff */
[----:B-1----:R-:W-:Y:S02]  /*c6cf0*/  PRMT R21, R24, 0x3340, R0 ;  /* 0x0000334018157816 */ /* 0x002fe40000000000 */
[----:B------:R-:W-:-:S04]  /*c6d00*/  PRMT R22, R33, 0x3340, R23 ;  /* 0x0000334021167816 */ /* 0x000fc80000000017 */
[----:B------:R-:W-:Y:S02]  /*c6d10*/  PRMT R21, R22, 0x5410, R21 ;  /* 0x0000541016157816 */ /* 0x000fe40000000015 */
[----:B------:R-:W-:Y:S02]  /*c6d20*/  SHF.R.U32.HI R33, RZ, 0x8, R33 ;  /* 0x00000008ff217819 */ /* 0x000fe40000011621 */
[----:B------:R-:W-:Y:S01]  /*c6d30*/  SHF.R.U32.HI R22, RZ, 0x8, R23 ;  /* 0x00000008ff167819 */ /* 0x000fe20000011617 */
[----:B------:R0:W-:Y:S01]  /*c6d40*/  STL [R1+0x5474], R21 ;  /* 0x0054741501007387 */ /* 0x0001e20000100800 */
[----:B------:R-:W-:Y:S02]  /*c6d50*/  LOP3.LUT R23, R33, 0xffff, RZ, 0xc0, !PT ;  /* 0x0000ffff21177812 */ /* 0x000fe400078ec0ff */
[----:B------:R-:W-:Y:S02]  /*c6d60*/  LOP3.LUT R22, R22, 0xffff, RZ, 0xc0, !PT ;  /* 0x0000ffff16167812 */ /* 0x000fe400078ec0ff */
[----:B0-----:R-:W-:-:S04]  /*c6d70*/  SHF.R.U32.HI R21, RZ, 0x8, R24 ;  /* 0x00000008ff157819 */ /* 0x001fc80000011618 */
[----:B------:R-:W-:Y:S02]  /*c6d80*/  LOP3.LUT R21, R21, 0xffff, RZ, 0xc0, !PT ;  /* 0x0000ffff15157812 */ /* 0x000fe400078ec0ff */
[----:B------:R-:W-:Y:S02]  /*c6d90*/  PRMT R22, R23, 0x3340, R22 ;  /* 0x0000334017167816 */ /* 0x000fe40000000016 */
[----:B------:R-:W-:Y:S02]  /*c6da0*/  PRMT R21, R21, 0x3340, R0 ;  /* 0x0000334015157816 */ /* 0x000fe40000000000 */
[----:B---3--:R-:W-:Y:S01]  /*c6db0*/  LOP3.LUT R33, R50, 0xffff, RZ, 0xc0, !PT ;  /* 0x0000ffff32217812 */ /* 0x008fe200078ec0ff */
[----:B------:R-:W-:Y:S04]  /*c6dc0*/  STL [R1+0x814], R22 ;  /* 0x0008141601007387 */ /* 0x000fe80000100800 */
[----:B------:R0:W-:Y:S01]  /*c6dd0*/  STL [R1+0x158], R21 ;  /* 0x0001581501007387 */ /* 0x0001e20000100800 */
[----:B------:R-:W-:Y:S01]  /*c6de0*/  VIADD R20, R20, UR6 ;  /* 0x0000000614147c36 */ /* 0x000fe20008000000 */
[----:B------:R-:W-:Y:S01]  /*c6df0*/  LOP3.LUT R27, R27, 0xffff, RZ, 0xc0, !PT ;  /* 0x0000ffff1b1b7812 */ /* 0x000fe200078ec0ff */
[----:B------:R-:W-:Y:S01]  /*c6e00*/  ULDC UR6, c[0x0][0x248] ;  /* 0x0000920000067ab9 */ /* 0x000fe20000000800 */
[----:B------:R-:W3:Y:S01]  /*c6e10*/  LDL.LU R44, [R1+0x7c] ;  /* 0x00007c00012c7983 */ /* 0x000ee20000300800 */
[----:B--2---:R-:W-:-:S02]  /*c6e20*/  LOP3.LUT R24, R41, 0xffff, RZ, 0xc0, !PT ;  /* 0x0000ffff29187812 */ /* 0x004fc400078ec0ff */
[----:B------:R-:W-:Y:S02]  /*c6e30*/  LOP3.LUT R23, R40, 0xffff, RZ, 0xc0, !PT ;  /* 0x0000ffff28177812 */ /* 0x000fe400078ec0ff */
[----:B0-----:R-:W-:Y:S02]  /*c6e40*/  PRMT R21, R33, 0x3340, R0 ;  /* 0x0000334021157816 */ /* 0x001fe40000000000 */
[----:B------:R-:W-:-:S04]  /*c6e50*/  PRMT R22, R24, 0x3340, R23 ;  /* 0x0000334018167816 */ /* 0x000fc80000000017 */
[----:B------:R-:W-:Y:S02]  /*c6e60*/  PRMT R22, R22, 0x5410, R21 ;  /* 0x0000541016167816 */ /* 0x000fe40000000015 */
[----:B------:R-:W-:Y:S02]  /*c6e70*/  SHF.R.S32.HI R21, RZ, 0x1f, R20 ;  /* 0x0000001fff157819 */ /* 0x000fe40000011414 */
[----:B------:R-:W-:Y:S01]  /*c6e80*/  IADD3 R40, P1, R20, R0, RZ ;  /* 0x0000000014287210 */ /* 0x000fe20007f3e0ff */
[----:B------:R0:W-:Y:S01]  /*c6e90*/  STL [R1+0x5470], R22 ;  /* 0x0054701601007387 */ /* 0x0001e20000100800 */
[----:B------:R-:W-:-:S03]  /*c6ea0*/  SHF.R.U32.HI R24, RZ, 0x8, R24 ;  /* 0x00000008ff187819 */ /* 0x000fc60000011618 */
[----:B------:R-:W-:Y:S01]  /*c6eb0*/  IMAD.X R41, R21, 0x1, R2, P1 ;  /* 0x0000000115297824 */ /* 0x000fe200008e0602 */
[----:B0-----:R-:W-:Y:S02]  /*c6ec0*/  SHF.R.U32.HI R22, RZ, 0x8, R23 ;  /* 0x00000008ff167819 */ /* 0x001fe40000011617 */
[----:B------:R-:W-:Y:S02]  /*c6ed0*/  LOP3.LUT R23, R24, 0xffff, RZ, 0xc0, !PT ;  /* 0x0000ffff18177812 */ /* 0x000fe400078ec0ff */
[----:B------:R-:W-:Y:S01]  /*c6ee0*/  LOP3.LUT R22, R22, 0xffff, RZ, 0xc0, !PT ;  /* 0x0000ffff16167812 */ /* 0x000fe200078ec0ff */
[----:B------:R0:W-:Y:S03]  /*c6ef0*/  STL.64 [R1+0xe70], R40 ;  /* 0x000e702801007387 */ /* 0x0001e60000100a00 */
[----:B------:R-:W-:Y:S01]  /*c6f00*/  PRMT R22, R23, 0x3340, R22 ;  /* 0x0000334017167816 */ /* 0x000fe20000000016 */
[----:B0-----:R-:W2:Y:S04]  /*c6f10*/  LDL.LU R41, [R1+0x5860] ;  /* 0x0058600001297983 */ /* 0x001ea80000300800 */
[----:B------:R-:W2:Y:S04]  /*c6f20*/  LDL.LU R40, [R1+0x130] ;  /* 0x0001300001287983 */ /* 0x000ea80000300800 */
[----:B------:R0:W-:Y:S01]  /*c6f30*/  STL [R1+0x21c], R22 ;  /* 0x00021c1601007387 */ /* 0x0001e20000100800 */
[----:B------:R-:W-:-:S03]  /*c6f40*/  SHF.R.U32.HI R33, RZ, 0x8, R33 ;  /* 0x00000008ff217819 */ /* 0x000fc60000011621 */
[----:B------:R-:W2:Y:S01]  /*c6f50*/  LDL.LU R50, [R1+0x84] ;  /* 0x0000840001327983 */ /* 0x000ea20000300800 */
[----:B----4-:R-:W-:-:S03]  /*c6f60*/  LOP3.LUT R23, R51, 0xffff, RZ, 0xc0, !PT ;  /* 0x0000ffff33177812 */ /* 0x010fc600078ec0ff */
[----:B------:R-:W4:Y:S01]  /*c6f70*/  LDL.LU R51, [R1+0xc4] ;  /* 0x0000c40001337983 */ /* 0x000f220000300800 */
[----:B0-----:R-:W-:Y:S02]  /*c6f80*/  LOP3.LUT R22, R45, 0xffff, RZ, 0xc0, !PT ;  /* 0x0000ffff2d167812 */ /* 0x001fe400078ec0ff */
[----:B------:R-:W-:Y:S01]  /*c6f90*/  SHF.R.U32.HI R24, RZ, 0x8, R23 ;  /* 0x00000008ff187819 */ /* 0x000fe20000011617 */
[----:B------:R-:W4:Y:S01]  /*c6fa0*/  LDL.LU R45, [R1+0x38] ;  /* 0x00003800012d7983 */ /* 0x000f220000300800 */
[----:B------:R-:W-:-:S05]  /*c6fb0*/  PRMT R23, R23, 0x3340, R22 ;  /* 0x0000334017177816 */ /* 0x000fca0000000016 */
[----:B------:R0:W-:Y:S02]  /*c6fc0*/  STL [R1+0x53fc], R23 ;  /* 0x0053fc1701007387 */ /* 0x0001e40000100800 */
[----:B0-----:R-:W-:Y:S02]  /*c6fd0*/  SHF.R.U32.HI R23, RZ, 0x8, R22 ;  /* 0x00000008ff177819 */ /* 0x001fe40000011616 */
[----:B------:R-:W-:Y:S02]  /*c6fe0*/  LOP3.LUT R22, R33, 0xffff, RZ, 0xc0, !PT ;  /* 0x0000ffff21167812 */ /* 0x000fe400078ec0ff */
[----:B------:R-:W2:Y:S02]  /*c6ff0*/  LDL.LU R33, [R1+0x10c] ;  /* 0x00010c0001217983 */ /* 0x000ea40000300800 */
[----:B------:R-:W-:Y:S02]  /*c7000*/  PRMT R22, R22, 0x3340, R0 ;  /* 0x0000334016167816 */ /* 0x000fe40000000000 */
[----:B------:R-:W-:-:S02]  /*c7010*/  LOP3.LUT R24, R24, 0xffff, RZ, 0xc0, !PT ;  /* 0x0000ffff18187812 */ /* 0x000fc400078ec0ff */
[----:B------:R-:W-:Y:S01]  /*c7020*/  LOP3.LUT R23, R23, 0xffff, RZ, 0xc0, !PT ;  /* 0x0000ffff17177812 */ /* 0x000fe200078ec0ff */
[----:B------:R0:W-:Y:S01]  /*c7030*/  STL [R1+0x150], R22 ;  /* 0x0001501601007387 */ /* 0x0001e20000100800 */
[----:B------:R-:W-:Y:S02]  /*c7040*/  LOP3.LUT R36, R36, 0xffff, RZ, 0xc0, !PT ;  /* 0x0000ffff24247812 */ /* 0x000fe400078ec0ff */
[----:B0-----:R-:W-:Y:S02]  /*c7050*/  PRMT R22, R24, 0x3340, R23 ;  /* 0x0000334018167816 */ /* 0x001fe40000000017 */
[----:B---3--:R-:W-:-:S03]  /*c7060*/  LOP3.LUT R24, R44, 0xffff, RZ, 0xc0, !PT ;  /* 0x0000ffff2c187812 */ /* 0x008fc600078ec0ff */
[----:B------:R0:W-:Y:S02]  /*c7070*/  STL [R1+0x53b0], R22 ;  /* 0x0053b01601007387 */ /* 0x0001e40000100800 */
[----:B0-----:R-:W-:Y:S02]  /*c7080*/  PRMT R22, R36, 0x3340, R0 ;  /* 0x0000334024167816 */ /* 0x001fe40000000000 */
[----:B--2---:R-:W-:-:S04]  /*c7090*/  LOP3.LUT R33, R33, 0xffff, RZ, 0xc0, !PT ;  /* 0x0000ffff21217812 */ /* 0x004fc800078ec0ff */
[----:B------:R-:W-:-:S04]  /*c70a0*/  PRMT R23, R33, 0x3340, R24 ;  /* 0x0000334021177816 */ /* 0x000fc80000000018 */
[----:B------:R-:W-:Y:S02]  /*c70b0*/  PRMT R44, R23, 0x5410, R22 ;  /* 0x00005410172c7816 */ /* 0x000fe40000000016 */
[----:B------:R-:W-:-:S05]  /*c70c0*/  IADD3 R22, P1, R20, R3, RZ ;  /* 0x0000000314167210 */ /* 0x000fca0007f3e0ff */
[----:B------:R-:W-:Y:S01]  /*c70d0*/  IMAD.X R23, R21, 0x1, R4, P1 ;  /* 0x0000000115177824 */ /* 0x000fe200008e0604 */
[----:B------:R-:W-:Y:S01]  /*c70e0*/  STL [R1+0x546c], R44 ;  /* 0x00546c2c01007387 */ /* 0x000fe20000100800 */
[----:B------:R-:W-:-:S03]  /*c70f0*/  SHF.R.U32.HI R33, RZ, 0x8, R33 ;  /* 0x00000008ff217819 */ /* 0x000fc60000011621 */
[----:B------:R0:W-:Y:S02]  /*c7100*/  STL.64 [R1+0xe50], R22 ;  /* 0x000e501601007387 */ /* 0x0001e40000100a00 */
[----:B0-----:R-:W-:Y:S02]  /*c7110*/  SHF.R.U32.HI R23, RZ, 0x8, R24 ;  /* 0x00000008ff177819 */ /* 0x001fe40000011618 */
[----:B------:R-:W-:Y:S02]  /*c7120*/  SHF.R.U32.HI R22, RZ, 0x8, R36 ;  /* 0x00000008ff167819 */ /* 0x000fe40000011624 */
[----:B------:R-:W-:Y:S02]  /*c7130*/  LOP3.LUT R24, R33, 0xffff, RZ, 0xc0, !PT ;  /* 0x0000ffff21187812 */ /* 0x000fe400078ec0ff */
[----:B------:R-:W-:Y:S02]  /*c7140*/  LOP3.LUT R23, R23, 0xffff, RZ, 0xc0, !PT ;  /* 0x0000ffff17177812 */ /* 0x000fe400078ec0ff */
[----:B------:R-:W-:-:S02]  /*c7150*/  LOP3.LUT R22, R22, 0xffff, RZ, 0xc0, !PT ;  /* 0x0000ffff16167812 */ /* 0x000fc400078ec0ff */
[----:B------:R-:W-:Y:S02]  /*c7160*/  PRMT R23, R24, 0x3340, R23 ;  /* 0x0000334018177816 */ /* 0x000fe40000000017 */
[----:B------:R-:W-:Y:S02]  /*c7170*/  PRMT R22, R22, 0x3340, R0 ;  /* 0x0000334016167816 */ /* 0x000fe40000000000 */
[----:B------:R-:W-:Y:S02]  /*c7180*/  LOP3.LUT R44, R40, 0xffff, RZ, 0xc0, !PT ;  /* 0x0000ffff282c7812 */ /* 0x000fe400078ec0ff */
[----:B------:R-:W-:Y:S02]  /*c7190*/  LOP3.LUT R40, R37, 0xffff, RZ, 0xc0, !PT ;  /* 0x0000ffff25287812 */ /* 0x000fe400078ec0ff */
[----:B------:R-:W-:Y:S01]  /*c71a0*/  LOP3.LUT R36, R50, 0xffff, RZ, 0xc0, !PT ;  /* 0x0000ffff32247812 */ /* 0x000fe200078ec0ff */
[----:B------:R0:W-:Y:S01]  /*c71b0*/  STL [R1+0x810], R23 ;  /* 0x0008101701007387 */ /* 0x0001e20000100800 */
[----:B----4-:R-:W-:-:S03]  /*c71c0*/  LOP3.LUT R33, R51, 0xffff, RZ, 0xc0, !PT ;  /* 0x0000ffff33217812 */ /* 0x010fc600078ec0ff */
[----:B------:R1:W-:Y:S01]  /*c71d0*/  STL [R1+0x154], R22 ;  /* 0x0001541601007387 */ /* 0x0003e20000100800 */
[----:B------:R-:W-:Y:S02]  /*c71e0*/  LOP3.LUT R37, R25, 0xffff, RZ, 0xc0, !PT ;  /* 0x0000ffff19257812 */ /* 0x000fe400078ec0ff */
[----:B------:R-:W-:Y:S01]  /*c71f0*/  LOP3.LUT R24, R45, 0xffff, RZ, 0xc0, !PT ;  /* 0x0000ffff2d187812 */ /* 0x000fe200078ec0ff */
[----:B------:R-:W2:Y:S01]  /*c7200*/  LDL.LU R50, [R1+0x560] ;  /* 0x0005600001327983 */ /* 0x000ea20000300800 */
[----:B0-----:R-:W-:-:S03]  /*c7210*/  PRMT R23, R44, 0x3340, R36 ;  /* 0x000033402c177816 */ /* 0x001fc60000000024 */
[----:B------:R-:W3:Y:S01]  /*c7220*/  LDL.LU R51, [R1+0x7c0] ;  /* 0x0007c00001337983 */ /* 0x000ee20000300800 */
[----:B-1----:R-:W-:-:S04]  /*c7230*/  PRMT R22, R40, 0x3340, R0 ;  /* 0x0000334028167816 */ /* 0x002fc80000000000 */
[----:B------:R-:W-:Y:S02]  /*c7240*/  PRMT R25, R23, 0x5410, R22 ;  /* 0x0000541017197816 */ /* 0x000fe40000000016 */
[----:B------:R-:W-:Y:S02]  /*c7250*/  PRMT R22, R37, 0x3340, R0 ;  /* 0x0000334025167816 */ /* 0x000fe40000000000 */
[----:B------:R-:W-:-:S04]  /*c7260*/  PRMT R23, R33, 0x3340, R24 ;  /* 0x0000334021177816 */ /* 0x000fc80000000018 */
[----:B------:R-:W-:Y:S01]  /*c7270*/  PRMT R23, R23, 0x5410, R22 ;  /* 0x0000541017177816 */ /* 0x000fe20000000016 */
[----:B------:R-:W-:Y:S01]  /*c7280*/  IMAD.MOV.U32 R22, RZ, RZ, R44 ;  /* 0x000000ffff167224 */ /* 0x000fe200078e002c */
[----:B------:R-:W-:Y:S01]  /*c7290*/  IADD3 R44, P1, R20, R5, RZ ;  /* 0x00000005142c7210 */ /* 0x000fe20007f3e0ff */
[----:B------:R0:W-:Y:S04]  /*c72a0*/  STL [R1+0x5468], R25 ;  /* 0x0054681901007387 */ /* 0x0001e80000100800 */
[----:B------:R-:W-:Y:S01]  /*c72b0*/  IMAD.X R45, R21, 0x1, R6, P1 ;  /* 0x00000001152d7824 */ /* 0x000fe200008e0606 */
[----:B------:R-:W-:Y:S04]  /*c72c0*/  STL [R1+0x5464], R23 ;  /* 0x0054641701007387 */ /* 0x000fe80000100800 */
[----:B------:R1:W-:Y:S01]  /*c72d0*/  STL.64 [R1+0xe48], R44 ;  /* 0x000e482c01007387 */ /* 0x0003e20000100a00 */
[----:B0-----:R-:W-:-:S03]  /*c72e0*/  SHF.R.U32.HI R25, RZ, 0x8, R33 ;  /* 0x00000008ff197819 */ /* 0x001fc60000011621 */
[----:B-1----:R-:W4:Y:S04]  /*c72f0*/  LDL.LU.64 R44, [R1+0x5858] ;  /* 0x00585800012c7983 */ /* 0x002f280000300a00 */
[----:B------:R-:W4:Y:S01]  /*c7300*/  LDL.LU R33, [R1+0x4ccc] ;  /* 0x004ccc0001217983 */ /* 0x000f220000300800 */
[----:B------:R-:W-:Y:S02]  /*c7310*/  SHF.R.U32.HI R24, RZ, 0x8, R24 ;  /* 0x00000008ff187819 */ /* 0x000fe40000011618 */
[----:B------:R-:W-:Y:S02]  /*c7320*/  LOP3.LUT R25, R25, 0xffff, RZ, 0xc0, !PT ;  /* 0x0000ffff19197812 */ /* 0x000fe400078ec0ff */
[----:B------:R-:W-:Y:S02]  /*c7330*/  LOP3.LUT R24, R24, 0xffff, RZ, 0xc0, !PT ;  /* 0x0000ffff18187812 */ /* 0x000fe400078ec0ff */
[----:B------:R-:W-:-:S02]  /*c7340*/  SHF.R.U32.HI R23, RZ, 0x8, R22 ;  /* 0x00000008ff177819 */ /* 0x000fc40000011616 */
[----:B------:R-:W-:Y:S02]  /*c7350*/  SHF.R.U32.HI R22, RZ, 0x8, R36 ;  /* 0x00000008ff167819 */ /* 0x000fe40000011624 */
[----:B------:R-:W-:Y:S01]  /*c7360*/  PRMT R25, R25, 0x3340, R24 ;  /* 0x0000334019197816 */ /* 0x000fe20000000018 */
[----:B------:R-:W-:Y:S01]  /*c7370*/  IMAD.MOV.U32 R36, RZ, RZ, R40 ;  /* 0x000000ffff247224 */ /* 0x000fe200078e0028 */
[----:B------:R-:W-:Y:S01]  /*c7380*/  LOP3.LUT R23, R23, 0xffff, RZ, 0xc0, !PT ;  /* 0x0000ffff17177812 */ /* 0x000fe200078ec0ff */
[----:B------:R-:W4:Y:S01]  /*c7390*/  LDL.LU R40, [R1+0x5850] ;  /* 0x0058500001287983 */ /* 0x000f220000300800 */
[----:B------:R-:W-:-:S03]  /*c73a0*/  LOP3.LUT R22, R22, 0xffff, RZ, 0xc0, !PT ;  /* 0x0000ffff16167812 */ /* 0x000fc600078ec0ff */
[----:B------:R0:W-:Y:S01]  /*c73b0*/  STL [R1+0x80c], R25 ;  /* 0x00080c1901007387 */ /* 0x0001e20000100800 */
[----:B------:R-:W-:-:S03]  /*c73c0*/  IMAD.MOV.U32 R24, RZ, RZ, R36 ;  /* 0x000000ffff187224 */ /* 0x000fc600078e0024 */
[----:B------:R-:W4:Y:S01]  /*c73d0*/  LDL.LU R36, [R1+0x564] ;  /* 0x0005640001247983 */ /* 0x000f220000300800 */
[----:B0-----:R-:W-:Y:S02]  /*c73e0*/  PRMT R25, R23, 0x3340, R22 ;  /* 0x0000334017197816 */ /* 0x001fe40000000016 */
[----:B------:R-:W-:-:S05]  /*c73f0*/  IADD3 R22, P1, R20, R7, RZ ;  /* 0x0000000714167210 */ /* 0x000fca0007f3e0ff */
[----:B------:R-:W-:Y:S01]  /*c7400*/  IMAD.X R23, R21, 0x1, R8, P1 ;  /* 0x0000000115177824 */ /* 0x000fe200008e0608 */
[----:B------:R-:W-:Y:S04]  /*c7410*/  STL [R1+0x218], R25 ;  /* 0x0002181901007387 */ /* 0x000fe80000100800 */
[----:B------:R0:W-:Y:S02]  /*c7420*/  STL.64 [R1+0xe78], R22 ;  /* 0x000e781601007387 */ /* 0x0001e40000100a00 */
[----:B0-----:R-:W-:Y:S02]  /*c7430*/  SHF.R.U32.HI R22, RZ, 0x8, R24 ;  /* 0x00000008ff167819 */ /* 0x001fe40000011618 */
[----:B------:R-:W-:Y:S02]  /*c7440*/  SHF.R.U32.HI R23, RZ, 0x8, R37 ;  /* 0x00000008ff177819 */ /* 0x000fe40000011625 */
[----:B------:R-:W-:Y:S01]  /*c7450*/  LOP3.LUT R22, R22, 0xffff, RZ, 0xc0, !PT ;  /* 0x0000ffff16167812 */ /* 0x000fe200078ec0ff */
[----:B------:R-:W4:Y:S01]  /*c7460*/  LDL.LU R37, [R1+0x7c4] ;  /* 0x0007c40001257983 */ /* 0x000f220000300800 */
[----:B------:R-:W-:-:S02]  /*c7470*/  LOP3.LUT R23, R23, 0xffff, RZ, 0xc0, !PT ;  /* 0x0000ffff17177812 */ /* 0x000fc400078ec0ff */
[--C-:B------:R-:W-:Y:S02]  /*c7480*/  PRMT R24, R22, 0x3340, R0.reuse ;  /* 0x0000334016187816 */ /* 0x100fe40000000000 */
[----:B------:R-:W-:-:S03]  /*c7490*/  PRMT R22, R23, 0x3340, R0 ;  /* 0x0000334017167816 */ /* 0x000fc60000000000 */
[----:B------:R3:W-:Y:S04]  /*c74a0*/  STL [R1+0x144], R24 ;  /* 0x0001441801007387 */ /* 0x0007e80000100800 */
[----:B------:R0:W-:Y:S01]  /*c74b0*/  STL [R1+0x14c], R22 ;  /* 0x00014c1601007387 */ /* 0x0001e20000100800 */
[----:B--2---:R-:W-:Y:S02]  /*c74c0*/  LOP3.LUT R25, R50, 0xffff, RZ, 0xc0, !PT ;  /* 0x0000ffff32197812 */ /* 0x004fe400078ec0ff */
[----:B---3--:R-:W-:Y:S02]  /*c74d0*/  LOP3.LUT R24, R51, 0xffff, RZ, 0xc0, !PT ;  /* 0x0000ffff33187812 */ /* 0x008fe400078ec0ff */
[----:B0-----:R-:W-:Y:S02]  /*c74e0*/  PRMT R22, R25, 0x3340, R0 ;  /* 0x0000334019167816 */ /* 0x001fe40000000000 */
[----:B------:R-:W-:-:S05]  /*c74f0*/  IADD3 R50, P1, R20, R9, RZ ;  /* 0x0000000914327210 */ /* 0x000fca0007f3e0ff */
[----:B------:R-:W-:Y:S01]  /*c7500*/  IMAD.X R51, R21, 0x1, R10, P1 ;  /* 0x0000000115337824 */ /* 0x000fe200008e060a */
[----:B----4-:R-:W-:-:S04]  /*c7510*/  LOP3.LUT R33, R33, 0xffff, RZ, 0xc0, !PT ;  /* 0x0000ffff21217812 */ /* 0x010fc800078ec0ff */
[----:B------:R-:W-:Y:S02]  /*c7520*/  PRMT R23, R33, 0x3340, R24 ;  /* 0x0000334021177816 */ /* 0x000fe40000000018 */
[----:B------:R-:W-:Y:S02]  /*c7530*/  SHF.R.U32.HI R33, RZ, 0x8, R33 ;  /* 0x00000008ff217819 */ /* 0x000fe40000011621 */
[----:B------:R-:W-:Y:S02]  /*c7540*/  PRMT R22, R23, 0x5410, R22 ;  /* 0x0000541017167816 */ /* 0x000fe40000000016 */
[----:B------:R-:W-:Y:S02]  /*c7550*/  SHF.R.U32.HI R23, RZ, 0x8, R24 ;  /* 0x00000008ff177819 */ /* 0x000fe40000011618 */
[----:B------:R-:W-:Y:S01]  /*c7560*/  LOP3.LUT R24, R33, 0xffff, RZ, 0xc0, !PT ;  /* 0x0000ffff21187812 */ /* 0x000fe200078ec0ff */
[----:B------:R0:W-:Y:S01]  /*c7570*/  STL [R1+0x5460], R22 ;  /* 0x0054601601007387 */ /* 0x0001e20000100800 */
[----:B------:R-:W-:-:S03]  /*c7580*/  LOP3.LUT R23, R23, 0xffff, RZ, 0xc0, !PT ;  /* 0x0000ffff17177812 */ /* 0x000fc600078ec0ff */
[----:B------:R1:W-:Y:S01]  /*c7590*/  STL.64 [R1+0xe68], R50 ;  /* 0x000e683201007387 */ /* 0x0003e20000100a00 */
[----:B------:R-:W-:Y:S02]  /*c75a0*/  PRMT R24, R24, 0x3340, R23 ;  /* 0x0000334018187816 */ /* 0x000fe40000000017 */
[----:B0-----:R-:W-:Y:S01]  /*c75b0*/  SHF.R.U32.HI R22, RZ, 0x8, R25 ;  /* 0x00000008ff167819 */ /* 0x001fe20000011619 */
[----:B-1----:R-:W2:Y:S04]  /*c75c0*/  LDL.LU R50, [R1+0x13c] ;  /* 0x00013c0001327983 */ /* 0x002ea80000300800 */
[----:B------:R-:W3:Y:S04]  /*c75d0*/  LDL.LU R51, [R1+0x5b0] ;  /* 0x0005b00001337983 */ /* 0x000ee80000300800 */
[----:B------:R-:W4:Y:S04]  /*c75e0*/  LDL.LU R25, [R1+0x4cd0] ;  /* 0x004cd00001197983 */ /* 0x000f280000300800 */
[----:B------:R-:W2:Y:S04]  /*c75f0*/  LDL.LU R33, [R1+0xc8] ;  /* 0x0000c80001217983 */ /* 0x000ea80000300800 */
[----:B------:R-:W3:Y:S01]  /*c7600*/  LDL.LU R23, [R1+0x44] ;  /* 0x0000440001177983 */ /* 0x000ee20000300800 */
[----:B------:R-:W-:-:S03]  /*c7610*/  LOP3.LUT R22, R22, 0xffff, RZ, 0xc0, !PT ;  /* 0x0000ffff16167812 */ /* 0x000fc600078ec0ff */
[----:B------:R0:W-:Y:S01]  /*c7620*/  STL [R1+0x808], R24 ;  /* 0x0008081801007387 */ /* 0x0001e20000100800 */
[----:B------:R-:W-:Y:S02]  /*c7630*/  LOP3.LUT R36, R36, 0xffff, RZ, 0xc0, !PT ;  /* 0x0000ffff24247812 */ /* 0x000fe400078ec0ff */
[----:B0-----:R-:W-:Y:S02]  /*c7640*/  PRMT R24, R22, 0x3340, R0 ;  /* 0x0000334016187816 */ /* 0x001fe40000000000 */
[----:B------:R-:W-:-:S03]  /*c7650*/  LOP3.LUT R22, R26, 0xffff, RZ, 0xc0, !PT ;  /* 0x0000ffff1a167812 */ /* 0x000fc600078ec0ff */
[----:B------:R0:W-:Y:S04]  /*c7660*/  STL [R1+0x148], R24 ;  /* 0x0001481801007387 */ /* 0x0001e80000100800 */
[----:B------:R1:W-:Y:S01]  /*c7670*/  STL [R1+0x54a8], R22 ;  /* 0x0054a81601007387 */ /* 0x0003e20000100800 */
[----:B0-----:R-:W-:Y:S02]  /*c7680*/  LOP3.LUT R24, R37, 0xffff, RZ, 0xc0, !PT ;  /* 0x0000ffff25187812 */ /* 0x001fe400078ec0ff */
[----:B-1----:R-:W-:Y:S02]  /*c7690*/  PRMT R22, R22, 0x3340, R0 ;  /* 0x0000334016167816 */ /* 0x002fe40000000000 */
[----:B--2---:R-:W-:Y:S02]  /*c76a0*/  LOP3.LUT R33, R33, 0xffff, RZ, 0xc0, !PT ;  /* 0x0000ffff21217812 */ /* 0x004fe400078ec0ff */
[----:B---3--:R-:W-:-:S02]  /*c76b0*/  LOP3.LUT R26, R23, 0xffff, RZ, 0xc0, !PT ;  /* 0x0000ffff171a7812 */ /* 0x008fc400078ec0ff */
[----:B----4-:R-:W-:Y:S02]  /*c76c0*/  LOP3.LUT R25, R25, 0xffff, RZ, 0xc0, !PT ;  /* 0x0000ffff19197812 */ /* 0x010fe400078ec0ff */
[----:B------:R-:W-:-:S04]  /*c76d0*/  PRMT R23, R33, 0x3340, R26 ;  /* 0x0000334021177816 */ /* 0x000fc8000000001a */
[----:B------:R-:W-:Y:S02]  /*c76e0*/  PRMT R37, R23, 0x5410, R22 ;  /* 0x0000541017257816 */ /* 0x000fe40000000016 */
[----:B------:R-:W-:Y:S02]  /*c76f0*/  PRMT R22, R36, 0x3340, R0 ;  /* 0x0000334024167816 */ /* 0x000fe40000000000 */
[----:B------:R-:W-:Y:S01]  /*c7700*/  PRMT R23, R25, 0x3340, R24 ;  /* 0x0000334019177816 */ /* 0x000fe20000000018 */
[----:B------:R0:W-:Y:S01]  /*c7710*/  STL [R1+0x545c], R37 ;  /* 0x00545c2501007387 */ /* 0x0001e20000100800 */
[----:B------:R-:W-:Y:S02]  /*c7720*/  SHF.R.U32.HI R33, RZ, 0x8, R33 ;  /* 0x00000008ff217819 */ /* 0x000fe40000011621 */
[----:B0-----:R-:W-:Y:S02]  /*c7730*/  PRMT R37, R23, 0x5410, R22 ;  /* 0x0000541017257816 */ /* 0x001fe40000000016 */
[----:B------:R-:W-:-:S02]  /*c7740*/  IADD3 R22, P1, R20, R11, RZ ;  /* 0x0000000b14167210 */ /* 0x000fc40007f3e0ff */
[----:B------:R-:W-:-:S03]  /*c7750*/  SHF.R.U32.HI R26, RZ, 0x8, R26 ;  /* 0x00000008ff1a7819 */ /* 0x000fc6000001161a */
[----:B------:R-:W-:Y:S01]  /*c7760*/  IMAD.X R23, R21, 0x1, R12, P1 ;  /* 0x0000000115177824 */ /* 0x000fe200008e060c */
[----:B------:R-:W-:Y:S04]  /*c7770*/  STL [R1+0x5458], R37 ;  /* 0x0054582501007387 */ /* 0x000fe80000100800 */
[----:B------:R0:W-:Y:S02]  /*c7780*/  STL.64 [R1+0xe40], R22 ;  /* 0x000e401601007387 */ /* 0x0001e40000100a00 */
[----:B0-----:R-:W-:Y:S02]  /*c7790*/  SHF.R.U32.HI R23, RZ, 0x8, R25 ;  /* 0x00000008ff177819 */ /* 0x001fe40000011619 */
[----:B------:R-:W-:Y:S02]  /*c77a0*/  SHF.R.U32.HI R22, RZ, 0x8, R24 ;  /* 0x00000008ff167819 */ /* 0x000fe40000011618 */
[----:B------:R-:W-:-:S02]  /*c77b0*/  LOP3.LUT R25, R33, 0xffff, RZ, 0xc0, !PT ;  /* 0x0000ffff21197812 */ /* 0x000fc400078ec0ff */
[----:B------:R-:W2:Y:S01]  /*c77c0*/  LDL.LU R33, [R1+0x4ca0] ;  /* 0x004ca00001217983 */ /* 0x000ea20000300800 */
[----:B------:R-:W-:-:S03]  /*c77d0*/  LOP3.LUT R24, R26, 0xffff, RZ, 0xc0, !PT ;  /* 0x0000ffff1a187812 */ /* 0x000fc600078ec0ff */
[----:B------:R-:W3:Y:S01]  /*c77e0*/  LDL.LU R26, [R1+0x4c9c] ;  /* 0x004c9c00011a7983 */ /* 0x000ee20000300800 */
[----:B------:R-:W-:Y:S02]  /*c77f0*/  LOP3.LUT R23, R23, 0xffff, RZ, 0xc0, !PT ;  /* 0x0000ffff17177812 */ /* 0x000fe400078ec0ff */
[----:B------:R-:W-:Y:S01]  /*c7800*/  LOP3.LUT R22, R22, 0xffff, RZ, 0xc0, !PT ;  /* 0x0000ffff16167812 */ /* 0x000fe200078ec0ff */
[----:B------:R-:W4:Y:S01]  /*c7810*/  LDL.LU R37, [R1+0x5b8] ;  /* 0x0005b80001257983 */ /* 0x000f220000300800 */
[----:B------:R-:W-:Y:S02]  /*c7820*/  PRMT R24, R25, 0x3340, R24 ;  /* 0x0000334019187816 */ /* 0x000fe40000000018 */
[----:B------:R-:W-:-:S03]  /*c7830*/  PRMT R22, R23, 0x3340, R22 ;  /* 0x0000334017167816 */ /* 0x000fc60000000016 */
[----:B------:R0:W-:Y:S04]  /*c7840*/  STL [R1+0x538c], R24 ;  /* 0x00538c1801007387 */ /* 0x0001e80000100800 */
[----:B------:R1:W-:Y:S01]  /*c7850*/  STL [R1+0x804], R22 ;  /* 0x0008041601007387 */ /* 0x0003e20000100800 */
[----:B0-----:R-:W-:Y:S02]  /*c7860*/  LOP3.LUT R24, R51, 0xffff, RZ, 0xc0, !PT ;  /* 0x0000ffff33187812 */ /* 0x001fe400078ec0ff */
[----:B---3--:R-:W-:Y:S02]  /*c7870*/  LOP3.LUT R25, R26, 0xffff, RZ, 0xc0, !PT ;  /* 0x0000ffff1a197812 */ /* 0x008fe400078ec0ff */
[----:B------:R-:W-:Y:S02]  /*c7880*/  LOP3.LUT R26, R50, 0xffff, RZ, 0xc0, !PT ;  /* 0x0000ffff321a7812 */ /* 0x000fe400078ec0ff */
[----:B------:R-:W-:-:S02]  /*c7890*/  PRMT R23, R25, 0x3340, R24 ;  /* 0x0000334019177816 */ /* 0x000fc40000000018 */
[----:B-1----:R-:W-:Y:S02]  /*c78a0*/  PRMT R22, R26, 0x3340, R0 ;  /* 0x000033401a167816 */ /* 0x002fe40000000000 */
[----:B------:R-:W-:Y:S02]  /*c78b0*/  IADD3 R50, P1, R20, R13, RZ ;  /* 0x0000000d14327210 */ /* 0x000fe40007f3e0ff */
[----:B------:R-:W-:-:S03]  /*c78c0*/  PRMT R22, R23, 0x5410, R22 ;  /* 0x0000541017167816 */ /* 0x000fc60000000016 */
[----:B------:R-:W-:Y:S01]  /*c78d0*/  IMAD.X R51, R21, 0x1, R15, P1 ;  /* 0x0000000115337824 */ /* 0x000fe200008e060f */
[----:B------:R-:W-:Y:S01]  /*c78e0*/  SHF.R.U32.HI R23, RZ, 0x8, R25 ;  /* 0x00000008ff177819 */ /* 0x000fe20000011619 */
[----:B------:R0:W-:Y:S04]  /*c78f0*/  STL [R1+0x5454], R22 ;  /* 0x0054541601007387 */ /* 0x0001e80000100800 */
[----:B------:R-:W3:Y:S04]  /*c7900*/  LDL.LU R25, [R1+0x88] ;  /* 0x0000880001197983 */ /* 0x000ee80000300800 */
[----:B------:R1:W-:Y:S01]  /*c7910*/  STL.64 [R1+0xe60], R50 ;  /* 0x000e603201007387 */ /* 0x0003e20000100a00 */
[----:B0-----:R-:W-:-:S03]  /*c7920*/  SHF.R.U32.HI R22, RZ, 0x8, R24 ;  /* 0x00000008ff167819 */ /* 0x001fc60000011618 */
[----:B------:R-:W2:Y:S01]  /*c7930*/  LDL.LU R24, [R1+0x134] ;  /* 0x0001340001187983 */ /* 0x000ea20000300800 */
[----:B------:R-:W-:Y:S02]  /*c7940*/  LOP3.LUT R23, R23, 0xffff, RZ, 0xc0, !PT ;  /* 0x0000ffff17177812 */ /* 0x000fe400078ec0ff */
[----:B------:R-:W-:-:S04]  /*c7950*/  LOP3.LUT R22, R22, 0xffff, RZ, 0xc0, !PT ;  /* 0x0000ffff16167812 */ /* 0x000fc800078ec0ff */
[----:B------:R-:W-:Y:S01]  /*c7960*/  PRMT R22, R23, 0x3340, R22 ;  /* 0x0000334017167816 */ /* 0x000fe20000000016 */
[----:B-1----:R-:W2:Y:S04]  /*c7970*/  LDL.LU R50, [R1+0xd0] ;  /* 0x0000d00001327983 */ /* 0x002ea80000300800 */
[----:B------:R-:W2:Y:S04]  /*c7980*/  LDL.LU R51, [R1+0x48] ;  /* 0x0000480001337983 */ /* 0x000ea80000300800 */
[----:B------:R0:W-:Y:S02]  /*c7990*/  STL [R1+0x214], R22 ;  /* 0x0002141601007387 */ /* 0x0001e40000100800 */
[----:B0-----:R-:W-:-:S05]  /*c79a0*/  IADD3 R22, P1, R20, R14, RZ ;  /* 0x0000000e14167210 */ /* 0x001fca0007f3e0ff */
[----:B------:R-:W-:Y:S01]  /*c79b0*/  IMAD.X R23, R21, 0x1, R16, P1 ;  /* 0x0000000115177824 */ /* 0x000fe200008e0610 */
[----:B------:R-:W-:-:S04]  /*c79c0*/  SHF.R.U32.HI R21, RZ, 0x8, R26 ;  /* 0x00000008ff157819 */ /* 0x000fc8000001161a */
[----:B------:R0:W-:Y:S01]  /*c79d0*/  STL.64 [R1+0xe58], R22 ;  /* 0x000e581601007387 */ /* 0x0001e20000100a00 */
[----:B------:R-:W-:Y:S02]  /*c79e0*/  LOP3.LUT R21, R21, 0xffff, RZ, 0xc0, !PT ;  /* 0x0000ffff15157812 */ /* 0x000fe400078ec0ff */
[----:B0-----:R-:W-:-:S04]  /*c79f0*/  SHF.R.U32.HI R22, RZ, 0x8, R36 ;  /* 0x00000008ff167819 */ /* 0x001fc80000011624 */
[----:B------:R-:W-:Y:S02]  /*c7a00*/  LOP3.LUT R22, R22, 0xffff, RZ, 0xc0, !PT ;  /* 0x0000ffff16167812 */ /* 0x000fe400078ec0ff */
[--C-:B------:R-:W-:Y:S02]  /*c7a10*/  PRMT R23, R21, 0x3340, R0.reuse ;  /* 0x0000334015177816 */ /* 0x100fe40000000000 */
[----:B------:R-:W-:Y:S02]  /*c7a20*/  PRMT R21, R22, 0x3340, R0 ;  /* 0x0000334016157816 */ /* 0x000fe40000000000 */
[----:B------:R-:W-:Y:S01]  /*c7a30*/  LOP3.LUT R40, R40, 0xffff, RZ, 0xc0, !PT ;  /* 0x0000ffff28287812 */ /* 0x000fe200078ec0ff */
[----:B------:R4:W-:Y:S04]  /*c7a40*/  STL [R1+0x140], R23 ;  /* 0x0001401701007387 */ /* 0x0009e80000100800 */
[----:B------:R0:W-:Y:S01]  /*c7a50*/  STL [R1+0x13c], R21 ;  /* 0x00013c1501007387 */ /* 0x0001e20000100800 */
[----:B----4-:R-:W-:-:S02]  /*c7a60*/  LOP3.LUT R23, R37, 0xffff, RZ, 0xc0, !PT ;  /* 0x0000ffff25177812 */ /* 0x010fc400078ec0ff */
[----:B0-----:R-:W-:Y:S02]  /*c7a70*/  PRMT R21, R40, 0x3340, R0 ;  /* 0x0000334028157816 */ /* 0x001fe40000000000 */
[----:B---3--:R-:W-:Y:S02]  /*c7a80*/  LOP3.LUT R25, R25, 0xffff, RZ, 0xc0, !PT ;  /* 0x0000ffff19197812 */ /* 0x008fe400078ec0ff */
[----:B--2---:R-:W-:Y:S02]  /*c7a90*/  LOP3.LUT R26, R24, 0xffff, RZ, 0xc0, !PT ;  /* 0x0000ffff181a7812 */ /* 0x004fe400078ec0ff */
[----:B------:R-:W-:Y:S02]  /*c7aa0*/  LOP3.LUT R24, R33, 0xffff, RZ, 0xc0, !PT ;  /* 0x0000ffff21187812 */ /* 0x000fe400078ec0ff */
[----:B------:R-:W-:-:S04]  /*c7ab0*/  PRMT R22, R26, 0x3340, R25 ;  /* 0x000033401a167816 */ /* 0x000fc80000000019 */
[----:B------:R-:W-:Y:S02]  /*c7ac0*/  PRMT R22, R22, 0x5410, R21 ;  /* 0x0000541016167816 */ /* 0x000fe40000000015 */
[----:B------:R-:W-:Y:S02]  /*c7ad0*/  PRMT R21, R24, 0x3340, R23 ;  /* 0x0000334018157816 */ /* 0x000fe40000000017 */
[----:B------:R-:W-:Y:S01]  /*c7ae0*/  SHF.R.U32.HI R33, RZ, 0x8, R24 ;  /* 0x00000008ff217819 */ /* 0x000fe20000011618 */
[----:B------:R-:W-:Y:S04]  /*c7af0*/  STL [R1+0x5450], R22 ;  /* 0x0054501601007387 */ /* 0x000fe80000100800 */
[----:B------:R0:W-:Y:S01]  /*c7b00*/  STL [R1+0x53dc], R21 ;  /* 0x0053dc1501007387 */ /* 0x0001e20000100800 */
[----:B------:R-:W-:-:S02]  /*c7b10*/  LOP3.LUT R24, R33, 0xffff, RZ, 0xc0, !PT ;  /* 0x0000ffff21187812 */ /* 0x000fc400078ec0ff */
[----:B0-----:R-:W-:Y:S02]  /*c7b20*/  SHF.R.U32.HI R21, RZ, 0x8, R25 ;  /* 0x00000008ff157819 */ /* 0x001fe40000011619 */
[----:B------:R-:W2:Y:S04]  /*c7b30*/  LDL.LU R25, [R1+0x2c0] ;  /* 0x0002c00001197983 */ /* 0x000ea80000300800 */
[----:B------:R-:W3:Y:S01]  /*c7b40*/  LDL.LU R33, [R1+0x8c] ;  /* 0x00008c0001217983 */ /* 0x000ee20000300800 */
[----:B------:R-:W-:Y:S02]  /*c7b50*/  SHF.R.U32.HI R23, RZ, 0x8, R23 ;  /* 0x00000008ff177819 */ /* 0x000fe40000011617 */
[----:B------:R-:W-:Y:S02]  /*c7b60*/  SHF.R.U32.HI R22, RZ, 0x8, R26 ;  /* 0x00000008ff167819 */ /* 0x000fe4000001161a */
[----:B------:R-:W-:-:S02]  /*c7b70*/  LOP3.LUT R23, R23, 0xffff, RZ, 0xc0, !PT ;  /* 0x0000ffff17177812 */ /* 0x000fc400078ec0ff */
[----:B------:R-:W-:Y:S02]  /*c7b80*/  LOP3.LUT R22, R22, 0xffff, RZ, 0xc0, !PT ;  /* 0x0000ffff16167812 */ /* 0x000fe400078ec0ff */
[----:B------:R-:W-:Y:S02]  /*c7b90*/  LOP3.LUT R21, R21, 0xffff, RZ, 0xc0, !PT ;  /* 0x0000ffff15157812 */ /* 0x000fe400078ec0ff */
[----:B------:R-:W-:Y:S02]  /*c7ba0*/  PRMT R23, R24, 0x3340, R23 ;  /* 0x0000334018177816 */ /* 0x000fe40000000017 */
[----:B------:R-:W-:-:S03]  /*c7bb0*/  PRMT R21, R22, 0x3340, R21 ;  /* 0x0000334016157816 */ /* 0x000fc60000000015 */
[----:B------:R0:W-:Y:S04]  /*c7bc0*/  STL [R1+0x5370], R23 ;  /* 0x0053701701007387 */ /* 0x0001e80000100800 */
[----:B------:R1:W-:Y:S04]  /*c7bd0*/  STL [R1+0x800], R21 ;  /* 0x0008001501007387 */ /* 0x0003e80000100800 */
[----:B------:R-:W4:Y:S04]  /*c7be0*/  LDL.LU R26, [R1+0x4cd4] ;  /* 0x004cd400011a7983 */ /* 0x000f280000300800 */
[----:B------:R-:W4:Y:S04]  /*c7bf0*/  LDL.LU R36, [R1+0x578] ;  /* 0x0005780001247983 */ /* 0x000f280000300800 */
[----:B------:R-:W4:Y:S01]  /*c7c00*/  LDL.LU R37, [R1+0x7c8] ;  /* 0x0007c80001257983 */ /* 0x000f220000300800 */
[----:B------:R-:W-:-:S02]  /*c7c10*/  LOP3.LUT R24, R50, 0xffff, RZ, 0xc0, !PT ;  /* 0x0000ffff32187812 */ /* 0x000fc400078ec0ff */
[----:B0-----:R-:W-:Y:S02]  /*c7c20*/  LOP3.LUT R23, R51, 0xffff, RZ, 0xc0, !PT ;  /* 0x0000ffff33177812 */ /* 0x001fe400078ec0ff */
[----:B-1----:R-:W-:Y:S02]  /*c7c30*/  PRMT R21, R27, 0x3340, R0 ;  /* 0x000033401b157816 */ /* 0x002fe40000000000 */
[----:B------:R-:W-:Y:S01]  /*c7c40*/  PRMT R22, R24, 0x3340, R23 ;  /* 0x0000334018167816 */ /* 0x000fe20000000017 */
[----:B------:R-:W-:Y:S01]  /*c7c50*/  VIADD R20, R20, UR6 ;  /* 0x0000000614147c36 */ /* 0x000fe20008000000 */
[----:B------:R-:W-:Y:S01]  /*c7c60*/  SHF.R.U32.HI R24, RZ, 0x8, R24 ;  /* 0x00000008ff187819 */ /* 0x000fe20000011618 */
[----:B------:R-:W-:Y:S01]  /*c7c70*/  ULDC UR6, c[0x0][0x248] ;  /* 0x0000920000067ab9 */ /* 0x000fe20000000800 */
[----:B------:R-:W-:Y:S02]  /*c7c80*/  PRMT R22, R22, 0x5410, R21 ;  /* 0x0000541016167816 */ /* 0x000fe40000000015 */
[----:B------:R-:W-:-:S03]  /*c7c90*/  SHF.R.S32.HI R21, RZ, 0x1f, R20 ;  /* 0x0000001fff157819 */ /* 0x000fc60000011414 */
[----:B------:R0:W-:Y:S01]  /*c7ca0*/  STL [R1+0x544c], R22 ;  /* 0x00544c1601007387 */ /* 0x0001e20000100800 */
[----:B------:R-:W-:Y:S02]  /*c7cb0*/  IADD3 R50, P1, R20, R0, RZ ;  /* 0x0000000014327210 */ /* 0x000fe40007f3e0ff */
[----:B------:R-:W-:Y:S02]  /*c7cc0*/  SHF.R.U32.HI R23, RZ, 0x8, R23 ;  /* 0x00000008ff177819 */ /* 0x000fe40000011617 */
[----:B------:R-:W-:Y:S02]  /*c7cd0*/  LOP3.LUT R24, R24, 0xffff, RZ, 0xc0, !PT ;  /* 0x0000ffff18187812 */ /* 0x000fe400078ec0ff */
[----:B0-----:R-:W-:Y:S01]  /*c7ce0*/  SHF.R.U32.HI R22, RZ, 0x8, R40 ;  /* 0x00000008ff167819 */ /* 0x001fe20000011628 */
[----:B------:R-:W-:Y:S01]  /*c7cf0*/  IMAD.X R51, R21, 0x1, R2, P1 ;  /* 0x0000000115337824 */ /* 0x000fe200008e0602 */
[----:B------:R-:W-:Y:S02]  /*c7d00*/  LOP3.LUT R23, R23, 0xffff, RZ, 0xc0, !PT ;  /* 0x0000ffff17177812 */ /* 0x000fe400078ec0ff */
[----:B------:R-:W-:-:S04]  /*c7d10*/  LOP3.LUT R22, R22, 0xffff, RZ, 0xc0, !PT ;  /* 0x0000ffff16167812 */ /* 0x000fc800078ec0ff */
[----:B------:R-:W-:Y:S02]  /*c7d20*/  PRMT R40, R22, 0x3340, R0 ;  /* 0x0000334016287816 */ /* 0x000fe40000000000 */
[----:B------:R-:W-:Y:S01]  /*c7d30*/  PRMT R22, R24, 0x3340, R23 ;  /* 0x0000334018167816 */ /* 0x000fe20000000017 */
[----:B------:R0:W-:Y:S01]  /*c7d40*/  STL.64 [R1+0xe38], R50 ;  /* 0x000e383201007387 */ /* 0x0001e20000100a00 */
[----:B------:R-:W-:-:S03]  /*c7d50*/  LOP3.LUT R41, R41, 0xffff, RZ, 0xc0, !PT ;  /* 0x0000ffff29297812 */ /* 0x000fc600078ec0ff */
[----:B0-----:R-:W4:Y:S04]  /*c7d60*/  LDL.LU.64 R50, [R1+0x5848] ;  /* 0x0058480001327983 */ /* 0x001f280000300a00 */
[----:B------:R-:W-:Y:S04]  /*c7d70*/  STL [R1+0x138], R40 ;  /* 0x0001382801007387 */ /* 0x000fe80000100800 */
[----:B------:R0:W-:Y:S02]  /*c7d80*/  STL [R1+0x7f8], R22 ;  /* 0x0007f81601007387 */ /* 0x0001e40000100800 */
[----:B0-----:R-:W-:-:S02]  /*c7d90*/  PRMT R22, R41, 0x3340, R0 ;  /* 0x0000334029167816 */ /* 0x001fc40000000000 */
[----:B--2---:R-:W-:Y:S02]  /*c7da0*/  LOP3.LUT R25, R25, 0xffff, RZ, 0xc0, !PT ;  /* 0x0000ffff19197812 */ /* 0x004fe400078ec0ff */
[----:B---3--:R-:W-:-:S04]  /*c7db0*/  LOP3.LUT R24, R33, 0xffff, RZ, 0xc0, !PT ;  /* 0x0000ffff21187812 */ /* 0x008fc800078ec0ff */
        /* <DEDUP_REMOVED lines=14> */
[----:B----4-:R-:W-:Y:S02]  /*c7ea0*/  LOP3.LUT R25, R26, 0xffff, RZ, 0xc0, !PT ;  /* 0x0000ffff1a197812 */ /* 0x010fe400078ec0ff */
[----:B------:R-:W-:Y:S02]  /*c7eb0*/  LOP3.LUT R26, R36, 0xffff, RZ, 0xc0, !PT ;  /* 0x0000ffff241a7812 */ /* 0x000fe400078ec0ff */
[----:B------:R-:W-:Y:S01]  /*c7ec0*/  LOP3.LUT R24, R37, 0xffff, RZ, 0xc0, !PT ;  /* 0x0000ffff25187812 */ /* 0x000fe200078ec0ff */
[----:B------:R0:W-:Y:S04]  /*c7ed0*/  STL [R1+0x7f4], R23 ;  /* 0x0007f41701007387 */ /* 0x0001e80000100800 */
[----:B------:R1:W-:Y:S04]  /*c7ee0*/  STL [R1+0x134], R22 ;  /* 0x0001341601007387 */ /* 0x0003e80000100800 */
[----:B------:R-:W2:Y:S01]  /*c7ef0*/  LDL.LU R33, [R1+0x57c] ;  /* 0x00057c0001217983 */ /* 0x000ea20000300800 */
[----:B0-----:R-:W-:-:S03]  /*c7f00*/  PRMT R23, R25, 0x3340, R24 ;  /* 0x0000334019177816 */ /* 0x001fc60000000018 */
[----:B------:R-:W3:Y:S01]  /*c7f10*/  LDL.LU R41, [R1+0x7cc] ;  /* 0x0007cc0001297983 */ /* 0x000ee20000300800 */
[----:B-1----:R-:W-:-:S04]  /*c7f20*/  PRMT R22, R26, 0x3340, R0 ;  /* 0x000033401a167816 */ /* 0x002fc80000000000 */
[----:B------:R-:W-:-:S05]  /*c7f30*/  PRMT R22, R23, 0x5410, R22 ;  /* 0x0000541017167816 */ /* 0x000fca0000000016 */
[----:B------:R0:W-:Y:S04]  /*c7f40*/  STL [R1+0x5444], R22 ;  /* 0x0054441601007387 */ /* 0x0001e80000100800 */
[----:B------:R-:W4:Y:S04]  /*c7f50*/  LDL.LU R36, [R1+0x4cb8] ;  /* 0x004cb80001247983 */ /* 0x000f280000300800 */
[----:B------:R-:W2:Y:S01]  /*c7f60*/  LDL.LU R37, [R1+0x530] ;  /* 0x0005300001257983 */ /* 0x000ea20000300800 */
[----:B0-----:R-:W-:-:S03]  /*c7f70*/  IADD3 R22, P1, R20, R5, RZ ;  /* 0x0000000514167210 */ /* 0x001fc60007f3e0ff */
[----:B------:R-:W3:Y:S02]  /*c7f80*/  LDL.LU R40, [R1+0x5c8] ;  /* 0x0005c80001287983 */ /* 0x000ee40000300800 */
[----:B------:R-:W-:-:S05]  /*c7f90*/  IMAD.X R23, R21, 0x1, R6, P1 ;  /* 0x0000000115177824 */ /* 0x000fca00008e0606 */
[----:B------:R0:W-:Y:S01]  /*c7fa0*/  STL.64 [R1+0xe20], R22 ;  /* 0x000e201601007387 */ /* 0x0001e20000100a00 */
[----:B------:R-:W-:Y:S02]  /*c7fb0*/  SHF.R.U32.HI R25, RZ, 0x8, R25 ;  /* 0x00000008ff197819 */ /* 0x000fe40000011619 */
[----:B0-----:R-:W-:Y:S02]  /*c7fc0*/  SHF.R.U32.HI R22, RZ, 0x8, R27 ;  /* 0x00000008ff167819 */ /* 0x001fe4000001161b */
[----:B------:R-:W-:Y:S01]  /*c7fd0*/  SHF.R.U32.HI R23, RZ, 0x8, R24 ;  /* 0x00000008ff177819 */ /* 0x000fe20000011618 */
[----:B------:R-:W3:Y:S01]  /*c7fe0*/  LDL.LU R27, [R1+0x4cd8] ;  /* 0x004cd800011b7983 */ /* 0x000ee20000300800 */
[----:B------:R-:W-:Y:S02]  /*c7ff0*/  LOP3.LUT R22, R22, 0xffff, RZ, 0xc0, !PT ;  /* 0x0000ffff16167812 */ /* 0x000fe400078ec0ff */
[----:B------:R-:W-:Y:S02]  /*c8000*/  LOP3.LUT R23, R23, 0xffff, RZ, 0xc0, !PT ;  /* 0x0000ffff17177812 */ /* 0x000fe400078ec0ff */
[----:B------:R-:W-:-:S02]  /*c8010*/  PRMT R22, R22, 0x3340, R0 ;  /* 0x0000334016167816 */ /* 0x000fc40000000000 */
[----:B------:R-:W-:Y:S02]  /*c8020*/  LOP3.LUT R24, R25, 0xffff, RZ, 0xc0, !PT ;  /* 0x0000ffff19187812 */ /* 0x000fe400078ec0ff */
[----:B------:R-:W4:Y:S04]  /*c8030*/  LDL.LU R25, [R1+0xd8] ;  /* 0x0000d80001197983 */ /* 0x000f280000300800 */
[----:B------:R0:W-:Y:S02]  /*c8040*/  STL [R1+0x130], R22 ;  /* 0x0001301601007387 */ /* 0x0001e40000100800 */
[----:B0-----:R-:W-:Y:S02]  /*c8050*/  PRMT R22, R24, 0x3340, R23 ;  /* 0x0000334018167816 */ /* 0x001fe40000000017 */
[----:B------:R-:W2:Y:S04]  /*c8060*/  LDL.LU R23, [R1+0x50] ;  /* 0x0000500001177983 */ /* 0x000ea80000300800 */
[----:B------:R0:W-:Y:S02]  /*c8070*/  STL [R1+0x7dc], R22 ;  /* 0x0007dc1601007387 */ /* 0x0001e40000100800 */
[----:B0-----:R-:W-:-:S05]  /*c8080*/  LOP3.LUT R22, R28, 0xffff, RZ, 0xc0, !PT ;  /* 0x0000ffff1c167812 */ /* 0x001fca00078ec0ff */
[----:B------:R0:W-:Y:S02]  /*c8090*/  STL [R1+0x54a4], R22 ;  /* 0x0054a41601007387 */ /* 0x0001e40000100800 */
[----:B0-----:R-:W-:Y:S02]  /*c80a0*/  PRMT R22, R22, 0x3340, R0 ;  /* 0x0000334016167816 */ /* 0x001fe40000000000 */
[----:B----4-:R-:W-:Y:S02]  /*c80b0*/  LOP3.LUT R25, R25, 0xffff, RZ, 0xc0, !PT ;  /* 0x0000ffff19197812 */ /* 0x010fe400078ec0ff */
        /* <DEDUP_REMOVED lines=14> */
[----:B------:R-:W-:-:S03]  /*c81a0*/  PRMT R22, R24, 0x3340, R23 ;  /* 0x0000334018167816 */ /* 0x000fc60000000017 */
[----:B------:R0:W-:Y:S01]  /*c81b0*/  STL [R1+0x12c], R25 ;  /* 0x00012c1901007387 */ /* 0x0001e20000100800 */
[----:B------:R-:W-:-:S03]  /*c81c0*/  LOP3.LUT R28, R37, 0xffff, RZ, 0xc0, !PT ;  /* 0x0000ffff251c7812 */ /* 0x000fc600078ec0ff */
[----:B------:R1:W-:Y:S01]  /*c81d0*/  STL [R1+0x4ccc], R22 ;  /* 0x004ccc1601007387 */ /* 0x0003e20000100800 */
[----:B0-----:R-:W-:-:S03]  /*c81e0*/  LOP3.LUT R25, R36, 0xffff, RZ, 0xc0, !PT ;  /* 0x0000ffff24197812 */ /* 0x001fc600078ec0ff */
[----:B------:R-:W2:Y:S04]  /*c81f0*/  LDL.LU R36, [R1+0x2dc] ;  /* 0x0002dc0001247983 */ /* 0x000ea80000300800 */
[----:B------:R-:W4:Y:S01]  /*c8200*/  LDL.LU R37, [R1+0x98] ;  /* 0x0000980001257983 */ /* 0x000f220000300800 */
[----:B---3--:R-:W-:Y:S02]  /*c8210*/  LOP3.LUT R27, R27, 0xffff, RZ, 0xc0, !PT ;  /* 0x0000ffff1b1b7812 */ /* 0x008fe400078ec0ff */
[----:B------:R-:W-:Y:S02]  /*c8220*/  LOP3.LUT R33, R33, 0xffff, RZ, 0xc0, !PT ;  /* 0x0000ffff21217812 */ /* 0x000fe400078ec0ff */
[----:B------:R-:W-:Y:S02]  /*c8230*/  LOP3.LUT R26, R41, 0xffff, RZ, 0xc0, !PT ;  /* 0x0000ffff291a7812 */ /* 0x000fe400078ec0ff */
[----:B-1----:R-:W-:-:S02]  /*c8240*/  PRMT R22, R33, 0x3340, R0 ;  /* 0x0000334021167816 */ /* 0x002fc40000000000 */
[----:B------:R-:W-:Y:S02]  /*c8250*/  PRMT R23, R27, 0x3340, R26 ;  /* 0x000033401b177816 */ /* 0x000fe4000000001a */
[----:B------:R-:W-:Y:S02]  /*c8260*/  LOP3.LUT R24, R40, 0xffff, RZ, 0xc0, !PT ;  /* 0x0000ffff28187812 */ /* 0x000fe400078ec0ff */
[----:B------:R-:W-:Y:S02]  /*c8270*/  PRMT R40, R23, 0x5410, R22 ;  /* 0x0000541017287816 */ /* 0x000fe40000000016 */
[----:B------:R-:W-:Y:S02]  /*c8280*/  PRMT R22, R28, 0x3340, R0 ;  /* 0x000033401c167816 */ /* 0x000fe40000000000 */
[----:B------:R-:W-:-:S04]  /*c8290*/  PRMT R23, R25, 0x3340, R24 ;  /* 0x0000334019177816 */ /* 0x000fc80000000018 */
[----:B------:R-:W-:Y:S01]  /*c82a0*/  PRMT R22, R23, 0x5410, R22 ;  /* 0x0000541017167816 */ /* 0x000fe20000000016 */
[----:B------:R0:W-:Y:S01]  /*c82b0*/  STL [R1+0x543c], R40 ;  /* 0x00543c2801007387 */ /* 0x0001e20000100800 */
[----:B------:R-:W-:Y:S02]  /*c82c0*/  SHF.R.U32.HI R25, RZ, 0x8, R25 ;  /* 0x00000008ff197819 */ /* 0x000fe40000011619 */
[----:B------:R-:W-:Y:S01]  /*c82d0*/  SHF.R.U32.HI R24, RZ, 0x8, R24 ;  /* 0x00000008ff187819 */ /* 0x000fe20000011618 */
[----:B------:R1:W-:Y:S01]  /*c82e0*/  STL [R1+0x5438], R22 ;  /* 0x0054381601007387 */ /* 0x0003e20000100800 */
[----:B------:R-:W-:Y:S02]  /*c82f0*/  SHF.R.U32.HI R23, RZ, 0x8, R27 ;  /* 0x00000008ff177819 */ /* 0x000fe4000001161b */
[----:B------:R-:W-:Y:S02]  /*c8300*/  LOP3.LUT R25, R25, 0xffff, RZ, 0xc0, !PT ;  /* 0x0000ffff19197812 */ /* 0x000fe400078ec0ff */
[----:B0-----:R-:W-:-:S02]  /*c8310*/  IADD3 R40, P1, R20, R9, RZ ;  /* 0x0000000914287210 */ /* 0x001fc40007f3e0ff */
[----:B-1----:R-:W-:Y:S02]  /*c8320*/  SHF.R.U32.HI R22, RZ, 0x8, R26 ;  /* 0x00000008ff167819 */ /* 0x002fe4000001161a */
[----:B------:R-:W-:Y:S01]  /*c8330*/  LOP3.LUT R24, R24, 0xffff, RZ, 0xc0, !PT ;  /* 0x0000ffff18187812 */ /* 0x000fe200078ec0ff */
[----:B------:R-:W-:Y:S01]  /*c8340*/  IMAD.X R41, R21, 0x1, R10, P1 ;  /* 0x0000000115297824 */ /* 0x000fe200008e060a */
[----:B------:R-:W-:Y:S02]  /*c8350*/  LOP3.LUT R23, R23, 0xffff, RZ, 0xc0, !PT ;  /* 0x0000ffff17177812 */ /* 0x000fe400078ec0ff */
[----:B------:R-:W-:Y:S02]  /*c8360*/  LOP3.LUT R22, R22, 0xffff, RZ, 0xc0, !PT ;  /* 0x0000ffff16167812 */ /* 0x000fe400078ec0ff */
[----:B------:R-:W-:Y:S02]  /*c8370*/  PRMT R27, R25, 0x3340, R24 ;  /* 0x00003340191b7816 */ /* 0x000fe40000000018 */
[----:B------:R-:W-:Y:S01]  /*c8380*/  PRMT R22, R23, 0x3340, R22 ;  /* 0x0000334017167816 */ /* 0x000fe20000000016 */
[----:B------:R-:W-:Y:S01]  /*c8390*/  STL.64 [R1+0xe18], R40 ;  /* 0x000e182801007387 */ /* 0x000fe20000100a00 */
[----:B------:R-:W-:-:S03]  /*c83a0*/  IADD3 R24, P1, R20, R11, RZ ;  /* 0x0000000b14187210 */ /* 0x000fc60007f3e0ff */
[----:B------:R-:W3:Y:S01]  /*c83b0*/  LDL.LU R26, [R1+0x2e8] ;  /* 0x0002e800011a7983 */ /* 0x000ee20000300800 */
[----:B------:R-:W-:-:S03]  /*c83c0*/  SHF.R.U32.HI R23, RZ, 0x8, R28 ;  /* 0x00000008ff177819 */ /* 0x000fc6000001161c */
[----:B------:R-:W-:Y:S01]  /*c83d0*/  STL [R1+0x7d8], R27 ;  /* 0x0007d81b01007387 */ /* 0x000fe20000100800 */
[----:B------:R-:W-:-:S03]  /*c83e0*/  IMAD.X R25, R21, 0x1, R12, P1 ;  /* 0x0000000115197824 */ /* 0x000fc600008e060c */
[----:B------:R0:W-:Y:S01]  /*c83f0*/  STL [R1+0x210], R22 ;  /* 0x0002101601007387 */ /* 0x0001e20000100800 */
[----:B------:R-:W-:-:S03]  /*c8400*/  LOP3.LUT R23, R23, 0xffff, RZ, 0xc0, !PT ;  /* 0x0000ffff17177812 */ /* 0x000fc600078ec0ff */
[----:B------:R-:W3:Y:S01]  /*c8410*/  LDL.LU R28, [R1+0x9c] ;  /* 0x00009c00011c7983 */ /* 0x000ee20000300800 */
[----:B0-----:R-:W-:-:S03]  /*c8420*/  SHF.R.U32.HI R22, RZ, 0x8, R33 ;  /* 0x00000008ff167819 */ /* 0x001fc60000011621 */
[----:B------:R0:W-:Y:S01]  /*c8430*/  STL.64 [R1+0xe10], R24 ;  /* 0x000e101801007387 */ /* 0x0001e20000100a00 */
[----:B------:R-:W-:Y:S02]  /*c8440*/  LOP3.LUT R22, R22, 0xffff, RZ, 0xc0, !PT ;  /* 0x0000ffff16167812 */ /* 0x000fe400078ec0ff */
[----:B------:R-:W-:Y:S02]  /*c8450*/  LOP3.LUT R27, R51, 0xffff, RZ, 0xc0, !PT ;  /* 0x0000ffff331b7812 */ /* 0x000fe400078ec0ff */
[--C-:B0-----:R-:W-:Y:S02]  /*c8460*/  PRMT R24, R22, 0x3340, R0.reuse ;  /* 0x0000334016187816 */ /* 0x101fe40000000000 */
[----:B------:R-:W-:-:S03]  /*c8470*/  PRMT R22, R23, 0x3340, R0 ;  /* 0x0000334017167816 */ /* 0x000fc60000000000 */
[----:B------:R-:W-:Y:S04]  /*c8480*/  STL [R1+0x124], R24 ;  /* 0x0001241801007387 */ /* 0x000fe80000100800 */
[----:B------:R0:W-:Y:S04]  /*c8490*/  STL [R1+0x128], R22 ;  /* 0x0001281601007387 */ /* 0x0001e80000100800 */
[----:B------:R-:W3:Y:S04]  /*c84a0*/  LDL.LU R51, [R1+0x5844] ;  /* 0x0058440001337983 */ /* 0x000ee80000300800 */
[----:B------:R-:W3:Y:S01]  /*c84b0*/  LDL.LU R33, [R1+0xe4] ;  /* 0x0000e40001217983 */ /* 0x000ee20000300800 */
[----:B0-----:R-:W-:-:S03]  /*c84c0*/  PRMT R22, R27, 0x3340, R0 ;  /* 0x000033401b167816 */ /* 0x001fc60000000000 */
[----:B------:R-:W3:Y:S01]  /*c84d0*/  LDL.LU R41, [R1+0x58] ;  /* 0x0000580001297983 */ /* 0x000ee20000300800 */
[----:B--2---:R-:W-:Y:S02]  /*c84e0*/  LOP3.LUT R25, R36, 0xffff, RZ, 0xc0, !PT ;  /* 0x0000ffff24197812 */ /* 0x004fe400078ec0ff */
[----:B----4-:R-:W-:Y:S02]  /*c84f0*/  LOP3.LUT R24, R37, 0xffff, RZ, 0xc0, !PT ;  /* 0x0000ffff25187812 */ /* 0x010fe400078ec0ff */
[----:B------:R-:W-:Y:S02]  /*c8500*/  IADD3 R36, P1, R20, R13, RZ ;  /* 0x0000000d14247210 */ /* 0x000fe40007f3e0ff */
[----:B------:R-:W-:-:S04]  /*c8510*/  PRMT R23, R25, 0x3340, R24 ;  /* 0x0000334019177816 */ /* 0x000fc80000000018 */
[----:B------:R-:W-:Y:S01]  /*c8520*/  PRMT R22, R23, 0x5410, R22 ;  /* 0x0000541017167816 */ /* 0x000fe20000000016 */
[----:B------:R-:W-:-:S04]  /*c8530*/  IMAD.X R37, R21, 0x1, R15, P1 ;  /* 0x0000000115257824 */ /* 0x000fc800008e060f */
[----:B------:R-:W-:Y:S04]  /*c8540*/  STL [R1+0x5434], R22 ;  /* 0x0054341601007387 */ /* 0x000fe80000100800 */
[----:B------:R-:W2:Y:S04]  /*c8550*/  LDL.LU R40, [R1+0x588] ;  /* 0x0005880001287983 */ /* 0x000ea80000300800 */
[----:B------:R0:W-:Y:S04]  /*c8560*/  STL.64 [R1+0xe08], R36 ;  /* 0x000e082401007387 */ /* 0x0001e80000100a00 */
[----:B0-----:R-:W4:Y:S04]  /*c8570*/  LDL.LU R36, [R1+0x4ce0] ;  /* 0x004ce00001247983 */ /* 0x001f280000300800 */
[----:B------:R-:W4:Y:S01]  /*c8580*/  LDL.LU R37, [R1+0x1f28] ;  /* 0x001f280001257983 */ /* 0x000f220000300800 */
[----:B------:R-:W-:-:S02]  /*c8590*/  SHF.R.U32.HI R23, RZ, 0x8, R25 ;  /* 0x00000008ff177819 */ /* 0x000fc40000011619 */
[----:B------:R-:W-:Y:S02]  /*c85a0*/  SHF.R.U32.HI R22, RZ, 0x8, R24 ;  /* 0x00000008ff167819 */ /* 0x000fe40000011618 */
[----:B------:R-:W-:Y:S02]  /*c85b0*/  LOP3.LUT R23, R23, 0xffff, RZ, 0xc0, !PT ;  /* 0x0000ffff17177812 */ /* 0x000fe400078ec0ff */
[----:B------:R-:W-:-:S04]  /*c85c0*/  LOP3.LUT R22, R22, 0xffff, RZ, 0xc0, !PT ;  /* 0x0000ffff16167812 */ /* 0x000fc800078ec0ff */
[----:B------:R-:W-:Y:S02]  /*c85d0*/  PRMT R22, R23, 0x3340, R22 ;  /* 0x0000334017167816 */ /* 0x000fe40000000016 */
[----:B---3--:R-:W-:-:S03]  /*c85e0*/  LOP3.LUT R25, R26, 0xffff, RZ, 0xc0, !PT ;  /* 0x0000ffff1a197812 */ /* 0x008fc600078ec0ff */
[----:B------:R0:W-:Y:S01]  /*c85f0*/  STL [R1+0x7d4], R22 ;  /* 0x0007d41601007387 */ /* 0x0001e20000100800 */
[----:B------:R-:W-:-:S04]  /*c8600*/  LOP3.LUT R24, R28, 0xffff, RZ, 0xc0, !PT ;  /* 0x0000ffff1c187812 */ /* 0x000fc800078ec0ff */
[----:B------:R-:W-:Y:S02]  /*c8610*/  PRMT R23, R25, 0x3340, R24 ;  /* 0x0000334019177816 */ /* 0x000fe40000000018 */
[----:B------:R-:W-:Y:S02]  /*c8620*/  LOP3.LUT R26, R51, 0xffff, RZ, 0xc0, !PT ;  /* 0x0000ffff331a7812 */ /* 0x000fe400078ec0ff */
[----:B------:R-:W3:Y:S02]  /*c8630*/  LDL.LU R51, [R1+0x5840] ;  /* 0x0058400001337983 */ /* 0x000ee40000300800 */
[----:B0-----:R-:W-:-:S04]  /*c8640*/  PRMT R22, R26, 0x3340, R0 ;  /* 0x000033401a167816 */ /* 0x001fc80000000000 */
[----:B------:R-:W-:Y:S02]  /*c8650*/  PRMT R28, R23, 0x5410, R22 ;  /* 0x00005410171c7816 */ /* 0x000fe40000000016 */
[----:B------:R-:W-:-:S05]  /*c8660*/  IADD3 R22, P1, R20, R14, RZ ;  /* 0x0000000e14167210 */ /* 0x000fca0007f3e0ff */
[----:B------:R-:W-:Y:S01]  /*c8670*/  IMAD.X R23, R21, 0x1, R16, P1 ;  /* 0x0000000115177824 */ /* 0x000fe200008e0610 */
[----:B------:R-:W-:Y:S01]  /*c8680*/  STL [R1+0x5430], R28 ;  /* 0x0054301c01007387 */ /* 0x000fe20000100800 */
[----:B------:R-:W-:-:S03]  /*c8690*/  SHF.R.U32.HI R21, RZ, 0x8, R24 ;  /* 0x00000008ff157819 */ /* 0x000fc60000011618 */
[----:B------:R0:W-:Y:S01]  /*c86a0*/  STL.64 [R1+0xe00], R22 ;  /* 0x000e001601007387 */ /* 0x0001e20000100a00 */
[----:B------:R-:W-:Y:S02]  /*c86b0*/  LOP3.LUT R21, R21, 0xffff, RZ, 0xc0, !PT ;  /* 0x0000ffff15157812 */ /* 0x000fe400078ec0ff */
[----:B0-----:R-:W-:-:S04]  /*c86c0*/  SHF.R.U32.HI R22, RZ, 0x8, R25 ;  /* 0x00000008ff167819 */ /* 0x001fc80000011619 */
[----:B------:R-:W-:-:S04]  /*c86d0*/  LOP3.LUT R22, R22, 0xffff, RZ, 0xc0, !PT ;  /* 0x0000ffff16167812 */ /* 0x000fc800078ec0ff */
[----:B------:R-:W-:Y:S02]  /*c86e0*/  PRMT R23, R22, 0x3340, R21 ;  /* 0x0000334016177816 */ /* 0x000fe40000000015 */
[----:B------:R-:W-:Y:S02]  /*c86f0*/  SHF.R.U32.HI R21, RZ, 0x8, R26 ;  /* 0x00000008ff157819 */ /* 0x000fe4000001161a */
[----:B------:R-:W-:Y:S02]  /*c8700*/  SHF.R.U32.HI R22, RZ, 0x8, R27 ;  /* 0x00000008ff167819 */ /* 0x000fe4000001161b */
[----:B------:R-:W-:Y:S02]  /*c8710*/  LOP3.LUT R21, R21, 0xffff, RZ, 0xc0, !PT ;  /* 0x0000ffff15157812 */ /* 0x000fe400078ec0ff */
[----:B------:R-:W-:Y:S01]  /*c8720*/  LOP3.LUT R22, R22, 0xffff, RZ, 0xc0, !PT ;  /* 0x0000ffff16167812 */ /* 0x000fe200078ec0ff */
[----:B------:R0:W-:Y:S01]  /*c8730*/  STL [R1+0x7d0], R23 ;  /* 0x0007d01701007387 */ /* 0x0001e20000100800 */
[----:B------:R-:W-:-:S02]  /*c8740*/  LOP3.LUT R26, R33, 0xffff, RZ, 0xc0, !PT ;  /* 0x0000ffff211a7812 */ /* 0x000fc400078ec0ff */
[----:B------:R-:W-:Y:S02]  /*c8750*/  LOP3.LUT R29, R29, 0xffff, RZ, 0xc0, !PT ;  /* 0x0000ffff1d1d7812 */ /* 0x000fe400078ec0ff */
[----:B------:R-:W-:Y:S02]  /*c8760*/  LOP3.LUT R25, R41, 0xffff, RZ, 0xc0, !PT ;  /* 0x0000ffff29197812 */ /* 0x000fe400078ec0ff */
[--C-:B0-----:R-:W-:Y:S02]  /*c8770*/  PRMT R23, R21, 0x3340, R0.reuse ;  /* 0x0000334015177816 */ /* 0x101fe40000000000 */
[----:B------:R-:W-:-:S03]  /*c8780*/  PRMT R21, R22, 0x3340, R0 ;  /* 0x0000334016157816 */ /* 0x000fc60000000000 */
[----:B------:R-:W-:Y:S01]  /*c8790*/  STL [R1+0x11c], R23 ;  /* 0x00011c1701007387 */ /* 0x000fe20000100800 */
[----:B------:R-:W-:-:S03]  /*c87a0*/  PRMT R22, R26, 0x3340, R25 ;  /* 0x000033401a167816 */ /* 0x000fc60000000019 */
[----:B------:R0:W-:Y:S02]  /*c87b0*/  STL [R1+0x120], R21 ;  /* 0x0001201501007387 */ /* 0x0001e40000100800 */
[----:B0-----:R-:W-:-:S04]  /*c87c0*/  PRMT R21, R29, 0x3340, R0 ;  /* 0x000033401d157816 */ /* 0x001fc80000000000 */
[----:B------:R-:W-:Y:S01]  /*c87d0*/  PRMT R21, R22, 0x5410, R21 ;  /* 0x0000541016157816 */ /* 0x000fe20000000015 */
[----:B------:R-:W-:Y:S01]  /*c87e0*/  VIADD R20, R20, UR6 ;  /* 0x0000000614147c36 */ /* 0x000fe20008000000 */
[----:B------:R-:W-:Y:S01]  /*c87f0*/  LOP3.LUT R31, R31, 0xffff, RZ, 0xc0, !PT ;  /* 0x0000ffff1f1f7812 */ /* 0x000fe200078ec0ff */
[----:B------:R-:W-:Y:S02]  /*c8800*/  ULDC UR6, c[0x0][0x248] ;  /* 0x0000920000067ab9 */ /* 0x000fe40000000800 */
[----:B------:R0:W-:Y:S04]  /*c8810*/  STL [R1+0x542c], R21 ;  /* 0x00542c1501007387 */ /* 0x0001e80000100800 */
[----:B------:R-:W3:Y:S04]  /*c8820*/  LDL.LU R33, [R1+0x4ce4] ;  /* 0x004ce40001217983 */ /* 0x000ee80000300800 */
[----:B------:R-:W3:Y:S01]  /*c8830*/  LDL.LU R41, [R1+0x58c] ;  /* 0x00058c0001297983 */ /* 0x000ee20000300800 */
[----:B--2---:R-:W-:-:S03]  /*c8840*/  LOP3.LUT R27, R40, 0xffff, RZ, 0xc0, !PT ;  /* 0x0000ffff281b7812 */ /* 0x004fc600078ec0ff */
[----:B------:R-:W2:Y:S01]  /*c8850*/  LDL.LU R40, [R1+0x1f18] ;  /* 0x001f180001287983 */ /* 0x000ea20000300800 */
[----:B0-----:R-:W-:Y:S02]  /*c8860*/  PRMT R21, R27, 0x3340, R0 ;  /* 0x000033401b157816 */ /* 0x001fe40000000000 */
[----:B----4-:R-:W-:Y:S02]  /*c8870*/  LOP3.LUT R24, R36, 0xffff, RZ, 0xc0, !PT ;  /* 0x0000ffff24187812 */ /* 0x010fe400078ec0ff */
[----:B------:R-:W-:-:S04]  /*c8880*/  LOP3.LUT R23, R37, 0xffff, RZ, 0xc0, !PT ;  /* 0x0000ffff25177812 */ /* 0x000fc800078ec0ff */
[----:B------:R-:W-:Y:S02]  /*c8890*/  PRMT R22, R24, 0x3340, R23 ;  /* 0x0000334018167816 */ /* 0x000fe40000000017 */
[----:B------:R-:W-:Y:S02]  /*c88a0*/  IADD3 R36, P1, R20, R0, RZ ;  /* 0x0000000014247210 */ /* 0x000fe40007f3e0ff */
[----:B------:R-:W-:Y:S02]  /*c88b0*/  PRMT R22, R22, 0x5410, R21 ;  /* 0x0000541016167816 */ /* 0x000fe40000000015 */
[----:B------:R-:W-:Y:S02]  /*c88c0*/  SHF.R.S32.HI R21, RZ, 0x1f, R20 ;  /* 0x0000001fff157819 */ /* 0x000fe40000011414 */
[----:B------:R-:W-:-:S03]  /*c88d0*/  SHF.R.U32.HI R28, RZ, 0x8, R24 ;  /* 0x00000008ff1c7819 */ /* 0x000fc60000011618 */
[----:B------:R-:W-:Y:S01]  /*c88e0*/  IMAD.X R37, R21, 0x1, R2, P1 ;  /* 0x0000000115257824 */ /* 0x000fe200008e0602 */
[----:B------:R0:W-:Y:S01]  /*c88f0*/  STL [R1+0x5428], R22 ;  /* 0x0054281601007387 */ /* 0x0001e20000100800 */
[----:B------:R-:W-:Y:S02]  /*c8900*/  SHF.R.U32.HI R24, RZ, 0x8, R23 ;  /* 0x00000008ff187819 */ /* 0x000fe40000011617 */
[----:B------:R-:W-:Y:S01]  /*c8910*/  SHF.R.U32.HI R23, RZ, 0x8, R26 ;  /* 0x00000008ff177819 */ /* 0x000fe2000001161a */
[----:B------:R1:W-:Y:S04]  /*c8920*/  STL.64 [R1+0xdf8], R36 ;  /* 0x000df82401007387 */ /* 0x0003e80000100a00 */
[----:B------:R-:W4:Y:S01]  /*c8930*/  LDL.LU R26, [R1+0x5c] ;  /* 0x00005c00011a7983 */ /* 0x000f220000300800 */
[----:B0-----:R-:W-:-:S02]  /*c8940*/  SHF.R.U32.HI R22, RZ, 0x8, R25 ;  /* 0x00000008ff167819 */ /* 0x001fc40000011619 */
[----:B------:R-:W-:Y:S02]  /*c8950*/  LOP3.LUT R25, R28, 0xffff, RZ, 0xc0, !PT ;  /* 0x0000ffff1c197812 */ /* 0x000fe400078ec0ff */
[----:B------:R-:W3:Y:S01]  /*c8960*/  LDL.LU R28, [R1+0xe8] ;  /* 0x0000e800011c7983 */ /* 0x000ee20000300800 */
[----:B------:R-:W-:Y:S02]  /*c8970*/  LOP3.LUT R24, R24, 0xffff, RZ, 0xc0, !PT ;  /* 0x0000ffff18187812 */ /* 0x000fe400078ec0ff */
[----:B------:R-:W-:Y:S02]  /*c8980*/  LOP3.LUT R23, R23, 0xffff, RZ, 0xc0, !PT ;  /* 0x0000ffff17177812 */ /* 0x000fe400078ec0ff */
[----:B------:R-:W-:Y:S02]  /*c8990*/  LOP3.LUT R22, R22, 0xffff, RZ, 0xc0, !PT ;  /* 0x0000ffff16167812 */ /* 0x000fe400078ec0ff */
[----:B-1----:R-:W-:Y:S02]  /*c89a0*/  PRMT R36, R25, 0x3340, R24 ;  /* 0x0000334019247816 */ /* 0x002fe40000000018 */
[----:B------:R-:W-:-:S03]  /*c89b0*/  PRMT R22, R23, 0x3340, R22 ;  /* 0x0000334017167816 */ /* 0x000fc60000000016 */
[----:B------:R-:W-:Y:S01]  /*c89c0*/  STL [R1+0x7cc], R36 ;  /* 0x0007cc2401007387 */ /* 0x000fe20000100800 */
[----:B------:R-:W-:-:S03]  /*c89d0*/  IADD3 R24, P1, R20, R3, RZ ;  /* 0x0000000314187210 */ /* 0x000fc60007f3e0ff */
[----:B------:R0:W-:Y:S02]  /*c89e0*/  STL [R1+0x7c8], R22 ;  /* 0x0007c81601007387 */ /* 0x0001e40000100800 */
[----:B------:R-:W-:Y:S01]  /*c89f0*/  IMAD.X R25, R21, 0x1, R4, P1 ;  /* 0x0000000115197824 */ /* 0x000fe200008e0604 */
[----:B0-----:R-:W-:-:S04]  /*c8a00*/  SHF.R.U32.HI R22, RZ, 0x8, R29 ;  /* 0x00000008ff167819 */ /* 0x001fc8000001161d */
[----:B------:R-:W-:Y:S01]  /*c8a10*/  LOP3.LUT R22, R22, 0xffff, RZ, 0xc0, !PT ;  /* 0x0000ffff16167812 */ /* 0x000fe200078ec0ff */
[----:B------:R-:W-:Y:S03]  /*c8a20*/  STL.64 [R1+0xdf0], R24 ;  /* 0x000df01801007387 */ /* 0x000fe60000100a00 */
[----:B------:R-:W-:Y:S01]  /*c8a30*/  PRMT R22, R22, 0x3340, R0 ;  /* 0x0000334016167816 */ /* 0x000fe20000000000 */
[----:B------:R-:W3:Y:S04]  /*c8a40*/  LDL.LU R29, [R1+0x4cbc] ;  /* 0x004cbc00011d7983 */ /* 0x000ee80000300800 */
[----:B------:R-:W3:Y:S04]  /*c8a50*/  LDL.LU R36, [R1+0x544] ;  /* 0x0005440001247983 */ /* 0x000ee80000300800 */
[----:B------:R0:W-:Y:S04]  /*c8a60*/  STL [R1+0x114], R22 ;  /* 0x0001141601007387 */ /* 0x0001e80000100800 */
[----:B------:R-:W3:Y:S01]  /*c8a70*/  LDL.LU R37, [R1+0x5d8] ;  /* 0x0005d80001257983 */ /* 0x000ee20000300800 */
[----:B------:R-:W-:-:S04]  /*c8a80*/  SHF.R.U32.HI R23, RZ, 0x8, R27 ;  /* 0x00000008ff177819 */ /* 0x000fc8000001161b */
[----:B------:R-:W-:Y:S02]  /*c8a90*/  LOP3.LUT R23, R23, 0xffff, RZ, 0xc0, !PT ;  /* 0x0000ffff17177812 */ /* 0x000fe400078ec0ff */
[----:B0-----:R-:W-:Y:S02]  /*c8aa0*/  LOP3.LUT R22, R30, 0xffff, RZ, 0xc0, !PT ;  /* 0x0000ffff1e167812 */ /* 0x001fe400078ec0ff */
[----:B------:R-:W-:-:S05]  /*c8ab0*/  PRMT R23, R23, 0x3340, R0 ;  /* 0x0000334017177816 */ /* 0x000fca0000000000 */
[----:B------:R-:W-:Y:S04]  /*c8ac0*/  STL [R1+0x118], R23 ;  /* 0x0001181701007387 */ /* 0x000fe80000100800 */
[----:B------:R0:W-:Y:S02]  /*c8ad0*/  STL [R1+0x54a0], R22 ;  /* 0x0054a01601007387 */ /* 0x0001e40000100800 */
[----:B0-----:R-:W-:Y:S02]  /*c8ae0*/  PRMT R22, R22, 0x3340, R0 ;  /* 0x0000334016167816 */ /* 0x001fe40000000000 */
[----:B--2---:R-:W-:Y:S02]  /*c8af0*/  LOP3.LUT R24, R40, 0xffff, RZ, 0xc0, !PT ;  /* 0x0000ffff28187812 */ /* 0x004fe400078ec0ff */
[----:B------:R-:W-:-:S02]  /*c8b00*/  IADD3 R40, P1, R20, R5, RZ ;  /* 0x0000000514287210 */ /* 0x000fc40007f3e0ff */
[----:B----4-:R-:W-:Y:S02]  /*c8b10*/  LOP3.LUT R25, R26, 0xffff, RZ, 0xc0, !PT ;  /* 0x0000ffff1a197812 */ /* 0x010fe400078ec0ff */
[----:B---3--:R-:W-:Y:S02]  /*c8b20*/  LOP3.LUT R27, R28, 0xffff, RZ, 0xc0, !PT ;  /* 0x0000ffff1c1b7812 */ /* 0x008fe400078ec0ff */
[----:B------:R-:W-:Y:S02]  /*c8b30*/  LOP3.LUT R26, R33, 0xffff, RZ, 0xc0, !PT ;  /* 0x0000ffff211a7812 */ /* 0x000fe400078ec0ff */
[----:B------:R-:W-:Y:S02]  /*c8b40*/  PRMT R23, R27, 0x3340, R25 ;  /* 0x000033401b177816 */ /* 0x000fe40000000019 */
[----:B------:R-:W-:Y:S02]  /*c8b50*/  LOP3.LUT R28, R41, 0xffff, RZ, 0xc0, !PT ;  /* 0x0000ffff291c7812 */ /* 0x000fe400078ec0ff */
[----:B------:R-:W-:-:S02]  /*c8b60*/  PRMT R30, R23, 0x5410, R22 ;  /* 0x00005410171e7816 */ /* 0x000fc40000000016 */
[----:B------:R-:W-:Y:S02]  /*c8b70*/  PRMT R22, R28, 0x3340, R0 ;  /* 0x000033401c167816 */ /* 0x000fe40000000000 */
[----:B------:R-:W-:Y:S01]  /*c8b80*/  PRMT R23, R26, 0x3340, R24 ;  /* 0x000033401a177816 */ /* 0x000fe20000000018 */
[----:B------:R-:W-:-:S03]  /*c8b90*/  IMAD.X R41, R21, 0x1, R6, P1 ;  /* 0x0000000115297824 */ /* 0x000fc600008e0606 */
[----:B------:R-:W-:Y:S01]  /*c8ba0*/  PRMT R22, R23, 0x5410, R22 ;  /* 0x0000541017167816 */ /* 0x000fe20000000016 */
[----:B------:R-:W-:Y:S04]  /*c8bb0*/  STL [R1+0x5424], R30 ;  /* 0x0054241e01007387 */ /* 0x000fe80000100800 */
[----:B------:R-:W-:Y:S04]  /*c8bc0*/  STL [R1+0x5420], R22 ;  /* 0x0054201601007387 */ /* 0x000fe80000100800 */
[----:B------:R-:W2:Y:S04]  /*c8bd0*/  LDL.LU R33, [R1+0x310] ;  /* 0x0003100001217983 */ /* 0x000ea80000300800 */
[----:B------:R0:W-:Y:S01]  /*c8be0*/  STL.64 [R1+0xde8], R40 ;  /* 0x000de82801007387 */ /* 0x0001e20000100a00 */
[----:B------:R-:W-:-:S03]  /*c8bf0*/  SHF.R.U32.HI R27, RZ, 0x8, R27 ;  /* 0x00000008ff1b7819 */ /* 0x000fc6000001161b */
[----:B0-----:R-:W3:Y:S04]  /*c8c00*/  LDL.LU R41, [R1+0x10] ;  /* 0x0000100001297983 */ /* 0x001ee80000300800 */
[----:B------:R-:W4:Y:S01]  /*c8c10*/  LDL.LU R40, [R1+0xa4] ;  /* 0x0000a40001287983 */ /* 0x000f220000300800 */
[----:B------:R-:W-:Y:S02]  /*c8c20*/  SHF.R.U32.HI R22, RZ, 0x8, R25 ;  /* 0x00000008ff167819 */ /* 0x000fe40000011619 */
[----:B------:R-:W-:Y:S02]  /*c8c30*/  SHF.R.U32.HI R23, RZ, 0x8, R26 ;  /* 0x00000008ff177819 */ /* 0x000fe4000001161a */
[----:B------:R-:W-:Y:S02]  /*c8c40*/  SHF.R.U32.HI R26, RZ, 0x8, R24 ;  /* 0x00000008ff1a7819 */ /* 0x000fe40000011618 */
[----:B------:R-:W-:-:S02]  /*c8c50*/  LOP3.LUT R25, R27, 0xffff, RZ, 0xc0, !PT ;  /* 0x0000ffff1b197812 */ /* 0x000fc400078ec0ff */
[----:B------:R-:W-:Y:S02]  /*c8c60*/  LOP3.LUT R24, R22, 0xffff, RZ, 0xc0, !PT ;  /* 0x0000ffff16187812 */ /* 0x000fe400078ec0ff */
[----:B------:R-:W-:Y:S02]  /*c8c70*/  LOP3.LUT R23, R23, 0xffff, RZ, 0xc0, !PT ;  /* 0x0000ffff17177812 */ /* 0x000fe400078ec0ff */
[----:B------:R-:W-:Y:S02]  /*c8c80*/  LOP3.LUT R22, R26, 0xffff, RZ, 0xc0, !PT ;  /* 0x0000ffff1a167812 */ /* 0x000fe400078ec0ff */
[----:B------:R-:W-:Y:S02]  /*c8c90*/  PRMT R24, R25, 0x3340, R24 ;  /* 0x0000334019187816 */ /* 0x000fe40000000018 */
[----:B------:R-:W-:Y:S02]  /*c8ca0*/  PRMT R22, R23, 0x3340, R22 ;  /* 0x0000334017167816 */ /* 0x000fe40000000016 */
[----:B------:R-:W-:Y:S01]  /*c8cb0*/  LOP3.LUT R27, R36, 0xffff, RZ, 0xc0, !PT ;  /* 0x0000ffff241b7812 */ /* 0x000fe200078ec0ff */
[----:B------:R0:W-:Y:S04]  /*c8cc0*/  STL [R1+0x4cc4], R24 ;  /* 0x004cc41801007387 */ /* 0x0001e80000100800 */
[----:B------:R1:W-:Y:S04]  /*c8cd0*/  STL [R1+0x7c4], R22 ;  /* 0x0007c41601007387 */ /* 0x0003e80000100800 */
[----:B------:R-:W4:Y:S01]  /*c8ce0*/  LDL.LU R36, [R1+0x100] ;  /* 0x0001000001247983 */ /* 0x000f220000300800 */
[----:B0-----:R-:W-:-:S03]  /*c8cf0*/  LOP3.LUT R24, R37, 0xffff, RZ, 0xc0, !PT ;  /* 0x0000ffff25187812 */ /* 0x001fc600078ec0ff */
[----:B------:R-:W4:Y:S01]  /*c8d00*/  LDL.LU R37, [R1+0x60] ;  /* 0x0000600001257983 */ /* 0x000f220000300800 */
[----:B------:R-:W-:Y:S02]  /*c8d10*/  LOP3.LUT R25, R29, 0xffff, RZ, 0xc0, !PT ;  /* 0x0000ffff1d197812 */ /* 0x000fe400078ec0ff */
[----:B-1----:R-:W-:Y:S02]  /*c8d20*/  PRMT R22, R27, 0x3340, R0 ;  /* 0x000033401b167816 */ /* 0x002fe40000000000 */
[----:B------:R-:W-:-:S04]  /*c8d30*/  PRMT R23, R25, 0x3340, R24 ;  /* 0x0000334019177816 */ /* 0x000fc80000000018 */
[----:B------:R-:W-:Y:S02]  /*c8d40*/  PRMT R26, R23, 0x5410, R22 ;  /* 0x00005410171a7816 */ /* 0x000fe40000000016 */
[----:B------:R-:W-:-:S05]  /*c8d50*/  IADD3 R22, P1, R20, R7, RZ ;  /* 0x0000000714167210 */ /* 0x000fca0007f3e0ff */
[----:B------:R-:W-:Y:S01]  /*c8d60*/  IMAD.X R23, R21, 0x1, R8, P1 ;  /* 0x0000000115177824 */ /* 0x000fe200008e0608 */
[----:B------:R-:W-:Y:S04]  /*c8d70*/  STL [R1+0x541c], R26 ;  /* 0x00541c1a01007387 */ /* 0x000fe80000100800 */
[----:B------:R0:W-:Y:S01]  /*c8d80*/  STL.64 [R1+0xde0], R22 ;  /* 0x000de01601007387 */ /* 0x0001e20000100a00 */
[----:B------:R-:W-:Y:S02]  /*c8d90*/  SHF.R.U32.HI R25, RZ, 0x8, R25 ;  /* 0x00000008ff197819 */ /* 0x000fe40000011619 */
[----:B0-----:R-:W-:Y:S02]  /*c8da0*/  SHF.R.U32.HI R22, RZ, 0x8, R28 ;  /* 0x00000008ff167819 */ /* 0x001fe4000001161c */
[----:B------:R-:W-:-:S02]  /*c8db0*/  SHF.R.U32.HI R23, RZ, 0x8, R24 ;  /* 0x00000008ff177819 */ /* 0x000fc40000011618 */
[----:B------:R-:W-:Y:S02]  /*c8dc0*/  LOP3.LUT R22, R22, 0xffff, RZ, 0xc0, !PT ;  /* 0x0000ffff16167812 */ /* 0x000fe400078ec0ff */
[----:B------:R-:W-:Y:S02]  /*c8dd0*/  LOP3.LUT R24, R25, 0xffff, RZ, 0xc0, !PT ;  /* 0x0000ffff19187812 */ /* 0x000fe400078ec0ff */
[----:B------:R-:W-:Y:S02]  /*c8de0*/  LOP3.LUT R23, R23, 0xffff, RZ, 0xc0, !PT ;  /* 0x0000ffff17177812 */ /* 0x000fe400078ec0ff */
[----:B------:R-:W-:Y:S02]  /*c8df0*/  PRMT R26, R22, 0x3340, R0 ;  /* 0x00003340161a7816 */ /* 0x000fe40000000000 */
[----:B------:R-:W-:-:S03]  /*c8e00*/  PRMT R22, R24, 0x3340, R23 ;  /* 0x0000334018167816 */ /* 0x000fc60000000017 */
[----:B------:R3:W-:Y:S04]  /*c8e10*/  STL [R1+0x110], R26 ;  /* 0x0001101a01007387 */ /* 0x0007e80000100800 */
[----:B------:R0:W-:Y:S01]  /*c8e20*/  STL [R1+0x7c0], R22 ;  /* 0x0007c01601007387 */ /* 0x0001e20000100800 */
[----:B------:R-:W-:-:S05]  /*c8e30*/  IADD3 R28, P1, R20, R9, RZ ;  /* 0x00000009141c7210 */ /* 0x000fca0007f3e0ff */
[----:B------:R-:W-:Y:S01]  /*c8e40*/  IMAD.X R29, R21, 0x1, R10, P1 ;  /* 0x00000001151d7824 */ /* 0x000fe200008e060a */
[----:B--2---:R-:W-:Y:S02]  /*c8e50*/  LOP3.LUT R25, R33, 0xffff, RZ, 0xc0, !PT ;  /* 0x0000ffff21197812 */ /* 0x004fe400078ec0ff */
[----:B------:R-:W2:Y:S01]  /*c8e60*/  LDL.LU R33, [R1+0x31c] ;  /* 0x00031c0001217983 */ /* 0x000ea20000300800 */
[----:B---3--:R-:W-:-:S03]  /*c8e70*/  LOP3.LUT R26, R41, 0xffff, RZ, 0xc0, !PT ;  /* 0x0000ffff291a7812 */ /* 0x008fc600078ec0ff */
[----:B------:R-:W3:Y:S01]  /*c8e80*/  LDL.LU R41, [R1+0xa8] ;  /* 0x0000a80001297983 */ /* 0x000ee20000300800 */
[----:B----4-:R-:W-:Y:S02]  /*c8e90*/  LOP3.LUT R24, R40, 0xffff, RZ, 0xc0, !PT ;  /* 0x0000ffff28187812 */ /* 0x010fe400078ec0ff */
[----:B0-----:R-:W-:Y:S02]  /*c8ea0*/  PRMT R22, R26, 0x3340, R0 ;  /* 0x000033401a167816 */ /* 0x001fe40000000000 */
[----:B------:R-:W-:-:S04]  /*c8eb0*/  PRMT R23, R25, 0x3340, R24 ;  /* 0x0000334019177816 */ /* 0x000fc80000000018 */
[----:B------:R-:W-:Y:S02]  /*c8ec0*/  PRMT R22, R23, 0x5410, R22 ;  /* 0x0000541017167816 */ /* 0x000fe40000000016 */
[----:B------:R-:W-:-:S03]  /*c8ed0*/  SHF.R.U32.HI R25, RZ, 0x8, R25 ;  /* 0x00000008ff197819 */ /* 0x000fc60000011619 */
[----:B------:R0:W-:Y:S01]  /*c8ee0*/  STL [R1+0x5418], R22 ;  /* 0x0054181601007387 */ /* 0x0001e20000100800 */
[----:B------:R-:W-:Y:S02]  /*c8ef0*/  SHF.R.U32.HI R23, RZ, 0x8, R24 ;  /* 0x00000008ff177819 */ /* 0x000fe40000011618 */
[----:B------:R-:W-:Y:S02]  /*c8f00*/  LOP3.LUT R24, R25, 0xffff, RZ, 0xc0, !PT ;  /* 0x0000ffff19187812 */ /* 0x000fe400078ec0ff */
[----:B------:R-:W-:Y:S02]  /*c8f10*/  LOP3.LUT R23, R23, 0xffff, RZ, 0xc0, !PT ;  /* 0x0000ffff17177812 */ /* 0x000fe400078ec0ff */
[----:B0-----:R-:W-:-:S04]  /*c8f20*/  SHF.R.U32.HI R22, RZ, 0x8, R27 ;  /* 0x00000008ff167819 */ /* 0x001fc8000001161b */
[----:B------:R-:W-:-:S04]  /*c8f30*/  LOP3.LUT R22, R22, 0xffff, RZ, 0xc0, !PT ;  /* 0x0000ffff16167812 */ /* 0x000fc800078ec0ff */
[----:B------:R-:W-:Y:S02]  /*c8f40*/  PRMT R27, R22, 0x3340, R0 ;  /* 0x00003340161b7816 */ /* 0x000fe40000000000 */
[----:B------:R-:W-:Y:S01]  /*c8f50*/  PRMT R22, R24, 0x3340, R23 ;  /* 0x0000334018167816 */ /* 0x000fe20000000017 */
[----:B------:R-:W-:Y:S01]  /*c8f60*/  STL.64 [R1+0xdd8], R28 ;  /* 0x000dd81c01007387 */ /* 0x000fe20000100a00 */
[----:B------:R-:W-:Y:S02]  /*c8f70*/  LOP3.LUT R25, R36, 0xffff, RZ, 0xc0, !PT ;  /* 0x0000ffff24197812 */ /* 0x000fe400078ec0ff */
[----:B------:R-:W-:Y:S01]  /*c8f80*/  LOP3.LUT R24, R37, 0xffff, RZ, 0xc0, !PT ;  /* 0x0000ffff25187812 */ /* 0x000fe200078ec0ff */
[----:B------:R-:W-:Y:S03]  /*c8f90*/  STL [R1+0x10c], R27 ;  /* 0x00010c1b01007387 */ /* 0x000fe60000100800 */
[----:B------:R-:W-:Y:S01]  /*c8fa0*/  PRMT R23, R25, 0x3340, R24 ;  /* 0x0000334019177816 */ /* 0x000fe20000000018 */
[----:B------:R0:W-:Y:S02]  /*c8fb0*/  STL [R1+0x6c8], R22 ;  /* 0x0006c81601007387 */ /* 0x0001e40000100800 */
[----:B0-----:R-:W-:-:S04]  /*c8fc0*/  PRMT R22, R31, 0x3340, R0 ;  /* 0x000033401f167816 */ /* 0x001fc80000000000 */
[----:B------:R-:W-:-:S05]  /*c8fd0*/  PRMT R22, R23, 0x5410, R22 ;  /* 0x0000541017167816 */ /* 0x000fca0000000016 */
[----:B------:R0:W-:Y:S04]  /*c8fe0*/  STL [R1+0x5414], R22 ;  /* 0x0054141601007387 */ /* 0x0001e80000100800 */
[----:B------:R-:W4:Y:S04]  /*c8ff0*/  LDL.LU R40, [R1+0x4cf0] ;  /* 0x004cf00001287983 */ /* 0x000f280000300800 */
[----:B------:R-:W4:Y:S04]  /*c9000*/  LDL.LU R36, [R1+0x598] ;  /* 0x0005980001247983 */ /* 0x000f280000300800 */
[----:B------:R-:W4:Y:S01]  /*c9010*/  LDL.LU R37, [R1+0x1f38] ;  /* 0x001f380001257983 */ /* 0x000f220000300800 */
[----:B0-----:R-:W-:-:S02]  /*c9020*/  SHF.R.U32.HI R22, RZ, 0x8, R26 ;  /* 0x00000008ff167819 */ /* 0x001fc4000001161a */
[----:B------:R-:W-:Y:S02]  /*c9030*/  IADD3 R28, P1, R20, R11, RZ ;  /* 0x0000000b141c7210 */ /* 0x000fe40007f3e0ff */
[----:B------:R-:W-:Y:S02]  /*c9040*/  SHF.R.U32.HI R25, RZ, 0x8, R25 ;  /* 0x00000008ff197819 */ /* 0x000fe40000011619 */
[----:B------:R-:W-:Y:S02]  /*c9050*/  SHF.R.U32.HI R23, RZ, 0x8, R24 ;  /* 0x00000008ff177819 */ /* 0x000fe40000011618 */
[----:B------:R-:W-:Y:S01]  /*c9060*/  LOP3.LUT R22, R22, 0xffff, RZ, 0xc0, !PT ;  /* 0x0000ffff16167812 */ /* 0x000fe200078ec0ff */
[----:B------:R-:W-:Y:S01]  /*c9070*/  IMAD.X R29, R21, 0x1, R12, P1 ;  /* 0x00000001151d7824 */ /* 0x000fe200008e060c */
[----:B------:R-:W-:Y:S02]  /*c9080*/  LOP3.LUT R24, R25, 0xffff, RZ, 0xc0, !PT ;  /* 0x0000ffff19187812 */ /* 0x000fe400078ec0ff */
[----:B------:R-:W-:-:S02]  /*c9090*/  LOP3.LUT R23, R23, 0xffff, RZ, 0xc0, !PT ;  /* 0x0000ffff17177812 */ /* 0x000fc400078ec0ff */
[----:B------:R-:W-:Y:S01]  /*c90a0*/  PRMT R26, R22, 0x3340, R0 ;  /* 0x00003340161a7816 */ /* 0x000fe20000000000 */
[----:B------:R-:W-:Y:S01]  /*c90b0*/  STL.64 [R1+0xdd0], R28 ;  /* 0x000dd01c01007387 */ /* 0x000fe20000100a00 */
[----:B------:R-:W-:-:S03]  /*c90c0*/  PRMT R22, R24, 0x3340, R23 ;  /* 0x0000334018167816 */ /* 0x000fc60000000017 */
[----:B------:R0:W-:Y:S04]  /*c90d0*/  STL [R1+0x108], R26 ;  /* 0x0001081a01007387 */ /* 0x0001e80000100800 */
[----:B------:R1:W-:Y:S01]  /*c90e0*/  STL [R1+0x7b4], R22 ;  /* 0x0007b41601007387 */ /* 0x0003e20000100800 */
[----:B0-----:R-:W-:Y:S02]  /*c90f0*/  LOP3.LUT R26, R51, 0xffff, RZ, 0xc0, !PT ;  /* 0x0000ffff331a7812 */ /* 0x001fe400078ec0ff */
[----:B------:R-:W-:Y:S01]  /*c9100*/  IADD3 R28, P1, R20, R13, RZ ;  /* 0x0000000d141c7210 */ /* 0x000fe20007f3e0ff */
[----:B------:R-:W4:Y:S01]  /*c9110*/  LDL.LU R51, [R1+0x583c] ;  /* 0x00583c0001337983 */ /* 0x000f220000300800 */
[----:B-1----:R-:W-:-:S03]  /*c9120*/  PRMT R22, R26, 0x3340, R0 ;  /* 0x000033401a167816 */ /* 0x002fc60000000000 */
[----:B------:R-:W-:Y:S01]  /*c9130*/  IMAD.X R29, R21, 0x1, R15, P1 ;  /* 0x00000001151d7824 */ /* 0x000fe200008e060f */
[----:B--2---:R-:W-:Y:S02]  /*c9140*/  LOP3.LUT R25, R33, 0xffff, RZ, 0xc0, !PT ;  /* 0x0000ffff21197812 */ /* 0x004fe400078ec0ff */
[----:B---3--:R-:W-:-:S04]  /*c9150*/  LOP3.LUT R24, R41, 0xffff, RZ, 0xc0, !PT ;  /* 0x0000ffff29187812 */ /* 0x008fc800078ec0ff */
[----:B------:R-:W-:-:S04]  /*c9160*/  PRMT R23, R25, 0x3340, R24 ;  /* 0x0000334019177816 */ /* 0x000fc80000000018 */
[----:B------:R-:W-:Y:S02]  /*c9170*/  PRMT R22, R23, 0x5410, R22 ;  /* 0x0000541017167816 */ /* 0x000fe40000000016 */
[----:B------:R-:W-:-:S03]  /*c9180*/  SHF.R.U32.HI R23, RZ, 0x8, R25 ;  /* 0x00000008ff177819 */ /* 0x000fc60000011619 */
[----:B------:R0:W-:Y:S01]  /*c9190*/  STL [R1+0x5410], R22 ;  /* 0x0054101601007387 */ /* 0x0001e20000100800 */
[----:B------:R-:W-:-:S03]  /*c91a0*/  LOP3.LUT R23, R23, 0xffff, RZ, 0xc0, !PT ;  /* 0x0000ffff17177812 */ /* 0x000fc600078ec0ff */
[----:B------:R1:W-:Y:S01]  /*c91b0*/  STL.64 [R1+0xdc0], R28 ;  /* 0x000dc01c01007387 */ /* 0x0003e20000100a00 */
[----:B0-----:R-:W-:Y:S02]  /*c91c0*/  SHF.R.U32.HI R22, RZ, 0x8, R24 ;  /* 0x00000008ff167819 */ /* 0x001fe40000011618 */
[----:B------:R-:W-:Y:S02]  /*c91d0*/  IADD3 R24, P1, R20, R14, RZ ;  /* 0x0000000e14187210 */ /* 0x000fe40007f3e0ff */
[----:B------:R-:W-:Y:S01]  /*c91e0*/  LOP3.LUT R22, R22, 0xffff, RZ, 0xc0, !PT ;  /* 0x0000ffff16167812 */ /* 0x000fe200078ec0ff */
[----:B-1----:R-:W2:Y:S02]  /*c91f0*/  LDL.LU R28, [R1+0x27c] ;  /* 0x00027c00011c7983 */ /* 0x002ea40000300800 */
[----:B------:R-:W-:Y:S01]  /*c9200*/  IMAD.X R25, R21, 0x1, R16, P1 ;  /* 0x0000000115197824 */ /* 0x000fe200008e0610 */
[----:B------:R-:W-:Y:S01]  /*c9210*/  SHF.R.U32.HI R21, RZ, 0x8, R26 ;  /* 0x00000008ff157819 */ /* 0x000fe2000001161a */
[----:B------:R-:W3:Y:S01]  /*c9220*/  LDL.LU R30, [R1+0x6c] ;  /* 0x00006c00011e7983 */ /* 0x000ee20000300800 */
[----:B------:R-:W-:-:S02]  /*c9230*/  PRMT R22, R23, 0x3340, R22 ;  /* 0x0000334017167816 */ /* 0x000fc40000000016 */
[----:B------:R-:W-:-:S03]  /*c9240*/  LOP3.LUT R21, R21, 0xffff, RZ, 0xc0, !PT ;  /* 0x0000ffff15157812 */ /* 0x000fc600078ec0ff */
[----:B------:R-:W-:Y:S01]  /*c9250*/  STL [R1+0x6c4], R22 ;  /* 0x0006c41601007387 */ /* 0x000fe20000100800 */
[----:B------:R-:W-:-:S03]  /*c9260*/  PRMT R21, R21, 0x3340, R0 ;  /* 0x0000334015157816 */ /* 0x000fc60000000000 */
[----:B------:R4:W-:Y:S04]  /*c9270*/  STL.64 [R1+0xdc8], R24 ;  /* 0x000dc81801007387 */ /* 0x0009e80000100a00 */
[----:B------:R0:W-:Y:S04]  /*c9280*/  STL [R1+0x100], R21 ;  /* 0x0001001501007387 */ /* 0x0001e80000100800 */
[----:B------:R-:W3:Y:S04]  /*c9290*/  LDL.LU R29, [R1+0x4cf4] ;  /* 0x004cf400011d7983 */ /* 0x000ee80000300800 */
[----:B------:R-:W3:Y:S01]  /*c92a0*/  LDL.LU R33, [R1+0x59c] ;  /* 0x00059c0001217983 */ /* 0x000ee20000300800 */
[----:B----4-:R-:W-:-:S02]  /*c92b0*/  LOP3.LUT R24, R40, 0xffff, RZ, 0xc0, !PT ;  /* 0x0000ffff28187812 */ /* 0x010fc400078ec0ff */
[----:B------:R-:W-:Y:S02]  /*c92c0*/  LOP3.LUT R25, R36, 0xffff, RZ, 0xc0, !PT ;  /* 0x0000ffff24197812 */ /* 0x000fe400078ec0ff */
[----:B------:R-:W-:Y:S02]  /*c92d0*/  LOP3.LUT R23, R37, 0xffff, RZ, 0xc0, !PT ;  /* 0x0000ffff25177812 */ /* 0x000fe400078ec0ff */
[----:B0-----:R-:W-:Y:S02]  /*c92e0*/  PRMT R21, R25, 0x3340, R0 ;  /* 0x0000334019157816 */ /* 0x001fe40000000000 */
[----:B------:R-:W-:-:S04]  /*c92f0*/  PRMT R22, R24, 0x3340, R23 ;  /* 0x0000334018167816 */ /* 0x000fc80000000017 */
[----:B------:R-:W-:-:S05]  /*c9300*/  PRMT R21, R22, 0x5410, R21 ;  /* 0x0000541016157816 */ /* 0x000fca0000000015 */
[----:B------:R0:W-:Y:S04]  /*c9310*/  STL [R1+0x540c], R21 ;  /* 0x00540c1501007387 */ /* 0x0001e80000100800 */
[----:B------:R-:W4:Y:S04]  /*c9320*/  LDL.LU R41, [R1+0x1f2c] ;  /* 0x001f2c0001297983 */ /* 0x000f280000300800 */
[----:B------:R-:W4:Y:S04]  /*c9330*/  LDL.LU R40, [R1+0x4cc8] ;  /* 0x004cc80001287983 */ /* 0x000f280000300800 */
[----:B------:R-:W4:Y:S04]  /*c9340*/  LDL.LU R36, [R1+0x550] ;  /* 0x0005500001247983 */ /* 0x000f280000300800 */
[----:B------:R-:W4:Y:S01]  /*c9350*/  LDL.LU R37, [R1+0x5e0] ;  /* 0x0005e00001257983 */ /* 0x000f220000300800 */
[----:B0-----:R-:W-:-:S02]  /*c9360*/  SHF.R.U32.HI R21, RZ, 0x8, R31 ;  /* 0x00000008ff157819 */ /* 0x001fc4000001161f */
[----:B------:R-:W-:Y:S02]  /*c9370*/  SHF.R.U32.HI R24, RZ, 0x8, R24 ;  /* 0x00000008ff187819 */ /* 0x000fe40000011618 */
[----:B------:R-:W-:Y:S02]  /*c9380*/  SHF.R.U32.HI R22, RZ, 0x8, R23 ;  /* 0x00000008ff167819 */ /* 0x000fe40000011617 */
[----:B------:R-:W-:Y:S02]  /*c9390*/  LOP3.LUT R21, R21, 0xffff, RZ, 0xc0, !PT ;  /* 0x0000ffff15157812 */ /* 0x000fe400078ec0ff */
[----:B------:R-:W-:Y:S02]  /*c93a0*/  LOP3.LUT R23, R24, 0xffff, RZ, 0xc0, !PT ;  /* 0x0000ffff18177812 */ /* 0x000fe400078ec0ff */
[----:B------:R-:W-:Y:S02]  /*c93b0*/  LOP3.LUT R22, R22, 0xffff, RZ, 0xc0, !PT ;  /* 0x0000ffff16167812 */ /* 0x000fe400078ec0ff */
[----:B------:R-:W-:-:S02]  /*c93c0*/  PRMT R24, R21, 0x3340, R0 ;  /* 0x0000334015187816 */ /* 0x000fc40000000000 */
[----:B------:R-:W-:Y:S02]  /*c93d0*/  PRMT R22, R23, 0x3340, R22 ;  /* 0x0000334017167816 */ /* 0x000fe40000000016 */
[----:B------:R-:W-:Y:S01]  /*c93e0*/  LOP3.LUT R21, R32, 0xffff, RZ, 0xc0, !PT ;  /* 0x0000ffff20157812 */ /* 0x000fe200078ec0ff */
[----:B------:R-:W-:Y:S04]  /*c93f0*/  STL [R1+0x104], R24 ;  /* 0x0001041801007387 */ /* 0x000fe80000100800 */
[----:B------:R-:W-:Y:S04]  /*c9400*/  STL [R1+0x6c0], R22 ;  /* 0x0006c01601007387 */ /* 0x000fe80000100800 */
[----:B------:R0:W-:Y:S01]  /*c9410*/  STL [R1+0x549c], R21 ;  /* 0x00549c1501007387 */ /* 0x0001e20000100800 */
[----:B------:R-:W-:Y:S01]  /*c9420*/  VIADD R20, R20, UR6 ;  /* 0x0000000614147c36 */ /* 0x000fe20008000000 */
[----:B------:R-:W-:Y:S01]  /*c9430*/  LOP3.LUT R34, R34, 0xffff, RZ, 0xc0, !PT ;  /* 0x0000ffff22227812 */ /* 0x000fe200078ec0ff */
[----:B------:R-:W-:Y:S01]  /*c9440*/  ULDC UR6, c[0x0][0x248] ;  /* 0x0000920000067ab9 */ /* 0x000fe20000000800 */
[----:B0-----:R-:W-:-:S02]  /*c9450*/  PRMT R21, R21, 0x3340, R0 ;  /* 0x0000334015157816 */ /* 0x001fc40000000000 */
[----:B------:R-:W-:Y:S02]  /*c9460*/  IADD3 R26, P1, R20, R0, RZ ;  /* 0x00000000141a7210 */ /* 0x000fe40007f3e0ff */
[----:B--2---:R-:W-:Y:S02]  /*c9470*/  LOP3.LUT R24, R28, 0xffff, RZ, 0xc0, !PT ;  /* 0x0000ffff1c187812 */ /* 0x004fe400078ec0ff */
[----:B---3--:R-:W-:-:S04]  /*c9480*/  LOP3.LUT R23, R30, 0xffff, RZ, 0xc0, !PT ;  /* 0x0000ffff1e177812 */ /* 0x008fc800078ec0ff */
[----:B------:R-:W-:-:S04]  /*c9490*/  PRMT R22, R24, 0x3340, R23 ;  /* 0x0000334018167816 */ /* 0x000fc80000000017 */
[----:B------:R-:W-:Y:S02]  /*c94a0*/  PRMT R22, R22, 0x5410, R21 ;  /* 0x0000541016167816 */ /* 0x000fe40000000015 */
[----:B------:R-:W-:-:S03]  /*c94b0*/  SHF.R.S32.HI R21, RZ, 0x1f, R20 ;  /* 0x0000001fff157819 */ /* 0x000fc60000011414 */
        /* <DEDUP_REMOVED lines=10> */
[----:B------:R-:W-:-:S03]  /*c9560*/  PRMT R22, R24, 0x3340, R23 ;  /* 0x0000334018167816 */ /* 0x000fc60000000017 */
[----:B------:R-:W-:Y:S01]  /*c9570*/  STL [R1+0xf8], R25 ;  /* 0x0000f81901007387 */ /* 0x000fe20000100800 */
[----:B0-----:R-:W-:Y:S02]  /*c9580*/  LOP3.LUT R27, R29, 0xffff, RZ, 0xc0, !PT ;  /* 0x0000ffff1d1b7812 */ /* 0x001fe400078ec0ff */
[----:B------:R-:W-:Y:S01]  /*c9590*/  LOP3.LUT R29, R33, 0xffff, RZ, 0xc0, !PT ;  /* 0x0000ffff211d7812 */ /* 0x000fe200078ec0ff */
[----:B------:R0:W-:Y:S04]  /*c95a0*/  STL [R1+0x4cb8], R22 ;  /* 0x004cb81601007387 */ /* 0x0001e80000100800 */
[----:B------:R-:W2:Y:S04]  /*c95b0*/  LDL.LU R32, [R1+0x33c] ;  /* 0x00033c0001207983 */ /* 0x000ea80000300800 */
[----:B------:R-:W3:Y:S01]  /*c95c0*/  LDL.LU R31, [R1+0x20] ;  /* 0x00002000011f7983 */ /* 0x000ee20000300800 */
[----:B0-----:R-:W-:-:S02]  /*c95d0*/  PRMT R22, R29, 0x3340, R0 ;  /* 0x000033401d167816 */ /* 0x001fc40000000000 */
[----:B----4-:R-:W-:-:S04]  /*c95e0*/  LOP3.LUT R26, R41, 0xffff, RZ, 0xc0, !PT ;  /* 0x0000ffff291a7812 */ /* 0x010fc800078ec0ff */
[----:B------:R-:W-:-:S04]  /*c95f0*/  PRMT R23, R27, 0x3340, R26 ;  /* 0x000033401b177816 */ /* 0x000fc8000000001a */
[----:B------:R-:W-:-:S05]  /*c9600*/  PRMT R22, R23, 0x5410, R22 ;  /* 0x0000541017167816 */ /* 0x000fca0000000016 */
[----:B------:R0:W-:Y:S01]  /*c9610*/  STL [R1+0x5404], R22 ;  /* 0x0054041601007387 */ /* 0x0001e20000100800 */
[----:B------:R-:W-:-:S03]  /*c9620*/  LOP3.LUT R28, R36, 0xffff, RZ, 0xc0, !PT ;  /* 0x0000ffff241c7812 */ /* 0x000fc600078ec0ff */
[----:B------:R-:W4:Y:S01]  /*c9630*/  LDL.LU R30, [R1+0xb8] ;  /* 0x0000b800011e7983 */ /* 0x000f220000300800 */
[----:B------:R-:W-:-:S03]  /*c9640*/  LOP3.LUT R24, R37, 0xffff, RZ, 0xc0, !PT ;  /* 0x0000ffff25187812 */ /* 0x000fc600078ec0ff */
[----:B------:R-:W4:Y:S04]  /*c9650*/  LDL.LU R33, [R1+0x4cdc] ;  /* 0x004cdc0001217983 */ /* 0x000f280000300800 */
[----:B------:R-:W4:Y:S04]  /*c9660*/  LDL.LU R36, [R1+0x554] ;  /* 0x0005540001247983 */ /* 0x000f280000300800 */
[----:B------:R-:W4:Y:S01]  /*c9670*/  LDL.LU R37, [R1+0x7b0] ;  /* 0x0007b00001257983 */ /* 0x000f220000300800 */
[----:B------:R-:W-:Y:S02]  /*c9680*/  LOP3.LUT R25, R40, 0xffff, RZ, 0xc0, !PT ;  /* 0x0000ffff28197812 */ /* 0x000fe400078ec0ff */
[----:B0-----:R-:W-:-:S02]  /*c9690*/  PRMT R22, R28, 0x3340, R0 ;  /* 0x000033401c167816 */ /* 0x001fc40000000000 */
[----:B------:R-:W-:-:S04]  /*c96a0*/  PRMT R23, R25, 0x3340, R24 ;  /* 0x0000334019177816 */ /* 0x000fc80000000018 */
[----:B------:R-:W-:Y:S02]  /*c96b0*/  PRMT R22, R23, 0x5410, R22 ;  /* 0x0000541017167816 */ /* 0x000fe40000000016 */
[----:B------:R-:W-:Y:S02]  /*c96c0*/  SHF.R.U32.HI R27, RZ, 0x8, R27 ;  /* 0x00000008ff1b7819 */ /* 0x000fe4000001161b */
[----:B------:R-:W-:Y:S01]  /*c96d0*/  SHF.R.U32.HI R23, RZ, 0x8, R26 ;  /* 0x00000008ff177819 */ /* 0x000fe2000001161a */
[----:B------:R0:W-:Y:S01]  /*c96e0*/  STL [R1+0x5400], R22 ;  /* 0x0054001601007387 */ /* 0x0001e20000100800 */
[----:B------:R-:W-:Y:S02]  /*c96f0*/  SHF.R.U32.HI R25, RZ, 0x8, R25 ;  /* 0x00000008ff197819 */ /* 0x000fe40000011619 */
[----:B------:R-:W-:Y:S02]  /*c9700*/  IADD3 R40, P1, R20, R3, RZ ;  /* 0x0000000314287210 */ /* 0x000fe40007f3e0ff */
[----:B------:R-:W-:-:S02]  /*c9710*/  LOP3.LUT R23, R23, 0xffff, RZ, 0xc0, !PT ;  /* 0x0000ffff17177812 */ /* 0x000fc400078ec0ff */
[----:B0-----:R-:W-:Y:S02]  /*c9720*/  SHF.R.U32.HI R22, RZ, 0x8, R24 ;  /* 0x00000008ff167819 */ /* 0x001fe40000011618 */
[----:B------:R-:W-:Y:S02]  /*c9730*/  LOP3.LUT R24, R27, 0xffff, RZ, 0xc0, !PT ;  /* 0x0000ffff1b187812 */ /* 0x000fe400078ec0ff */
[----:B------:R-:W-:Y:S02]  /*c9740*/  LOP3.LUT R25, R25, 0xffff, RZ, 0xc0, !PT ;  /* 0x0000ffff19197812 */ /* 0x000fe400078ec0ff */
[----:B------:R-:W-:Y:S01]  /*c9750*/  LOP3.LUT R22, R22, 0xffff, RZ, 0xc0, !PT ;  /* 0x0000ffff16167812 */ /* 0x000fe200078ec0ff */
[----:B------:R-:W-:Y:S01]  /*c9760*/  IMAD.X R41, R21, 0x1, R4, P1 ;  /* 0x0000000115297824 */ /* 0x000fe200008e0604 */
[----:B------:R-:W-:Y:S02]  /*c9770*/  PRMT R23, R24, 0x3340, R23 ;  /* 0x0000334018177816 */ /* 0x000fe40000000017 */
[----:B------:R-:W-:-:S02]  /*c9780*/  PRMT R22, R25, 0x3340, R22 ;  /* 0x0000334019167816 */ /* 0x000fc40000000016 */
[----:B------:R0:W-:Y:S01]  /*c9790*/  STL.64 [R1+0xdb0], R40 ;  /* 0x000db02801007387 */ /* 0x0001e20000100a00 */
[----:B------:R-:W-:-:S03]  /*c97a0*/  IADD3 R26, P1, R20, R5, RZ ;  /* 0x00000005141a7210 */ /* 0x000fc60007f3e0ff */
[----:B------:R1:W-:Y:S04]  /*c97b0*/  STL [R1+0x418], R23 ;  /* 0x0004181701007387 */ /* 0x0003e80000100800 */
[----:B------:R1:W-:Y:S01]  /*c97c0*/  STL [R1+0x414], R22 ;  /* 0x0004141601007387 */ /* 0x0003e20000100800 */
[----:B------:R-:W-:-:S03]  /*c97d0*/  IMAD.X R27, R21, 0x1, R6, P1 ;  /* 0x00000001151b7824 */ /* 0x000fc600008e0606 */
[----:B0-----:R-:W4:Y:S01]  /*c97e0*/  LDL.LU R41, [R1+0x344] ;  /* 0x0003440001297983 */ /* 0x001f220000300800 */
[----:B-1----:R-:W-:-:S03]  /*c97f0*/  SHF.R.U32.HI R23, RZ, 0x8, R29 ;  /* 0x00000008ff177819 */ /* 0x002fc6000001161d */
[----:B------:R-:W4:Y:S01]  /*c9800*/  LDL.LU R40, [R1+0xc0] ;  /* 0x0000c00001287983 */ /* 0x000f220000300800 */
[----:B------:R-:W-:Y:S02]  /*c9810*/  SHF.R.U32.HI R22, RZ, 0x8, R28 ;  /* 0x00000008ff167819 */ /* 0x000fe4000001161c */
[----:B------:R-:W-:Y:S02]  /*c9820*/  LOP3.LUT R23, R23, 0xffff, RZ, 0xc0, !PT ;  /* 0x0000ffff17177812 */ /* 0x000fe400078ec0ff */
[----:B------:R-:W-:Y:S01]  /*c9830*/  LOP3.LUT R22, R22, 0xffff, RZ, 0xc0, !PT ;  /* 0x0000ffff16167812 */ /* 0x000fe200078ec0ff */
[----:B------:R2:W-:Y:S03]  /*c9840*/  STL.64 [R1+0xda8], R26 ;  /* 0x000da81a01007387 */ /* 0x0005e60000100a00 */
[--C-:B------:R-:W-:Y:S02]  /*c9850*/  PRMT R24, R22, 0x3340, R0.reuse ;  /* 0x0000334016187816 */ /* 0x100fe40000000000 */
[----:B------:R-:W-:-:S03]  /*c9860*/  PRMT R22, R23, 0x3340, R0 ;  /* 0x0000334017167816 */ /* 0x000fc60000000000 */
[----:B------:R-:W-:Y:S04]  /*c9870*/  STL [R1+0xf4], R24 ;  /* 0x0000f41801007387 */ /* 0x000fe80000100800 */
[----:B------:R0:W-:Y:S01]  /*c9880*/  STL [R1+0xf0], R22 ;  /* 0x0000f01601007387 */ /* 0x0001e20000100800 */
[----:B--2---:R-:W-:Y:S02]  /*c9890*/  LOP3.LUT R27, R32, 0xffff, RZ, 0xc0, !PT ;  /* 0x0000ffff201b7812 */ /* 0x004fe400078ec0ff */
[----:B---3--:R-:W-:-:S04]  /*c98a0*/  LOP3.LUT R28, R31, 0xffff, RZ, 0xc0, !PT ;  /* 0x0000ffff1f1c7812 */ /* 0x008fc800078ec0ff */
[----:B0-----:R-:W-:Y:S02]  /*c98b0*/  PRMT R22, R28, 0x3340, R0 ;  /* 0x000033401c167816 */ /* 0x001fe40000000000 */
[----:B----4-:R-:W-:-:S04]  /*c98c0*/  LOP3.LUT R25, R30, 0xffff, RZ, 0xc0, !PT ;  /* 0x0000ffff1e197812 */ /* 0x010fc800078ec0ff */
[----:B------:R-:W-:Y:S02]  /*c98d0*/  PRMT R23, R27, 0x3340, R25 ;  /* 0x000033401b177816 */ /* 0x000fe40000000019 */
[----:B------:R-:W-:Y:S02]  /*c98e0*/  LOP3.LUT R26, R33, 0xffff, RZ, 0xc0, !PT ;  /* 0x0000ffff211a7812 */ /* 0x000fe400078ec0ff */
[----:B------:R-:W-:Y:S02]  /*c98f0*/  LOP3.LUT R29, R36, 0xffff, RZ, 0xc0, !PT ;  /* 0x0000ffff241d7812 */ /* 0x000fe400078ec0ff */
[----:B------:R-:W-:Y:S02]  /*c9900*/  LOP3.LUT R24, R37, 0xffff, RZ, 0xc0, !PT ;  /* 0x0000ffff25187812 */ /* 0x000fe400078ec0ff */
[----:B------:R-:W-:Y:S02]  /*c9910*/  PRMT R30, R23, 0x5410, R22 ;  /* 0x00005410171e7816 */ /* 0x000fe40000000016 */
[----:B------:R-:W-:-:S02]  /*c9920*/  PRMT R22, R29, 0x3340, R0 ;  /* 0x000033401d167816 */ /* 0x000fc40000000000 */
[----:B------:R-:W-:Y:S01]  /*c9930*/  PRMT R23, R26, 0x3340, R24 ;  /* 0x000033401a177816 */ /* 0x000fe20000000018 */
[----:B------:R-:W-:Y:S03]  /*c9940*/  STL [R1+0x5498], R29 ;  /* 0x0054981d01007387 */ /* 0x000fe60000100800 */
[----:B------:R-:W-:Y:S01]  /*c9950*/  PRMT R22, R23, 0x5410, R22 ;  /* 0x0000541017167816 */ /* 0x000fe20000000016 */
[----:B------:R-:W-:Y:S04]  /*c9960*/  STL [R1+0x53f4], R30 ;  /* 0x0053f41e01007387 */ /* 0x000fe80000100800 */
[----:B------:R-:W2:Y:S04]  /*c9970*/  LDL.LU R36, [R1+0x290] ;  /* 0x0002900001247983 */ /* 0x000ea80000300800 */
[----:B------:R0:W-:Y:S04]  /*c9980*/  STL [R1+0x53f8], R22 ;  /* 0x0053f81601007387 */ /* 0x0001e80000100800 */
[----:B------:R-:W3:Y:S01]  /*c9990*/  LDL.LU R37, [R1+0x78] ;  /* 0x0000780001257983 */ /* 0x000ee20000300800 */
[----:B------:R-:W-:-:S02]  /*c99a0*/  SHF.R.U32.HI R26, RZ, 0x8, R26 ;  /* 0x00000008ff1a7819 */ /* 0x000fc4000001161a */
[----:B------:R-:W-:Y:S02]  /*c99b0*/  SHF.R.U32.HI R24, RZ, 0x8, R24 ;  /* 0x00000008ff187819 */ /* 0x000fe40000011618 */
[----:B------:R-:W-:Y:S02]  /*c99c0*/  SHF.R.U32.HI R23, RZ, 0x8, R27 ;  /* 0x00000008ff177819 */ /* 0x000fe4000001161b */
[----:B0-----:R-:W-:Y:S02]  /*c99d0*/  SHF.R.U32.HI R22, RZ, 0x8, R25 ;  /* 0x00000008ff167819 */ /* 0x001fe40000011619 */
[----:B------:R-:W-:Y:S02]  /*c99e0*/  IADD3 R30, P1, R20, R7, RZ ;  /* 0x00000007141e7210 */ /* 0x000fe40007f3e0ff */
[----:B------:R-:W-:Y:S02]  /*c99f0*/  LOP3.LUT R25, R26, 0xffff, RZ, 0xc0, !PT ;  /* 0x0000ffff1a197812 */ /* 0x000fe400078ec0ff */
[----:B------:R-:W-:-:S02]  /*c9a00*/  LOP3.LUT R24, R24, 0xffff, RZ, 0xc0, !PT ;  /* 0x0000ffff18187812 */ /* 0x000fc400078ec0ff */
[----:B------:R-:W-:Y:S02]  /*c9a10*/  LOP3.LUT R23, R23, 0xffff, RZ, 0xc0, !PT ;  /* 0x0000ffff17177812 */ /* 0x000fe400078ec0ff */
[----:B------:R-:W-:Y:S01]  /*c9a20*/  LOP3.LUT R22, R22, 0xffff, RZ, 0xc0, !PT ;  /* 0x0000ffff16167812 */ /* 0x000fe200078ec0ff */
[----:B------:R-:W-:Y:S01]  /*c9a30*/  IMAD.X R31, R21, 0x1, R8, P1 ;  /* 0x00000001151f7824 */ /* 0x000fe200008e0608 */
[----:B------:R-:W-:Y:S02]  /*c9a40*/  PRMT R24, R25, 0x3340, R24 ;  /* 0x0000334019187816 */ /* 0x000fe40000000018 */
[----:B------:R-:W-:Y:S02]  /*c9a50*/  PRMT R22, R23, 0x3340, R22 ;  /* 0x0000334017167816 */ /* 0x000fe40000000016 */
[----:B------:R-:W-:Y:S01]  /*c9a60*/  STL.64 [R1+0xda0], R30 ;  /* 0x000da01e01007387 */ /* 0x000fe20000100a00 */
[----:B------:R-:W-:-:S03]  /*c9a70*/  LOP3.LUT R25, R51, 0xffff, RZ, 0xc0, !PT ;  /* 0x0000ffff33197812 */ /* 0x000fc600078ec0ff */
[----:B------:R0:W-:Y:S01]  /*c9a80*/  STL [R1+0x4ca0], R24 ;  /* 0x004ca01801007387 */ /* 0x0001e20000100800 */
[----:B------:R-:W-:-:S03]  /*c9a90*/  LOP3.LUT R26, R41, 0xffff, RZ, 0xc0, !PT ;  /* 0x0000ffff291a7812 */ /* 0x000fc600078ec0ff */
[----:B------:R1:W-:Y:S04]  /*c9aa0*/  STL [R1+0x6b8], R22 ;  /* 0x0006b81601007387 */ /* 0x0003e80000100800 */
[----:B------:R-:W4:Y:S01]  /*c9ab0*/  LDL.LU R51, [R1+0x5838] ;  /* 0x0058380001337983 */ /* 0x000f220000300800 */
[----:B0-----:R-:W-:-:S03]  /*c9ac0*/  LOP3.LUT R24, R40, 0xffff, RZ, 0xc0, !PT ;  /* 0x0000ffff28187812 */ /* 0x001fc600078ec0ff */
[----:B------:R-:W4:Y:S01]  /*c9ad0*/  LDL.LU R33, [R1+0x298] ;  /* 0x0002980001217983 */ /* 0x000f220000300800 */
[----:B-1----:R-:W-:-:S03]  /*c9ae0*/  PRMT R22, R25, 0x3340, R0 ;  /* 0x0000334019167816 */ /* 0x002fc60000000000 */
[----:B------:R-:W4:Y:S01]  /*c9af0*/  LDL.LU R41, [R1+0x80] ;  /* 0x0000800001297983 */ /* 0x000f220000300800 */
[----:B------:R-:W-:-:S04]  /*c9b00*/  PRMT R23, R26, 0x3340, R24 ;  /* 0x000033401a177816 */ /* 0x000fc80000000018 */
[----:B------:R-:W-:Y:S02]  /*c9b10*/  PRMT R22, R23, 0x5410, R22 ;  /* 0x0000541017167816 */ /* 0x000fe40000000016 */
[----:B------:R-:W-:Y:S02]  /*c9b20*/  SHF.R.U32.HI R26, RZ, 0x8, R26 ;  /* 0x00000008ff1a7819 */ /* 0x000fe4000001161a */
[----:B------:R-:W-:Y:S01]  /*c9b30*/  SHF.R.U32.HI R23, RZ, 0x8, R24 ;  /* 0x00000008ff177819 */ /* 0x000fe20000011618 */
[----:B------:R0:W-:Y:S01]  /*c9b40*/  STL [R1+0x53f0], R22 ;  /* 0x0053f01601007387 */ /* 0x0001e20000100800 */
[----:B------:R-:W-:Y:S02]  /*c9b50*/  IADD3 R30, P1, R20, R9, RZ ;  /* 0x00000009141e7210 */ /* 0x000fe40007f3e0ff */
[----:B------:R-:W-:Y:S02]  /*c9b60*/  LOP3.LUT R24, R26, 0xffff, RZ, 0xc0, !PT ;  /* 0x0000ffff1a187812 */ /* 0x000fe400078ec0ff */
[----:B------:R-:W-:-:S02]  /*c9b70*/  LOP3.LUT R23, R23, 0xffff, RZ, 0xc0, !PT ;  /* 0x0000ffff17177812 */ /* 0x000fc400078ec0ff */
[----:B0-----:R-:W-:Y:S01]  /*c9b80*/  SHF.R.U32.HI R22, RZ, 0x8, R25 ;  /* 0x00000008ff167819 */ /* 0x001fe20000011619 */
[----:B------:R-:W-:-:S03]  /*c9b90*/  IMAD.X R31, R21, 0x1, R10, P1 ;  /* 0x00000001151f7824 */ /* 0x000fc600008e060a */
[----:B------:R-:W-:Y:S02]  /*c9ba0*/  LOP3.LUT R22, R22, 0xffff, RZ, 0xc0, !PT ;  /* 0x0000ffff16167812 */ /* 0x000fe400078ec0ff */
[----:B------:R-:W-:Y:S02]  /*c9bb0*/  PRMT R23, R24, 0x3340, R23 ;  /* 0x0000334018177816 */ /* 0x000fe40000000017 */
[--C-:B------:R-:W-:Y:S01]  /*c9bc0*/  PRMT R22, R22, 0x3340, R0.reuse ;  /* 0x0000334016167816 */ /* 0x100fe20000000000 */
[----:B------:R-:W-:Y:S04]  /*c9bd0*/  STL.64 [R1+0xd98], R30 ;  /* 0x000d981e01007387 */ /* 0x000fe80000100a00 */
[----:B------:R-:W-:Y:S04]  /*c9be0*/  STL [R1+0x6b4], R23 ;  /* 0x0006b41701007387 */ /* 0x000fe80000100800 */
[----:B------:R0:W-:Y:S02]  /*c9bf0*/  STL [R1+0xe4], R22 ;  /* 0x0000e41601007387 */ /* 0x0001e40000100800 */
[----:B0-----:R-:W-:-:S02]  /*c9c00*/  PRMT R22, R34, 0x3340, R0 ;  /* 0x0000334022167816 */ /* 0x001fc40000000000 */
[----:B--2---:R-:W-:Y:S02]  /*c9c10*/  LOP3.LUT R25, R36, 0xffff, RZ, 0xc0, !PT ;  /* 0x0000ffff24197812 */ /* 0x004fe400078ec0ff */
[----:B---3--:R-:W-:-:S04]  /*c9c20*/  LOP3.LUT R24, R37, 0xffff, RZ, 0xc0, !PT ;  /* 0x0000ffff25187812 */ /* 0x008fc800078ec0ff */
[----:B------:R-:W-:-:S04]  /*c9c30*/  PRMT R23, R25, 0x3340, R24 ;  /* 0x0000334019177816 */ /* 0x000fc80000000018 */
[----:B------:R-:W-:-:S05]  /*c9c40*/  PRMT R22, R23, 0x5410, R22 ;  /* 0x0000541017167816 */ /* 0x000fca0000000016 */
[----:B------:R0:W-:Y:S04]  /*c9c50*/  STL [R1+0x53ec], R22 ;  /* 0x0053ec1601007387 */ /* 0x0001e80000100800 */
[----:B------:R-:W2:Y:S04]  /*c9c60*/  LDL.LU R40, [R1+0x4cfc] ;  /* 0x004cfc0001287983 */ /* 0x000ea80000300800 */
[----:B------:R-:W3:Y:S04]  /*c9c70*/  LDL.LU R36, [R1+0x5a8] ;  /* 0x0005a80001247983 */ /* 0x000ee80000300800 */
[----:B------:R-:W3:Y:S01]  /*c9c80*/  LDL.LU R37, [R1+0x1f3c] ;  /* 0x001f3c0001257983 */ /* 0x000ee20000300800 */
[----:B------:R-:W-:-:S02]  /*c9c90*/  IADD3 R26, P1, R20, R11, RZ ;  /* 0x0000000b141a7210 */ /* 0x000fc40007f3e0ff */
[----:B0-----:R-:W-:Y:S02]  /*c9ca0*/  SHF.R.U32.HI R22, RZ, 0x8, R28 ;  /* 0x00000008ff167819 */ /* 0x001fe4000001161c */
[----:B------:R-:W-:Y:S01]  /*c9cb0*/  SHF.R.U32.HI R25, RZ, 0x8, R25 ;  /* 0x00000008ff197819 */ /* 0x000fe20000011619 */
[----:B------:R-:W-:Y:S01]  /*c9cc0*/  IMAD.X R27, R21, 0x1, R12, P1 ;  /* 0x00000001151b7824 */ /* 0x000fe200008e060c */
[----:B------:R-:W-:Y:S02]  /*c9cd0*/  SHF.R.U32.HI R23, RZ, 0x8, R24 ;  /* 0x00000008ff177819 */ /* 0x000fe40000011618 */
[----:B------:R-:W-:Y:S02]  /*c9ce0*/  LOP3.LUT R22, R22, 0xffff, RZ, 0xc0, !PT ;  /* 0x0000ffff16167812 */ /* 0x000fe400078ec0ff */
[----:B------:R-:W-:Y:S02]  /*c9cf0*/  LOP3.LUT R24, R25, 0xffff, RZ, 0xc0, !PT ;  /* 0x0000ffff19187812 */ /* 0x000fe400078ec0ff */
[----:B------:R-:W-:Y:S01]  /*c9d00*/  LOP3.LUT R23, R23, 0xffff, RZ, 0xc0, !PT ;  /* 0x0000ffff17177812 */ /* 0x000fe200078ec0ff */
[----:B------:R0:W-:Y:S01]  /*c9d10*/  STL.64 [R1+0xd90], R26 ;  /* 0x000d901a01007387 */ /* 0x0001e20000100a00 */
[----:B----4-:R-:W-:-:S02]  /*c9d20*/  LOP3.LUT R25, R33, 0xffff, RZ, 0xc0, !PT ;  /* 0x0000ffff21197812 */ /* 0x010fc400078ec0ff */
[----:B------:R-:W-:Y:S02]  /*c9d30*/  LOP3.LUT R35, R35, 0xffff, RZ, 0xc0, !PT ;  /* 0x0000ffff23237812 */ /* 0x000fe400078ec0ff */
[----:B0-----:R-:W-:Y:S02]  /*c9d40*/  PRMT R26, R22, 0x3340, R0 ;  /* 0x00003340161a7816 */ /* 0x001fe40000000000 */
[----:B------:R-:W-:Y:S02]  /*c9d50*/  PRMT R22, R24, 0x3340, R23 ;  /* 0x0000334018167816 */ /* 0x000fe40000000017 */
[----:B------:R-:W-:Y:S01]  /*c9d60*/  LOP3.LUT R24, R41, 0xffff, RZ, 0xc0, !PT ;  /* 0x0000ffff29187812 */ /* 0x000fe200078ec0ff */
[----:B------:R-:W-:Y:S03]  /*c9d70*/  STL [R1+0xd8], R26 ;  /* 0x0000d81a01007387 */ /* 0x000fe60000100800 */
[----:B------:R-:W-:Y:S01]  /*c9d80*/  PRMT R23, R25, 0x3340, R24 ;  /* 0x0000334019177816 */ /* 0x000fe20000000018 */
[----:B------:R0:W-:Y:S04]  /*c9d90*/  STL [R1+0x6b0], R22 ;  /* 0x0006b01601007387 */ /* 0x0001e80000100800 */
[----:B------:R-:W4:Y:S04]  /*c9da0*/  LDL.LU R30, [R1+0x5ac] ;  /* 0x0005ac00011e7983 */ /* 0x000f280000300800 */
[----:B------:R-:W4:Y:S01]  /*c9db0*/  LDL.LU R33, [R1+0x4d04] ;  /* 0x004d040001217983 */ /* 0x000f220000300800 */
[----:B0-----:R-:W-:-:S04]  /*c9dc0*/  PRMT R22, R35, 0x3340, R0 ;  /* 0x0000334023167816 */ /* 0x001fc80000000000 */
[----:B------:R-:W-:-:S05]  /*c9dd0*/  PRMT R22, R23, 0x5410, R22 ;  /* 0x0000541017167816 */ /* 0x000fca0000000016 */
[----:B------:R0:W-:Y:S04]  /*c9de0*/  STL [R1+0x53e8], R22 ;  /* 0x0053e81601007387 */ /* 0x0001e80000100800 */
[----:B------:R-:W4:Y:S01]  /*c9df0*/  LDL.LU R41, [R1+0x1f48] ;  /* 0x001f480001297983 */ /* 0x000f220000300800 */
[----:B------:R-:W-:Y:S02]  /*c9e00*/  IADD3 R26, P1, R20, R13, RZ ;  /* 0x0000000d141a7210 */ /* 0x000fe40007f3e0ff */
[----:B------:R-:W-:Y:S02]  /*c9e10*/  SHF.R.U32.HI R23, RZ, 0x8, R25 ;  /* 0x00000008ff177819 */ /* 0x000fe40000011619 */
[----:B0-----:R-:W-:Y:S01]  /*c9e20*/  SHF.R.U32.HI R22, RZ, 0x8, R24 ;  /* 0x00000008ff167819 */ /* 0x001fe20000011618 */
[----:B------:R-:W-:Y:S01]  /*c9e30*/  IMAD.X R27, R21, 0x1, R15, P1 ;  /* 0x00000001151b7824 */ /* 0x000fe200008e060f */
[----:B------:R-:W-:-:S02]  /*c9e40*/  LOP3.LUT R23, R23, 0xffff, RZ, 0xc0, !PT ;  /* 0x0000ffff17177812 */ /* 0x000fc400078ec0ff */
[----:B------:R-:W-:Y:S02]  /*c9e50*/  LOP3.LUT R22, R22, 0xffff, RZ, 0xc0, !PT ;  /* 0x0000ffff16167812 */ /* 0x000fe400078ec0ff */
[----:B------:R-:W-:Y:S02]  /*c9e60*/  IADD3 R24, P1, R20, R14, RZ ;  /* 0x0000000e14187210 */ /* 0x000fe40007f3e0ff */
[----:B------:R-:W-:-:S03]  /*c9e70*/  PRMT R22, R23, 0x3340, R22 ;  /* 0x0000334017167816 */ /* 0x000fc60000000016 */
[----:B------:R-:W-:Y:S01]  /*c9e80*/  IMAD.X R25, R21, 0x1, R16, P1 ;  /* 0x0000000115197824 */ /* 0x000fe200008e0610 */
[----:B------:R-:W-:Y:S04]  /*c9e90*/  STL.64 [R1+0xd80], R26 ;  /* 0x000d801a01007387 */ /* 0x000fe80000100a00 */
[----:B------:R-:W-:Y:S04]  /*c9ea0*/  STL [R1+0x6a8], R22 ;  /* 0x0006a81601007387 */ /* 0x000fe80000100800 */
[----:B------:R2:W-:Y:S02]  /*c9eb0*/  STL.64 [R1+0xd88], R24 ;  /* 0x000d881801007387 */ /* 0x0005e40000100a00 */
[----:B--2---:R-:W-:-:S02]  /*c9ec0*/  LOP3.LUT R25, R40, 0xffff, RZ, 0xc0, !PT ;  /* 0x0000ffff28197812 */ /* 0x004fc400078ec0ff */
[----:B------:R-:W2:Y:S01]  /*c9ed0*/  LDL.LU R40, [R1+0x4ce8] ;  /* 0x004ce80001287983 */ /* 0x000ea20000300800 */
[----:B---3--:R-:W-:-:S03]  /*c9ee0*/  LOP3.LUT R28, R36, 0xffff, RZ, 0xc0, !PT ;  /* 0x0000ffff241c7812 */ /* 0x008fc600078ec0ff */
[----:B------:R-:W3:Y:S01]  /*c9ef0*/  LDL.LU R36, [R1+0x568] ;  /* 0x0005680001247983 */ /* 0x000ee20000300800 */
[----:B------:R-:W-:Y:S02]  /*c9f00*/  LOP3.LUT R24, R37, 0xffff, RZ, 0xc0, !PT ;  /* 0x0000ffff25187812 */ /* 0x000fe400078ec0ff */
[----:B------:R-:W-:Y:S02]  /*c9f10*/  PRMT R21, R28, 0x3340, R0 ;  /* 0x000033401c157816 */ /* 0x000fe40000000000 */
[----:B------:R-:W-:-:S04]  /*c9f20*/  PRMT R22, R25, 0x3340, R24 ;  /* 0x0000334019167816 */ /* 0x000fc80000000018 */
[----:B------:R-:W-:-:S05]  /*c9f30*/  PRMT R21, R22, 0x5410, R21 ;  /* 0x0000541016157816 */ /* 0x000fca0000000015 */
[----:B------:R0:W-:Y:S04]  /*c9f40*/  STL [R1+0x53e4], R21 ;  /* 0x0053e41501007387 */ /* 0x0001e80000100800 */
[----:B------:R-:W3:Y:S01]  /*c9f50*/  LDL.LU R37, [R1+0x7b8] ;  /* 0x0007b80001257983 */ /* 0x000ee20000300800 */
[----:B------:R-:W-:Y:S02]  /*c9f60*/  SHF.R.U32.HI R25, RZ, 0x8, R25 ;  /* 0x00000008ff197819 */ /* 0x000fe40000011619 */
[----:B0-----:R-:W-:Y:S02]  /*c9f70*/  SHF.R.U32.HI R21, RZ, 0x8, R34 ;  /* 0x00000008ff157819 */ /* 0x001fe40000011622 */
[----:B------:R-:W-:Y:S02]  /*c9f80*/  SHF.R.U32.HI R22, RZ, 0x8, R24 ;  /* 0x00000008ff167819 */ /* 0x000fe40000011618 */
[----:B------:R-:W-:-:S02]  /*c9f90*/  LOP3.LUT R21, R21, 0xffff, RZ, 0xc0, !PT ;  /* 0x0000ffff15157812 */ /* 0x000fc400078ec0ff */
[----:B------:R-:W-:Y:S02]  /*c9fa0*/  LOP3.LUT R24, R25, 0xffff, RZ, 0xc0, !PT ;  /* 0x0000ffff19187812 */ /* 0x000fe400078ec0ff */
[----:B------:R-:W-:Y:S02]  /*c9fb0*/  LOP3.LUT R22, R22, 0xffff, RZ, 0xc0, !PT ;  /* 0x0000ffff16167812 */ /* 0x000fe400078ec0ff */
[----:B------:R-:W-:Y:S02]  /*c9fc0*/  PRMT R26, R21, 0x3340, R0 ;  /* 0x00003340151a7816 */ /* 0x000fe40000000000 */
[----:B------:R-:W-:-:S03]  /*c9fd0*/  PRMT R21, R24, 0x3340, R22 ;  /* 0x0000334018157816 */ /* 0x000fc60000000016 */
[----:B------:R0:W-:Y:S01]  /*c9fe0*/  STL [R1+0xd0], R26 ;  /* 0x0000d01a01007387 */ /* 0x0001e20000100800 */
[----:B----4-:R-:W-:Y:S01]  /*c9ff0*/  LOP3.LUT R25, R30, 0xffff, RZ, 0xc0, !PT ;  /* 0x0000ffff1e197812 */ /* 0x010fe200078ec0ff */
[----:B------:R-:W-:Y:S01]  /*ca000*/  VIADD R20, R20, UR6 ;  /* 0x0000000614147c36 */ /* 0x000fe20008000000 */
[----:B------:R-:W-:Y:S01]  /*ca010*/  SHF.R.U32.HI R23, RZ, 0x8, R35 ;  /* 0x00000008ff177819 */ /* 0x000fe20000011623 */
[----:B------:R1:W-:Y:S01]  /*ca020*/  STL [R1+0x6a4], R21 ;  /* 0x0006a41501007387 */ /* 0x0003e20000100800 */
[----:B------:R-:W-:Y:S01]  /*ca030*/  LOP3.LUT R39, R39, 0xffff, RZ, 0xc0, !PT ;  /* 0x0000ffff27277812 */ /* 0x000fe200078ec0ff */
[----:B------:R-:W-:Y:S01]  /*ca040*/  ULDC UR6, c[0x0][0x248] ;  /* 0x0000920000067ab9 */ /* 0x000fe20000000800 */
[----:B0-----:R-:W-:Y:S02]  /*ca050*/  LOP3.LUT R26, R33, 0xffff, RZ, 0xc0, !PT ;  /* 0x0000ffff211a7812 */ /* 0x001fe400078ec0ff */
[----:B-1----:R-:W-:Y:S02]  /*ca060*/  PRMT R21, R25, 0x3340, R0 ;  /* 0x0000334019157816 */ /* 0x002fe40000000000 */
[----:B------:R-:W-:-:S04]  /*ca070*/  LOP3.LUT R24, R41, 0xffff, RZ, 0xc0, !PT ;  /* 0x0000ffff29187812 */ /* 0x000fc800078ec0ff */
[----:B------:R-:W-:Y:S02]  /*ca080*/  PRMT R22, R26, 0x3340, R24 ;  /* 0x000033401a167816 */ /* 0x000fe40000000018 */
[----:B------:R-:W-:Y:S02]  /*ca090*/  IADD3 R30, P1, R20, R0, RZ ;  /* 0x00000000141e7210 */ /* 0x000fe40007f3e0ff */
[----:B------:R-:W-:Y:S02]  /*ca0a0*/  PRMT R22, R22, 0x5410, R21 ;  /* 0x0000541016167816 */ /* 0x000fe40000000015 */
[----:B------:R-:W-:-:S05]  /*ca0b0*/  SHF.R.S32.HI R21, RZ, 0x1f, R20 ;  /* 0x0000001fff157819 */ /* 0x000fca0000011414 */
[----:B------:R-:W-:Y:S01]  /*ca0c0*/  IMAD.X R31, R21, 0x1, R2, P1 ;  /* 0x00000001151f7824 */ /* 0x000fe200008e0602 */
[----:B------:R-:W-:Y:S04]  /*ca0d0*/  STL [R1+0x53e0], R22 ;  /* 0x0053e01601007387 */ /* 0x000fe80000100800 */
[----:B------:R-:W4:Y:S04]  /*ca0e0*/  LDL.LU R32, [R1+0x4cec] ;  /* 0x004cec0001207983 */ /* 0x000f280000300800 */
[----:B------:R0:W-:Y:S01]  /*ca0f0*/  STL.64 [R1+0xd78], R30 ;  /* 0x000d781e01007387 */ /* 0x0001e20000100a00 */
[----:B------:R-:W-:-:S02]  /*ca100*/  SHF.R.U32.HI R26, RZ, 0x8, R26 ;  /* 0x00000008ff1a7819 */ /* 0x000fc4000001161a */
[----:B------:R-:W-:Y:S01]  /*ca110*/  SHF.R.U32.HI R24, RZ, 0x8, R24 ;  /* 0x00000008ff187819 */ /* 0x000fe20000011618 */
[----:B0-----:R-:W4:Y:S04]  /*ca120*/  LDL.LU R31, [R1+0x56c] ;  /* 0x00056c00011f7983 */ /* 0x001f280000300800 */
[----:B------:R-:W4:Y:S01]  /*ca130*/  LDL.LU R30, [R1+0x7bc] ;  /* 0x0007bc00011e7983 */ /* 0x000f220000300800 */
[----:B------:R-:W-:Y:S02]  /*ca140*/  SHF.R.U32.HI R22, RZ, 0x8, R25 ;  /* 0x00000008ff167819 */ /* 0x000fe40000011619 */
[----:B------:R-:W-:Y:S02]  /*ca150*/  LOP3.LUT R25, R26, 0xffff, RZ, 0xc0, !PT ;  /* 0x0000ffff1a197812 */ /* 0x000fe400078ec0ff */
[----:B------:R-:W-:-:S02]  /*ca160*/  LOP3.LUT R24, R24, 0xffff, RZ, 0xc0, !PT ;  /* 0x0000ffff18187812 */ /* 0x000fc400078ec0ff */
[----:B------:R-:W-:Y:S02]  /*ca170*/  LOP3.LUT R22, R22, 0xffff, RZ, 0xc0, !PT ;  /* 0x0000ffff16167812 */ /* 0x000fe400078ec0ff */
[----:B------:R-:W-:Y:S02]  /*ca180*/  PRMT R24, R25, 0x3340, R24 ;  /* 0x0000334019187816 */ /* 0x000fe40000000018 */
[----:B------:R-:W-:-:S03]  /*ca190*/  PRMT R22, R22, 0x3340, R0 ;  /* 0x0000334016167816 */ /* 0x000fc60000000000 */
[----:B------:R-:W-:Y:S04]  /*ca1a0*/  STL [R1+0x3ec], R24 ;  /* 0x0003ec1801007387 */ /* 0x000fe80000100800 */
[----:B------:R0:W-:Y:S04]  /*ca1b0*/  STL [R1+0xc8], R22 ;  /* 0x0000c81601007387 */ /* 0x0001e80000100800 */
[----:B------:R-:W4:Y:S04]  /*ca1c0*/  LDL.LU R33, [R1+0x374] ;  /* 0x0003740001217983 */ /* 0x000f280000300800 */
[----:B------:R-:W4:Y:S01]  /*ca1d0*/  LDL.LU R41, [R1+0x34] ;  /* 0x0000340001297983 */ /* 0x000f220000300800 */
[----:B--2---:R-:W-:-:S02]  /*ca1e0*/  LOP3.LUT R26, R40, 0xffff, RZ, 0xc0, !PT ;  /* 0x0000ffff281a7812 */ /* 0x004fc400078ec0ff */
[----:B---3--:R-:W-:-:S04]  /*ca1f0*/  LOP3.LUT R27, R36, 0xffff, RZ, 0xc0, !PT ;  /* 0x0000ffff241b7812 */ /* 0x008fc800078ec0ff */
[----:B0-----:R-:W-:Y:S02]  /*ca200*/  PRMT R22, R27, 0x3340, R0 ;  /* 0x000033401b167816 */ /* 0x001fe40000000000 */
[----:B------:R-:W-:-:S04]  /*ca210*/  LOP3.LUT R25, R37, 0xffff, RZ, 0xc0, !PT ;  /* 0x0000ffff25197812 */ /* 0x000fc800078ec0ff */
[----:B------:R-:W-:-:S04]  /*ca220*/  PRMT R24, R26, 0x3340, R25 ;  /* 0x000033401a187816 */ /* 0x000fc80000000019 */
[----:B------:R-:W-:-:S05]  /*ca230*/  PRMT R22, R24, 0x5410, R22 ;  /* 0x0000541018167816 */ /* 0x000fca0000000016 */
[----:B------:R0:W-:Y:S04]  /*ca240*/  STL [R1+0x53d8], R22 ;  /* 0x0053d81601007387 */ /* 0x0001e80000100800 */
[----:B------:R-:W2:Y:S04]  /*ca250*/  LDL.LU R40, [R1+0xe0] ;  /* 0x0000e00001287983 */ /* 0x000ea80000300800 */
[----:B------:R-:W3:Y:S04]  /*ca260*/  LDL.LU R36, [R1+0x36c] ;  /* 0x00036c0001247983 */ /* 0x000ee80000300800 */
[----:B------:R-:W3:Y:S01]  /*ca270*/  LDL.LU R37, [R1+0xd4] ;  /* 0x0000d40001257983 */ /* 0x000ee20000300800 */
[----:B0-----:R-:W-:-:S02]  /*ca280*/  SHF.R.U32.HI R22, RZ, 0x8, R28 ;  /* 0x00000008ff167819 */ /* 0x001fc4000001161c */
[----:B------:R-:W-:Y:S02]  /*ca290*/  IADD3 R34, P1, R20, R3, RZ ;  /* 0x0000000314227210 */ /* 0x000fe40007f3e0ff */
[----:B------:R-:W-:Y:S02]  /*ca2a0*/  LOP3.LUT R22, R22, 0xffff, RZ, 0xc0, !PT ;  /* 0x0000ffff16167812 */ /* 0x000fe400078ec0ff */
[----:B------:R-:W-:Y:S02]  /*ca2b0*/  SHF.R.U32.HI R26, RZ, 0x8, R26 ;  /* 0x00000008ff1a7819 */ /* 0x000fe4000001161a */
[----:B------:R-:W-:Y:S01]  /*ca2c0*/  SHF.R.U32.HI R24, RZ, 0x8, R25 ;  /* 0x00000008ff187819 */ /* 0x000fe20000011619 */
[----:B------:R-:W-:Y:S01]  /*ca2d0*/  IMAD.X R35, R21, 0x1, R4, P1 ;  /* 0x0000000115237824 */ /* 0x000fe200008e0604 */
[----:B------:R-:W-:Y:S02]  /*ca2e0*/  PRMT R22, R22, 0x3340, R0 ;  /* 0x0000334016167816 */ /* 0x000fe40000000000 */
[----:B------:R-:W-:-:S02]  /*ca2f0*/  LOP3.LUT R25, R26, 0xffff, RZ, 0xc0, !PT ;  /* 0x0000ffff1a197812 */ /* 0x000fc400078ec0ff */
[----:B------:R-:W-:Y:S01]  /*ca300*/  LOP3.LUT R24, R24, 0xffff, RZ, 0xc0, !PT ;  /* 0x0000ffff18187812 */ /* 0x000fe200078ec0ff */
[----:B------:R-:W-:Y:S03]  /*ca310*/  STL.64 [R1+0xd70], R34 ;  /* 0x000d702201007387 */ /* 0x000fe60000100a00 */
[----:B------:R-:W-:Y:S01]  /*ca320*/  PRMT R24, R25, 0x3340, R24 ;  /* 0x0000334019187816 */ /* 0x000fe20000000018 */
[----:B------:R0:W-:Y:S04]  /*ca330*/  STL [R1+0xb8], R22 ;  /* 0x0000b81601007387 */ /* 0x0001e80000100800 */
[----:B------:R1:W-:Y:S01]  /*ca340*/  STL [R1+0x6a0], R24 ;  /* 0x0006a01801007387 */ /* 0x0003e20000100800 */
[----:B----4-:R-:W-:-:S02]  /*ca350*/  LOP3.LUT R26, R32, 0xffff, RZ, 0xc0, !PT ;  /* 0x0000ffff201a7812 */ /* 0x010fc400078ec0ff */
[----:B0-----:R-:W-:Y:S02]  /*ca360*/  LOP3.LUT R22, R31, 0xffff, RZ, 0xc0, !PT ;  /* 0x0000ffff1f167812 */ /* 0x001fe400078ec0ff */
[----:B------:R-:W-:-:S03]  /*ca370*/  LOP3.LUT R25, R30, 0xffff, RZ, 0xc0, !PT ;  /* 0x0000ffff1e197812 */ /* 0x000fc600078ec0ff */
[----:B------:R0:W-:Y:S01]  /*ca380*/  STL [R1+0x5494], R22 ;  /* 0x0054941601007387 */ /* 0x0001e20000100800 */
[----:B-1----:R-:W-:Y:S02]  /*ca390*/  PRMT R24, R26, 0x3340, R25 ;  /* 0x000033401a187816 */ /* 0x002fe40000000019 */
[----:B0-----:R-:W-:-:S04]  /*ca3a0*/  PRMT R22, R22, 0x3340, R0 ;  /* 0x0000334016167816 */ /* 0x001fc80000000000 */
[----:B------:R-:W-:Y:S02]  /*ca3b0*/  PRMT R22, R24, 0x5410, R22 ;  /* 0x0000541018167816 */ /* 0x000fe40000000016 */
[----:B------:R-:W-:-:S03]  /*ca3c0*/  SHF.R.U32.HI R26, RZ, 0x8, R26 ;  /* 0x00000008ff1a7819 */ /* 0x000fc6000001161a */
[----:B------:R0:W-:Y:S01]  /*ca3d0*/  STL [R1+0x53d4], R22 ;  /* 0x0053d41601007387 */ /* 0x0001e20000100800 */
[----:B------:R-:W-:Y:S02]  /*ca3e0*/  SHF.R.U32.HI R24, RZ, 0x8, R25 ;  /* 0x00000008ff187819 */ /* 0x000fe40000011619 */
[----:B------:R-:W-:Y:S02]  /*ca3f0*/  IADD3 R28, P1, R20, R5, RZ ;  /* 0x00000005141c7210 */ /* 0x000fe40007f3e0ff */
[----:B------:R-:W-:Y:S02]  /*ca400*/  LOP3.LUT R25, R26, 0xffff, RZ, 0xc0, !PT ;  /* 0x0000ffff1a197812 */ /* 0x000fe400078ec0ff */
[----:B0-----:R-:W-:Y:S02]  /*ca410*/  SHF.R.U32.HI R22, RZ, 0x8, R27 ;  /* 0x00000008ff167819 */ /* 0x001fe4000001161b */
[----:B------:R-:W-:Y:S02]  /*ca420*/  LOP3.LUT R24, R24, 0xffff, RZ, 0xc0, !PT ;  /* 0x0000ffff18187812 */ /* 0x000fe400078ec0ff */
[----:B------:R-:W-:Y:S01]  /*ca430*/  LOP3.LUT R22, R22, 0xffff, RZ, 0xc0, !PT ;  /* 0x0000ffff16167812 */ /* 0x000fe200078ec0ff */
[----:B------:R-:W-:-:S03]  /*ca440*/  IMAD.X R29, R21, 0x1, R6, P1 ;  /* 0x00000001151d7824 */ /* 0x000fc600008e0606 */
[----:B------:R-:W-:Y:S02]  /*ca450*/  PRMT R26, R22, 0x3340, R0 ;  /* 0x00003340161a7816 */ /* 0x000fe40000000000 */
[----:B------:R-:W-:Y:S01]  /*ca460*/  PRMT R22, R25, 0x3340, R24 ;  /* 0x0000334019167816 */ /* 0x000fe20000000018 */
[----:B------:R0:W-:Y:S01]  /*ca470*/  STL.64 [R1+0xd68], R28 ;  /* 0x000d681c01007387 */ /* 0x0001e20000100a00 */
[----:B------:R-:W-:-:S03]  /*ca480*/  LOP3.LUT R30, R41, 0xffff, RZ, 0xc0, !PT ;  /* 0x0000ffff291e7812 */ /* 0x000fc600078ec0ff */
[----:B------:R-:W-:Y:S04]  /*ca490*/  STL [R1+0xc4], R26 ;  /* 0x0000c41a01007387 */ /* 0x000fe80000100800 */
[----:B------:R1:W-:Y:S01]  /*ca4a0*/  STL [R1+0x4c9c], R22 ;  /* 0x004c9c1601007387 */ /* 0x0003e20000100800 */
[----:B0-----:R-:W-:-:S03]  /*ca4b0*/  LOP3.LUT R29, R51, 0xffff, RZ, 0xc0, !PT ;  /* 0x0000ffff331d7812 */ /* 0x001fc600078ec0ff */
[----:B------:R-:W4:Y:S01]  /*ca4c0*/  LDL.LU R51, [R1+0x5834] ;  /* 0x0058340001337983 */ /* 0x000f220000300800 */
[----:B------:R-:W-:-:S03]  /*ca4d0*/  LOP3.LUT R28, R33, 0xffff, RZ, 0xc0, !PT ;  /* 0x0000ffff211c7812 */ /* 0x000fc600078ec0ff */
[----:B------:R-:W4:Y:S01]  /*ca4e0*/  LDL.LU R41, [R1+0x2d4] ;  /* 0x0002d40001297983 */ /* 0x000f220000300800 */
[----:B-1----:R-:W-:Y:S02]  /*ca4f0*/  PRMT R22, R30, 0x3340, R0 ;  /* 0x000033401e167816 */ /* 0x002fe40000000000 */
[----:B--2---:R-:W-:Y:S02]  /*ca500*/  LOP3.LUT R27, R40, 0xffff, RZ, 0xc0, !PT ;  /* 0x0000ffff281b7812 */ /* 0x004fe400078ec0ff */
[----:B------:R-:W2:Y:S02]  /*ca510*/  LDL.LU R40, [R1+0x94] ;  /* 0x0000940001287983 */ /* 0x000ea40000300800 */
[----:B------:R-:W-:-:S04]  /*ca520*/  PRMT R24, R28, 0x3340, R27 ;  /* 0x000033401c187816 */ /* 0x000fc8000000001b */
[----:B------:R-:W-:Y:S02]  /*ca530*/  PRMT R31, R24, 0x5410, R22 ;  /* 0x00005410181f7816 */ /* 0x000fe40000000016 */
[----:B---3--:R-:W-:Y:S02]  /*ca540*/  LOP3.LUT R26, R36, 0xffff, RZ, 0xc0, !PT ;  /* 0x0000ffff241a7812 */ /* 0x008fe400078ec0ff */
[----:B------:R-:W3:Y:S01]  /*ca550*/  LDL.LU R36, [R1+0x2bc] ;  /* 0x0002bc0001247983 */ /* 0x000ee20000300800 */
[----:B------:R-:W-:-:S03]  /*ca560*/  LOP3.LUT R25, R37, 0xffff, RZ, 0xc0, !PT ;  /* 0x0000ffff25197812 */ /* 0x000fc600078ec0ff */
[----:B------:R-:W-:Y:S04]  /*ca570*/  STL [R1+0x53d0], R31 ;  /* 0x0053d01f01007387 */ /* 0x000fe80000100800 */
[----:B------:R-:W3:Y:S01]  /*ca580*/  LDL.LU R37, [R1+0x90] ;  /* 0x0000900001257983 */ /* 0x000ee20000300800 */
[----:B------:R-:W-:Y:S02]  /*ca590*/  PRMT R22, R29, 0x3340, R0 ;  /* 0x000033401d167816 */ /* 0x000fe40000000000 */
        /* <DEDUP_REMOVED lines=8> */
[----:B------:R-:W-:Y:S02]  /*ca620*/  LOP3.LUT R25, R25, 0xffff, RZ, 0xc0, !PT ;  /* 0x0000ffff19197812 */ /* 0x000fe400078ec0ff */
[----:B0-----:R-:W-:Y:S02]  /*ca630*/  SHF.R.U32.HI R22, RZ, 0x8, R27 ;  /* 0x00000008ff167819 */ /* 0x001fe4000001161b */
[----:B------:R-:W-:Y:S02]  /*ca640*/  LOP3.LUT R24, R24, 0xffff, RZ, 0xc0, !PT ;  /* 0x0000ffff18187812 */ /* 0x000fe400078ec0ff */
[----:B------:R-:W-:Y:S01]  /*ca650*/  LOP3.LUT R22, R22, 0xffff, RZ, 0xc0, !PT ;  /* 0x0000ffff16167812 */ /* 0x000fe200078ec0ff */
[----:B------:R-:W-:Y:S01]  /*ca660*/  IMAD.X R33, R21, 0x1, R8, P1 ;  /* 0x0000000115217824 */ /* 0x000fe200008e0608 */
[----:B------:R-:W-:Y:S02]  /*ca670*/  PRMT R25, R26, 0x3340, R25 ;  /* 0x000033401a197816 */ /* 0x000fe40000000019 */
[----:B------:R-:W-:-:S02]  /*ca680*/  PRMT R22, R24, 0x3340, R22 ;  /* 0x0000334018167816 */ /* 0x000fc40000000016 */
[----:B------:R-:W-:Y:S01]  /*ca690*/  STL.64 [R1+0xd60], R32 ;  /* 0x000d602001007387 */ /* 0x000fe20000100a00 */
[----:B------:R-:W-:-:S03]  /*ca6a0*/  SHF.R.U32.HI R24, RZ, 0x8, R29 ;  /* 0x00000008ff187819 */ /* 0x000fc6000001161d */
[----:B------:R-:W-:Y:S01]  /*ca6b0*/  STL [R1+0x698], R25 ;  /* 0x0006981901007387 */ /* 0x000fe20000100800 */
[----:B------:R-:W-:-:S03]  /*ca6c0*/  IADD3 R26, P1, R20, R9, RZ ;  /* 0x00000009141a7210 */ /* 0x000fc60007f3e0ff */
[----:B------:R0:W-:Y:S01]  /*ca6d0*/  STL [R1+0x1fc], R22 ;  /* 0x0001fc1601007387 */ /* 0x0001e20000100800 */
[----:B------:R-:W-:Y:S01]  /*ca6e0*/  LOP3.LUT R24, R24, 0xffff, RZ, 0xc0, !PT ;  /* 0x0000ffff18187812 */ /* 0x000fe200078ec0ff */
[----:B------:R-:W-:Y:S01]  /*ca6f0*/  IMAD.X R27, R21, 0x1, R10, P1 ;  /* 0x00000001151b7824 */ /* 0x000fe200008e060a */
[----:B0-----:R-:W-:-:S04]  /*ca700*/  SHF.R.U32.HI R22, RZ, 0x8, R30 ;  /* 0x00000008ff167819 */ /* 0x001fc8000001161e */
[----:B------:R-:W-:-:S04]  /*ca710*/  LOP3.LUT R22, R22, 0xffff, RZ, 0xc0, !PT ;  /* 0x0000ffff16167812 */ /* 0x000fc800078ec0ff */
[--C-:B------:R-:W-:Y:S02]  /*ca720*/  PRMT R25, R22, 0x3340, R0.reuse ;  /* 0x0000334016197816 */ /* 0x100fe40000000000 */
[----:B------:R-:W-:Y:S01]  /*ca730*/  PRMT R22, R24, 0x3340, R0 ;  /* 0x0000334018167816 */ /* 0x000fe20000000000 */
[----:B------:R-:W-:Y:S04]  /*ca740*/  STL.64 [R1+0xd58], R26 ;  /* 0x000d581a01007387 */ /* 0x000fe80000100a00 */
[----:B------:R-:W-:Y:S04]  /*ca750*/  STL [R1+0xb4], R25 ;  /* 0x0000b41901007387 */ /* 0x000fe80000100800 */
[----:B------:R0:W-:Y:S04]  /*ca760*/  STL [R1+0xa8], R22 ;  /* 0x0000a81601007387 */ /* 0x0001e80000100800 */
[----:B------:R-:W3:Y:S01]  /*ca770*/  LDL.LU R31, [R1+0x4d08] ;  /* 0x004d0800011f7983 */ /* 0x000ee20000300800 */
[----:B------:R-:W-:-:S02]  /*ca780*/  LOP3.LUT R38, R38, 0xffff, RZ, 0xc0, !PT ;  /* 0x0000ffff26267812 */ /* 0x000fc400078ec0ff */
[----:B0-----:R-:W-:Y:S02]  /*ca790*/  PRMT R22, R39, 0x3340, R0 ;  /* 0x0000334027167816 */ /* 0x001fe40000000000 */
[----:B------:R-:W-:Y:S02]  /*ca7a0*/  IADD3 R32, P1, R20, R11, RZ ;  /* 0x0000000b14207210 */ /* 0x000fe40007f3e0ff */
[----:B----4-:R-:W-:Y:S02]  /*ca7b0*/  LOP3.LUT R28, R41, 0xffff, RZ, 0xc0, !PT ;  /* 0x0000ffff291c7812 */ /* 0x010fe400078ec0ff */
[----:B------:R-:W4:Y:S01]  /*ca7c0*/  LDL.LU R41, [R1+0x5c0] ;  /* 0x0005c00001297983 */ /* 0x000f220000300800 */
[----:B------:R-:W-:Y:S01]  /*ca7d0*/  IMAD.X R33, R21, 0x1, R12, P1 ;  /* 0x0000000115217824 */ /* 0x000fe200008e060c */
[----:B--2---:R-:W-:Y:S02]  /*ca7e0*/  LOP3.LUT R27, R40, 0xffff, RZ, 0xc0, !PT ;  /* 0x0000ffff281b7812 */ /* 0x004fe400078ec0ff */
[----:B------:R-:W2:Y:S02]  /*ca7f0*/  LDL.LU R40, [R1+0x1f4c] ;  /* 0x001f4c0001287983 */ /* 0x000ea40000300800 */
[----:B------:R-:W-:-:S02]  /*ca800*/  PRMT R24, R28, 0x3340, R27 ;  /* 0x000033401c187816 */ /* 0x000fc4000000001b */
[----:B---3--:R-:W-:Y:S02]  /*ca810*/  LOP3.LUT R26, R36, 0xffff, RZ, 0xc0, !PT ;  /* 0x0000ffff241a7812 */ /* 0x008fe400078ec0ff */
[----:B------:R-:W-:Y:S02]  /*ca820*/  PRMT R29, R24, 0x5410, R22 ;  /* 0x00005410181d7816 */ /* 0x000fe40000000016 */
[----:B------:R-:W-:Y:S02]  /*ca830*/  PRMT R22, R38, 0x3340, R0 ;  /* 0x0000334026167816 */ /* 0x000fe40000000000 */
[----:B------:R-:W-:-:S04]  /*ca840*/  LOP3.LUT R25, R37, 0xffff, RZ, 0xc0, !PT ;  /* 0x0000ffff25197812 */ /* 0x000fc800078ec0ff */
[----:B------:R-:W-:-:S04]  /*ca850*/  PRMT R24, R26, 0x3340, R25 ;  /* 0x000033401a187816 */ /* 0x000fc80000000019 */
[----:B------:R-:W-:Y:S01]  /*ca860*/  PRMT R22, R24, 0x5410, R22 ;  /* 0x0000541018167816 */ /* 0x000fe20000000016 */
[----:B------:R-:W-:Y:S04]  /*ca870*/  STL [R1+0x53c8], R29 ;  /* 0x0053c81d01007387 */ /* 0x000fe80000100800 */
[----:B------:R-:W-:Y:S04]  /*ca880*/  STL [R1+0x53c4], R22 ;  /* 0x0053c41601007387 */ /* 0x000fe80000100800 */
[----:B------:R0:W-:Y:S04]  /*ca890*/  STL.64 [R1+0xd48], R32 ;  /* 0x000d482001007387 */ /* 0x0001e80000100a00 */
[----:B0-----:R-:W3:Y:S04]  /*ca8a0*/  LDL.LU R33, [R1+0x4d10] ;  /* 0x004d100001217983 */ /* 0x001ee80000300800 */
[----:B------:R-:W3:Y:S04]  /*ca8b0*/  LDL.LU R36, [R1+0x5c4] ;  /* 0x0005c40001247983 */ /* 0x000ee80000300800 */
[----:B------:R-:W3:Y:S01]  /*ca8c0*/  LDL.LU R37, [R1+0x1f58] ;  /* 0x001f580001257983 */ /* 0x000ee20000300800 */
[----:B------:R-:W-:-:S02]  /*ca8d0*/  SHF.R.U32.HI R28, RZ, 0x8, R28 ;  /* 0x00000008ff1c7819 */ /* 0x000fc4000001161c */
[----:B------:R-:W-:Y:S02]  /*ca8e0*/  SHF.R.U32.HI R24, RZ, 0x8, R27 ;  /* 0x00000008ff187819 */ /* 0x000fe4000001161b */
[----:B------:R-:W-:Y:S02]  /*ca8f0*/  SHF.R.U32.HI R26, RZ, 0x8, R26 ;  /* 0x00000008ff1a7819 */ /* 0x000fe4000001161a */
[----:B------:R-:W-:Y:S02]  /*ca900*/  SHF.R.U32.HI R22, RZ, 0x8, R25 ;  /* 0x00000008ff167819 */ /* 0x000fe40000011619 */
[----:B------:R-:W-:Y:S02]  /*ca910*/  LOP3.LUT R25, R28, 0xffff, RZ, 0xc0, !PT ;  /* 0x0000ffff1c197812 */ /* 0x000fe400078ec0ff */
[----:B------:R-:W-:Y:S02]  /*ca920*/  LOP3.LUT R24, R24, 0xffff, RZ, 0xc0, !PT ;  /* 0x0000ffff18187812 */ /* 0x000fe400078ec0ff */
[----:B------:R-:W-:-:S02]  /*ca930*/  LOP3.LUT R26, R26, 0xffff, RZ, 0xc0, !PT ;  /* 0x0000ffff1a1a7812 */ /* 0x000fc400078ec0ff */
[----:B------:R-:W-:Y:S02]  /*ca940*/  LOP3.LUT R22, R22, 0xffff, RZ, 0xc0, !PT ;  /* 0x0000ffff16167812 */ /* 0x000fe400078ec0ff */
[----:B------:R-:W-:Y:S02]  /*ca950*/  PRMT R27, R25, 0x3340, R24 ;  /* 0x00003340191b7816 */ /* 0x000fe40000000018 */
[----:B------:R-:W-:Y:S02]  /*ca960*/  PRMT R22, R26, 0x3340, R22 ;  /* 0x000033401a167816 */ /* 0x000fe40000000016 */
[----:B------:R-:W-:Y:S01]  /*ca970*/  IADD3 R24, P1, R20, R13, RZ ;  /* 0x0000000d14187210 */ /* 0x000fe20007f3e0ff */
[----:B------:R-:W-:Y:S04]  /*ca980*/  STL [R1+0x690], R27 ;  /* 0x0006901b01007387 */ /* 0x000fe80000100800 */
[----:B------:R0:W-:Y:S01]  /*ca990*/  STL [R1+0x3c0], R22 ;  /* 0x0003c01601007387 */ /* 0x0001e20000100800 */
[----:B------:R-:W-:Y:S01]  /*ca9a0*/  IMAD.X R25, R21, 0x1, R15, P1 ;  /* 0x0000000115197824 */ /* 0x000fe200008e060f */
[----:B0-----:R-:W-:-:S04]  /*ca9b0*/  SHF.R.U32.HI R22, RZ, 0x8, R38 ;  /* 0x00000008ff167819 */ /* 0x001fc80000011626 */
[----:B------:R-:W-:Y:S01]  /*ca9c0*/  LOP3.LUT R22, R22, 0xffff, RZ, 0xc0, !PT ;  /* 0x0000ffff16167812 */ /* 0x000fe200078ec0ff */
[----:B------:R-:W-:Y:S01]  /*ca9d0*/  STL.64 [R1+0xd40], R24 ;  /* 0x000d401801007387 */ /* 0x000fe20000100a00 */
[----:B------:R-:W-:Y:S02]  /*ca9e0*/  LOP3.LUT R26, R31, 0xffff, RZ, 0xc0, !PT ;  /* 0x0000ffff1f1a7812 */ /* 0x000fe400078ec0ff */
[----:B------:R-:W-:Y:S02]  /*ca9f0*/  PRMT R22, R22, 0x3340, R0 ;  /* 0x0000334016167816 */ /* 0x000fe40000000000 */
[----:B------:R-:W-:-:S03]  /*caa00*/  IADD3 R28, P1, R20, R14, RZ ;  /* 0x0000000e141c7210 */ /* 0x000fc60007f3e0ff */
[----:B------:R0:W-:Y:S02]  /*caa10*/  STL [R1+0xc0], R22 ;  /* 0x0000c01601007387 */ /* 0x0001e40000100800 */
[----:B------:R-:W-:Y:S01]  /*caa20*/  IMAD.X R29, R21, 0x1, R16, P1 ;  /* 0x00000001151d7824 */ /* 0x000fe200008e0610 */
[----:B------:R-:W-:Y:S02]  /*caa30*/  SHF.R.U32.HI R21, RZ, 0x8, R39 ;  /* 0x00000008ff157819 */ /* 0x000fe40000011627 */
[----:B----4-:R-:W-:-:S04]  /*caa40*/  LOP3.LUT R27, R41, 0xffff, RZ, 0xc0, !PT ;  /* 0x0000ffff291b7812 */ /* 0x010fc800078ec0ff */
[----:B0-----:R-:W-:Y:S02]  /*caa50*/  PRMT R22, R27, 0x3340, R0 ;  /* 0x000033401b167816 */ /* 0x001fe40000000000 */
[----:B------:R-:W-:Y:S02]  /*caa60*/  LOP3.LUT R21, R21, 0xffff, RZ, 0xc0, !PT ;  /* 0x0000ffff15157812 */ /* 0x000fe400078ec0ff */
[----:B--2---:R-:W-:-:S04]  /*caa70*/  LOP3.LUT R25, R40, 0xffff, RZ, 0xc0, !PT ;  /* 0x0000ffff28197812 */ /* 0x004fc800078ec0ff */
[----:B------:R-:W-:-:S04]  /*caa80*/  PRMT R24, R26, 0x3340, R25 ;  /* 0x000033401a187816 */ /* 0x000fc80000000019 */
[----:B------:R-:W-:Y:S02]  /*caa90*/  PRMT R22, R24, 0x5410, R22 ;  /* 0x0000541018167816 */ /* 0x000fe40000000016 */
[----:B------:R-:W-:-:S03]  /*caaa0*/  SHF.R.U32.HI R24, RZ, 0x8, R26 ;  /* 0x00000008ff187819 */ /* 0x000fc6000001161a */
[----:B------:R0:W-:Y:S01]  /*caab0*/  STL [R1+0x53c0], R22 ;  /* 0x0053c01601007387 */ /* 0x0001e20000100800 */
[----:B------:R-:W-:Y:S02]  /*caac0*/  LOP3.LUT R24, R24, 0xffff, RZ, 0xc0, !PT ;  /* 0x0000ffff18187812 */ /* 0x000fe400078ec0ff */
[----:B0-----:R-:W-:Y:S02]  /*caad0*/  SHF.R.U32.HI R22, RZ, 0x8, R25 ;  /* 0x00000008ff167819 */ /* 0x001fe40000011619 */
[----:B------:R-:W-:Y:S02]  /*caae0*/  PRMT R25, R21, 0x3340, R0 ;  /* 0x0000334015197816 */ /* 0x000fe40000000000 */
[----:B------:R-:W-:Y:S01]  /*caaf0*/  LOP3.LUT R22, R22, 0xffff, RZ, 0xc0, !PT ;  /* 0x0000ffff16167812 */ /* 0x000fe200078ec0ff */
[----:B------:R-:W-:Y:S03]  /*cab00*/  STL.64 [R1+0xd50], R28 ;  /* 0x000d501c01007387 */ /* 0x000fe60000100a00 */
[----:B------:R-:W-:Y:S01]  /*cab10*/  PRMT R21, R24, 0x3340, R22 ;  /* 0x0000334018157816 */ /* 0x000fe20000000016 */
[----:B------:R-:W2:Y:S04]  /*cab20*/  LDL.LU R34, [R1+0x4cf8] ;  /* 0x004cf80001227983 */ /* 0x000ea80000300800 */
[----:B------:R3:W-:Y:S04]  /*cab30*/  STL [R1+0xa4], R25 ;  /* 0x0000a41901007387 */ /* 0x0007e80000100800 */
[----:B------:R-:W4:Y:S04]  /*cab40*/  LDL.LU R41, [R1+0x580] ;  /* 0x0005800001297983 */ /* 0x000f280000300800 */
[----:B------:R0:W-:Y:S04]  /*cab50*/  STL [R1+0x694], R21 ;  /* 0x0006941501007387 */ /* 0x0001e80000100800 */
[----:B------:R-:W4:Y:S01]  /*cab60*/  LDL.LU R40, [R1+0x1d68] ;  /* 0x001d680001287983 */ /* 0x000f220000300800 */
[----:B---3--:R-:W-:-:S02]  /*cab70*/  LOP3.LUT R25, R33, 0xffff, RZ, 0xc0, !PT ;  /* 0x0000ffff21197812 */ /* 0x008fc400078ec0ff */
[----:B------:R-:W-:Y:S02]  /*cab80*/  LOP3.LUT R26, R36, 0xffff, RZ, 0xc0, !PT ;  /* 0x0000ffff241a7812 */ /* 0x000fe400078ec0ff */
[----:B------:R-:W-:Y:S02]  /*cab90*/  LOP3.LUT R24, R37, 0xffff, RZ, 0xc0, !PT ;  /* 0x0000ffff25187812 */ /* 0x000fe400078ec0ff */
[----:B0-----:R-:W-:Y:S02]  /*caba0*/  PRMT R21, R26, 0x3340, R0 ;  /* 0x000033401a157816 */ /* 0x001fe40000000000 */
[----:B------:R-:W-:-:S04]  /*cabb0*/  PRMT R22, R25, 0x3340, R24 ;  /* 0x0000334019167816 */ /* 0x000fc80000000018 */
[----:B------:R-:W-:Y:S02]  /*cabc0*/  PRMT R28, R22, 0x5410, R21 ;  /* 0x00005410161c7816 */ /* 0x000fe40000000015 */
[----:B------:R-:W-:Y:S02]  /*cabd0*/  SHF.R.U32.HI R22, RZ, 0x8, R25 ;  /* 0x00000008ff167819 */ /* 0x000fe40000011619 */
[----:B------:R-:W-:Y:S02]  /*cabe0*/  SHF.R.U32.HI R21, RZ, 0x8, R24 ;  /* 0x00000008ff157819 */ /* 0x000fe40000011618 */
[----:B------:R-:W-:Y:S02]  /*cabf0*/  LOP3.LUT R22, R22, 0xffff, RZ, 0xc0, !PT ;  /* 0x0000ffff16167812 */ /* 0x000fe400078ec0ff */
[----:B------:R-:W-:Y:S01]  /*cac00*/  LOP3.LUT R21, R21, 0xffff, RZ, 0xc0, !PT ;  /* 0x0000ffff15157812 */ /* 0x000fe200078ec0ff */
[----:B------:R-:W-:Y:S03]  /*cac10*/  STL [R1+0x4d08], R28 ;  /* 0x004d081c01007387 */ /* 0x000fe60000100800 */
[----:B------:R-:W-:Y:S01]  /*cac20*/  PRMT R21, R22, 0x3340, R21 ;  /* 0x0000334016157816 */ /* 0x000fe20000000015 */
[----:B------:R-:W3:Y:S04]  /*cac30*/  LDL.LU R35, [R1+0x468] ;  /* 0x0004680001237983 */ /* 0x000ee80000300800 */
[----:B------:R-:W3:Y:S04]  /*cac40*/  LDL.LU R32, [R1+0x4c] ;  /* 0x00004c0001207983 */ /* 0x000ee80000300800 */
[----:B------:R0:W-:Y:S04]  /*cac50*/  STL [R1+0x3a8], R21 ;  /* 0x0003a81501007387 */ /* 0x0001e80000100800 */
[----:B------:R-:W3:Y:S04]  /*cac60*/  LDL.LU R31, [R1+0x248] ;  /* 0x00024800011f7983 */ /* 0x000ee80000300800 */
[----:B------:R-:W3:Y:S04]  /*cac70*/  LDL.LU R33, [R1+0x4d00] ;  /* 0x004d000001217983 */ /* 0x000ee80000300800 */
[----:B------:R-:W3:Y:S04]  /*cac80*/  LDL.LU R36, [R1+0x584] ;  /* 0x0005840001247983 */ /* 0x000ee80000300800 */
[----:B------:R-:W3:Y:S01]  /*cac90*/  LDL.LU R37, [R1+0x1d58] ;  /* 0x001d580001257983 */ /* 0x000ee20000300800 */
[----:B------:R-:W-:Y:S01]  /*caca0*/  VIADD R20, R20, UR6 ;  /* 0x0000000614147c36 */ /* 0x000fe20008000000 */
[----:B------:R-:W-:Y:S01]  /*cacb0*/  SHF.R.U32.HI R22, RZ, 0x8, R26 ;  /* 0x00000008ff167819 */ /* 0x000fe2000001161a */
[----:B------:R-:W-:-:S03]  /*cacc0*/  ULDC UR6, c[0x0][0x248] ;  /* 0x0000920000067ab9 */ /* 0x000fc60000000800 */
[----:B0-----:R-:W-:Y:S02]  /*cacd0*/  SHF.R.S32.HI R21, RZ, 0x1f, R20 ;  /* 0x0000001fff157819 */ /* 0x001fe40000011414 */
[----:B------:R-:W-:-:S05]  /*cace0*/  IADD3 R24, P1, R20, R0, RZ ;  /* 0x0000000014187210 */ /* 0x000fca0007f3e0ff */
[----:B------:R-:W-:Y:S01]  /*cacf0*/  IMAD.X R25, R21, 0x1, R2, P1 ;  /* 0x0000000115197824 */ /* 0x000fe200008e0602 */
[----:B------:R-:W-:-:S04]  /*cad00*/  LOP3.LUT R22, R22, 0xffff, RZ, 0xc0, !PT ;  /* 0x0000ffff16167812 */ /* 0x000fc800078ec0ff */
[----:B------:R0:W-:Y:S02]  /*cad10*/  STL.64 [R1+0xd38], R24 ;  /* 0x000d381801007387 */ /* 0x0001e40000100a00 */
[----:B0-----:R-:W-:Y:S02]  /*cad20*/  SHF.R.U32.HI R24, RZ, 0x8, R27 ;  /* 0x00000008ff187819 */ /* 0x001fe4000001161b */
[----:B------:R-:W-:Y:S02]  /*cad30*/  PRMT R25, R22, 0x3340, R0 ;  /* 0x0000334016197816 */ /* 0x000fe40000000000 */
[----:B------:R-:W-:-:S03]  /*cad40*/  LOP3.LUT R24, R24, 0xffff, RZ, 0xc0, !PT ;  /* 0x0000ffff18187812 */ /* 0x000fc600078ec0ff */
[----:B------:R-:W-:Y:S01]  /*cad50*/  STL [R1+0xe8], R25 ;  /* 0x0000e81901007387 */ /* 0x000fe20000100800 */
[----:B------:R-:W-:-:S05]  /*cad60*/  PRMT R22, R24, 0x3340, R0 ;  /* 0x0000334018167816 */ /* 0x000fca0000000000 */
[----:B------:R0:W-:Y:S01]  /*cad70*/  STL [R1+0xe0], R22 ;  /* 0x0000e01601007387 */ /* 0x0001e20000100800 */
[----:B------:R-:W-:-:S05]  /*cad80*/  IADD3 R28, P1, R20, R3, RZ ;  /* 0x00000003141c7210 */ /* 0x000fca0007f3e0ff */
[----:B------:R-:W-:Y:S01]  /*cad90*/  IMAD.X R29, R21, 0x1, R4, P1 ;  /* 0x00000001151d7824 */ /* 0x000fe200008e0604 */
[----:B--2---:R-:W-:Y:S02]  /*cada0*/  LOP3.LUT R27, R34, 0xffff, RZ, 0xc0, !PT ;  /* 0x0000ffff221b7812 */ /* 0x004fe400078ec0ff */
[----:B----4-:R-:W-:-:S04]  /*cadb0*/  LOP3.LUT R26, R41, 0xffff, RZ, 0xc0, !PT ;  /* 0x0000ffff291a7812 */ /* 0x010fc800078ec0ff */
[----:B0-----:R-:W-:Y:S02]  /*cadc0*/  PRMT R22, R26, 0x3340, R0 ;  /* 0x000033401a167816 */ /* 0x001fe40000000000 */
[----:B------:R-:W-:-:S04]  /*cadd0*/  LOP3.LUT R25, R40, 0xffff, RZ, 0xc0, !PT ;  /* 0x0000ffff28197812 */ /* 0x000fc800078ec0ff */
[----:B------:R-:W-:-:S04]  /*cade0*/  PRMT R24, R27, 0x3340, R25 ;  /* 0x000033401b187816 */ /* 0x000fc80000000019 */
[----:B------:R-:W-:Y:S02]  /*cadf0*/  PRMT R22, R24, 0x5410, R22 ;  /* 0x0000541018167816 */ /* 0x000fe40000000016 */
[----:B------:R-:W-:-:S03]  /*cae00*/  SHF.R.U32.HI R27, RZ, 0x8, R27 ;  /* 0x00000008ff1b7819 */ /* 0x000fc6000001161b */
[----:B------:R0:W-:Y:S01]  /*cae10*/  STL [R1+0x4d04], R22 ;  /* 0x004d041601007387 */ /* 0x0001e20000100800 */
[----:B------:R-:W-:-:S03]  /*cae20*/  SHF.R.U32.HI R24, RZ, 0x8, R25 ;  /* 0x00000008ff187819 */ /* 0x000fc60000011619 */
[----:B------:R-:W2:Y:S04]  /*cae30*/  LDL.LU R41, [R1+0x470] ;  /* 0x0004700001297983 */ /* 0x000ea80000300800 */
[----:B------:R-:W4:Y:S01]  /*cae40*/  LDL.LU R40, [R1+0x250] ;  /* 0x0002500001287983 */ /* 0x000f220000300800 */
[----:B0-----:R-:W-:Y:S02]  /*cae50*/  SHF.R.U32.HI R22, RZ, 0x8, R26 ;  /* 0x00000008ff167819 */ /* 0x001fe4000001161a */
[----:B------:R-:W-:Y:S02]  /*cae60*/  LOP3.LUT R25, R27, 0xffff, RZ, 0xc0, !PT ;  /* 0x0000ffff1b197812 */ /* 0x000fe400078ec0ff */
[----:B------:R-:W-:Y:S02]  /*cae70*/  LOP3.LUT R24, R24, 0xffff, RZ, 0xc0, !PT ;  /* 0x0000ffff18187812 */ /* 0x000fe400078ec0ff */
[----:B------:R-:W-:-:S02]  /*cae80*/  LOP3.LUT R22, R22, 0xffff, RZ, 0xc0, !PT ;  /* 0x0000ffff16167812 */ /* 0x000fc400078ec0ff */
[----:B------:R-:W-:Y:S01]  /*cae90*/  PRMT R24, R25, 0x3340, R24 ;  /* 0x0000334019187816 */ /* 0x000fe20000000018 */
[----:B------:R0:W-:Y:S01]  /*caea0*/  STL.64 [R1+0xd30], R28 ;  /* 0x000d301c01007387 */ /* 0x0001e20000100a00 */
[----:B------:R-:W-:-:S03]  /*caeb0*/  PRMT R22, R22, 0x3340, R0 ;  /* 0x0000334016167816 */ /* 0x000fc60000000000 */
[----:B------:R1:W-:Y:S01]  /*caec0*/  STL [R1+0x1f8], R24 ;  /* 0x0001f81801007387 */ /* 0x0003e20000100800 */
[----:B---3--:R-:W-:-:S03]  /*caed0*/  LOP3.LUT R26, R31, 0xffff, RZ, 0xc0, !PT ;  /* 0x0000ffff1f1a7812 */ /* 0x008fc600078ec0ff */
[----:B------:R3:W-:Y:S01]  /*caee0*/  STL [R1+0xd4], R22 ;  /* 0x0000d41601007387 */ /* 0x0007e20000100800 */
[----:B0-----:R-:W-:Y:S02]  /*caef0*/  LOP3.LUT R28, R35, 0xffff, RZ, 0xc0, !PT ;  /* 0x0000ffff231c7812 */ /* 0x001fe400078ec0ff */
[----:B------:R-:W-:Y:S02]  /*caf00*/  LOP3.LUT R29, R32, 0xffff, RZ, 0xc0, !PT ;  /* 0x0000ffff201d7812 */ /* 0x000fe400078ec0ff */
[----:B-1----:R-:W-:Y:S02]  /*caf10*/  PRMT R24, R28, 0x3340, R26 ;  /* 0x000033401c187816 */ /* 0x002fe4000000001a */
[----:B---3--:R-:W-:Y:S02]  /*caf20*/  PRMT R22, R29, 0x3340, R0 ;  /* 0x000033401d167816 */ /* 0x008fe40000000000 */
[----:B------:R-:W-:Y:S02]  /*caf30*/  LOP3.LUT R27, R33, 0xffff, RZ, 0xc0, !PT ;  /* 0x0000ffff211b7812 */ /* 0x000fe400078ec0ff */
[----:B------:R-:W-:-:S02]  /*caf40*/  LOP3.LUT R30, R36, 0xffff, RZ, 0xc0, !PT ;  /* 0x0000ffff241e7812 */ /* 0x000fc400078ec0ff */
[----:B------:R-:W-:Y:S02]  /*caf50*/  LOP3.LUT R25, R37, 0xffff, RZ, 0xc0, !PT ;  /* 0x0000ffff25197812 */ /* 0x000fe400078ec0ff */
[----:B------:R-:W-:Y:S02]  /*caf60*/  PRMT R31, R24, 0x5410, R22 ;  /* 0x00005410181f7816 */ /* 0x000fe40000000016 */
[----:B------:R-:W-:Y:S02]  /*caf70*/  PRMT R22, R30, 0x3340, R0 ;  /* 0x000033401e167816 */ /* 0x000fe40000000000 */
[----:B------:R-:W-:Y:S01]  /*caf80*/  PRMT R24, R27, 0x3340, R25 ;  /* 0x000033401b187816 */ /* 0x000fe20000000019 */
[----:B------:R-:W-:Y:S03]  /*caf90*/  STL [R1+0x5490], R30 ;  /* 0x0054901e01007387 */ /* 0x000fe60000100800 */
[----:B------:R-:W-:Y:S01]  /*cafa0*/  PRMT R22, R24, 0x5410, R22 ;  /* 0x0000541018167816 */ /* 0x000fe20000000016 */
[----:B------:R-:W-:Y:S04]  /*cafb0*/  STL [R1+0x4cf4], R31 ;  /* 0x004cf41f01007387 */ /* 0x000fe80000100800 */
[----:B------:R-:W3:Y:S04]  /*cafc0*/  LDL.LU R36, [R1+0x2fc] ;  /* 0x0002fc0001247983 */ /* 0x000ee80000300800 */
        /* <DEDUP_REMOVED lines=16> */
[----:B------:R-:W-:Y:S04]  /*cb0d0*/  STL [R1+0x4c98], R25 ;  /* 0x004c981901007387 */ /* 0x000fe80000100800 */
[----:B------:R0:W-:Y:S04]  /*cb0e0*/  STL [R1+0x688], R22 ;  /* 0x0006881601007387 */ /* 0x0001e80000100800 */
[----:B------:R-:W3:Y:S01]  /*cb0f0*/  LDL.LU R51, [R1+0x5830] ;  /* 0x0058300001337983 */ /* 0x000ee20000300800 */
[----:B0-----:R-:W-:Y:S02]  /*cb100*/  PRMT R22, R27, 0x3340, R0 ;  /* 0x000033401b167816 */ /* 0x001fe40000000000 */
[----:B------:R-:W-:-:S05]  /*cb110*/  IADD3 R30, P1, R20, R7, RZ ;  /* 0x00000007141e7210 */ /* 0x000fca0007f3e0ff */
[----:B------:R-:W-:Y:S01]  /*cb120*/  IMAD.X R31, R21, 0x1, R8, P1 ;  /* 0x00000001151f7824 */ /* 0x000fe200008e0608 */
[----:B------:R-:W-:Y:S02]  /*cb130*/  LOP3.LUT R42, R42, 0xffff, RZ, 0xc0, !PT ;  /* 0x0000ffff2a2a7812 */ /* 0x000fe400078ec0ff */
[----:B--2---:R-:W-:Y:S02]  /*cb140*/  LOP3.LUT R26, R41, 0xffff, RZ, 0xc0, !PT ;  /* 0x0000ffff291a7812 */ /* 0x004fe400078ec0ff */
[----:B------:R-:W2:Y:S01]  /*cb150*/  LDL.LU R41, [R1+0x300] ;  /* 0x0003000001297983 */ /* 0x000ea20000300800 */
[----:B----4-:R-:W-:-:S03]  /*cb160*/  LOP3.LUT R25, R40, 0xffff, RZ, 0xc0, !PT ;  /* 0x0000ffff28197812 */ /* 0x010fc600078ec0ff */
[----:B------:R-:W4:Y:S01]  /*cb170*/  LDL.LU R40, [R1+0x1a0] ;  /* 0x0001a00001287983 */ /* 0x000f220000300800 */
        /* <DEDUP_REMOVED lines=11> */
[----:B------:R-:W-:Y:S04]  /*cb230*/  STL.64 [R1+0xd28], R30 ;  /* 0x000d281e01007387 */ /* 0x000fe80000100a00 */
[----:B------:R-:W-:Y:S04]  /*cb240*/  STL [R1+0xb0], R28 ;  /* 0x0000b01c01007387 */ /* 0x000fe80000100800 */
[----:B------:R0:W-:Y:S01]  /*cb250*/  STL [R1+0x684], R22 ;  /* 0x0006841601007387 */ /* 0x0001e20000100800 */
[----:B---3--:R-:W-:-:S02]  /*cb260*/  LOP3.LUT R26, R36, 0xffff, RZ, 0xc0, !PT ;  /* 0x0000ffff241a7812 */ /* 0x008fc400078ec0ff */
[----:B0-----:R-:W-:Y:S02]  /*cb270*/  PRMT R22, R42, 0x3340, R0 ;  /* 0x000033402a167816 */ /* 0x001fe40000000000 */
[----:B------:R-:W-:-:S04]  /*cb280*/  LOP3.LUT R25, R37, 0xffff, RZ, 0xc0, !PT ;  /* 0x0000ffff25197812 */ /* 0x000fc800078ec0ff */
[----:B------:R-:W-:-:S04]  /*cb290*/  PRMT R24, R26, 0x3340, R25 ;  /* 0x000033401a187816 */ /* 0x000fc80000000019 */
[----:B------:R-:W-:-:S05]  /*cb2a0*/  PRMT R22, R24, 0x5410, R22 ;  /* 0x0000541018167816 */ /* 0x000fca0000000016 */
[----:B------:R0:W-:Y:S04]  /*cb2b0*/  STL [R1+0x4cec], R22 ;  /* 0x004cec1601007387 */ /* 0x0001e80000100800 */
[----:B------:R-:W3:Y:S04]  /*cb2c0*/  LDL.LU R36, [R1+0x4d18] ;  /* 0x004d180001247983 */ /* 0x000ee80000300800 */
[----:B------:R-:W3:Y:S01]  /*cb2d0*/  LDL.LU R37, [R1+0x5d0] ;  /* 0x0005d00001257983 */ /* 0x000ee20000300800 */
[----:B------:R-:W-:Y:S02]  /*cb2e0*/  IADD3 R28, P1, R20, R9, RZ ;  /* 0x00000009141c7210 */ /* 0x000fe40007f3e0ff */
[----:B0-----:R-:W-:-:S03]  /*cb2f0*/  SHF.R.U32.HI R22, RZ, 0x8, R27 ;  /* 0x00000008ff167819 */ /* 0x001fc6000001161b */
[----:B------:R-:W-:Y:S01]  /*cb300*/  IMAD.X R29, R21, 0x1, R10, P1 ;  /* 0x00000001151d7824 */ /* 0x000fe200008e060a */
[----:B------:R-:W-:Y:S02]  /*cb310*/  SHF.R.U32.HI R26, RZ, 0x8, R26 ;  /* 0x00000008ff1a7819 */ /* 0x000fe4000001161a */
[----:B------:R-:W-:Y:S02]  /*cb320*/  SHF.R.U32.HI R24, RZ, 0x8, R25 ;  /* 0x00000008ff187819 */ /* 0x000fe40000011619 */
[----:B------:R-:W-:Y:S01]  /*cb330*/  LOP3.LUT R22, R22, 0xffff, RZ, 0xc0, !PT ;  /* 0x0000ffff16167812 */ /* 0x000fe200078ec0ff */
[----:B------:R-:W-:Y:S01]  /*cb340*/  STL.64 [R1+0xd20], R28 ;  /* 0x000d201c01007387 */ /* 0x000fe20000100a00 */
[----:B------:R-:W-:-:S03]  /*cb350*/  LOP3.LUT R25, R26, 0xffff, RZ, 0xc0, !PT ;  /* 0x0000ffff1a197812 */ /* 0x000fc600078ec0ff */
[----:B------:R-:W3:Y:S01]  /*cb360*/  LDL.LU R32, [R1+0x1f68] ;  /* 0x001f680001207983 */ /* 0x000ee20000300800 */
[----:B------:R-:W-:Y:S02]  /*cb370*/  LOP3.LUT R24, R24, 0xffff, RZ, 0xc0, !PT ;  /* 0x0000ffff18187812 */ /* 0x000fe400078ec0ff */
[----:B------:R-:W-:Y:S02]  /*cb380*/  PRMT R26, R22, 0x3340, R0 ;  /* 0x00003340161a7816 */ /* 0x000fe40000000000 */
[----:B------:R-:W-:Y:S02]  /*cb390*/  PRMT R22, R25, 0x3340, R24 ;  /* 0x0000334019167816 */ /* 0x000fe40000000018 */
[----:B------:R-:W-:Y:S01]  /*cb3a0*/  LOP3.LUT R43, R43, 0xffff, RZ, 0xc0, !PT ;  /* 0x0000ffff2b2b7812 */ /* 0x000fe200078ec0ff */
[----:B------:R-:W-:Y:S04]  /*cb3b0*/  STL [R1+0xa0], R26 ;  /* 0x0000a01a01007387 */ /* 0x000fe80000100800 */
[----:B------:R0:W-:Y:S02]  /*cb3c0*/  STL [R1+0x680], R22 ;  /* 0x0006801601007387 */ /* 0x0001e40000100800 */
[----:B0-----:R-:W-:-:S02]  /*cb3d0*/  PRMT R22, R43, 0x3340, R0 ;  /* 0x000033402b167816 */ /* 0x001fc40000000000 */
[----:B------:R-:W-:-:S05]  /*cb3e0*/  IADD3 R28, P1, R20, R11, RZ ;  /* 0x0000000b141c7210 */ /* 0x000fca0007f3e0ff */
[----:B------:R-:W-:Y:S01]  /*cb3f0*/  IMAD.X R29, R21, 0x1, R12, P1 ;  /* 0x00000001151d7824 */ /* 0x000fe200008e060c */
[----:B--2---:R-:W-:Y:S02]  /*cb400*/  LOP3.LUT R26, R41, 0xffff, RZ, 0xc0, !PT ;  /* 0x0000ffff291a7812 */ /* 0x004fe400078ec0ff */
[----:B----4-:R-:W-:-:S04]  /*cb410*/  LOP3.LUT R25, R40, 0xffff, RZ, 0xc0, !PT ;  /* 0x0000ffff28197812 */ /* 0x010fc800078ec0ff */
[----:B------:R-:W-:-:S04]  /*cb420*/  PRMT R24, R26, 0x3340, R25 ;  /* 0x000033401a187816 */ /* 0x000fc80000000019 */
[----:B------:R-:W-:Y:S02]  /*cb430*/  PRMT R22, R24, 0x5410, R22 ;  /* 0x0000541018167816 */ /* 0x000fe40000000016 */
[----:B------:R-:W-:Y:S02]  /*cb440*/  SHF.R.U32.HI R26, RZ, 0x8, R26 ;  /* 0x00000008ff1a7819 */ /* 0x000fe4000001161a */
[----:B------:R-:W-:Y:S01]  /*cb450*/  SHF.R.U32.HI R24, RZ, 0x8, R25 ;  /* 0x00000008ff187819 */ /* 0x000fe20000011619 */
[----:B------:R0:W-:Y:S04]  /*cb460*/  STL [R1+0x4ce8], R22 ;  /* 0x004ce81601007387 */ /* 0x0001e80000100800 */
[----:B------:R-:W2:Y:S01]  /*cb470*/  LDL.LU R31, [R1+0x4d20] ;  /* 0x004d2000011f7983 */ /* 0x000ea20000300800 */
[----:B------:R-:W-:-:S03]  /*cb480*/  LOP3.LUT R25, R26, 0xffff, RZ, 0xc0, !PT ;  /* 0x0000ffff1a197812 */ /* 0x000fc600078ec0ff */
[----:B------:R-:W4:Y:S01]  /*cb490*/  LDL.LU R41, [R1+0x5d4] ;  /* 0x0005d40001297983 */ /* 0x000f220000300800 */
[----:B0-----:R-:W-:-:S03]  /*cb4a0*/  SHF.R.U32.HI R22, RZ, 0x8, R43 ;  /* 0x00000008ff167819 */ /* 0x001fc6000001162b */
[----:B------:R-:W4:Y:S01]  /*cb4b0*/  LDL.LU R40, [R1+0x1f5c] ;  /* 0x001f5c0001287983 */ /* 0x000f220000300800 */
[----:B------:R-:W-:Y:S02]  /*cb4c0*/  LOP3.LUT R24, R24, 0xffff, RZ, 0xc0, !PT ;  /* 0x0000ffff18187812 */ /* 0x000fe400078ec0ff */
[----:B------:R-:W-:Y:S02]  /*cb4d0*/  LOP3.LUT R22, R22, 0xffff, RZ, 0xc0, !PT ;  /* 0x0000ffff16167812 */ /* 0x000fe400078ec0ff */
[----:B------:R-:W-:Y:S02]  /*cb4e0*/  PRMT R26, R25, 0x3340, R24 ;  /* 0x00003340191a7816 */ /* 0x000fe40000000018 */
[----:B------:R-:W-:Y:S01]  /*cb4f0*/  PRMT R22, R22, 0x3340, R0 ;  /* 0x0000334016167816 */ /* 0x000fe20000000000 */
[----:B------:R-:W-:Y:S04]  /*cb500*/  STL.64 [R1+0xd10], R28 ;  /* 0x000d101c01007387 */ /* 0x000fe80000100a00 */
[----:B------:R-:W-:Y:S01]  /*cb510*/  STL [R1+0x1f4], R26 ;  /* 0x0001f41a01007387 */ /* 0x000fe20000100800 */
[----:B------:R-:W-:-:S03]  /*cb520*/  IADD3 R24, P1, R20, R13, RZ ;  /* 0x0000000d14187210 */ /* 0x000fc60007f3e0ff */
[----:B------:R0:W-:Y:S02]  /*cb530*/  STL [R1+0x98], R22 ;  /* 0x0000981601007387 */ /* 0x0001e40000100800 */
[----:B------:R-:W-:Y:S01]  /*cb540*/  IMAD.X R25, R21, 0x1, R15, P1 ;  /* 0x0000000115197824 */ /* 0x000fe200008e060f */
[----:B0-----:R-:W-:-:S04]  /*cb550*/  SHF.R.U32.HI R22, RZ, 0x8, R42 ;  /* 0x00000008ff167819 */ /* 0x001fc8000001162a */
[----:B------:R-:W-:-:S04]  /*cb560*/  LOP3.LUT R22, R22, 0xffff, RZ, 0xc0, !PT ;  /* 0x0000ffff16167812 */ /* 0x000fc800078ec0ff */
[----:B------:R-:W-:Y:S01]  /*cb570*/  PRMT R22, R22, 0x3340, R0 ;  /* 0x0000334016167816 */ /* 0x000fe20000000000 */
[----:B------:R-:W-:Y:S04]  /*cb580*/  STL.64 [R1+0xd08], R24 ;  /* 0x000d081801007387 */ /* 0x000fe80000100a00 */
[----:B------:R0:W-:Y:S04]  /*cb590*/  STL [R1+0x9c], R22 ;  /* 0x00009c1601007387 */ /* 0x0001e80000100800 */
[----:B------:R-:W4:Y:S01]  /*cb5a0*/  LDL.LU R33, [R1+0x590] ;  /* 0x0005900001217983 */ /* 0x000f220000300800 */
[----:B---3--:R-:W-:-:S03]  /*cb5b0*/  LOP3.LUT R26, R36, 0xffff, RZ, 0xc0, !PT ;  /* 0x0000ffff241a7812 */ /* 0x008fc600078ec0ff */
[----:B------:R-:W3:Y:S01]  /*cb5c0*/  LDL.LU R36, [R1+0x4d0c] ;  /* 0x004d0c0001247983 */ /* 0x000ee20000300800 */
[----:B------:R-:W-:-:S03]  /*cb5d0*/  LOP3.LUT R28, R37, 0xffff, RZ, 0xc0, !PT ;  /* 0x0000ffff251c7812 */ /* 0x000fc600078ec0ff */
[----:B------:R-:W3:Y:S01]  /*cb5e0*/  LDL.LU R37, [R1+0x1d78] ;  /* 0x001d780001257983 */ /* 0x000ee20000300800 */
[----:B0-----:R-:W-:Y:S02]  /*cb5f0*/  PRMT R22, R28, 0x3340, R0 ;  /* 0x000033401c167816 */ /* 0x001fe40000000000 */
[----:B------:R-:W-:Y:S02]  /*cb600*/  IADD3 R34, P1, R20, R14, RZ ;  /* 0x0000000e14227210 */ /* 0x000fe40007f3e0ff */
[----:B------:R-:W-:-:S04]  /*cb610*/  LOP3.LUT R25, R32, 0xffff, RZ, 0xc0, !PT ;  /* 0x0000ffff20197812 */ /* 0x000fc800078ec0ff */
[----:B------:R-:W-:-:S04]  /*cb620*/  PRMT R24, R26, 0x3340, R25 ;  /* 0x000033401a187816 */ /* 0x000fc80000000019 */
[----:B------:R-:W-:Y:S01]  /*cb630*/  PRMT R22, R24, 0x5410, R22 ;  /* 0x0000541018167816 */ /* 0x000fe20000000016 */
[----:B------:R-:W-:Y:S01]  /*cb640*/  IMAD.X R35, R21, 0x1, R16, P1 ;  /* 0x0000000115237824 */ /* 0x000fe200008e0610 */
[----:B------:R-:W-:-:S03]  /*cb650*/  SHF.R.U32.HI R21, RZ, 0x8, R25 ;  /* 0x00000008ff157819 */ /* 0x000fc60000011619 */
[----:B------:R0:W-:Y:S01]  /*cb660*/  STL [R1+0x4ce4], R22 ;  /* 0x004ce41601007387 */ /* 0x0001e20000100800 */
[----:B------:R-:W-:Y:S02]  /*cb670*/  LOP3.LUT R21, R21, 0xffff, RZ, 0xc0, !PT ;  /* 0x0000ffff15157812 */ /* 0x000fe400078ec0ff */
[----:B0-----:R-:W-:-:S04]  /*cb680*/  SHF.R.U32.HI R22, RZ, 0x8, R26 ;  /* 0x00000008ff167819 */ /* 0x001fc8000001161a */
[----:B------:R-:W-:-:S04]  /*cb690*/  LOP3.LUT R22, R22, 0xffff, RZ, 0xc0, !PT ;  /* 0x0000ffff16167812 */ /* 0x000fc800078ec0ff */
[----:B------:R-:W-:Y:S01]  /*cb6a0*/  PRMT R21, R22, 0x3340, R21 ;  /* 0x0000334016157816 */ /* 0x000fe20000000015 */
[----:B------:R-:W-:Y:S04]  /*cb6b0*/  STL.64 [R1+0xd00], R34 ;  /* 0x000d002201007387 */ /* 0x000fe80000100a00 */
[----:B------:R0:W-:Y:S01]  /*cb6c0*/  STL [R1+0x410], R21 ;  /* 0x0004101501007387 */ /* 0x0001e20000100800 */
[----:B--2---:R-:W-:-:S03]  /*cb6d0*/  LOP3.LUT R26, R31, 0xffff, RZ, 0xc0, !PT ;  /* 0x0000ffff1f1a7812 */ /* 0x004fc600078ec0ff */
[----:B------:R-:W2:Y:S01]  /*cb6e0*/  LDL.LU R31, [R1+0x4d14] ;  /* 0x004d1400011f7983 */ /* 0x000ea20000300800 */
[----:B----4-:R-:W-:-:S03]  /*cb6f0*/  LOP3.LUT R25, R41, 0xffff, RZ, 0xc0, !PT ;  /* 0x0000ffff29197812 */ /* 0x010fc600078ec0ff */
[----:B------:R-:W4:Y:S01]  /*cb700*/  LDL.LU R41, [R1+0x594] ;  /* 0x0005940001297983 */ /* 0x000f220000300800 */
[----:B------:R-:W-:Y:S02]  /*cb710*/  LOP3.LUT R24, R40, 0xffff, RZ, 0xc0, !PT ;  /* 0x0000ffff28187812 */ /* 0x000fe400078ec0ff */
[----:B0-----:R-:W-:Y:S02]  /*cb720*/  PRMT R21, R25, 0x3340, R0 ;  /* 0x0000334019157816 */ /* 0x001fe40000000000 */
[----:B------:R-:W-:-:S04]  /*cb730*/  PRMT R22, R26, 0x3340, R24 ;  /* 0x000033401a167816 */ /* 0x000fc80000000018 */
[----:B------:R-:W-:-:S05]  /*cb740*/  PRMT R21, R22, 0x5410, R21 ;  /* 0x0000541016157816 */ /* 0x000fca0000000015 */
[----:B------:R0:W-:Y:S04]  /*cb750*/  STL [R1+0x4ce0], R21 ;  /* 0x004ce01501007387 */ /* 0x0001e80000100800 */
[----:B------:R-:W2:Y:S01]  /*cb760*/  LDL.LU R40, [R1+0x1d6c] ;  /* 0x001d6c0001287983 */ /* 0x000ea20000300800 */
[----:B------:R-:W-:Y:S02]  /*cb770*/  SHF.R.U32.HI R26, RZ, 0x8, R26 ;  /* 0x00000008ff1a7819 */ /* 0x000fe4000001161a */
[----:B------:R-:W-:Y:S02]  /*cb780*/  SHF.R.U32.HI R22, RZ, 0x8, R24 ;  /* 0x00000008ff167819 */ /* 0x000fe40000011618 */
[----:B0-----:R-:W-:Y:S02]  /*cb790*/  SHF.R.U32.HI R21, RZ, 0x8, R25 ;  /* 0x00000008ff157819 */ /* 0x001fe40000011619 */
[----:B------:R-:W-:-:S02]  /*cb7a0*/  LOP3.LUT R24, R26, 0xffff, RZ, 0xc0, !PT ;  /* 0x0000ffff1a187812 */ /* 0x000fc400078ec0ff */
[----:B------:R-:W-:Y:S02]  /*cb7b0*/  LOP3.LUT R22, R22, 0xffff, RZ, 0xc0, !PT ;  /* 0x0000ffff16167812 */ /* 0x000fe400078ec0ff */
[----:B------:R-:W-:Y:S02]  /*cb7c0*/  LOP3.LUT R21, R21, 0xffff, RZ, 0xc0, !PT ;  /* 0x0000ffff15157812 */ /* 0x000fe400078ec0ff */
[----:B------:R-:W-:Y:S02]  /*cb7d0*/  PRMT R22, R24, 0x3340, R22 ;  /* 0x0000334018167816 */ /* 0x000fe40000000016 */
[----:B------:R-:W-:-:S03]  /*cb7e0*/  PRMT R21, R21, 0x3340, R0 ;  /* 0x0000334015157816 */ /* 0x000fc60000000000 */
[----:B------:R-:W-:Y:S04]  /*cb7f0*/  STL [R1+0x1f0], R22 ;  /* 0x0001f01601007387 */ /* 0x000fe80000100800 */
[----:B------:R0:W-:Y:S01]  /*cb800*/  STL [R1+0x94], R21 ;  /* 0x0000941501007387 */ /* 0x0001e20000100800 */
[----:B------:R-:W-:-:S03]  /*cb810*/  LOP3.LUT R27, R33, 0xffff, RZ, 0xc0, !PT ;  /* 0x0000ffff211b7812 */ /* 0x000fc600078ec0ff */
[----:B------:R-:W2:Y:S01]  /*cb820*/  LDL.LU R33, [R1+0x490] ;  /* 0x0004900001217983 */ /* 0x000ea20000300800 */
[----:B---3--:R-:W-:Y:S02]  /*cb830*/  LOP3.LUT R25, R36, 0xffff, RZ, 0xc0, !PT ;  /* 0x0000ffff24197812 */ /* 0x008fe400078ec0ff */
[----:B------:R-:W-:Y:S01]  /*cb840*/  LOP3.LUT R24, R37, 0xffff, RZ, 0xc0, !PT ;  /* 0x0000ffff25187812 */ /* 0x000fe200078ec0ff */
[----:B------:R-:W3:Y:S01]  /*cb850*/  LDL.LU R36, [R1+0x64] ;  /* 0x0000640001247983 */ /* 0x000ee20000300800 */
[----:B0-----:R-:W-:Y:S02]  /*cb860*/  PRMT R21, R27, 0x3340, R0 ;  /* 0x000033401b157816 */ /* 0x001fe40000000000 */
[----:B------:R-:W-:-:S04]  /*cb870*/  PRMT R22, R25, 0x3340, R24 ;  /* 0x0000334019167816 */ /* 0x000fc80000000018 */
[----:B------:R-:W-:-:S05]  /*cb880*/  PRMT R21, R22, 0x5410, R21 ;  /* 0x0000541016157816 */ /* 0x000fca0000000015 */
[----:B------:R0:W-:Y:S04]  /*cb890*/  STL [R1+0x4cdc], R21 ;  /* 0x004cdc1501007387 */ /* 0x0001e80000100800 */
[----:B------:R-:W3:Y:S01]  /*cb8a0*/  LDL.LU R37, [R1+0x270] ;  /* 0x0002700001257983 */ /* 0x000ee20000300800 */
[----:B------:R-:W-:Y:S01]  /*cb8b0*/  VIADD R20, R20, UR6 ;  /* 0x0000000614147c36 */ /* 0x000fe20008000000 */
[----:B------:R-:W-:Y:S01]  /*cb8c0*/  SHF.R.U32.HI R22, RZ, 0x8, R28 ;  /* 0x00000008ff167819 */ /* 0x000fe2000001161c */
[----:B------:R-:W-:-:S03]  /*cb8d0*/  ULDC UR6, c[0x0][0x248] ;  /* 0x0000920000067ab9 */ /* 0x000fc60000000800 */
[----:B0-----:R-:W-:Y:S02]  /*cb8e0*/  SHF.R.S32.HI R21, RZ, 0x1f, R20 ;  /* 0x0000001fff157819 */ /* 0x001fe40000011414 */
[----:B------:R-:W-:Y:S02]  /*cb8f0*/  IADD3 R34, P1, R20, R0, RZ ;  /* 0x0000000014227210 */ /* 0x000fe40007f3e0ff */
[----:B------:R-:W-:Y:S02]  /*cb900*/  LOP3.LUT R22, R22, 0xffff, RZ, 0xc0, !PT ;  /* 0x0000ffff16167812 */ /* 0x000fe400078ec0ff */
[----:B------:R-:W-:Y:S02]  /*cb910*/  SHF.R.U32.HI R25, RZ, 0x8, R25 ;  /* 0x00000008ff197819 */ /* 0x000fe40000011619 */
[----:B------:R-:W-:Y:S01]  /*cb920*/  SHF.R.U32.HI R24, RZ, 0x8, R24 ;  /* 0x00000008ff187819 */ /* 0x000fe20000011618 */
[----:B------:R-:W-:Y:S01]  /*cb930*/  IMAD.X R35, R21, 0x1, R2, P1 ;  /* 0x0000000115237824 */ /* 0x000fe200008e0602 */
[----:B------:R-:W-:-:S02]  /*cb940*/  PRMT R22, R22, 0x3340, R0 ;  /* 0x0000334016167816 */ /* 0x000fc40000000000 */
[----:B------:R-:W-:Y:S02]  /*cb950*/  LOP3.LUT R25, R25, 0xffff, RZ, 0xc0, !PT ;  /* 0x0000ffff19197812 */ /* 0x000fe400078ec0ff */
[----:B------:R-:W-:Y:S01]  /*cb960*/  LOP3.LUT R24, R24, 0xffff, RZ, 0xc0, !PT ;  /* 0x0000ffff18187812 */ /* 0x000fe200078ec0ff */
[----:B------:R-:W-:Y:S03]  /*cb970*/  STL.64 [R1+0xcf8], R34 ;  /* 0x000cf82201007387 */ /* 0x000fe60000100a00 */
[----:B------:R-:W-:Y:S01]  /*cb980*/  PRMT R24, R25, 0x3340, R24 ;  /* 0x0000334019187816 */ /* 0x000fe20000000018 */
[----:B------:R4:W-:Y:S04]  /*cb990*/  STL [R1+0x90], R22 ;  /* 0x0000901601007387 */ /* 0x0009e80000100800 */
[----:B------:R-:W-:Y:S01]  /*cb9a0*/  STL [R1+0x66c], R24 ;  /* 0x00066c1801007387 */ /* 0x000fe20000100800 */
[----:B------:R-:W-:-:S05]  /*cb9b0*/  IADD3 R28, P1, R20, R3, RZ ;  /* 0x00000003141c7210 */ /* 0x000fca0007f3e0ff */
[----:B------:R-:W-:Y:S01]  /*cb9c0*/  IMAD.X R29, R21, 0x1, R4, P1 ;  /* 0x00000001151d7824 */ /* 0x000fe200008e0604 */
[----:B----4-:R-:W-:Y:S02]  /*cb9d0*/  LOP3.LUT R22, R41, 0xffff, RZ, 0xc0, !PT ;  /* 0x0000ffff29167812 */ /* 0x010fe400078ec0ff */
[----:B--2---:R-:W-:-:S03]  /*cb9e0*/  LOP3.LUT R26, R31, 0xffff, RZ, 0xc0, !PT ;  /* 0x0000ffff1f1a7812 */ /* 0x004fc600078ec0ff */
[----:B------:R0:W-:Y:S04]  /*cb9f0*/  STL [R1+0x548c], R22 ;  /* 0x00548c1601007387 */ /* 0x0001e80000100800 */
[----:B------:R-:W2:Y:S01]  /*cba00*/  LDL.LU R41, [R1+0x494] ;  /* 0x0004940001297983 */ /* 0x000ea20000300800 */
[----:B0-----:R-:W-:Y:S02]  /*cba10*/  PRMT R22, R22, 0x3340, R0 ;  /* 0x0000334016167816 */ /* 0x001fe40000000000 */
[----:B------:R-:W-:Y:S02]  /*cba20*/  LOP3.LUT R25, R40, 0xffff, RZ, 0xc0, !PT ;  /* 0x0000ffff28197812 */ /* 0x000fe400078ec0ff */
[----:B------:R-:W4:Y:S02]  /*cba30*/  LDL.LU R40, [R1+0x274] ;  /* 0x0002740001287983 */ /* 0x000f240000300800 */
        /* <DEDUP_REMOVED lines=12> */
[----:B------:R3:W-:Y:S04]  /*cbb00*/  STL [R1+0x8c], R26 ;  /* 0x00008c1a01007387 */ /* 0x0007e80000100800 */
[----:B------:R0:W-:Y:S01]  /*cbb10*/  STL [R1+0x2164], R22 ;  /* 0x0021641601007387 */ /* 0x0001e20000100800 */
[----:B---3--:R-:W-:-:S03]  /*cbb20*/  LOP3.LUT R26, R36, 0xffff, RZ, 0xc0, !PT ;  /* 0x0000ffff241a7812 */ /* 0x008fc600078ec0ff */
[----:B------:R-:W3:Y:S01]  /*cbb30*/  LDL.LU R36, [R1+0x330] ;  /* 0x0003300001247983 */ /* 0x000ee20000300800 */
[----:B------:R-:W-:-:S03]  /*cbb40*/  LOP3.LUT R25, R37, 0xffff, RZ, 0xc0, !PT ;  /* 0x0000ffff25197812 */ /* 0x000fc600078ec0ff */
[----:B------:R-:W3:Y:S01]  /*cbb50*/  LDL.LU R37, [R1+0x1c8] ;  /* 0x0001c80001257983 */ /* 0x000ee20000300800 */
[----:B------:R-:W-:Y:S02]  /*cbb60*/  LOP3.LUT R27, R33, 0xffff, RZ, 0xc0, !PT ;  /* 0x0000ffff211b7812 */ /* 0x000fe400078ec0ff */
[----:B0-----:R-:W-:Y:S02]  /*cbb70*/  PRMT R22, R26, 0x3340, R0 ;  /* 0x000033401a167816 */ /* 0x001fe40000000000 */
        /* <DEDUP_REMOVED lines=12> */
[----:B------:R-:W-:Y:S01]  /*cbc40*/  PRMT R22, R22, 0x3340, R0 ;  /* 0x0000334016167816 */ /* 0x000fe20000000000 */
[----:B------:R-:W-:Y:S01]  /*cbc50*/  STL.64 [R1+0xce8], R28 ;  /* 0x000ce81c01007387 */ /* 0x000fe20000100a00 */
[----:B------:R-:W-:-:S03]  /*cbc60*/  LOP3.LUT R26, R51, 0xffff, RZ, 0xc0, !PT ;  /* 0x0000ffff331a7812 */ /* 0x000fc600078ec0ff */
[----:B------:R-:W-:Y:S04]  /*cbc70*/  STL [R1+0x65c], R24 ;  /* 0x00065c1801007387 */ /* 0x000fe80000100800 */
[----:B------:R0:W-:Y:S04]  /*cbc80*/  STL [R1+0x88], R22 ;  /* 0x0000881601007387 */ /* 0x0001e80000100800 */
[----:B------:R-:W3:Y:S04]  /*cbc90*/  LDL.LU R51, [R1+0x582c] ;  /* 0x00582c0001337983 */ /* 0x000ee80000300800 */
[----:B------:R-:W3:Y:S01]  /*cbca0*/  LDL.LU R33, [R1+0x334] ;  /* 0x0003340001217983 */ /* 0x000ee20000300800 */
[----:B0-----:R-:W-:-:S02]  /*cbcb0*/  PRMT R22, R26, 0x3340, R0 ;  /* 0x000033401a167816 */ /* 0x001fc40000000000 */
[----:B------:R-:W-:-:S05]  /*cbcc0*/  IADD3 R28, P1, R20, R7, RZ ;  /* 0x00000007141c7210 */ /* 0x000fca0007f3e0ff */
[----:B------:R-:W-:Y:S01]  /*cbcd0*/  IMAD.X R29, R21, 0x1, R8, P1 ;  /* 0x00000001151d7824 */ /* 0x000fe200008e0608 */
[----:B--2---:R-:W-:Y:S02]  /*cbce0*/  LOP3.LUT R27, R41, 0xffff, RZ, 0xc0, !PT ;  /* 0x0000ffff291b7812 */ /* 0x004fe400078ec0ff */
[----:B------:R-:W2:Y:S01]  /*cbcf0*/  LDL.LU R41, [R1+0x1e0] ;  /* 0x0001e00001297983 */ /* 0x000ea20000300800 */
[----:B----4-:R-:W-:-:S04]  /*cbd00*/  LOP3.LUT R25, R40, 0xffff, RZ, 0xc0, !PT ;  /* 0x0000ffff28197812 */ /* 0x010fc800078ec0ff */
        /* <DEDUP_REMOVED lines=10> */
[----:B------:R-:W-:Y:S01]  /*cbdb0*/  PRMT R22, R22, 0x3340, R0 ;  /* 0x0000334016167816 */ /* 0x000fe20000000000 */
[----:B------:R-:W-:Y:S01]  /*cbdc0*/  STL.64 [R1+0xce0], R28 ;  /* 0x000ce01c01007387 */ /* 0x000fe20000100a00 */
[----:B------:R-:W-:-:S03]  /*cbdd0*/  LOP3.LUT R26, R55, 0xffff, RZ, 0xc0, !PT ;  /* 0x0000ffff371a7812 */ /* 0x000fc600078ec0ff */
[----:B------:R-:W-:Y:S04]  /*cbde0*/  STL [R1+0x560], R24 ;  /* 0x0005601801007387 */ /* 0x000fe80000100800 */
[----:B------:R0:W-:Y:S04]  /*cbdf0*/  STL [R1+0x84], R22 ;  /* 0x0000841601007387 */ /* 0x0001e80000100800 */
[----:B------:R-:W4:Y:S01]  /*cbe00*/  LDL.LU R55, [R1+0x5828] ;  /* 0x0058280001377983 */ /* 0x000f220000300800 */
[----:B---3--:R-:W-:-:S03]  /*cbe10*/  LOP3.LUT R27, R36, 0xffff, RZ, 0xc0, !PT ;  /* 0x0000ffff241b7812 */ /* 0x008fc600078ec0ff */
[----:B------:R-:W3:Y:S01]  /*cbe20*/  LDL.LU R40, [R1+0x4d28] ;  /* 0x004d280001287983 */ /* 0x000ee20000300800 */
[----:B0-----:R-:W-:-:S03]  /*cbe30*/  PRMT R22, R26, 0x3340, R0 ;  /* 0x000033401a167816 */ /* 0x001fc60000000000 */
[----:B------:R-:W4:Y:S01]  /*cbe40*/  LDL.LU R36, [R1+0x5e4] ;  /* 0x0005e40001247983 */ /* 0x000f220000300800 */
[----:B------:R-:W-:-:S04]  /*cbe50*/  LOP3.LUT R25, R37, 0xffff, RZ, 0xc0, !PT ;  /* 0x0000ffff25197812 */ /* 0x000fc800078ec0ff */
[----:B------:R-:W-:-:S04]  /*cbe60*/  PRMT R24, R27, 0x3340, R25 ;  /* 0x000033401b187816 */ /* 0x000fc80000000019 */
[----:B------:R-:W-:-:S05]  /*cbe70*/  PRMT R22, R24, 0x5410, R22 ;  /* 0x0000541018167816 */ /* 0x000fca0000000016 */
[----:B------:R0:W-:Y:S04]  /*cbe80*/  STL [R1+0x7f0], R22 ;  /* 0x0007f01601007387 */ /* 0x0001e80000100800 */
[----:B------:R-:W4:Y:S01]  /*cbe90*/  LDL.LU R37, [R1+0x1f78] ;  /* 0x001f780001257983 */ /* 0x000f220000300800 */
[----:B------:R-:W-:Y:S02]  /*cbea0*/  SHF.R.U32.HI R27, RZ, 0x8, R27 ;  /* 0x00000008ff1b7819 */ /* 0x000fe4000001161b */
[----:B------:R-:W-:Y:S02]  /*cbeb0*/  SHF.R.U32.HI R24, RZ, 0x8, R25 ;  /* 0x00000008ff187819 */ /* 0x000fe40000011619 */
[----:B------:R-:W-:Y:S02]  /*cbec0*/  IADD3 R28, P1, R20, R9, RZ ;  /* 0x00000009141c7210 */ /* 0x000fe40007f3e0ff */
[----:B0-----:R-:W-:-:S02]  /*cbed0*/  SHF.R.U32.HI R22, RZ, 0x8, R26 ;  /* 0x00000008ff167819 */ /* 0x001fc4000001161a */
[----:B------:R-:W-:Y:S02]  /*cbee0*/  LOP3.LUT R25, R27, 0xffff, RZ, 0xc0, !PT ;  /* 0x0000ffff1b197812 */ /* 0x000fe400078ec0ff */
        /* <DEDUP_REMOVED lines=9> */
[----:B------:R-:W4:Y:S01]  /*cbf80*/  LDL.LU R49, [R1+0x5824] ;  /* 0x0058240001317983 */ /* 0x000f220000300800 */
[----:B------:R-:W-:-:S03]  /*cbf90*/  LOP3.LUT R27, R33, 0xffff, RZ, 0xc0, !PT ;  /* 0x0000ffff211b7812 */ /* 0x000fc600078ec0ff */
[----:B------:R-:W4:Y:S01]  /*cbfa0*/  LDL.LU R31, [R1+0x4d30] ;  /* 0x004d3000011f7983 */ /* 0x000f220000300800 */
[----:B0-----:R-:W-:-:S03]  /*cbfb0*/  PRMT R22, R26, 0x3340, R0 ;  /* 0x000033401a167816 */ /* 0x001fc60000000000 */
[----:B------:R-:W4:Y:S01]  /*cbfc0*/  LDL.LU R33, [R1+0x5e8] ;  /* 0x0005e80001217983 */ /* 0x000f220000300800 */
[----:B------:R-:W-:-:S05]  /*cbfd0*/  IADD3 R28, P1, R20, R11, RZ ;  /* 0x0000000b141c7210 */ /* 0x000fca0007f3e0ff */
[----:B------:R-:W-:Y:S01]  /*cbfe0*/  IMAD.X R29, R21, 0x1, R12, P1 ;  /* 0x00000001151d7824 */ /* 0x000fe200008e060c */
[----:B--2---:R-:W-:Y:S02]  /*cbff0*/  LOP3.LUT R25, R41, 0xffff, RZ, 0xc0, !PT ;  /* 0x0000ffff29197812 */ /* 0x004fe400078ec0ff */
[----:B------:R-:W2:Y:S02]  /*cc000*/  LDL.LU R41, [R1+0x1f6c] ;  /* 0x001f6c0001297983 */ /* 0x000ea40000300800 */
        /* <DEDUP_REMOVED lines=11> */
[----:B------:R-:W-:Y:S04]  /*cc0c0*/  STL.64 [R1+0xcd0], R28 ;  /* 0x000cd01c01007387 */ /* 0x000fe80000100a00 */
[----:B------:R-:W-:Y:S04]  /*cc0d0*/  STL [R1+0x640], R24 ;  /* 0x0006401801007387 */ /* 0x000fe80000100800 */
[----:B------:R0:W-:Y:S01]  /*cc0e0*/  STL [R1+0x7c], R22 ;  /* 0x00007c1601007387 */ /* 0x0001e20000100800 */
[----:B---3--:R-:W-:-:S03]  /*cc0f0*/  LOP3.LUT R26, R40, 0xffff, RZ, 0xc0, !PT ;  /* 0x0000ffff281a7812 */ /* 0x008fc600078ec0ff */
[----:B------:R-:W3:Y:S01]  /*cc100*/  LDL.LU R40, [R1+0x4d1c] ;  /* 0x004d1c0001287983 */ /* 0x000ee20000300800 */
[----:B----4-:R-:W-:-:S03]  /*cc110*/  LOP3.LUT R27, R36, 0xffff, RZ, 0xc0, !PT ;  /* 0x0000ffff241b7812 */ /* 0x010fc600078ec0ff */
[----:B------:R-:W4:Y:S01]  /*cc120*/  LDL.LU R36, [R1+0x5a0] ;  /* 0x0005a00001247983 */ /* 0x000f220000300800 */
[----:B------:R-:W-:-:S03]  /*cc130*/  LOP3.LUT R25, R37, 0xffff, RZ, 0xc0, !PT ;  /* 0x0000ffff25197812 */ /* 0x000fc600078ec0ff */
[----:B------:R-:W4:Y:S01]  /*cc140*/  LDL.LU R37, [R1+0x1d88] ;  /* 0x001d880001257983 */ /* 0x000f220000300800 */
[----:B0-----:R-:W-:Y:S02]  /*cc150*/  PRMT R22, R27, 0x3340, R0 ;  /* 0x000033401b167816 */ /* 0x001fe40000000000 */
[----:B------:R-:W-:-:S04]  /*cc160*/  PRMT R24, R26, 0x3340, R25 ;  /* 0x000033401a187816 */ /* 0x000fc80000000019 */
[----:B------:R-:W-:Y:S02]  /*cc170*/  PRMT R22, R24, 0x5410, R22 ;  /* 0x0000541018167816 */ /* 0x000fe40000000016 */
[----:B------:R-:W-:Y:S02]  /*cc180*/  IADD3 R28, P1, R20, R13, RZ ;  /* 0x0000000d141c7210 */ /* 0x000fe40007f3e0ff */
[----:B------:R-:W-:Y:S01]  /*cc190*/  SHF.R.U32.HI R24, RZ, 0x8, R26 ;  /* 0x00000008ff187819 */ /* 0x000fe2000001161a */
[----:B------:R0:W-:Y:S02]  /*cc1a0*/  STL [R1+0x708], R22 ;  /* 0x0007081601007387 */ /* 0x0001e40000100800 */
[----:B------:R-:W-:Y:S01]  /*cc1b0*/  IMAD.X R29, R21, 0x1, R15, P1 ;  /* 0x00000001151d7824 */ /* 0x000fe200008e060f */
[----:B------:R-:W-:Y:S02]  /*cc1c0*/  LOP3.LUT R24, R24, 0xffff, RZ, 0xc0, !PT ;  /* 0x0000ffff18187812 */ /* 0x000fe400078ec0ff */
[----:B0-----:R-:W-:-:S04]  /*cc1d0*/  SHF.R.U32.HI R22, RZ, 0x8, R25 ;  /* 0x00000008ff167819 */ /* 0x001fc80000011619 */
[----:B------:R-:W-:Y:S01]  /*cc1e0*/  LOP3.LUT R22, R22, 0xffff, RZ, 0xc0, !PT ;  /* 0x0000ffff16167812 */ /* 0x000fe200078ec0ff */
[----:B------:R0:W-:Y:S03]  /*cc1f0*/  STL.64 [R1+0xcc8], R28 ;  /* 0x000cc81c01007387 */ /* 0x0001e60000100a00 */
[----:B------:R-:W-:Y:S02]  /*cc200*/  PRMT R22, R24, 0x3340, R22 ;  /* 0x0000334018167816 */ /* 0x000fe40000000016 */
[----:B------:R-:W-:-:S03]  /*cc210*/  LOP3.LUT R26, R31, 0xffff, RZ, 0xc0, !PT ;  /* 0x0000ffff1f1a7812 */ /* 0x000fc600078ec0ff */
[----:B------:R1:W-:Y:S01]  /*cc220*/  STL [R1+0x62c], R22 ;  /* 0x00062c1601007387 */ /* 0x0003e20000100800 */
[----:B------:R-:W-:Y:S02]  /*cc230*/  IADD3 R30, P1, R20, R14, RZ ;  /* 0x0000000e141e7210 */ /* 0x000fe40007f3e0ff */
[----:B0-----:R-:W-:-:S03]  /*cc240*/  LOP3.LUT R28, R33, 0xffff, RZ, 0xc0, !PT ;  /* 0x0000ffff211c7812 */ /* 0x001fc600078ec0ff */
[----:B------:R-:W-:Y:S01]  /*cc250*/  IMAD.X R31, R21, 0x1, R16, P1 ;  /* 0x00000001151f7824 */ /* 0x000fe200008e0610 */
[----:B-1----:R-:W-:Y:S02]  /*cc260*/  PRMT R22, R28, 0x3340, R0 ;  /* 0x000033401c167816 */ /* 0x002fe40000000000 */
[----:B------:R-:W-:-:S04]  /*cc270*/  SHF.R.U32.HI R21, RZ, 0x8, R27 ;  /* 0x00000008ff157819 */ /* 0x000fc8000001161b */
[----:B------:R-:W-:Y:S02]  /*cc280*/  LOP3.LUT R21, R21, 0xffff, RZ, 0xc0, !PT ;  /* 0x0000ffff15157812 */ /* 0x000fe400078ec0ff */
[----:B--2---:R-:W-:-:S04]  /*cc290*/  LOP3.LUT R25, R41, 0xffff, RZ, 0xc0, !PT ;  /* 0x0000ffff29197812 */ /* 0x004fc800078ec0ff */
[----:B------:R-:W-:-:S04]  /*cc2a0*/  PRMT R24, R26, 0x3340, R25 ;  /* 0x000033401a187816 */ /* 0x000fc80000000019 */
[----:B------:R-:W-:Y:S02]  /*cc2b0*/  PRMT R22, R24, 0x5410, R22 ;  /* 0x0000541018167816 */ /* 0x000fe40000000016 */
[----:B------:R-:W-:-:S03]  /*cc2c0*/  SHF.R.U32.HI R24, RZ, 0x8, R26 ;  /* 0x00000008ff187819 */ /* 0x000fc6000001161a */
[----:B------:R0:W-:Y:S01]  /*cc2d0*/  STL [R1+0x7e8], R22 ;  /* 0x0007e81601007387 */ /* 0x0001e20000100800 */
[----:B------:R-:W-:-:S03]  /*cc2e0*/  PRMT R26, R21, 0x3340, R0 ;  /* 0x00003340151a7816 */ /* 0x000fc60000000000 */
[----:B------:R-:W2:Y:S04]  /*cc2f0*/  LDL.LU R32, [R1+0x4d24] ;  /* 0x004d240001207983 */ /* 0x000ea80000300800 */
[----:B------:R1:W-:Y:S01]  /*cc300*/  STL.64 [R1+0xcc0], R30 ;  /* 0x000cc01e01007387 */ /* 0x0003e20000100a00 */
[----:B0-----:R-:W-:-:S03]  /*cc310*/  SHF.R.U32.HI R22, RZ, 0x8, R25 ;  /* 0x00000008ff167819 */ /* 0x001fc60000011619 */
[----:B-1----:R-:W2:Y:S04]  /*cc320*/  LDL.LU R31, [R1+0x5a4] ;  /* 0x0005a400011f7983 */ /* 0x002ea80000300800 */
[----:B------:R-:W2:Y:S04]  /*cc330*/  LDL.LU R33, [R1+0x1d7c] ;  /* 0x001d7c0001217983 */ /* 0x000ea80000300800 */
[----:B------:R-:W2:Y:S04]  /*cc340*/  LDL.LU R41, [R1+0x4b0] ;  /* 0x0004b00001297983 */ /* 0x000ea80000300800 */
[----:B------:R4:W-:Y:S01]  /*cc350*/  STL [R1+0x78], R26 ;  /* 0x0000781a01007387 */ /* 0x0009e20000100800 */
[----:B------:R-:W-:-:S02]  /*cc360*/  LOP3.LUT R24, R24, 0xffff, RZ, 0xc0, !PT ;  /* 0x0000ffff18187812 */ /* 0x000fc400078ec0ff */
[----:B------:R-:W-:Y:S02]  /*cc370*/  LOP3.LUT R22, R22, 0xffff, RZ, 0xc0, !PT ;  /* 0x0000ffff16167812 */ /* 0x000fe400078ec0ff */
[----:B---3--:R-:W-:Y:S02]  /*cc380*/  LOP3.LUT R25, R40, 0xffff, RZ, 0xc0, !PT ;  /* 0x0000ffff28197812 */ /* 0x008fe400078ec0ff */
[----:B------:R-:W3:Y:S01]  /*cc390*/  LDL.LU R40, [R1+0x294] ;  /* 0x0002940001287983 */ /* 0x000ee20000300800 */
[----:B------:R-:W-:Y:S02]  /*cc3a0*/  PRMT R21, R24, 0x3340, R22 ;  /* 0x0000334018157816 */ /* 0x000fe40000000016 */
[----:B----4-:R-:W-:-:S03]  /*cc3b0*/  LOP3.LUT R26, R36, 0xffff, RZ, 0xc0, !PT ;  /* 0x0000ffff241a7812 */ /* 0x010fc600078ec0ff */
[----:B------:R0:W-:Y:S02]  /*cc3c0*/  STL [R1+0x634], R21 ;  /* 0x0006341501007387 */ /* 0x0001e40000100800 */
[----:B0-----:R-:W-:Y:S02]  /*cc3d0*/  PRMT R21, R26, 0x3340, R0 ;  /* 0x000033401a157816 */ /* 0x001fe40000000000 */
[----:B------:R-:W-:-:S04]  /*cc3e0*/  LOP3.LUT R24, R37, 0xffff, RZ, 0xc0, !PT ;  /* 0x0000ffff25187812 */ /* 0x000fc800078ec0ff */
[----:B------:R-:W-:-:S04]  /*cc3f0*/  PRMT R22, R25, 0x3340, R24 ;  /* 0x0000334019167816 */ /* 0x000fc80000000018 */
[----:B------:R-:W-:Y:S02]  /*cc400*/  PRMT R27, R22, 0x5410, R21 ;  /* 0x00005410161b7816 */ /* 0x000fe40000000015 */
[----:B------:R-:W-:Y:S02]  /*cc410*/  SHF.R.U32.HI R22, RZ, 0x8, R25 ;  /* 0x00000008ff167819 */ /* 0x000fe40000011619 */
[----:B------:R-:W-:Y:S02]  /*cc420*/  SHF.R.U32.HI R21, RZ, 0x8, R24 ;  /* 0x00000008ff157819 */ /* 0x000fe40000011618 */
[----:B------:R-:W-:Y:S02]  /*cc430*/  LOP3.LUT R22, R22, 0xffff, RZ, 0xc0, !PT ;  /* 0x0000ffff16167812 */ /* 0x000fe400078ec0ff */
[----:B------:R-:W-:-:S04]  /*cc440*/  LOP3.LUT R21, R21, 0xffff, RZ, 0xc0, !PT ;  /* 0x0000ffff15157812 */ /* 0x000fc800078ec0ff */
[----:B------:R-:W-:Y:S01]  /*cc450*/  PRMT R22, R22, 0x3340, R21 ;  /* 0x0000334016167816 */ /* 0x000fe20000000015 */
[----:B------:R-:W-:Y:S04]  /*cc460*/  STL [R1+0x704], R27 ;  /* 0x0007041b01007387 */ /* 0x000fe80000100800 */
[----:B------:R0:W-:Y:S04]  /*cc470*/  STL [R1+0x61c], R22 ;  /* 0x00061c1601007387 */ /* 0x0001e80000100800 */
[----:B------:R-:W4:Y:S04]  /*cc480*/  LDL.LU R36, [R1+0x358] ;  /* 0x0003580001247983 */ /* 0x000f280000300800 */
[----:B------:R-:W4:Y:S01]  /*cc490*/  LDL.LU R37, [R1+0x200] ;  /* 0x0002000001257983 */ /* 0x000f220000300800 */
[----:B------:R-:W-:Y:S01]  /*cc4a0*/  VIADD R20, R20, UR6 ;  /* 0x0000000614147c36 */ /* 0x000fe20008000000 */
[----:B0-----:R-:W-:Y:S01]  /*cc4b0*/  SHF.R.U32.HI R22, RZ, 0x8, R26 ;  /* 0x00000008ff167819 */ /* 0x001fe2000001161a */
[----:B------:R-:W-:-:S03]  /*cc4c0*/  ULDC UR6, c[0x0][0x248] ;  /* 0x0000920000067ab9 */ /* 0x000fc60000000800 */
[----:B------:R-:W-:Y:S02]  /*cc4d0*/  SHF.R.S32.HI R21, RZ, 0x1f, R20 ;  /* 0x0000001fff157819 */ /* 0x000fe40000011414 */
[----:B------:R-:W-:-:S05]  /*cc4e0*/  IADD3 R24, P1, R20, R0, RZ ;  /* 0x0000000014187210 */ /* 0x000fca0007f3e0ff */
[----:B------:R-:W-:Y:S01]  /*cc4f0*/  IMAD.X R25, R21, 0x1, R2, P1 ;  /* 0x0000000115197824 */ /* 0x000fe200008e0602 */
[----:B------:R-:W-:-:S04]  /*cc500*/  LOP3.LUT R22, R22, 0xffff, RZ, 0xc0, !PT ;  /* 0x0000ffff16167812 */ /* 0x000fc800078ec0ff */
[----:B------:R0:W-:Y:S01]  /*cc510*/  STL.64 [R1+0xcb8], R24 ;  /* 0x000cb81801007387 */ /* 0x0001e20000100a00 */
[----:B------:R-:W-:Y:S02]  /*cc520*/  PRMT R22, R22, 0x3340, R0 ;  /* 0x0000334016167816 */ /* 0x000fe40000000000 */
[----:B0-----:R-:W-:-:S04]  /*cc530*/  SHF.R.U32.HI R24, RZ, 0x8, R28 ;  /* 0x00000008ff187819 */ /* 0x001fc8000001161c */
[----:B------:R-:W-:Y:S01]  /*cc540*/  LOP3.LUT R24, R24, 0xffff, RZ, 0xc0, !PT ;  /* 0x0000ffff18187812 */ /* 0x000fe200078ec0ff */
[----:B------:R0:W-:Y:S03]  /*cc550*/  STL [R1+0x70], R22 ;  /* 0x0000701601007387 */ /* 0x0001e60000100800 */
[----:B------:R-:W-:Y:S02]  /*cc560*/  PRMT R24, R24, 0x3340, R0 ;  /* 0x0000334018187816 */ /* 0x000fe40000000000 */
[----:B------:R-:W-:-:S03]  /*cc570*/  LOP3.LUT R29, R55, 0xffff, RZ, 0xc0, !PT ;  /* 0x0000ffff371d7812 */ /* 0x000fc600078ec0ff */
[----:B------:R1:W-:Y:S04]  /*cc580*/  STL [R1+0x74], R24 ;  /* 0x0000741801007387 */ /* 0x0003e80000100800 */
[----:B------:R-:W4:Y:S01]  /*cc590*/  LDL.LU R55, [R1+0x5820] ;  /* 0x0058200001377983 */ /* 0x000f220000300800 */
[----:B--2---:R-:W-:Y:S02]  /*cc5a0*/  LOP3.LUT R28, R32, 0xffff, RZ, 0xc0, !PT ;  /* 0x0000ffff201c7812 */ /* 0x004fe400078ec0ff */
[----:B0-----:R-:W-:Y:S02]  /*cc5b0*/  LOP3.LUT R22, R31, 0xffff, RZ, 0xc0, !PT ;  /* 0x0000ffff1f167812 */ /* 0x001fe400078ec0ff */
[----:B------:R-:W-:-:S03]  /*cc5c0*/  LOP3.LUT R27, R33, 0xffff, RZ, 0xc0, !PT ;  /* 0x0000ffff211b7812 */ /* 0x000fc600078ec0ff */
[----:B------:R0:W-:Y:S01]  /*cc5d0*/  STL [R1+0x4d30], R22 ;  /* 0x004d301601007387 */ /* 0x0001e20000100800 */
[----:B-1----:R-:W-:Y:S02]  /*cc5e0*/  PRMT R24, R28, 0x3340, R27 ;  /* 0x000033401c187816 */ /* 0x002fe4000000001b */
[----:B------:R-:W-:Y:S02]  /*cc5f0*/  LOP3.LUT R26, R41, 0xffff, RZ, 0xc0, !PT ;  /* 0x0000ffff291a7812 */ /* 0x000fe400078ec0ff */
[----:B0-----:R-:W-:-:S04]  /*cc600*/  PRMT R22, R22, 0x3340, R0 ;  /* 0x0000334016167816 */ /* 0x001fc80000000000 */
[----:B------:R-:W-:Y:S02]  /*cc610*/  PRMT R30, R24, 0x5410, R22 ;  /* 0x00005410181e7816 */ /* 0x000fe40000000016 */
[----:B------:R-:W-:Y:S02]  /*cc620*/  PRMT R22, R29, 0x3340, R0 ;  /* 0x000033401d167816 */ /* 0x000fe40000000000 */
[----:B---3--:R-:W-:-:S04]  /*cc630*/  LOP3.LUT R25, R40, 0xffff, RZ, 0xc0, !PT ;  /* 0x0000ffff28197812 */ /* 0x008fc800078ec0ff */
[----:B------:R-:W-:-:S04]  /*cc640*/  PRMT R24, R26, 0x3340, R25 ;  /* 0x000033401a187816 */ /* 0x000fc80000000019 */
[----:B------:R-:W-:Y:S01]  /*cc650*/  PRMT R22, R24, 0x5410, R22 ;  /* 0x0000541018167816 */ /* 0x000fe20000000016 */
[----:B------:R0:W-:Y:S04]  /*cc660*/  STL [R1+0x4cd0], R30 ;  /* 0x004cd01e01007387 */ /* 0x0001e80000100800 */
[----:B------:R1:W-:Y:S04]  /*cc670*/  STL [R1+0x700], R22 ;  /* 0x0007001601007387 */ /* 0x0003e80000100800 */
[----:B------:R-:W2:Y:S04]  /*cc680*/  LDL.LU R33, [R1+0x4b8] ;  /* 0x0004b80001217983 */ /* 0x000ea80000300800 */
[----:B------:R-:W3:Y:S01]  /*cc690*/  LDL.LU R41, [R1+0x2a0] ;  /* 0x0002a00001297983 */ /* 0x000ee20000300800 */
[----:B------:R-:W-:-:S02]  /*cc6a0*/  SHF.R.U32.HI R28, RZ, 0x8, R28 ;  /* 0x00000008ff1c7819 */ /* 0x000fc4000001161c */
[----:B------:R-:W-:Y:S02]  /*cc6b0*/  SHF.R.U32.HI R27, RZ, 0x8, R27 ;  /* 0x00000008ff1b7819 */ /* 0x000fe4000001161b */
[----:B0-----:R-:W-:Y:S02]  /*cc6c0*/  IADD3 R30, P1, R20, R3, RZ ;  /* 0x00000003141e7210 */ /* 0x001fe40007f3e0ff */
[----:B------:R-:W-:Y:S02]  /*cc6d0*/  SHF.R.U32.HI R24, RZ, 0x8, R26 ;  /* 0x00000008ff187819 */ /* 0x000fe4000001161a */
[----:B-1----:R-:W-:Y:S02]  /*cc6e0*/  SHF.R.U32.HI R22, RZ, 0x8, R25 ;  /* 0x00000008ff167819 */ /* 0x002fe40000011619 */
[----:B------:R-:W-:Y:S02]  /*cc6f0*/  LOP3.LUT R26, R28, 0xffff, RZ, 0xc0, !PT ;  /* 0x0000ffff1c1a7812 */ /* 0x000fe400078ec0ff */
[----:B------:R-:W-:Y:S01]  /*cc700*/  LOP3.LUT R25, R27, 0xffff, RZ, 0xc0, !PT ;  /* 0x0000ffff1b197812 */ /* 0x000fe200078ec0ff */
[----:B------:R-:W-:Y:S01]  /*cc710*/  IMAD.X R31, R21, 0x1, R4, P1 ;  /* 0x00000001151f7824 */ /* 0x000fe200008e0604 */
[----:B------:R-:W-:-:S02]  /*cc720*/  LOP3.LUT R24, R24, 0xffff, RZ, 0xc0, !PT ;  /* 0x0000ffff18187812 */ /* 0x000fc400078ec0ff */
[----:B------:R-:W-:Y:S02]  /*cc730*/  LOP3.LUT R22, R22, 0xffff, RZ, 0xc0, !PT ;  /* 0x0000ffff16167812 */ /* 0x000fe400078ec0ff */
[----:B------:R-:W-:Y:S01]  /*cc740*/  PRMT R25, R26, 0x3340, R25 ;  /* 0x000033401a197816 */ /* 0x000fe20000000019 */
[----:B------:R-:W-:Y:S01]  /*cc750*/  STL.64 [R1+0xca8], R30 ;  /* 0x000ca81e01007387 */ /* 0x000fe20000100a00 */
[----:B------:R-:W-:Y:S02]  /*cc760*/  PRMT R22, R24, 0x3340, R22 ;  /* 0x0000334018167816 */ /* 0x000fe40000000016 */
[----:B------:R-:W-:Y:S01]  /*cc770*/  LOP3.LUT R28, R57, 0xffff, RZ, 0xc0, !PT ;  /* 0x0000ffff391c7812 */ /* 0x000fe200078ec0ff */
[----:B------:R0:W-:Y:S01]  /*cc780*/  STL [R1+0x1f78], R25 ;  /* 0x001f781901007387 */ /* 0x0001e20000100800 */
[----:B----4-:R-:W-:-:S03]  /*cc790*/  LOP3.LUT R26, R36, 0xffff, RZ, 0xc0, !PT ;  /* 0x0000ffff241a7812 */ /* 0x010fc600078ec0ff */
[----:B------:R1:W-:Y:S04]  /*cc7a0*/  STL [R1+0x554], R22 ;  /* 0x0005541601007387 */ /* 0x0003e80000100800 */
[----:B------:R-:W4:Y:S01]  /*cc7b0*/  LDL.LU R57, [R1+0x581c] ;  /* 0x00581c0001397983 */ /* 0x000f220000300800 */
[----:B0-----:R-:W-:-:S03]  /*cc7c0*/  LOP3.LUT R25, R37, 0xffff, RZ, 0xc0, !PT ;  /* 0x0000ffff25197812 */ /* 0x001fc600078ec0ff */
[----:B------:R-:W4:Y:S01]  /*cc7d0*/  LDL.LU R40, [R1+0x4d38] ;  /* 0x004d380001287983 */ /* 0x000f220000300800 */
[----:B------:R-:W-:Y:S02]  /*cc7e0*/  PRMT R24, R26, 0x3340, R25 ;  /* 0x000033401a187816 */ /* 0x000fe40000000019 */
[----:B-1----:R-:W-:Y:S01]  /*cc7f0*/  PRMT R22, R28, 0x3340, R0 ;  /* 0x000033401c167816 */ /* 0x002fe20000000000 */
[----:B------:R-:W4:Y:S03]  /*cc800*/  LDL.LU R36, [R1+0x7a0] ;  /* 0x0007a00001247983 */ /* 0x000f260000300800 */
[----:B------:R-:W-:-:S05]  /*cc810*/  PRMT R22, R24, 0x5410, R22 ;  /* 0x0000541018167816 */ /* 0x000fca0000000016 */
[----:B------:R0:W-:Y:S04]  /*cc820*/  STL [R1+0x6fc], R22 ;  /* 0x0006fc1601007387 */ /* 0x0001e80000100800 */
[----:B------:R-:W4:Y:S01]  /*cc830*/  LDL.LU R37, [R1+0x1f88] ;  /* 0x001f880001257983 */ /* 0x000f220000300800 */
[----:B------:R-:W-:Y:S02]  /*cc840*/  SHF.R.U32.HI R26, RZ, 0x8, R26 ;  /* 0x00000008ff1a7819 */ /* 0x000fe4000001161a */
[----:B------:R-:W-:Y:S02]  /*cc850*/  SHF.R.U32.HI R24, RZ, 0x8, R25 ;  /* 0x00000008ff187819 */ /* 0x000fe40000011619 */
[----:B0-----:R-:W-:Y:S02]  /*cc860*/  SHF.R.U32.HI R22, RZ, 0x8, R29 ;  /* 0x00000008ff167819 */ /* 0x001fe4000001161d */
[----:B------:R-:W-:-:S02]  /*cc870*/  IADD3 R30, P1, R20, R5, RZ ;  /* 0x00000005141e7210 */ /* 0x000fc40007f3e0ff */
[----:B------:R-:W-:Y:S02]  /*cc880*/  LOP3.LUT R22, R22, 0xffff, RZ, 0xc0, !PT ;  /* 0x0000ffff16167812 */ /* 0x000fe400078ec0ff */
[----:B------:R-:W-:Y:S02]  /*cc890*/  LOP3.LUT R25, R26, 0xffff, RZ, 0xc0, !PT ;  /* 0x0000ffff1a197812 */ /* 0x000fe400078ec0ff */
[----:B------:R-:W-:Y:S01]  /*cc8a0*/  LOP3.LUT R24, R24, 0xffff, RZ, 0xc0, !PT ;  /* 0x0000ffff18187812 */ /* 0x000fe200078ec0ff */
[----:B------:R-:W-:Y:S01]  /*cc8b0*/  IMAD.X R31, R21, 0x1, R6, P1 ;  /* 0x00000001151f7824 */ /* 0x000fe200008e0606 */
[----:B------:R-:W-:Y:S02]  /*cc8c0*/  PRMT R26, R22, 0x3340, R0 ;  /* 0x00003340161a7816 */ /* 0x000fe40000000000 */
[----:B------:R-:W-:Y:S02]  /*cc8d0*/  PRMT R22, R25, 0x3340, R24 ;  /* 0x0000334019167816 */ /* 0x000fe40000000018 */
[----:B------:R-:W-:Y:S04]  /*cc8e0*/  STL.64 [R1+0xcb0], R30 ;  /* 0x000cb01e01007387 */ /* 0x000fe80000100a00 */
[----:B------:R0:W-:Y:S04]  /*cc8f0*/  STL [R1+0x6c], R26 ;  /* 0x00006c1a01007387 */ /* 0x0001e80000100800 */
[----:B------:R1:W-:Y:S01]  /*cc900*/  STL [R1+0x544], R22 ;  /* 0x0005441601007387 */ /* 0x0003e20000100800 */
[----:B0-----:R-:W-:-:S03]  /*cc910*/  LOP3.LUT R26, R51, 0xffff, RZ, 0xc0, !PT ;  /* 0x0000ffff331a7812 */ /* 0x001fc600078ec0ff */
[----:B------:R-:W4:Y:S01]  /*cc920*/  LDL.LU R51, [R1+0x5818] ;  /* 0x0058180001337983 */ /* 0x000f220000300800 */
[----:B-1----:R-:W-:Y:S02]  /*cc930*/  PRMT R22, R26, 0x3340, R0 ;  /* 0x000033401a167816 */ /* 0x002fe40000000000 */
[----:B------:R-:W-:-:S05]  /*cc940*/  IADD3 R30, P1, R20, R7, RZ ;  /* 0x00000007141e7210 */ /* 0x000fca0007f3e0ff */
[----:B------:R-:W-:Y:S01]  /*cc950*/  IMAD.X R31, R21, 0x1, R8, P1 ;  /* 0x00000001151f7824 */ /* 0x000fe200008e0608 */
[----:B--2---:R-:W-:Y:S02]  /*cc960*/  LOP3.LUT R27, R33, 0xffff, RZ, 0xc0, !PT ;  /* 0x0000ffff211b7812 */ /* 0x004fe400078ec0ff */
[----:B------:R-:W2:Y:S01]  /*cc970*/  LDL.LU R33, [R1+0x360] ;  /* 0x0003600001217983 */ /* 0x000ea20000300800 */
[----:B---3--:R-:W-:-:S03]  /*cc980*/  LOP3.LUT R25, R41, 0xffff, RZ, 0xc0, !PT ;  /* 0x0000ffff29197812 */ /* 0x008fc600078ec0ff */
[----:B------:R-:W3:Y:S01]  /*cc990*/  LDL.LU R41, [R1+0x208] ;  /* 0x0002080001297983 */ /* 0x000ee20000300800 */
        /* <DEDUP_REMOVED lines=12> */
[----:B----4-:R-:W-:-:S03]  /*cca60*/  LOP3.LUT R26, R40, 0xffff, RZ, 0xc0, !PT ;  /* 0x0000ffff281a7812 */ /* 0x010fc600078ec0ff */
[----:B------:R-:W-:Y:S01]  /*cca70*/  STL [R1+0x470], R24 ;  /* 0x0004701801007387 */ /* 0x000fe20000100800 */
[----:B------:R-:W-:-:S03]  /*cca80*/  LOP3.LUT R27, R36, 0xffff, RZ, 0xc0, !PT ;  /* 0x0000ffff241b7812 */ /* 0x000fc600078ec0ff */
[----:B------:R0:W-:Y:S04]  /*cca90*/  STL [R1+0x68], R22 ;  /* 0x0000681601007387 */ /* 0x0001e80000100800 */
[----:B------:R-:W4:Y:S04]  /*ccaa0*/  LDL.LU R40, [R1+0x4d40] ;  /* 0x004d400001287983 */ /* 0x000f280000300800 */
[----:B------:R-:W4:Y:S01]  /*ccab0*/  LDL.LU R36, [R1+0x7a4] ;  /* 0x0007a40001247983 */ /* 0x000f220000300800 */
[----:B------:R-:W-:Y:S02]  /*ccac0*/  LOP3.LUT R25, R37, 0xffff, RZ, 0xc0, !PT ;  /* 0x0000ffff25197812 */ /* 0x000fe400078ec0ff */
[----:B0-----:R-:W-:-:S02]  /*ccad0*/  PRMT R22, R27, 0x3340, R0 ;  /* 0x000033401b167816 */ /* 0x001fc40000000000 */
[----:B------:R-:W-:-:S04]  /*ccae0*/  PRMT R24, R26, 0x3340, R25 ;  /* 0x000033401a187816 */ /* 0x000fc80000000019 */
[----:B------:R-:W-:-:S05]  /*ccaf0*/  PRMT R22, R24, 0x5410, R22 ;  /* 0x0000541018167816 */ /* 0x000fca0000000016 */
[----:B------:R0:W-:Y:S04]  /*ccb00*/  STL [R1+0x6f8], R22 ;  /* 0x0006f81601007387 */ /* 0x0001e80000100800 */
[----:B------:R-:W4:Y:S01]  /*ccb10*/  LDL.LU R37, [R1+0x1f7c] ;  /* 0x001f7c0001257983 */ /* 0x000f220000300800 */
[----:B------:R-:W-:Y:S02]  /*ccb20*/  IADD3 R30, P1, R20, R9, RZ ;  /* 0x00000009141e7210 */ /* 0x000fe40007f3e0ff */
[----:B0-----:R-:W-:Y:S02]  /*ccb30*/  SHF.R.U32.HI R22, RZ, 0x8, R28 ;  /* 0x00000008ff167819 */ /* 0x001fe4000001161c */
[----:B------:R-:W-:Y:S02]  /*ccb40*/  SHF.R.U32.HI R26, RZ, 0x8, R26 ;  /* 0x00000008ff1a7819 */ /* 0x000fe4000001161a */
[----:B------:R-:W-:-:S02]  /*ccb50*/  SHF.R.U32.HI R24, RZ, 0x8, R25 ;  /* 0x00000008ff187819 */ /* 0x000fc40000011619 */
[----:B------:R-:W-:Y:S01]  /*ccb60*/  LOP3.LUT R22, R22, 0xffff, RZ, 0xc0, !PT ;  /* 0x0000ffff16167812 */ /* 0x000fe200078ec0ff */
[----:B------:R-:W-:Y:S01]  /*ccb70*/  IMAD.X R31, R21, 0x1, R10, P1 ;  /* 0x00000001151f7824 */ /* 0x000fe200008e060a */
[----:B------:R-:W-:Y:S02]  /*ccb80*/  LOP3.LUT R25, R26, 0xffff, RZ, 0xc0, !PT ;  /* 0x0000ffff1a197812 */ /* 0x000fe400078ec0ff */
[----:B------:R-:W-:Y:S02]  /*ccb90*/  LOP3.LUT R24, R24, 0xffff, RZ, 0xc0, !PT ;  /* 0x0000ffff18187812 */ /* 0x000fe400078ec0ff */
[----:B------:R-:W-:Y:S01]  /*ccba0*/  PRMT R22, R22, 0x3340, R0 ;  /* 0x0000334016167816 */ /* 0x000fe20000000000 */
[----:B------:R-:W-:Y:S01]  /*ccbb0*/  STL.64 [R1+0xc98], R30 ;  /* 0x000c981e01007387 */ /* 0x000fe20000100a00 */
[----:B------:R-:W-:-:S03]  /*ccbc0*/  PRMT R24, R25, 0x3340, R24 ;  /* 0x0000334019187816 */ /* 0x000fc60000000018 */
[----:B------:R0:W-:Y:S04]  /*ccbd0*/  STL [R1+0x64], R22 ;  /* 0x0000641601007387 */ /* 0x0001e80000100800 */
[----:B------:R-:W-:Y:S01]  /*ccbe0*/  STL [R1+0x3cc], R24 ;  /* 0x0003cc1801007387 */ /* 0x000fe20000100800 */
[----:B0-----:R-:W-:-:S03]  /*ccbf0*/  LOP3.LUT R22, R19, 0xffff, RZ, 0xc0, !PT ;  /* 0x0000ffff13167812 */ /* 0x001fc600078ec0ff */
[----:B------:R-:W4:Y:S04]  /*ccc00*/  LDL.LU R19, [R1+0x5814] ;  /* 0x0058140001137983 */ /* 0x000f280000300800 */
[----:B------:R0:W-:Y:S04]  /*ccc10*/  STL [R1+0x4d28], R22 ;  /* 0x004d281601007387 */ /* 0x0001e80000100800 */
[----:B------:R-:W4:Y:S04]  /*ccc20*/  LDL.LU R35, [R1+0x4d2c] ;  /* 0x004d2c0001237983 */ /* 0x000f280000300800 */
[----:B------:R-:W4:Y:S01]  /*ccc30*/  LDL.LU R32, [R1+0x5b4] ;  /* 0x0005b40001207983 */ /* 0x000f220000300800 */
[----:B0-----:R-:W-:-:S02]  /*ccc40*/  PRMT R22, R22, 0x3340, R0 ;  /* 0x0000334016167816 */ /* 0x001fc40000000000 */
[----:B------:R-:W-:-:S05]  /*ccc50*/  IADD3 R28, P1, R20, R11, RZ ;  /* 0x0000000b141c7210 */ /* 0x000fca0007f3e0ff */
[----:B------:R-:W-:Y:S01]  /*ccc60*/  IMAD.X R29, R21, 0x1, R12, P1 ;  /* 0x00000001151d7824 */ /* 0x000fe200008e060c */
[----:B--2---:R-:W-:Y:S02]  /*ccc70*/  LOP3.LUT R26, R33, 0xffff, RZ, 0xc0, !PT ;  /* 0x0000ffff211a7812 */ /* 0x004fe400078ec0ff */
[----:B---3--:R-:W-:-:S04]  /*ccc80*/  LOP3.LUT R25, R41, 0xffff, RZ, 0xc0, !PT ;  /* 0x0000ffff29197812 */ /* 0x008fc800078ec0ff */
        /* <DEDUP_REMOVED lines=11> */
[----:B------:R-:W-:Y:S01]  /*ccd40*/  PRMT R22, R25, 0x3340, R24 ;  /* 0x0000334019167816 */ /* 0x000fe20000000018 */
[----:B------:R0:W-:Y:S04]  /*ccd50*/  STL.64 [R1+0xc80], R28 ;  /* 0x000c801c01007387 */ /* 0x0001e80000100a00 */
[----:B------:R-:W-:Y:S04]  /*ccd60*/  STL [R1+0x60], R27 ;  /* 0x0000601b01007387 */ /* 0x000fe80000100800 */
[----:B------:R1:W-:Y:S01]  /*ccd70*/  STL [R1+0x1f68], R22 ;  /* 0x001f681601007387 */ /* 0x0003e20000100800 */
[----:B----4-:R-:W-:-:S03]  /*ccd80*/  LOP3.LUT R25, R37, 0xffff, RZ, 0xc0, !PT ;  /* 0x0000ffff25197812 */ /* 0x010fc600078ec0ff */
[----:B------:R-:W3:Y:S01]  /*ccd90*/  LDL.LU R37, [R1+0x4cc] ;  /* 0x0004cc0001257983 */ /* 0x000ee20000300800 */
[----:B------:R-:W-:Y:S02]  /*ccda0*/  LOP3.LUT R26, R40, 0xffff, RZ, 0xc0, !PT ;  /* 0x0000ffff281a7812 */ /* 0x000fe400078ec0ff */
[----:B0-----:R-:W-:Y:S02]  /*ccdb0*/  LOP3.LUT R28, R36, 0xffff, RZ, 0xc0, !PT ;  /* 0x0000ffff241c7812 */ /* 0x001fe400078ec0ff */
[----:B------:R-:W-:Y:S02]  /*ccdc0*/  PRMT R24, R26, 0x3340, R25 ;  /* 0x000033401a187816 */ /* 0x000fe40000000019 */
[----:B-1----:R-:W-:-:S04]  /*ccdd0*/  PRMT R22, R28, 0x3340, R0 ;  /* 0x000033401c167816 */ /* 0x002fc80000000000 */
[----:B------:R-:W-:Y:S02]  /*ccde0*/  PRMT R22, R24, 0x5410, R22 ;  /* 0x0000541018167816 */ /* 0x000fe40000000016 */
[----:B------:R-:W-:-:S03]  /*ccdf0*/  IADD3 R38, P1, R20, R13, RZ ;  /* 0x0000000d14267210 */ /* 0x000fc60007f3e0ff */
[----:B------:R0:W-:Y:S04]  /*cce00*/  STL [R1+0x6ec], R22 ;  /* 0x0006ec1601007387 */ /* 0x0001e80000100800 */
[----:B------:R-:W4:Y:S01]  /*cce10*/  LDL.LU R33, [R1+0x2b0] ;  /* 0x0002b00001217983 */ /* 0x000f220000300800 */
[----:B------:R-:W-:Y:S01]  /*cce20*/  IMAD.X R39, R21, 0x1, R15, P1 ;  /* 0x0000000115277824 */ /* 0x000fe200008e060f */
[----:B------:R-:W-:Y:S02]  /*cce30*/  SHF.R.U32.HI R24, RZ, 0x8, R26 ;  /* 0x00000008ff187819 */ /* 0x000fe4000001161a */
[----:B------:R-:W4:Y:S01]  /*cce40*/  LDL.LU R41, [R1+0x5bc] ;  /* 0x0005bc0001297983 */ /* 0x000f220000300800 */
[----:B0-----:R-:W-:-:S03]  /*cce50*/  SHF.R.U32.HI R22, RZ, 0x8, R25 ;  /* 0x00000008ff167819 */ /* 0x001fc60000011619 */
[----:B------:R-:W4:Y:S01]  /*cce60*/  LDL.LU R40, [R1+0x4d34] ;  /* 0x004d340001287983 */ /* 0x000f220000300800 */
[----:B------:R-:W-:Y:S02]  /*cce70*/  LOP3.LUT R24, R24, 0xffff, RZ, 0xc0, !PT ;  /* 0x0000ffff18187812 */ /* 0x000fe400078ec0ff */
[----:B------:R-:W-:Y:S01]  /*cce80*/  LOP3.LUT R22, R22, 0xffff, RZ, 0xc0, !PT ;  /* 0x0000ffff16167812 */ /* 0x000fe200078ec0ff */
[----:B------:R-:W-:Y:S04]  /*cce90*/  STL.64 [R1+0xc90], R38 ;  /* 0x000c902601007387 */ /* 0x000fe80000100a00 */
[----:B------:R-:W4:Y:S01]  /*ccea0*/  LDL.LU R36, [R1+0x1d8c] ;  /* 0x001d8c0001247983 */ /* 0x000f220000300800 */
[----:B------:R-:W-:Y:S02]  /*cceb0*/  PRMT R22, R24, 0x3340, R22 ;  /* 0x0000334018167816 */ /* 0x000fe40000000016 */
[----:B------:R-:W-:-:S03]  /*ccec0*/  LOP3.LUT R26, R35, 0xffff, RZ, 0xc0, !PT ;  /* 0x0000ffff231a7812 */ /* 0x000fc600078ec0ff */
[----:B------:R0:W-:Y:S01]  /*cced0*/  STL [R1+0x3e8], R22 ;  /* 0x0003e81601007387 */ /* 0x0001e20000100800 */
[----:B------:R-:W-:Y:S02]  /*ccee0*/  LOP3.LUT R27, R32, 0xffff, RZ, 0xc0, !PT ;  /* 0x0000ffff201b7812 */ /* 0x000fe400078ec0ff */
[----:B------:R-:W-:Y:S02]  /*ccef0*/  IADD3 R30, P1, R20, R14, RZ ;  /* 0x0000000e141e7210 */ /* 0x000fe40007f3e0ff */
[----:B0-----:R-:W-:Y:S02]  /*ccf00*/  PRMT R22, R27, 0x3340, R0 ;  /* 0x000033401b167816 */ /* 0x001fe40000000000 */
[----:B--2---:R-:W-:-:S04]  /*ccf10*/  LOP3.LUT R25, R31, 0xffff, RZ, 0xc0, !PT ;  /* 0x0000ffff1f197812 */ /* 0x004fc800078ec0ff */
        /* <DEDUP_REMOVED lines=8> */
[----:B------:R-:W-:Y:S02]  /*ccfa0*/  PRMT R24, R22, 0x3340, R21 ;  /* 0x0000334016187816 */ /* 0x000fe40000000015 */
[----:B------:R-:W-:Y:S02]  /*ccfb0*/  SHF.R.U32.HI R21, RZ, 0x8, R27 ;  /* 0x00000008ff157819 */ /* 0x000fe4000001161b */
[----:B------:R-:W-:Y:S02]  /*ccfc0*/  SHF.R.U32.HI R22, RZ, 0x8, R28 ;  /* 0x00000008ff167819 */ /* 0x000fe4000001161c */
[----:B------:R-:W-:Y:S01]  /*ccfd0*/  LOP3.LUT R21, R21, 0xffff, RZ, 0xc0, !PT ;  /* 0x0000ffff15157812 */ /* 0x000fe200078ec0ff */
[----:B------:R-:W-:Y:S01]  /*ccfe0*/  STL.64 [R1+0xc88], R30 ;  /* 0x000c881e01007387 */ /* 0x000fe20000100a00 */
[----:B------:R-:W-:-:S03]  /*ccff0*/  LOP3.LUT R22, R22, 0xffff, RZ, 0xc0, !PT ;  /* 0x0000ffff16167812 */ /* 0x000fc600078ec0ff */
[----:B------:R0:W-:Y:S01]  /*cd000*/  STL [R1+0x388], R24 ;  /* 0x0003881801007387 */ /* 0x0001e20000100800 */
[----:B------:R-:W-:Y:S02]  /*cd010*/  LOP3.LUT R28, R55, 0xffff, RZ, 0xc0, !PT ;  /* 0x0000ffff371c7812 */ /* 0x000fe400078ec0ff */
[--C-:B0-----:R-:W-:Y:S02]  /*cd020*/  PRMT R24, R21, 0x3340, R0.reuse ;  /* 0x0000334015187816 */ /* 0x101fe40000000000 */
[----:B------:R-:W-:Y:S02]  /*cd030*/  PRMT R21, R22, 0x3340, R0 ;  /* 0x0000334016157816 */ /* 0x000fe40000000000 */
[----:B---3--:R-:W-:Y:S01]  /*cd040*/  LOP3.LUT R27, R37, 0xffff, RZ, 0xc0, !PT ;  /* 0x0000ffff251b7812 */ /* 0x008fe200078ec0ff */
[----:B------:R-:W-:Y:S04]  /*cd050*/  STL [R1+0x58], R24 ;  /* 0x0000581801007387 */ /* 0x000fe80000100800 */
[----:B------:R-:W2:Y:S04]  /*cd060*/  LDL.LU R37, [R1+0x4d4] ;  /* 0x0004d40001257983 */ /* 0x000ea80000300800 */
[----:B------:R0:W-:Y:S04]  /*cd070*/  STL [R1+0x5c], R21 ;  /* 0x00005c1501007387 */ /* 0x0001e80000100800 */
[----:B------:R-:W3:Y:S01]  /*cd080*/  LDL.LU R55, [R1+0x2b8] ;  /* 0x0002b80001377983 */ /* 0x000ee20000300800 */
[----:B----4-:R-:W-:-:S02]  /*cd090*/  LOP3.LUT R26, R33, 0xffff, RZ, 0xc0, !PT ;  /* 0x0000ffff211a7812 */ /* 0x010fc400078ec0ff */
[----:B0-----:R-:W-:Y:S02]  /*cd0a0*/  PRMT R21, R28, 0x3340, R0 ;  /* 0x000033401c157816 */ /* 0x001fe40000000000 */
[----:B------:R-:W-:Y:S02]  /*cd0b0*/  PRMT R22, R27, 0x3340, R26 ;  /* 0x000033401b167816 */ /* 0x000fe4000000001a */
[----:B------:R-:W-:Y:S02]  /*cd0c0*/  LOP3.LUT R29, R41, 0xffff, RZ, 0xc0, !PT ;  /* 0x0000ffff291d7812 */ /* 0x000fe400078ec0ff */
[----:B------:R-:W-:Y:S02]  /*cd0d0*/  PRMT R21, R22, 0x5410, R21 ;  /* 0x0000541016157816 */ /* 0x000fe40000000015 */
[----:B------:R-:W-:-:S03]  /*cd0e0*/  LOP3.LUT R25, R40, 0xffff, RZ, 0xc0, !PT ;  /* 0x0000ffff28197812 */ /* 0x000fc600078ec0ff */
[----:B------:R0:W-:Y:S01]  /*cd0f0*/  STL [R1+0x6e8], R21 ;  /* 0x0006e81501007387 */ /* 0x0001e20000100800 */
[----:B------:R-:W-:-:S04]  /*cd100*/  LOP3.LUT R24, R36, 0xffff, RZ, 0xc0, !PT ;  /* 0x0000ffff24187812 */ /* 0x000fc800078ec0ff */
[----:B------:R-:W-:Y:S02]  /*cd110*/  PRMT R22, R25, 0x3340, R24 ;  /* 0x0000334019167816 */ /* 0x000fe40000000018 */
[----:B0-----:R-:W-:-:S04]  /*cd120*/  PRMT R21, R29, 0x3340, R0 ;  /* 0x000033401d157816 */ /* 0x001fc80000000000 */
[----:B------:R-:W-:Y:S01]  /*cd130*/  PRMT R22, R22, 0x5410, R21 ;  /* 0x0000541016167816 */ /* 0x000fe20000000015 */
[----:B------:R0:W-:Y:S04]  /*cd140*/  STL [R1+0x4d24], R29 ;  /* 0x004d241d01007387 */ /* 0x0001e80000100800 */
[----:B------:R1:W-:Y:S04]  /*cd150*/  STL [R1+0x4cc0], R22 ;  /* 0x004cc01601007387 */ /* 0x0003e80000100800 */
[----:B------:R-:W4:Y:S04]  /*cd160*/  LDL.LU R41, [R1+0x4d44] ;  /* 0x004d440001297983 */ /* 0x000f280000300800 */
[----:B------:R-:W4:Y:S04]  /*cd170*/  LDL.LU R40, [R1+0x7a8] ;  /* 0x0007a80001287983 */ /* 0x000f280000300800 */
[----:B------:R-:W4:Y:S01]  /*cd180*/  LDL.LU R36, [R1+0x1f98] ;  /* 0x001f980001247983 */ /* 0x000f220000300800 */
[----:B------:R-:W-:Y:S01]  /*cd190*/  VIADD R20, R20, UR6 ;  /* 0x0000000614147c36 */ /* 0x000fe20008000000 */
[----:B0-----:R-:W-:Y:S01]  /*cd1a0*/  SHF.R.U32.HI R29, RZ, 0x8, R25 ;  /* 0x00000008ff1d7819 */ /* 0x001fe20000011619 */
[----:B------:R-:W-:Y:S01]  /*cd1b0*/  ULDC UR6, c[0x0][0x248] ;  /* 0x0000920000067ab9 */ /* 0x000fe20000000800 */
[----:B------:R-:W-:-:S02]  /*cd1c0*/  SHF.R.U32.HI R25, RZ, 0x8, R24 ;  /* 0x00000008ff197819 */ /* 0x000fc40000011618 */
[----:B------:R-:W-:Y:S02]  /*cd1d0*/  SHF.R.U32.HI R24, RZ, 0x8, R27 ;  /* 0x00000008ff187819 */ /* 0x000fe4000001161b */
[----:B-1----:R-:W-:Y:S02]  /*cd1e0*/  SHF.R.U32.HI R22, RZ, 0x8, R26 ;  /* 0x00000008ff167819 */ /* 0x002fe4000001161a */
[----:B------:R-:W-:Y:S02]  /*cd1f0*/  SHF.R.S32.HI R21, RZ, 0x1f, R20 ;  /* 0x0000001fff157819 */ /* 0x000fe40000011414 */
        /* <DEDUP_REMOVED lines=10> */
[----:B------:R3:W-:Y:S04]  /*cd2a0*/  STL [R1+0x1f5c], R25 ;  /* 0x001f5c1901007387 */ /* 0x0007e80000100800 */
[----:B------:R0:W-:Y:S04]  /*cd2b0*/  STL [R1+0x384], R22 ;  /* 0x0003841601007387 */ /* 0x0001e80000100800 */
[----:B------:R-:W4:Y:S01]  /*cd2c0*/  LDL.LU R49, [R1+0x5810] ;  /* 0x0058100001317983 */ /* 0x000f220000300800 */
[----:B--2---:R-:W-:-:S03]  /*cd2d0*/  LOP3.LUT R26, R37, 0xffff, RZ, 0xc0, !PT ;  /* 0x0000ffff251a7812 */ /* 0x004fc600078ec0ff */
[----:B------:R-:W2:Y:S01]  /*cd2e0*/  LDL.LU R37, [R1+0x394] ;  /* 0x0003940001257983 */ /* 0x000ea20000300800 */
[----:B---3--:R-:W-:-:S03]  /*cd2f0*/  LOP3.LUT R25, R55, 0xffff, RZ, 0xc0, !PT ;  /* 0x0000ffff37197812 */ /* 0x008fc600078ec0ff */
[----:B------:R-:W3:Y:S01]  /*cd300*/  LDL.LU R55, [R1+0x22c] ;  /* 0x00022c0001377983 */ /* 0x000ee20000300800 */
[----:B0-----:R-:W-:Y:S02]  /*cd310*/  PRMT R22, R27, 0x3340, R0 ;  /* 0x000033401b167816 */ /* 0x001fe40000000000 */
[----:B------:R-:W-:-:S04]  /*cd320*/  PRMT R24, R26, 0x3340, R25 ;  /* 0x000033401a187816 */ /* 0x000fc80000000019 */
[----:B------:R-:W-:Y:S02]  /*cd330*/  PRMT R22, R24, 0x5410, R22 ;  /* 0x0000541018167816 */ /* 0x000fe40000000016 */
[----:B------:R-:W-:-:S03]  /*cd340*/  IADD3 R30, P1, R20, R3, RZ ;  /* 0x00000003141e7210 */ /* 0x000fc60007f3e0ff */
[----:B------:R0:W-:Y:S01]  /*cd350*/  STL [R1+0x6e0], R22 ;  /* 0x0006e01601007387 */ /* 0x0001e20000100800 */
[----:B------:R-:W-:Y:S02]  /*cd360*/  SHF.R.U32.HI R26, RZ, 0x8, R26 ;  /* 0x00000008ff1a7819 */ /* 0x000fe4000001161a */
[----:B------:R-:W-:Y:S02]  /*cd370*/  SHF.R.U32.HI R24, RZ, 0x8, R25 ;  /* 0x00000008ff187819 */ /* 0x000fe40000011619 */
[----:B0-----:R-:W-:Y:S01]  /*cd380*/  SHF.R.U32.HI R22, RZ, 0x8, R28 ;  /* 0x00000008ff167819 */ /* 0x001fe2000001161c */
[----:B------:R-:W-:-:S03]  /*cd390*/  IMAD.X R31, R21, 0x1, R4, P1 ;  /* 0x00000001151f7824 */ /* 0x000fc600008e0604 */
[----:B------:R-:W-:Y:S02]  /*cd3a0*/  LOP3.LUT R22, R22, 0xffff, RZ, 0xc0, !PT ;  /* 0x0000ffff16167812 */ /* 0x000fe400078ec0ff */
[----:B------:R-:W-:Y:S02]  /*cd3b0*/  LOP3.LUT R25, R26, 0xffff, RZ, 0xc0, !PT ;  /* 0x0000ffff1a197812 */ /* 0x000fe400078ec0ff */
[----:B------:R-:W-:Y:S02]  /*cd3c0*/  LOP3.LUT R24, R24, 0xffff, RZ, 0xc0, !PT ;  /* 0x0000ffff18187812 */ /* 0x000fe400078ec0ff */
[----:B------:R-:W-:Y:S01]  /*cd3d0*/  PRMT R28, R22, 0x3340, R0 ;  /* 0x00003340161c7816 */ /* 0x000fe20000000000 */
[----:B------:R-:W-:Y:S01]  /*cd3e0*/  STL.64 [R1+0xc48], R30 ;  /* 0x000c481e01007387 */ /* 0x000fe20000100a00 */
[----:B------:R-:W-:-:S03]  /*cd3f0*/  PRMT R22, R25, 0x3340, R24 ;  /* 0x0000334019167816 */ /* 0x000fc60000000018 */
[----:B------:R0:W-:Y:S01]  /*cd400*/  STL [R1+0x54], R28 ;  /* 0x0000541c01007387 */ /* 0x0001e20000100800 */
[----:B----4-:R-:W-:-:S03]  /*cd410*/  LOP3.LUT R26, R41, 0xffff, RZ, 0xc0, !PT ;  /* 0x0000ffff291a7812 */ /* 0x010fc600078ec0ff */
[----:B------:R1:W-:Y:S01]  /*cd420*/  STL [R1+0x1e0], R22 ;  /* 0x0001e01601007387 */ /* 0x0003e20000100800 */
[----:B------:R-:W-:Y:S02]  /*cd430*/  LOP3.LUT R25, R36, 0xffff, RZ, 0xc0, !PT ;  /* 0x0000ffff24197812 */ /* 0x000fe400078ec0ff */
[----:B0-----:R-:W-:Y:S02]  /*cd440*/  LOP3.LUT R28, R40, 0xffff, RZ, 0xc0, !PT ;  /* 0x0000ffff281c7812 */ /* 0x001fe400078ec0ff */
[----:B------:R-:W-:Y:S02]  /*cd450*/  PRMT R24, R26, 0x3340, R25 ;  /* 0x000033401a187816 */ /* 0x000fe40000000019 */
[----:B-1----:R-:W-:Y:S02]  /*cd460*/  PRMT R22, R28, 0x3340, R0 ;  /* 0x000033401c167816 */ /* 0x002fe40000000000 */
[----:B------:R-:W-:Y:S02]  /*cd470*/  IADD3 R30, P1, R20, R5, RZ ;  /* 0x00000005141e7210 */ /* 0x000fe40007f3e0ff */
[----:B------:R-:W-:-:S03]  /*cd480*/  PRMT R22, R24, 0x5410, R22 ;  /* 0x0000541018167816 */ /* 0x000fc60000000016 */
[----:B------:R-:W-:Y:S02]  /*cd490*/  IMAD.X R31, R21, 0x1, R6, P1 ;  /* 0x00000001151f7824 */ /* 0x000fe400008e0606 */
[----:B------:R0:W-:Y:S04]  /*cd4a0*/  STL [R1+0x6e4], R22 ;  /* 0x0006e41601007387 */ /* 0x0001e80000100800 */
[----:B------:R1:W-:Y:S01]  /*cd4b0*/  STL.64 [R1+0xc60], R30 ;  /* 0x000c601e01007387 */ /* 0x0003e20000100a00 */
[----:B------:R-:W-:Y:S02]  /*cd4c0*/  SHF.R.U32.HI R26, RZ, 0x8, R26 ;  /* 0x00000008ff1a7819 */ /* 0x000fe4000001161a */
[----:B0-----:R-:W-:Y:S01]  /*cd4d0*/  SHF.R.U32.HI R22, RZ, 0x8, R27 ;  /* 0x00000008ff167819 */ /* 0x001fe2000001161b */
[----:B-1----:R-:W4:Y:S04]  /*cd4e0*/  LDL.LU R31, [R1+0x398] ;  /* 0x00039800011f7983 */ /* 0x002f280000300800 */
[----:B------:R-:W4:Y:S01]  /*cd4f0*/  LDL.LU R33, [R1+0x240] ;  /* 0x0002400001217983 */ /* 0x000f220000300800 */
[----:B------:R-:W-:-:S02]  /*cd500*/  SHF.R.U32.HI R24, RZ, 0x8, R25 ;  /* 0x00000008ff187819 */ /* 0x000fc40000011619 */
[----:B------:R-:W-:Y:S02]  /*cd510*/  LOP3.LUT R22, R22, 0xffff, RZ, 0xc0, !PT ;  /* 0x0000ffff16167812 */ /* 0x000fe400078ec0ff */
[----:B------:R-:W-:Y:S02]  /*cd520*/  LOP3.LUT R25, R26, 0xffff, RZ, 0xc0, !PT ;  /* 0x0000ffff1a197812 */ /* 0x000fe400078ec0ff */
[----:B------:R-:W-:Y:S02]  /*cd530*/  LOP3.LUT R24, R24, 0xffff, RZ, 0xc0, !PT ;  /* 0x0000ffff18187812 */ /* 0x000fe400078ec0ff */
[----:B------:R-:W-:Y:S02]  /*cd540*/  PRMT R26, R22, 0x3340, R0 ;  /* 0x00003340161a7816 */ /* 0x000fe40000000000 */
[----:B------:R-:W-:-:S03]  /*cd550*/  PRMT R22, R25, 0x3340, R24 ;  /* 0x0000334019167816 */ /* 0x000fc60000000018 */
[----:B------:R0:W-:Y:S04]  /*cd560*/  STL [R1+0x50], R26 ;  /* 0x0000501a01007387 */ /* 0x0001e80000100800 */
[----:B------:R1:W-:Y:S04]  /*cd570*/  STL [R1+0x3e4], R22 ;  /* 0x0003e41601007387 */ /* 0x0003e80000100800 */
[----:B------:R-:W4:Y:S01]  /*cd580*/  LDL.LU R41, [R1+0x4d4c] ;  /* 0x004d4c0001297983 */ /* 0x000f220000300800 */
[----:B0-----:R-:W-:-:S03]  /*cd590*/  LOP3.LUT R26, R59, 0xffff, RZ, 0xc0, !PT ;  /* 0x0000ffff3b1a7812 */ /* 0x001fc600078ec0ff */
[----:B------:R-:W4:Y:S01]  /*cd5a0*/  LDL.LU R40, [R1+0x7ac] ;  /* 0x0007ac0001287983 */ /* 0x000f220000300800 */
[----:B-1----:R-:W-:Y:S02]  /*cd5b0*/  PRMT R22, R26, 0x3340, R0 ;  /* 0x000033401a167816 */ /* 0x002fe40000000000 */
[----:B--2---:R-:W-:Y:S02]  /*cd5c0*/  LOP3.LUT R27, R37, 0xffff, RZ, 0xc0, !PT ;  /* 0x0000ffff251b7812 */ /* 0x004fe400078ec0ff */
[----:B---3--:R-:W-:-:S04]  /*cd5d0*/  LOP3.LUT R25, R55, 0xffff, RZ, 0xc0, !PT ;  /* 0x0000ffff37197812 */ /* 0x008fc800078ec0ff */
[----:B------:R-:W-:-:S04]  /*cd5e0*/  PRMT R24, R27, 0x3340, R25 ;  /* 0x000033401b187816 */ /* 0x000fc80000000019 */
[----:B------:R-:W-:-:S05]  /*cd5f0*/  PRMT R22, R24, 0x5410, R22 ;  /* 0x0000541018167816 */ /* 0x000fca0000000016 */
[----:B------:R0:W-:Y:S04]  /*cd600*/  STL [R1+0x6dc], R22 ;  /* 0x0006dc1601007387 */ /* 0x0001e80000100800 */
[----:B------:R-:W2:Y:S04]  /*cd610*/  LDL.LU R36, [R1+0x1f8c] ;  /* 0x001f8c0001247983 */ /* 0x000ea80000300800 */
[----:B------:R-:W3:Y:S04]  /*cd620*/  LDL.LU R37, [R1+0x4d3c] ;  /* 0x004d3c0001257983 */ /* 0x000ee80000300800 */
[----:B------:R-:W3:Y:S04]  /*cd630*/  LDL.LU R59, [R1+0x5cc] ;  /* 0x0005cc00013b7983 */ /* 0x000ee80000300800 */
[----:B------:R-:W3:Y:S01]  /*cd640*/  LDL.LU R55, [R1+0x1da8] ;  /* 0x001da80001377983 */ /* 0x000ee20000300800 */
[----:B------:R-:W-:-:S02]  /*cd650*/  SHF.R.U32.HI R27, RZ, 0x8, R27 ;  /* 0x00000008ff1b7819 */ /* 0x000fc4000001161b */
[----:B------:R-:W-:Y:S02]  /*cd660*/  SHF.R.U32.HI R24, RZ, 0x8, R25 ;  /* 0x00000008ff187819 */ /* 0x000fe40000011619 */
[----:B------:R-:W-:Y:S02]  /*cd670*/  IADD3 R34, P1, R20, R7, RZ ;  /* 0x0000000714227210 */ /* 0x000fe40007f3e0ff */
[----:B0-----:R-:W-:Y:S02]  /*cd680*/  SHF.R.U32.HI R22, RZ, 0x8, R26 ;  /* 0x00000008ff167819 */ /* 0x001fe4000001161a */
[----:B------:R-:W-:Y:S02]  /*cd690*/  LOP3.LUT R25, R27, 0xffff, RZ, 0xc0, !PT ;  /* 0x0000ffff1b197812 */ /* 0x000fe400078ec0ff */
[----:B------:R-:W-:Y:S01]  /*cd6a0*/  LOP3.LUT R24, R24, 0xffff, RZ, 0xc0, !PT ;  /* 0x0000ffff18187812 */ /* 0x000fe200078ec0ff */
[----:B------:R-:W-:Y:S01]  /*cd6b0*/  IMAD.X R35, R21, 0x1, R8, P1 ;  /* 0x0000000115237824 */ /* 0x000fe200008e0608 */
[----:B------:R-:W-:-:S02]  /*cd6c0*/  LOP3.LUT R22, R22, 0xffff, RZ, 0xc0, !PT ;  /* 0x0000ffff16167812 */ /* 0x000fc400078ec0ff */
[----:B------:R-:W-:Y:S02]  /*cd6d0*/  PRMT R25, R25, 0x3340, R24 ;  /* 0x0000334019197816 */ /* 0x000fe40000000018 */
[----:B------:R-:W-:Y:S01]  /*cd6e0*/  PRMT R24, R22, 0x3340, R0 ;  /* 0x0000334016187816 */ /* 0x000fe20000000000 */
[----:B------:R-:W-:Y:S01]  /*cd6f0*/  STL.64 [R1+0xc78], R34 ;  /* 0x000c782201007387 */ /* 0x000fe20000100a00 */
[----:B------:R-:W-:-:S03]  /*cd700*/  LOP3.LUT R22, R53, 0xffff, RZ, 0xc0, !PT ;  /* 0x0000ffff35167812 */ /* 0x000fc600078ec0ff */
[----:B------:R-:W-:Y:S04]  /*cd710*/  STL [R1+0x3e0], R25 ;  /* 0x0003e01901007387 */ /* 0x000fe80000100800 */
[----:B------:R-:W-:Y:S04]  /*cd720*/  STL [R1+0x4c], R24 ;  /* 0x00004c1801007387 */ /* 0x000fe80000100800 */
[----:B------:R-:W3:Y:S04]  /*cd730*/  LDL.LU R53, [R1+0x580c] ;  /* 0x00580c0001357983 */ /* 0x000ee80000300800 */
[----:B------:R0:W-:Y:S02]  /*cd740*/  STL [R1+0x4d20], R22 ;  /* 0x004d201601007387 */ /* 0x0001e40000100800 */
[----:B0-----:R-:W-:-:S02]  /*cd750*/  PRMT R22, R22, 0x3340, R0 ;  /* 0x0000334016167816 */ /* 0x001fc40000000000 */
[----:B----4-:R-:W-:Y:S02]  /*cd760*/  LOP3.LUT R26, R31, 0xffff, RZ, 0xc0, !PT ;  /* 0x0000ffff1f1a7812 */ /* 0x010fe400078ec0ff */
[----:B------:R-:W-:-:S04]  /*cd770*/  LOP3.LUT R25, R33, 0xffff, RZ, 0xc0, !PT ;  /* 0x0000ffff21197812 */ /* 0x000fc800078ec0ff */
        /* <DEDUP_REMOVED lines=12> */
[----:B------:R0:W-:Y:S01]  /*cd840*/  STL.64 [R1+0xc58], R30 ;  /* 0x000c581e01007387 */ /* 0x0001e20000100a00 */
[----:B------:R-:W-:Y:S02]  /*cd850*/  PRMT R22, R25, 0x3340, R24 ;  /* 0x0000334019167816 */ /* 0x000fe40000000018 */
[----:B------:R-:W-:Y:S01]  /*cd860*/  LOP3.LUT R28, R41, 0xffff, RZ, 0xc0, !PT ;  /* 0x0000ffff291c7812 */ /* 0x000fe200078ec0ff */
[----:B------:R-:W-:Y:S04]  /*cd870*/  STL [R1+0x48], R26 ;  /* 0x0000481a01007387 */ /* 0x000fe80000100800 */
[----:B------:R1:W-:Y:S01]  /*cd880*/  STL [R1+0x1f4c], R22 ;  /* 0x001f4c1601007387 */ /* 0x0003e20000100800 */
[----:B0-----:R-:W-:-:S03]  /*cd890*/  LOP3.LUT R30, R40, 0xffff, RZ, 0xc0, !PT ;  /* 0x0000ffff281e7812 */ /* 0x001fc600078ec0ff */
[----:B------:R-:W4:Y:S04]  /*cd8a0*/  LDL.LU R41, [R1+0x4e8] ;  /* 0x0004e80001297983 */ /* 0x000f280000300800 */
[----:B------:R-:W4:Y:S01]  /*cd8b0*/  LDL.LU R40, [R1+0x2f8] ;  /* 0x0002f80001287983 */ /* 0x000f220000300800 */
[----:B-1----:R-:W-:Y:S02]  /*cd8c0*/  PRMT R22, R30, 0x3340, R0 ;  /* 0x000033401e167816 */ /* 0x002fe40000000000 */
[----:B------:R-:W-:-:S05]  /*cd8d0*/  IADD3 R32, P1, R20, R11, RZ ;  /* 0x0000000b14207210 */ /* 0x000fca0007f3e0ff */
[----:B------:R-:W-:Y:S01]  /*cd8e0*/  IMAD.X R33, R21, 0x1, R12, P1 ;  /* 0x0000000115217824 */ /* 0x000fe200008e060c */
[----:B--2---:R-:W-:-:S04]  /*cd8f0*/  LOP3.LUT R26, R36, 0xffff, RZ, 0xc0, !PT ;  /* 0x0000ffff241a7812 */ /* 0x004fc800078ec0ff */
[----:B------:R-:W-:Y:S02]  /*cd900*/  PRMT R24, R28, 0x3340, R26 ;  /* 0x000033401c187816 */ /* 0x000fe4000000001a */
[----:B---3--:R-:W-:Y:S02]  /*cd910*/  LOP3.LUT R27, R37, 0xffff, RZ, 0xc0, !PT ;  /* 0x0000ffff251b7812 */ /* 0x008fe400078ec0ff */
[----:B------:R-:W-:Y:S02]  /*cd920*/  PRMT R22, R24, 0x5410, R22 ;  /* 0x0000541018167816 */ /* 0x000fe40000000016 */
[----:B------:R-:W-:Y:S02]  /*cd930*/  LOP3.LUT R29, R59, 0xffff, RZ, 0xc0, !PT ;  /* 0x0000ffff3b1d7812 */ /* 0x000fe400078ec0ff */
[----:B------:R-:W-:Y:S01]  /*cd940*/  LOP3.LUT R25, R55, 0xffff, RZ, 0xc0, !PT ;  /* 0x0000ffff37197812 */ /* 0x000fe200078ec0ff */
[----:B------:R0:W-:Y:S03]  /*cd950*/  STL [R1+0x6d4], R22 ;  /* 0x0006d41601007387 */ /* 0x0001e60000100800 */
[----:B------:R-:W-:-:S02]  /*cd960*/  PRMT R24, R27, 0x3340, R25 ;  /* 0x000033401b187816 */ /* 0x000fc40000000019 */
[----:B0-----:R-:W-:-:S04]  /*cd970*/  PRMT R22, R29, 0x3340, R0 ;  /* 0x000033401d167816 */ /* 0x001fc80000000000 */
[----:B------:R-:W-:Y:S02]  /*cd980*/  PRMT R22, R24, 0x5410, R22 ;  /* 0x0000541018167816 */ /* 0x000fe40000000016 */
[----:B------:R-:W-:Y:S02]  /*cd990*/  SHF.R.U32.HI R28, RZ, 0x8, R28 ;  /* 0x00000008ff1c7819 */ /* 0x000fe4000001161c */
[----:B------:R-:W-:Y:S01]  /*cd9a0*/  SHF.R.U32.HI R24, RZ, 0x8, R26 ;  /* 0x00000008ff187819 */ /* 0x000fe2000001161a */
[----:B------:R0:W-:Y:S01]  /*cd9b0*/  STL [R1+0x6d8], R22 ;  /* 0x0006d81601007387 */ /* 0x0001e20000100800 */
[----:B------:R-:W-:-:S03]  /*cd9c0*/  SHF.R.U32.HI R27, RZ, 0x8, R27 ;  /* 0x00000008ff1b7819 */ /* 0x000fc6000001161b */
[----:B------:R-:W2:Y:S01]  /*cd9d0*/  LDL.LU R36, [R1+0x4e4] ;  /* 0x0004e40001247983 */ /* 0x000ea20000300800 */
[----:B------:R-:W-:-:S03]  /*cd9e0*/  LOP3.LUT R24, R24, 0xffff, RZ, 0xc0, !PT ;  /* 0x0000ffff18187812 */ /* 0x000fc600078ec0ff */
[----:B------:R-:W3:Y:S01]  /*cd9f0*/  LDL.LU R37, [R1+0x2f0] ;  /* 0x0002f00001257983 */ /* 0x000ee20000300800 */
[----:B0-----:R-:W-:Y:S02]  /*cda00*/  SHF.R.U32.HI R22, RZ, 0x8, R25 ;  /* 0x00000008ff167819 */ /* 0x001fe40000011619 */
[----:B------:R-:W-:Y:S02]  /*cda10*/  LOP3.LUT R25, R28, 0xffff, RZ, 0xc0, !PT ;  /* 0x0000ffff1c197812 */ /* 0x000fe400078ec0ff */
[----:B------:R-:W-:Y:S02]  /*cda20*/  LOP3.LUT R26, R27, 0xffff, RZ, 0xc0, !PT ;  /* 0x0000ffff1b1a7812 */ /* 0x000fe400078ec0ff */
[----:B------:R-:W-:Y:S02]  /*cda30*/  LOP3.LUT R22, R22, 0xffff, RZ, 0xc0, !PT ;  /* 0x0000ffff16167812 */ /* 0x000fe400078ec0ff */
[----:B------:R-:W-:Y:S02]  /*cda40*/  PRMT R27, R25, 0x3340, R24 ;  /* 0x00003340191b7816 */ /* 0x000fe40000000018 */
[----:B------:R-:W-:Y:S01]  /*cda50*/  PRMT R22, R26, 0x3340, R22 ;  /* 0x000033401a167816 */ /* 0x000fe20000000016 */
[----:B------:R-:W-:Y:S04]  /*cda60*/  STL.64 [R1+0xc40], R32 ;  /* 0x000c402001007387 */ /* 0x000fe80000100a00 */
[----:B------:R-:W-:Y:S04]  /*cda70*/  STL [R1+0x3c4], R27 ;  /* 0x0003c41b01007387 */ /* 0x000fe80000100800 */
[----:B------:R0:W-:Y:S04]  /*cda80*/  STL [R1+0x380], R22 ;  /* 0x0003801601007387 */ /* 0x0001e80000100800 */
[----:B------:R-:W3:Y:S04]  /*cda90*/  LDL.LU R59, [R1+0x478] ;  /* 0x00047800013b7983 */ /* 0x000ee80000300800 */
[----:B------:R-:W3:Y:S01]  /*cdaa0*/  LDL.LU R55, [R1+0x258] ;  /* 0x0002580001377983 */ /* 0x000ee20000300800 */
[----:B------:R-:W-:-:S05]  /*cdab0*/  IADD3 R24, P1, R20, R13, RZ ;  /* 0x0000000d14187210 */ /* 0x000fca0007f3e0ff */
[----:B------:R-:W-:Y:S01]  /*cdac0*/  IMAD.X R25, R21, 0x1, R15, P1 ;  /* 0x0000000115197824 */ /* 0x000fe200008e060f */
[----:B0-----:R-:W-:-:S04]  /*cdad0*/  SHF.R.U32.HI R22, RZ, 0x8, R29 ;  /* 0x00000008ff167819 */ /* 0x001fc8000001161d */
[----:B------:R0:W-:Y:S01]  /*cdae0*/  STL.64 [R1+0xc70], R24 ;  /* 0x000c701801007387 */ /* 0x0001e20000100a00 */
[----:B------:R-:W-:Y:S02]  /*cdaf0*/  LOP3.LUT R22, R22, 0xffff, RZ, 0xc0, !PT ;  /* 0x0000ffff16167812 */ /* 0x000fe400078ec0ff */
[----:B0-----:R-:W-:-:S05]  /*cdb00*/  IADD3 R24, P1, R20, R14, RZ ;  /* 0x0000000e14187210 */ /* 0x001fca0007f3e0ff */
[----:B------:R-:W-:Y:S01]  /*cdb10*/  IMAD.X R25, R21, 0x1, R16, P1 ;  /* 0x0000000115197824 */ /* 0x000fe200008e0610 */
[----:B------:R-:W-:Y:S02]  /*cdb20*/  SHF.R.U32.HI R21, RZ, 0x8, R30 ;  /* 0x00000008ff157819 */ /* 0x000fe4000001161e */
[----:B------:R-:W-:Y:S02]  /*cdb30*/  PRMT R22, R22, 0x3340, R0 ;  /* 0x0000334016167816 */ /* 0x000fe40000000000 */
[----:B------:R-:W-:-:S03]  /*cdb40*/  LOP3.LUT R21, R21, 0xffff, RZ, 0xc0, !PT ;  /* 0x0000ffff15157812 */ /* 0x000fc600078ec0ff */
[----:B------:R-:W-:Y:S01]  /*cdb50*/  STL [R1+0xc], R22 ;  /* 0x00000c1601007387 */ /* 0x000fe20000100800 */
[----:B------:R-:W-:-:S03]  /*cdb60*/  PRMT R21, R21, 0x3340, R0 ;  /* 0x0000334015157816 */ /* 0x000fc60000000000 */
[----:B------:R0:W-:Y:S01]  /*cdb70*/  STL.64 [R1+0xc50], R24 ;  /* 0x000c501801007387 */ /* 0x0001e20000100a00 */
[----:B----4-:R-:W-:-:S03]  /*cdb80*/  LOP3.LUT R26, R41, 0xffff, RZ, 0xc0, !PT ;  /* 0x0000ffff291a7812 */ /* 0x010fc600078ec0ff */
[----:B------:R1:W-:Y:S01]  /*cdb90*/  STL [R1+0x44], R21 ;  /* 0x0000441501007387 */ /* 0x0003e20000100800 */
[----:B0-----:R-:W-:Y:S02]  /*cdba0*/  LOP3.LUT R25, R51, 0xffff, RZ, 0xc0, !PT ;  /* 0x0000ffff33197812 */ /* 0x001fe400078ec0ff */
[----:B------:R-:W-:Y:S01]  /*cdbb0*/  LOP3.LUT R24, R40, 0xffff, RZ, 0xc0, !PT ;  /* 0x0000ffff28187812 */ /* 0x000fe200078ec0ff */
[----:B------:R-:W4:Y:S01]  /*cdbc0*/  LDL.LU R51, [R1+0x5808] ;  /* 0x0058080001337983 */ /* 0x000f220000300800 */
[----:B-1----:R-:W-:Y:S02]  /*cdbd0*/  PRMT R21, R25, 0x3340, R0 ;  /* 0x0000334019157816 */ /* 0x002fe40000000000 */
[----:B------:R-:W-:-:S04]  /*cdbe0*/  PRMT R22, R26, 0x3340, R24 ;  /* 0x000033401a167816 */ /* 0x000fc80000000018 */
[----:B------:R-:W-:Y:S02]  /*cdbf0*/  PRMT R27, R22, 0x5410, R21 ;  /* 0x00005410161b7816 */ /* 0x000fe40000000015 */
[----:B------:R-:W-:Y:S02]  /*cdc00*/  SHF.R.U32.HI R22, RZ, 0x8, R26 ;  /* 0x00000008ff167819 */ /* 0x000fe4000001161a */
[----:B------:R-:W-:Y:S02]  /*cdc10*/  SHF.R.U32.HI R21, RZ, 0x8, R24 ;  /* 0x00000008ff157819 */ /* 0x000fe40000011618 */
[----:B------:R-:W-:Y:S02]  /*cdc20*/  LOP3.LUT R22, R22, 0xffff, RZ, 0xc0, !PT ;  /* 0x0000ffff16167812 */ /* 0x000fe400078ec0ff */
[----:B------:R-:W-:Y:S01]  /*cdc30*/  LOP3.LUT R21, R21, 0xffff, RZ, 0xc0, !PT ;  /* 0x0000ffff15157812 */ /* 0x000fe200078ec0ff */
[----:B------:R-:W-:Y:S01]  /*cdc40*/  STL [R1+0x6d0], R27 ;  /* 0x0006d01b01007387 */ /* 0x000fe20000100800 */
[----:B------:R-:W-:-:S02]  /*cdc50*/  LOP3.LUT R30, R57, 0xffff, RZ, 0xc0, !PT ;  /* 0x0000ffff391e7812 */ /* 0x000fc400078ec0ff */
[----:B------:R-:W-:-:S05]  /*cdc60*/  PRMT R21, R22, 0x3340, R21 ;  /* 0x0000334016157816 */ /* 0x000fca0000000015 */
[----:B------:R0:W-:Y:S01]  /*cdc70*/  STL [R1+0x3ac], R21 ;  /* 0x0003ac1501007387 */ /* 0x0001e20000100800 */
[----:B------:R-:W-:-:S03]  /*cdc80*/  SHF.R.U32.HI R24, RZ, 0x8, R25 ;  /* 0x00000008ff187819 */ /* 0x000fc60000011619 */
[----:B------:R-:W4:Y:S01]  /*cdc90*/  LDL.LU R57, [R1+0x5804] ;  /* 0x0058040001397983 */ /* 0x000f220000300800 */
[----:B0-----:R-:W-:Y:S02]  /*cdca0*/  PRMT R21, R30, 0x3340, R0 ;  /* 0x000033401e157816 */ /* 0x001fe40000000000 */
[----:B--2---:R-:W-:Y:S02]  /*cdcb0*/  LOP3.LUT R29, R36, 0xffff, RZ, 0xc0, !PT ;  /* 0x0000ffff241d7812 */ /* 0x004fe400078ec0ff */
[----:B---3--:R-:W-:-:S04]  /*cdcc0*/  LOP3.LUT R27, R37, 0xffff, RZ, 0xc0, !PT ;  /* 0x0000ffff251b7812 */ /* 0x008fc800078ec0ff */
[----:B------:R-:W-:-:S04]  /*cdcd0*/  PRMT R22, R29, 0x3340, R27 ;  /* 0x000033401d167816 */ /* 0x000fc8000000001b */
[----:B------:R-:W-:-:S05]  /*cdce0*/  PRMT R21, R22, 0x5410, R21 ;  /* 0x0000541016157816 */ /* 0x000fca0000000015 */
[----:B------:R0:W-:Y:S04]  /*cdcf0*/  STL [R1+0x6cc], R21 ;  /* 0x0006cc1501007387 */ /* 0x0001e80000100800 */
[----:B------:R-:W2:Y:S04]  /*cdd00*/  LDL.LU R36, [R1+0x4d50] ;  /* 0x004d500001247983 */ /* 0x000ea80000300800 */
[----:B------:R-:W3:Y:S01]  /*cdd10*/  LDL.LU R37, [R1+0x1bc8] ;  /* 0x001bc80001257983 */ /* 0x000ee20000300800 */
[----:B------:R-:W-:-:S03]  /*cdd20*/  LOP3.LUT R25, R55, 0xffff, RZ, 0xc0, !PT ;  /* 0x0000ffff37197812 */ /* 0x000fc600078ec0ff */
[----:B------:R-:W4:Y:S01]  /*cdd30*/  LDL.LU R55, [R1+0x1fa8] ;  /* 0x001fa80001377983 */ /* 0x000f220000300800 */
[----:B------:R-:W-:Y:S02]  /*cdd40*/  LOP3.LUT R28, R61, 0xffff, RZ, 0xc0, !PT ;  /* 0x0000ffff3d1c7812 */ /* 0x000fe400078ec0ff */
[----:B------:R-:W-:Y:S02]  /*cdd50*/  LOP3.LUT R26, R59, 0xffff, RZ, 0xc0, !PT ;  /* 0x0000ffff3b1a7812 */ /* 0x000fe400078ec0ff */
[----:B0-----:R-:W-:Y:S02]  /*cdd60*/  PRMT R21, R28, 0x3340, R0 ;  /* 0x000033401c157816 */ /* 0x001fe40000000000 */
[----:B------:R-:W-:Y:S01]  /*cdd70*/  PRMT R22, R26, 0x3340, R25 ;  /* 0x000033401a167816 */ /* 0x000fe20000000019 */
[----:B------:R-:W-:Y:S01]  /*cdd80*/  VIADD R20, R20, UR6 ;  /* 0x0000000614147c36 */ /* 0x000fe20008000000 */
[----:B------:R-:W-:Y:S01]  /*cdd90*/  SHF.R.U32.HI R31, RZ, 0x8, R26 ;  /* 0x00000008ff1f7819 */ /* 0x000fe2000001161a */
[----:B------:R-:W-:Y:S01]  /*cdda0*/  ULDC UR6, c[0x0][0x248] ;  /* 0x0000920000067ab9 */ /* 0x000fe20000000800 */
[----:B------:R-:W-:-:S02]  /*cddb0*/  PRMT R22, R22, 0x5410, R21 ;  /* 0x0000541016167816 */ /* 0x000fc40000000015 */
[----:B------:R-:W-:Y:S02]  /*cddc0*/  SHF.R.U32.HI R26, RZ, 0x8, R25 ;  /* 0x00000008ff1a7819 */ /* 0x000fe40000011619 */
[----:B------:R-:W-:Y:S01]  /*cddd0*/  SHF.R.U32.HI R25, RZ, 0x8, R29 ;  /* 0x00000008ff197819 */ /* 0x000fe2000001161d */
[----:B------:R0:W-:Y:S01]  /*cdde0*/  STL [R1+0x6bc], R22 ;  /* 0x0006bc1601007387 */ /* 0x0001e20000100800 */
[----:B------:R-:W-:Y:S02]  /*cddf0*/  SHF.R.S32.HI R21, RZ, 0x1f, R20 ;  /* 0x0000001fff157819 */ /* 0x000fe40000011414 */
[----:B------:R-:W-:Y:S02]  /*cde00*/  IADD3 R32, P1, R20, R0, RZ ;  /* 0x0000000014207210 */ /* 0x000fe40007f3e0ff */
[----:B------:R-:W-:Y:S02]  /*cde10*/  LOP3.LUT R26, R26, 0xffff, RZ, 0xc0, !PT ;  /* 0x0000ffff1a1a7812 */ /* 0x000fe400078ec0ff */
[----:B0-----:R-:W-:-:S02]  /*cde20*/  SHF.R.U32.HI R22, RZ, 0x8, R27 ;  /* 0x00000008ff167819 */ /* 0x001fc4000001161b */
[----:B------:R-:W-:Y:S02]  /*cde30*/  LOP3.LUT R27, R31, 0xffff, RZ, 0xc0, !PT ;  /* 0x0000ffff1f1b7812 */ /* 0x000fe400078ec0ff */
[----:B------:R-:W-:Y:S02]  /*cde40*/  LOP3.LUT R25, R25, 0xffff, RZ, 0xc0, !PT ;  /* 0x0000ffff19197812 */ /* 0x000fe400078ec0ff */
[----:B------:R-:W-:Y:S01]  /*cde50*/  LOP3.LUT R22, R22, 0xffff, RZ, 0xc0, !PT ;  /* 0x0000ffff16167812 */ /* 0x000fe200078ec0ff */
[----:B------:R-:W-:Y:S01]  /*cde60*/  IMAD.X R33, R21, 0x1, R2, P1 ;  /* 0x0000000115217824 */ /* 0x000fe200008e0602 */
[----:B------:R-:W-:Y:S02]  /*cde70*/  PRMT R29, R27, 0x3340, R26 ;  /* 0x000033401b1d7816 */ /* 0x000fe4000000001a */
[----:B------:R-:W-:Y:S02]  /*cde80*/  PRMT R22, R25, 0x3340, R22 ;  /* 0x0000334019167816 */ /* 0x000fe40000000016 */
[----:B------:R-:W-:Y:S01]  /*cde90*/  IADD3 R26, P1, R20, R3, RZ ;  /* 0x00000003141a7210 */ /* 0x000fe20007f3e0ff */
[----:B------:R0:W-:Y:S04]  /*cdea0*/  STL.64 [R1+0xc38], R32 ;  /* 0x000c382001007387 */ /* 0x0001e80000100a00 */
[----:B------:R-:W-:Y:S01]  /*cdeb0*/  STL [R1+0x3a0], R29 ;  /* 0x0003a01d01007387 */ /* 0x000fe20000100800 */
[----:B------:R-:W-:-:S03]  /*cdec0*/  IMAD.X R27, R21, 0x1, R4, P1 ;  /* 0x00000001151b7824 */ /* 0x000fc600008e0604 */
[----:B------:R-:W-:Y:S04]  /*cded0*/  STL [R1+0x1c8], R22 ;  /* 0x0001c81601007387 */ /* 0x000fe80000100800 */
[----:B0-----:R-:W4:Y:S04]  /*cdee0*/  LDL.LU R33, [R1+0x480] ;  /* 0x0004800001217983 */ /* 0x001f280000300800 */
[----:B------:R-:W4:Y:S04]  /*cdef0*/  LDL.LU R41, [R1+0x260] ;  /* 0x0002600001297983 */ /* 0x000f280000300800 */
[----:B------:R-:W4:Y:S04]  /*cdf00*/  LDL.LU R40, [R1+0x4d58] ;  /* 0x004d580001287983 */ /* 0x000f280000300800 */
[----:B------:R0:W-:Y:S04]  /*cdf10*/  STL.64 [R1+0xc30], R26 ;  /* 0x000c301a01007387 */ /* 0x0001e80000100a00 */
[----:B------:R-:W4:Y:S04]  /*cdf20*/  LDL.LU R61, [R1+0x1bb8] ;  /* 0x001bb800013d7983 */ /* 0x000f280000300800 */
[----:B------:R-:W4:Y:S01]  /*cdf30*/  LDL.LU R59, [R1+0x1f9c] ;  /* 0x001f9c00013b7983 */ /* 0x000f220000300800 */
[----:B------:R-:W-:-:S02]  /*cdf40*/  SHF.R.U32.HI R25, RZ, 0x8, R30 ;  /* 0x00000008ff197819 */ /* 0x000fc4000001161e */
[----:B0-----:R-:W-:Y:S02]  /*cdf50*/  SHF.R.U32.HI R26, RZ, 0x8, R28 ;  /* 0x00000008ff1a7819 */ /* 0x001fe4000001161c */
[----:B------:R-:W-:Y:S02]  /*cdf60*/  LOP3.LUT R24, R24, 0xffff, RZ, 0xc0, !PT ;  /* 0x0000ffff18187812 */ /* 0x000fe400078ec0ff */
[----:B------:R-:W-:Y:S02]  /*cdf70*/  LOP3.LUT R25, R25, 0xffff, RZ, 0xc0, !PT ;  /* 0x0000ffff19197812 */ /* 0x000fe400078ec0ff */
[--C-:B------:R-:W-:Y:S02]  /*cdf80*/  PRMT R24, R24, 0x3340, R0.reuse ;  /* 0x0000334018187816 */ /* 0x100fe40000000000 */
[----:B------:R-:W-:-:S05]  /*cdf90*/  PRMT R25, R25, 0x3340, R0 ;  /* 0x0000334019197816 */ /* 0x000fca0000000000 */
[----:B------:R0:W-:Y:S02]  /*cdfa0*/  STL.64 [R1+0x5728], R24 ;  /* 0x0057281801007387 */ /* 0x0001e40000100a00 */
[----:B0-----:R-:W-:-:S05]  /*cdfb0*/  IADD3 R24, P1, R20, R5, RZ ;  /* 0x0000000514187210 */ /* 0x001fca0007f3e0ff */
[----:B------:R-:W-:Y:S01]  /*cdfc0*/  IMAD.X R25, R21, 0x1, R6, P1 ;  /* 0x0000000115197824 */ /* 0x000fe200008e0606 */
[----:B--2---:R-:W-:Y:S02]  /*cdfd0*/  LOP3.LUT R30, R36, 0xffff, RZ, 0xc0, !PT ;  /* 0x0000ffff241e7812 */ /* 0x004fe400078ec0ff */
[----:B---3--:R-:W-:-:S04]  /*cdfe0*/  LOP3.LUT R28, R37, 0xffff, RZ, 0xc0, !PT ;  /* 0x0000ffff251c7812 */ /* 0x008fc800078ec0ff */
[----:B------:R-:W-:Y:S02]  /*cdff0*/  PRMT R22, R28, 0x3340, R0 ;  /* 0x000033401c167816 */ /* 0x000fe40000000000 */
[----:B----4-:R-:W-:-:S04]  /*ce000*/  LOP3.LUT R29, R55, 0xffff, RZ, 0xc0, !PT ;  /* 0x0000ffff371d7812 */ /* 0x010fc800078ec0ff */
[----:B------:R-:W-:-:S04]  /*ce010*/  PRMT R27, R30, 0x3340, R29 ;  /* 0x000033401e1b7816 */ /* 0x000fc8000000001d */
[----:B------:R-:W-:Y:S02]  /*ce020*/  PRMT R22, R27, 0x5410, R22 ;  /* 0x000054101b167816 */ /* 0x000fe40000000016 */
[----:B------:R-:W-:-:S03]  /*ce030*/  SHF.R.U32.HI R30, RZ, 0x8, R30 ;  /* 0x00000008ff1e7819 */ /* 0x000fc6000001161e */
[----:B------:R0:W-:Y:S01]  /*ce040*/  STL [R1+0x6ac], R22 ;  /* 0x0006ac1601007387 */ /* 0x0001e20000100800 */
[----:B------:R-:W-:Y:S02]  /*ce050*/  SHF.R.U32.HI R27, RZ, 0x8, R28 ;  /* 0x00000008ff1b7819 */ /* 0x000fe4000001161c */
[----:B------:R-:W-:Y:S02]  /*ce060*/  LOP3.LUT R28, R30, 0xffff, RZ, 0xc0, !PT ;  /* 0x0000ffff1e1c7812 */ /* 0x000fe400078ec0ff */
[----:B0-----:R-:W-:-:S04]  /*ce070*/  SHF.R.U32.HI R22, RZ, 0x8, R29 ;  /* 0x00000008ff167819 */ /* 0x001fc8000001161d */
[----:B------:R-:W-:Y:S01]  /*ce080*/  LOP3.LUT R22, R22, 0xffff, RZ, 0xc0, !PT ;  /* 0x0000ffff16167812 */ /* 0x000fe200078ec0ff */
[----:B------:R-:W-:Y:S03]  /*ce090*/  STL.64 [R1+0xc20], R24 ;  /* 0x000c201801007387 */ /* 0x000fe60000100a00 */
[----:B------:R-:W-:Y:S01]  /*ce0a0*/  PRMT R22, R28, 0x3340, R22 ;  /* 0x000033401c167816 */ /* 0x000fe20000000016 */
[----:B------:R-:W2:Y:S04]  /*ce0b0*/  LDL.LU R36, [R1+0x4d48] ;  /* 0x004d480001247983 */ /* 0x000ea80000300800 */
[----:B------:R-:W3:Y:S04]  /*ce0c0*/  LDL.LU R37, [R1+0x5dc] ;  /* 0x0005dc0001257983 */ /* 0x000ee80000300800 */
[----:B------:R0:W-:Y:S04]  /*ce0d0*/  STL [R1+0x38c], R22 ;  /* 0x00038c1601007387 */ /* 0x0001e80000100800 */
[----:B------:R-:W4:Y:S01]  /*ce0e0*/  LDL.LU R55, [R1+0x1db8] ;  /* 0x001db80001377983 */ /* 0x000f220000300800 */
[----:B------:R-:W-:-:S02]  /*ce0f0*/  LOP3.LUT R26, R26, 0xffff, RZ, 0xc0, !PT ;  /* 0x0000ffff1a1a7812 */ /* 0x000fc400078ec0ff */
[----:B------:R-:W-:Y:S02]  /*ce100*/  LOP3.LUT R27, R27, 0xffff, RZ, 0xc0, !PT ;  /* 0x0000ffff1b1b7812 */ /* 0x000fe400078ec0ff */
[--C-:B------:R-:W-:Y:S02]  /*ce110*/  PRMT R26, R26, 0x3340, R0.reuse ;  /* 0x000033401a1a7816 */ /* 0x100fe40000000000 */
[----:B------:R-:W-:Y:S02]  /*ce120*/  PRMT R27, R27, 0x3340, R0 ;  /* 0x000033401b1b7816 */ /* 0x000fe40000000000 */
[----:B0-----:R-:W-:Y:S02]  /*ce130*/  LOP3.LUT R22, R47, 0xffff, RZ, 0xc0, !PT ;  /* 0x0000ffff2f167812 */ /* 0x001fe400078ec0ff */
[----:B------:R-:W-:Y:S01]  /*ce140*/  LOP3.LUT R32, R33, 0xffff, RZ, 0xc0, !PT ;  /* 0x0000ffff21207812 */ /* 0x000fe200078ec0ff */
[----:B------:R-:W-:Y:S01]  /*ce150*/  STL.64 [R1+0x5730], R26 ;  /* 0x0057301a01007387 */ /* 0x000fe20000100a00 */
[----:B------:R-:W-:-:S03]  /*ce160*/  LOP3.LUT R30, R41, 0xffff, RZ, 0xc0, !PT ;  /* 0x0000ffff291e7812 */ /* 0x000fc600078ec0ff */
[----:B------:R-:W4:Y:S01]  /*ce170*/  LDL.LU R47, [R1+0x5800] ;  /* 0x00580000012f7983 */ /* 0x000f220000300800 */
[----:B------:R-:W-:-:S03]  /*ce180*/  PRMT R28, R32, 0x3340, R30 ;  /* 0x00003340201c7816 */ /* 0x000fc6000000001e */
[----:B------:R0:W-:Y:S01]  /*ce190*/  STL [R1+0x4d1c], R22 ;  /* 0x004d1c1601007387 */ /* 0x0001e20000100800 */
[----:B------:R-:W-:Y:S02]  /*ce1a0*/  LOP3.LUT R31, R40, 0xffff, RZ, 0xc0, !PT ;  /* 0x0000ffff281f7812 */ /* 0x000fe400078ec0ff */
[----:B------:R-:W-:Y:S02]  /*ce1b0*/  LOP3.LUT R33, R61, 0xffff, RZ, 0xc0, !PT ;  /* 0x0000ffff3d217812 */ /* 0x000fe400078ec0ff */
[----:B------:R-:W-:Y:S02]  /*ce1c0*/  LOP3.LUT R29, R59, 0xffff, RZ, 0xc0, !PT ;  /* 0x0000ffff3b1d7812 */ /* 0x000fe400078ec0ff */
[----:B0-----:R-:W-:-:S04]  /*ce1d0*/  PRMT R22, R22, 0x3340, R0 ;  /* 0x0000334016167816 */ /* 0x001fc80000000000 */
[----:B------:R-:W-:Y:S02]  /*ce1e0*/  PRMT R24, R28, 0x5410, R22 ;  /* 0x000054101c187816 */ /* 0x000fe40000000016 */
[----:B------:R-:W-:Y:S02]  /*ce1f0*/  PRMT R22, R33, 0x3340, R0 ;  /* 0x0000334021167816 */ /* 0x000fe40000000000 */
[----:B------:R-:W-:Y:S01]  /*ce200*/  PRMT R28, R31, 0x3340, R29 ;  /* 0x000033401f1c7816 */ /* 0x000fe2000000001d */
[----:B------:R0:W-:Y:S03]  /*ce210*/  STL [R1+0x1fa8], R24 ;  /* 0x001fa81801007387 */ /* 0x0001e60000100800 */
[----:B------:R-:W-:Y:S01]  /*ce220*/  PRMT R22, R28, 0x5410, R22 ;  /* 0x000054101c167816 */ /* 0x000fe20000000016 */
[----:B------:R-:W4:Y:S04]  /*ce230*/  LDL.LU R61, [R1+0x4f8] ;  /* 0x0004f800013d7983 */ /* 0x000f280000300800 */
[----:B------:R1:W-:Y:S04]  /*ce240*/  STL [R1+0x69c], R22 ;  /* 0x00069c1601007387 */ /* 0x0003e80000100800 */
[----:B------:R-:W4:Y:S01]  /*ce250*/  LDL.LU R59, [R1+0x314] ;  /* 0x00031400013b7983 */ /* 0x000f220000300800 */
[----:B0-----:R-:W-:-:S02]  /*ce260*/  IADD3 R24, P1, R20, R7, RZ ;  /* 0x0000000714187210 */ /* 0x001fc40007f3e0ff */
[----:B------:R-:W-:Y:S02]  /*ce270*/  SHF.R.U32.HI R32, RZ, 0x8, R32 ;  /* 0x00000008ff207819 */ /* 0x000fe40000011620 */
[----:B------:R-:W-:Y:S02]  /*ce280*/  SHF.R.U32.HI R28, RZ, 0x8, R31 ;  /* 0x00000008ff1c7819 */ /* 0x000fe4000001161f */
[----:B-1----:R-:W-:Y:S01]  /*ce290*/  SHF.R.U32.HI R22, RZ, 0x8, R30 ;  /* 0x00000008ff167819 */ /* 0x002fe2000001161e */
[----:B------:R-:W-:Y:S01]  /*ce2a0*/  IMAD.X R25, R21, 0x1, R8, P1 ;  /* 0x0000000115197824 */ /* 0x000fe200008e0608 */
[----:B------:R-:W-:Y:S02]  /*ce2b0*/  SHF.R.U32.HI R31, RZ, 0x8, R29 ;  /* 0x00000008ff1f7819 */ /* 0x000fe4000001161d */
[----:B------:R-:W-:Y:S02]  /*ce2c0*/  LOP3.LUT R30, R32, 0xffff, RZ, 0xc0, !PT ;  /* 0x0000ffff201e7812 */ /* 0x000fe400078ec0ff */
[----:B------:R-:W-:-:S02]  /*ce2d0*/  LOP3.LUT R29, R22, 0xffff, RZ, 0xc0, !PT ;  /* 0x0000ffff161d7812 */ /* 0x000fc400078ec0ff */
[----:B------:R-:W-:Y:S02]  /*ce2e0*/  LOP3.LUT R28, R28, 0xffff, RZ, 0xc0, !PT ;  /* 0x0000ffff1c1c7812 */ /* 0x000fe400078ec0ff */
[----:B------:R-:W-:Y:S01]  /*ce2f0*/  LOP3.LUT R22, R31, 0xffff, RZ, 0xc0, !PT ;  /* 0x0000ffff1f167812 */ /* 0x000fe200078ec0ff */
[----:B------:R0:W-:Y:S03]  /*ce300*/  STL.64 [R1+0xc28], R24 ;  /* 0x000c281801007387 */ /* 0x0001e60000100a00 */
[----:B------:R-:W-:Y:S02]  /*ce310*/  PRMT R22, R28, 0x3340, R22 ;  /* 0x000033401c167816 */ /* 0x000fe40000000016 */
[----:B0-----:R-:W-:-:S05]  /*ce320*/  PRMT R24, R30, 0x3340, R29 ;  /* 0x000033401e187816 */ /* 0x001fca000000001d */
[----:B------:R-:W-:Y:S04]  /*ce330*/  STL [R1+0x1f38], R24 ;  /* 0x001f381801007387 */ /* 0x000fe80000100800 */
[----:B------:R0:W-:Y:S01]  /*ce340*/  STL [R1+0x374], R22 ;  /* 0x0003741601007387 */ /* 0x0001e20000100800 */
[----:B--2---:R-:W-:Y:S02]  /*ce350*/  LOP3.LUT R31, R36, 0xffff, RZ, 0xc0, !PT ;  /* 0x0000ffff241f7812 */ /* 0x004fe400078ec0ff */
[----:B---3--:R-:W-:-:S04]  /*ce360*/  LOP3.LUT R29, R37, 0xffff, RZ, 0xc0, !PT ;  /* 0x0000ffff251d7812 */ /* 0x008fc800078ec0ff */
[----:B0-----:R-:W-:Y:S02]  /*ce370*/  PRMT R22, R29, 0x3340, R0 ;  /* 0x000033401d167816 */ /* 0x001fe40000000000 */
[----:B----4-:R-:W-:-:S04]  /*ce380*/  LOP3.LUT R30, R55, 0xffff, RZ, 0xc0, !PT ;  /* 0x0000ffff371e7812 */ /* 0x010fc800078ec0ff */
[----:B------:R-:W-:-:S04]  /*ce390*/  PRMT R28, R31, 0x3340, R30 ;  /* 0x000033401f1c7816 */ /* 0x000fc8000000001e */
[----:B------:R-:W-:-:S05]  /*ce3a0*/  PRMT R22, R28, 0x5410, R22 ;  /* 0x000054101c167816 */ /* 0x000fca0000000016 */
[----:B------:R0:W-:Y:S04]  /*ce3b0*/  STL [R1+0x68c], R22 ;  /* 0x00068c1601007387 */ /* 0x0001e80000100800 */
[----:B------:R-:W2:Y:S01]  /*ce3c0*/  LDL.LU R55, [R1+0x504] ;  /* 0x0005040001377983 */ /* 0x000ea20000300800 */
[----:B------:R-:W-:Y:S02]  /*ce3d0*/  SHF.R.U32.HI R28, RZ, 0x8, R31 ;  /* 0x00000008ff1c7819 */ /* 0x000fe4000001161f */
[----:B------:R-:W-:Y:S01]  /*ce3e0*/  IADD3 R24, P1, R20, R9, RZ ;  /* 0x0000000914187210 */ /* 0x000fe20007f3e0ff */
[----:B------:R-:W3:Y:S01]  /*ce3f0*/  LDL.LU R40, [R1+0x328] ;  /* 0x0003280001287983 */ /* 0x000ee20000300800 */
[----:B0-----:R-:W-:Y:S02]  /*ce400*/  SHF.R.U32.HI R22, RZ, 0x8, R30 ;  /* 0x00000008ff167819 */ /* 0x001fe4000001161e */
[----:B------:R-:W-:-:S02]  /*ce410*/  LOP3.LUT R28, R28, 0xffff, RZ, 0xc0, !PT ;  /* 0x0000ffff1c1c7812 */ /* 0x000fc400078ec0ff */
[----:B------:R-:W-:Y:S01]  /*ce420*/  LOP3.LUT R22, R22, 0xffff, RZ, 0xc0, !PT ;  /* 0x0000ffff16167812 */ /* 0x000fe200078ec0ff */
[----:B------:R-:W-:Y:S01]  /*ce430*/  IMAD.X R25, R21, 0x1, R10, P1 ;  /* 0x0000000115197824 */ /* 0x000fe200008e060a */
[----:B------:R-:W-:Y:S02]  /*ce440*/  LOP3.LUT R32, R49, 0xffff, RZ, 0xc0, !PT ;  /* 0x0000ffff31207812 */ /* 0x000fe400078ec0ff */
[----:B------:R-:W-:Y:S02]  /*ce450*/  PRMT R22, R28, 0x3340, R22 ;  /* 0x000033401c167816 */ /* 0x000fe40000000016 */
[----:B------:R-:W-:Y:S04]  /*ce460*/  STL.64 [R1+0xc18], R24 ;  /* 0x000c181801007387 */ /* 0x000fe80000100a00 */
[----:B------:R0:W-:Y:S04]  /*ce470*/  STL [R1+0x36c], R22 ;  /* 0x00036c1601007387 */ /* 0x0001e80000100800 */
[----:B------:R-:W4:Y:S01]  /*ce480*/  LDL.LU R49, [R1+0x57fc] ;  /* 0x0057fc0001317983 */ /* 0x000f220000300800 */
[----:B------:R-:W-:-:S02]  /*ce490*/  LOP3.LUT R31, R61, 0xffff, RZ, 0xc0, !PT ;  /* 0x0000ffff3d1f7812 */ /* 0x000fc400078ec0ff */
[----:B0-----:R-:W-:Y:S02]  /*ce4a0*/  PRMT R22, R32, 0x3340, R0 ;  /* 0x0000334020167816 */ /* 0x001fe40000000000 */
[----:B------:R-:W-:-:S04]  /*ce4b0*/  LOP3.LUT R30, R59, 0xffff, RZ, 0xc0, !PT ;  /* 0x0000ffff3b1e7812 */ /* 0x000fc800078ec0ff */
[----:B------:R-:W-:-:S04]  /*ce4c0*/  PRMT R28, R31, 0x3340, R30 ;  /* 0x000033401f1c7816 */ /* 0x000fc8000000001e */
[----:B------:R-:W-:-:S05]  /*ce4d0*/  PRMT R22, R28, 0x5410, R22 ;  /* 0x000054101c167816 */ /* 0x000fca0000000016 */
[----:B------:R0:W-:Y:S01]  /*ce4e0*/  STL [R1+0x67c], R22 ;  /* 0x00067c1601007387 */ /* 0x0001e20000100800 */
[----:B------:R-:W-:-:S03]  /*ce4f0*/  IADD3 R24, P1, R20, R11, RZ ;  /* 0x0000000b14187210 */ /* 0x000fc60007f3e0ff */
[----:B------:R-:W4:Y:S04]  /*ce500*/  LDL.LU R36, [R1+0x4d60] ;  /* 0x004d600001247983 */ /* 0x000f280000300800 */
[----:B------:R-:W4:Y:S04]  /*ce510*/  LDL.LU R37, [R1+0x1bd8] ;  /* 0x001bd80001257983 */ /* 0x000f280000300800 */
[----:B------:R-:W4:Y:S01]  /*ce520*/  LDL.LU R61, [R1+0x1fb8] ;  /* 0x001fb800013d7983 */ /* 0x000f220000300800 */
[----:B------:R-:W-:Y:S01]  /*ce530*/  IMAD.X R25, R21, 0x1, R12, P1 ;  /* 0x0000000115197824 */ /* 0x000fe200008e060c */
[----:B------:R-:W-:-:S02]  /*ce540*/  SHF.R.U32.HI R31, RZ, 0x8, R31 ;  /* 0x00000008ff1f7819 */ /* 0x000fc4000001161f */
[----:B0-----:R-:W-:Y:S02]  /*ce550*/  SHF.R.U32.HI R22, RZ, 0x8, R30 ;  /* 0x00000008ff167819 */ /* 0x001fe4000001161e */
[----:B------:R0:W-:Y:S01]  /*ce560*/  STL.64 [R1+0xc10], R24 ;  /* 0x000c101801007387 */ /* 0x0001e20000100a00 */
[----:B------:R-:W-:Y:S02]  /*ce570*/  LOP3.LUT R30, R31, 0xffff, RZ, 0xc0, !PT ;  /* 0x0000ffff1f1e7812 */ /* 0x000fe400078ec0ff */
[----:B------:R-:W-:-:S04]  /*ce580*/  LOP3.LUT R22, R22, 0xffff, RZ, 0xc0, !PT ;  /* 0x0000ffff16167812 */ /* 0x000fc800078ec0ff */
[----:B------:R-:W-:Y:S02]  /*ce590*/  PRMT R22, R30, 0x3340, R22 ;  /* 0x000033401e167816 */ /* 0x000fe40000000016 */
[----:B0-----:R-:W-:-:S03]  /*ce5a0*/  IADD3 R24, P1, R20, R13, RZ ;  /* 0x0000000d14187210 */ /* 0x001fc60007f3e0ff */
[----:B------:R0:W-:Y:S02]  /*ce5b0*/  STL [R1+0x360], R22 ;  /* 0x0003601601007387 */ /* 0x0001e40000100800 */
[----:B------:R-:W-:Y:S01]  /*ce5c0*/  IMAD.X R25, R21, 0x1, R15, P1 ;  /* 0x0000000115197824 */ /* 0x000fe200008e060f */
[----:B------:R-:W-:-:S04]  /*ce5d0*/  SHF.R.U32.HI R28, RZ, 0x8, R33 ;  /* 0x00000008ff1c7819 */ /* 0x000fc80000011621 */
[----:B------:R1:W-:Y:S04]  /*ce5e0*/  STL.64 [R1+0xc08], R24 ;  /* 0x000c081801007387 */ /* 0x0003e80000100a00 */
[----:B------:R-:W4:Y:S01]  /*ce5f0*/  LDL.LU R59, [R1+0x49c] ;  /* 0x00049c00013b7983 */ /* 0x000f220000300800 */
[----:B--2---:R-:W-:-:S03]  /*ce600*/  LOP3.LUT R33, R55, 0xffff, RZ, 0xc0, !PT ;  /* 0x0000ffff37217812 */ /* 0x004fc600078ec0ff */
[----:B------:R-:W2:Y:S01]  /*ce610*/  LDL.LU R55, [R1+0x280] ;  /* 0x0002800001377983 */ /* 0x000ea20000300800 */
[----:B------:R-:W-:Y:S02]  /*ce620*/  SHF.R.U32.HI R30, RZ, 0x8, R32 ;  /* 0x00000008ff1e7819 */ /* 0x000fe40000011620 */
[----:B------:R-:W-:Y:S02]  /*ce630*/  LOP3.LUT R34, R19, 0xffff, RZ, 0xc0, !PT ;  /* 0x0000ffff13227812 */ /* 0x000fe400078ec0ff */
[----:B---3--:R-:W-:Y:S01]  /*ce640*/  LOP3.LUT R32, R40, 0xffff, RZ, 0xc0, !PT ;  /* 0x0000ffff28207812 */ /* 0x008fe200078ec0ff */
[----:B------:R-:W3:Y:S01]  /*ce650*/  LDL.LU R19, [R1+0x57f8] ;  /* 0x0057f80001137983 */ /* 0x000ee20000300800 */
[----:B0-----:R-:W-:Y:S02]  /*ce660*/  PRMT R22, R34, 0x3340, R0 ;  /* 0x0000334022167816 */ /* 0x001fe40000000000 */
[----:B------:R-:W-:Y:S02]  /*ce670*/  PRMT R31, R33, 0x3340, R32 ;  /* 0x00003340211f7816 */ /* 0x000fe40000000020 */
[----:B-1----:R-:W-:-:S02]  /*ce680*/  IADD3 R24, P1, R20, R14, RZ ;  /* 0x0000000e14187210 */ /* 0x002fc40007f3e0ff */
[----:B------:R-:W-:-:S03]  /*ce690*/  PRMT R22, R31, 0x5410, R22 ;  /* 0x000054101f167816 */ /* 0x000fc60000000016 */
[----:B------:R-:W-:Y:S01]  /*ce6a0*/  IMAD.X R25, R21, 0x1, R16, P1 ;  /* 0x0000000115197824 */ /* 0x000fe200008e0610 */
[----:B------:R-:W-:Y:S01]  /*ce6b0*/  SHF.R.U32.HI R21, RZ, 0x8, R32 ;  /* 0x00000008ff157819 */ /* 0x000fe20000011620 */
[----:B------:R0:W-:Y:S03]  /*ce6c0*/  STL [R1+0x670], R22 ;  /* 0x0006701601007387 */ /* 0x0001e60000100800 */
[----:B------:R-:W-:Y:S02]  /*ce6d0*/  LOP3.LUT R21, R21, 0xffff, RZ, 0xc0, !PT ;  /* 0x0000ffff15157812 */ /* 0x000fe400078ec0ff */
[----:B0-----:R-:W-:-:S04]  /*ce6e0*/  SHF.R.U32.HI R22, RZ, 0x8, R33 ;  /* 0x00000008ff167819 */ /* 0x001fc80000011621 */
[----:B------:R-:W-:-:S04]  /*ce6f0*/  LOP3.LUT R22, R22, 0xffff, RZ, 0xc0, !PT ;  /* 0x0000ffff16167812 */ /* 0x000fc800078ec0ff */
[----:B------:R-:W-:Y:S01]  /*ce700*/  PRMT R21, R22, 0x3340, R21 ;  /* 0x0000334016157816 */ /* 0x000fe20000000015 */
[----:B------:R-:W-:Y:S04]  /*ce710*/  STL.64 [R1+0xc00], R24 ;  /* 0x000c001801007387 */ /* 0x000fe80000100a00 */
[----:B------:R0:W-:Y:S04]  /*ce720*/  STL [R1+0x344], R21 ;  /* 0x0003441501007387 */ /* 0x0001e80000100800 */
[----:B------:R-:W3:Y:S01]  /*ce730*/  LDL.LU R35, [R1+0x4a0] ;  /* 0x0004a00001237983 */ /* 0x000ee20000300800 */
[----:B----4-:R-:W-:-:S03]  /*ce740*/  LOP3.LUT R32, R36, 0xffff, RZ, 0xc0, !PT ;  /* 0x0000ffff24207812 */ /* 0x010fc600078ec0ff */
[----:B------:R-:W4:Y:S01]  /*ce750*/  LDL.LU R41, [R1+0x284] ;  /* 0x0002840001297983 */ /* 0x000f220000300800 */
[----:B------:R-:W-:Y:S02]  /*ce760*/  LOP3.LUT R36, R37, 0xffff, RZ, 0xc0, !PT ;  /* 0x0000ffff25247812 */ /* 0x000fe400078ec0ff */
[----:B------:R-:W-:Y:S02]  /*ce770*/  LOP3.LUT R31, R61, 0xffff, RZ, 0xc0, !PT ;  /* 0x0000ffff3d1f7812 */ /* 0x000fe400078ec0ff */
[----:B0-----:R-:W-:Y:S02]  /*ce780*/  PRMT R21, R36, 0x3340, R0 ;  /* 0x0000334024157816 */ /* 0x001fe40000000000 */
[----:B------:R-:W-:-:S04]  /*ce790*/  PRMT R22, R32, 0x3340, R31 ;  /* 0x0000334020167816 */ /* 0x000fc8000000001f */
[----:B------:R-:W-:Y:S02]  /*ce7a0*/  PRMT R21, R22, 0x5410, R21 ;  /* 0x0000541016157816 */ /* 0x000fe40000000015 */
[----:B------:R-:W-:-:S03]  /*ce7b0*/  SHF.R.U32.HI R22, RZ, 0x8, R32 ;  /* 0x00000008ff167819 */ /* 0x000fc60000011620 */
[----:B------:R0:W-:Y:S01]  /*ce7c0*/  STL [R1+0x678], R21 ;  /* 0x0006781501007387 */ /* 0x0001e20000100800 */
[----:B------:R-:W-:Y:S02]  /*ce7d0*/  LOP3.LUT R22, R22, 0xffff, RZ, 0xc0, !PT ;  /* 0x0000ffff16167812 */ /* 0x000fe400078ec0ff */
[----:B------:R-:W-:Y:S02]  /*ce7e0*/  SHF.R.U32.HI R34, RZ, 0x8, R34 ;  /* 0x00000008ff227819 */ /* 0x000fe40000011622 */
[----:B0-----:R-:W-:-:S04]  /*ce7f0*/  SHF.R.U32.HI R21, RZ, 0x8, R31 ;  /* 0x00000008ff157819 */ /* 0x001fc8000001161f */
[----:B------:R-:W-:Y:S02]  /*ce800*/  LOP3.LUT R21, R21, 0xffff, RZ, 0xc0, !PT ;  /* 0x0000ffff15157812 */ /* 0x000fe400078ec0ff */
[----:B------:R-:W-:Y:S02]  /*ce810*/  LOP3.LUT R31, R34, 0xffff, RZ, 0xc0, !PT ;  /* 0x0000ffff221f7812 */ /* 0x000fe400078ec0ff */
[----:B------:R-:W-:Y:S02]  /*ce820*/  PRMT R21, R22, 0x3340, R21 ;  /* 0x0000334016157816 */ /* 0x000fe40000000015 */
[----:B------:R-:W-:Y:S02]  /*ce830*/  LOP3.LUT R34, R60, 0xffff, RZ, 0xc0, !PT ;  /* 0x0000ffff3c227812 */ /* 0x000fe400078ec0ff */
[----:B------:R-:W-:Y:S01]  /*ce840*/  LOP3.LUT R33, R59, 0xffff, RZ, 0xc0, !PT ;  /* 0x0000ffff3b217812 */ /* 0x000fe200078ec0ff */
[----:B------:R0:W-:Y:S04]  /*ce850*/  STL [R1+0x358], R21 ;  /* 0x0003581501007387 */ /* 0x0001e80000100800 */
[----:B------:R-:W4:Y:S04]  /*ce860*/  LDL.LU R40, [R1+0x4d68] ;  /* 0x004d680001287983 */ /* 0x000f280000300800 */
[----:B------:R-:W4:Y:S01]  /*ce870*/  LDL.LU R37, [R1+0x1bcc] ;  /* 0x001bcc0001257983 */ /* 0x000f220000300800 */
[----:B0-----:R-:W-:-:S02]  /*ce880*/  PRMT R21, R34, 0x3340, R0 ;  /* 0x0000334022157816 */ /* 0x001fc40000000000 */
[----:B--2---:R-:W-:-:S04]  /*ce890*/  LOP3.LUT R32, R55, 0xffff, RZ, 0xc0, !PT ;  /* 0x0000ffff37207812 */ /* 0x004fc800078ec0ff */
[----:B------:R-:W-:-:S04]  /*ce8a0*/  PRMT R22, R33, 0x3340, R32 ;  /* 0x0000334021167816 */ /* 0x000fc80000000020 */
[----:B------:R-:W-:-:S05]  /*ce8b0*/  PRMT R21, R22, 0x5410, R21 ;  /* 0x0000541016157816 */ /* 0x000fca0000000015 */
[----:B------:R0:W-:Y:S04]  /*ce8c0*/  STL [R1+0x668], R21 ;  /* 0x0006681501007387 */ /* 0x0001e80000100800 */
[----:B------:R-:W2:Y:S04]  /*ce8d0*/  LDL.LU R60, [R1+0x1fac] ;  /* 0x001fac00013c7983 */ /* 0x000ea80000300800 */
[----:B------:R-:W2:Y:S04]  /*ce8e0*/  LDL.LU R61, [R1+0x4d54] ;  /* 0x004d5400013d7983 */ /* 0x000ea80000300800 */
[----:B------:R-:W2:Y:S04]  /*ce8f0*/  LDL.LU R59, [R1+0x5ec] ;  /* 0x0005ec00013b7983 */ /* 0x000ea80000300800 */
[----:B------:R-:W2:Y:S01]  /*ce900*/  LDL.LU R55, [R1+0x1dc8] ;  /* 0x001dc80001377983 */ /* 0x000ea20000300800 */
[----:B------:R-:W-:Y:S01]  /*ce910*/  VIADD R20, R20, UR6 ;  /* 0x0000000614147c36 */ /* 0x000fe20008000000 */
[----:B------:R-:W-:Y:S01]  /*ce920*/  SHF.R.U32.HI R33, RZ, 0x8, R33 ;  /* 0x00000008ff217819 */ /* 0x000fe20000011621 */
[----:B------:R-:W-:Y:S01]  /*ce930*/  ULDC UR6, c[0x0][0x248] ;  /* 0x0000920000067ab9 */ /* 0x000fe20000000800 */
[----:B------:R-:W-:-:S02]  /*ce940*/  SHF.R.U32.HI R22, RZ, 0x8, R32 ;  /* 0x00000008ff167819 */ /* 0x000fc40000011620 */
[----:B0-----:R-:W-:Y:S02]  /*ce950*/  SHF.R.S32.HI R21, RZ, 0x1f, R20 ;  /* 0x0000001fff157819 */ /* 0x001fe40000011414 */
[----:B------:R-:W-:Y:S02]  /*ce960*/  IADD3 R24, P1, R20, R0, RZ ;  /* 0x0000000014187210 */ /* 0x000fe40007f3e0ff */
[----:B------:R-:W-:Y:S02]  /*ce970*/  LOP3.LUT R33, R33, 0xffff, RZ, 0xc0, !PT ;  /* 0x0000ffff21217812 */ /* 0x000fe400078ec0ff */
[----:B------:R-:W-:Y:S01]  /*ce980*/  LOP3.LUT R22, R22, 0xffff, RZ, 0xc0, !PT ;  /* 0x0000ffff16167812 */ /* 0x000fe200078ec0ff */
[----:B------:R-:W-:-:S03]  /*ce990*/  IMAD.X R25, R21, 0x1, R2, P1 ;  /* 0x0000000115197824 */ /* 0x000fc600008e0602 */
[----:B------:R-:W-:Y:S02]  /*ce9a0*/  PRMT R22, R33, 0x3340, R22 ;  /* 0x0000334021167816 */ /* 0x000fe40000000016 */
[----:B------:R-:W-:Y:S01]  /*ce9b0*/  STL.64 [R1+0xbf8], R24 ;  /* 0x000bf81801007387 */ /* 0x000fe20000100a00 */
[----:B------:R-:W-:-:S03]  /*ce9c0*/  SHF.R.U32.HI R32, RZ, 0x8, R34 ;  /* 0x00000008ff207819 */ /* 0x000fc60000011622 */
[----:B------:R0:W-:Y:S01]  /*ce9d0*/  STL [R1+0x33c], R22 ;  /* 0x00033c1601007387 */ /* 0x0001e20000100800 */
[----:B---3--:R-:W-:Y:S02]  /*ce9e0*/  LOP3.LUT R35, R35, 0xffff, RZ, 0xc0, !PT ;  /* 0x0000ffff23237812 */ /* 0x008fe400078ec0ff */
[----:B----4-:R-:W-:Y:S02]  /*ce9f0*/  LOP3.LUT R34, R41, 0xffff, RZ, 0xc0, !PT ;  /* 0x0000ffff29227812 */ /* 0x010fe400078ec0ff */
[----:B0-----:R-:W-:Y:S02]  /*cea00*/  LOP3.LUT R22, R45, 0xffff, RZ, 0xc0, !PT ;  /* 0x0000ffff2d167812 */ /* 0x001fe400078ec0ff */
[----:B------:R-:W3:Y:S01]  /*cea10*/  LDL.LU R45, [R1+0x57f4] ;  /* 0x0057f400012d7983 */ /* 0x000ee20000300800 */
[----:B------:R-:W-:-:S03]  /*cea20*/  PRMT R33, R35, 0x3340, R34 ;  /* 0x0000334023217816 */ /* 0x000fc60000000022 */
[----:B------:R0:W-:Y:S02]  /*cea30*/  STL [R1+0x4d18], R22 ;  /* 0x004d181601007387 */ /* 0x0001e40000100800 */
[----:B0-----:R-:W-:-:S04]  /*cea40*/  PRMT R22, R22, 0x3340, R0 ;  /* 0x0000334016167816 */ /* 0x001fc80000000000 */
[----:B------:R-:W-:Y:S02]  /*cea50*/  PRMT R22, R33, 0x5410, R22 ;  /* 0x0000541021167816 */ /* 0x000fe40000000016 */
[----:B------:R-:W-:-:S03]  /*cea60*/  SHF.R.U32.HI R35, RZ, 0x8, R35 ;  /* 0x00000008ff237819 */ /* 0x000fc60000011623 */
[----:B------:R0:W-:Y:S01]  /*cea70*/  STL [R1+0x1f9c], R22 ;  /* 0x001f9c1601007387 */ /* 0x0001e20000100800 */
[----:B------:R-:W-:Y:S02]  /*cea80*/  IADD3 R24, P1, R20, R3, RZ ;  /* 0x0000000314187210 */ /* 0x000fe40007f3e0ff */
[----:B0-----:R-:W-:Y:S02]  /*cea90*/  SHF.R.U32.HI R22, RZ, 0x8, R34 ;  /* 0x00000008ff167819 */ /* 0x001fe40000011622 */
[----:B------:R-:W-:Y:S02]  /*ceaa0*/  LOP3.LUT R34, R35, 0xffff, RZ, 0xc0, !PT ;  /* 0x0000ffff23227812 */ /* 0x000fe400078ec0ff */
[----:B------:R-:W-:Y:S01]  /*ceab0*/  LOP3.LUT R22, R22, 0xffff, RZ, 0xc0, !PT ;  /* 0x0000ffff16167812 */ /* 0x000fe200078ec0ff */
[----:B------:R-:W-:-:S03]  /*ceac0*/  IMAD.X R25, R21, 0x1, R4, P1 ;  /* 0x0000000115197824 */ /* 0x000fc600008e0604 */
[----:B------:R-:W-:Y:S02]  /*cead0*/  PRMT R22, R34, 0x3340, R22 ;  /* 0x0000334022167816 */ /* 0x000fe40000000016 */
[----:B------:R-:W-:Y:S04]  /*ceae0*/  STL.64 [R1+0xbf0], R24 ;  /* 0x000bf01801007387 */ /* 0x000fe80000100a00 */
[----:B------:R0:W-:Y:S04]  /*ceaf0*/  STL [R1+0x1f28], R22 ;  /* 0x001f281601007387 */ /* 0x0001e80000100800 */
[----:B------:R-:W4:Y:S04]  /*ceb00*/  LDL.LU R42, [R1+0x4d5c] ;  /* 0x004d5c00012a7983 */ /* 0x000f280000300800 */
[----:B------:R-:W3:Y:S01]  /*ceb10*/  LDL.LU R43, [R1+0x790] ;  /* 0x00079000012b7983 */ /* 0x000ee20000300800 */
[----:B------:R-:W-:-:S03]  /*ceb20*/  SHF.R.U32.HI R33, RZ, 0x8, R36 ;  /* 0x00000008ff217819 */ /* 0x000fc60000011624 */
[----:B------:R-:W3:Y:S01]  /*ceb30*/  LDL.LU R41, [R1+0x1dbc] ;  /* 0x001dbc0001297983 */ /* 0x000ee20000300800 */
[----:B--2---:R-:W-:-:S03]  /*ceb40*/  LOP3.LUT R36, R60, 0xffff, RZ, 0xc0, !PT ;  /* 0x0000ffff3c247812 */ /* 0x004fc600078ec0ff */
[----:B------:R-:W2:Y:S01]  /*ceb50*/  LDL.LU R60, [R1+0x510] ;  /* 0x00051000013c7983 */ /* 0x000ea20000300800 */
[----:B------:R-:W-:-:S03]  /*ceb60*/  LOP3.LUT R35, R55, 0xffff, RZ, 0xc0, !PT ;  /* 0x0000ffff37237812 */ /* 0x000fc600078ec0ff */
[----:B------:R-:W2:Y:S01]  /*ceb70*/  LDL.LU R55, [R1+0x348] ;  /* 0x0003480001377983 */ /* 0x000ea20000300800 */
[----:B------:R-:W-:Y:S02]  /*ceb80*/  LOP3.LUT R38, R40, 0xffff, RZ, 0xc0, !PT ;  /* 0x0000ffff28267812 */ /* 0x000fe400078ec0ff */
[----:B------:R-:W-:Y:S02]  /*ceb90*/  LOP3.LUT R40, R37, 0xffff, RZ, 0xc0, !PT ;  /* 0x0000ffff25287812 */ /* 0x000fe400078ec0ff */
[----:B------:R-:W-:Y:S02]  /*ceba0*/  PRMT R34, R38, 0x3340, R36 ;  /* 0x0000334026227816 */ /* 0x000fe40000000024 */
[----:B0-----:R-:W-:Y:S02]  /*cebb0*/  PRMT R22, R40, 0x3340, R0 ;  /* 0x0000334028167816 */ /* 0x001fe40000000000 */
[----:B------:R-:W-:Y:S02]  /*cebc0*/  LOP3.LUT R37, R61, 0xffff, RZ, 0xc0, !PT ;  /* 0x0000ffff3d257812 */ /* 0x000fe400078ec0ff */
[----:B------:R-:W-:-:S02]  /*cebd0*/  LOP3.LUT R39, R59, 0xffff, RZ, 0xc0, !PT ;  /* 0x0000ffff3b277812 */ /* 0x000fc400078ec0ff */
[----:B------:R-:W-:Y:S02]  /*cebe0*/  PRMT R24, R34, 0x5410, R22 ;  /* 0x0000541022187816 */ /* 0x000fe40000000016 */
[----:B------:R-:W-:Y:S02]  /*cebf0*/  PRMT R22, R39, 0x3340, R0 ;  /* 0x0000334027167816 */ /* 0x000fe40000000000 */
[----:B------:R-:W-:Y:S01]  /*cec00*/  PRMT R34, R37, 0x3340, R35 ;  /* 0x0000334025227816 */ /* 0x000fe20000000023 */
[----:B------:R0:W-:Y:S03]  /*cec10*/  STL [R1+0x660], R24 ;  /* 0x0006601801007387 */ /* 0x0001e60000100800 */
[----:B------:R-:W-:Y:S02]  /*cec20*/  PRMT R22, R34, 0x5410, R22 ;  /* 0x0000541022167816 */ /* 0x000fe40000000016 */
[----:B------:R-:W-:-:S02]  /*cec30*/  SHF.R.U32.HI R38, RZ, 0x8, R38 ;  /* 0x00000008ff267819 */ /* 0x000fc40000011626 */
[----:B------:R-:W-:Y:S02]  /*cec40*/  SHF.R.U32.HI R34, RZ, 0x8, R36 ;  /* 0x00000008ff227819 */ /* 0x000fe40000011624 */
[----:B0-----:R-:W-:Y:S01]  /*cec50*/  IADD3 R24, P1, R20, R5, RZ ;  /* 0x0000000514187210 */ /* 0x001fe20007f3e0ff */
[----:B------:R0:W-:Y:S01]  /*cec60*/  STL [R1+0x658], R22 ;  /* 0x0006581601007387 */ /* 0x0001e20000100800 */
[----:B------:R-:W-:-:S03]  /*cec70*/  SHF.R.U32.HI R37, RZ, 0x8, R37 ;  /* 0x00000008ff257819 */ /* 0x000fc60000011625 */
[----:B------:R-:W-:Y:S01]  /*cec80*/  IMAD.X R25, R21, 0x1, R6, P1 ;  /* 0x0000000115197824 */ /* 0x000fe200008e0606 */
[----:B------:R-:W-:Y:S02]  /*cec90*/  LOP3.LUT R34, R34, 0xffff, RZ, 0xc0, !PT ;  /* 0x0000ffff22227812 */ /* 0x000fe400078ec0ff */
[----:B0-----:R-:W-:Y:S02]  /*ceca0*/  SHF.R.U32.HI R22, RZ, 0x8, R35 ;  /* 0x00000008ff167819 */ /* 0x001fe40000011623 */
[----:B------:R-:W-:Y:S02]  /*cecb0*/  LOP3.LUT R35, R38, 0xffff, RZ, 0xc0, !PT ;  /* 0x0000ffff26237812 */ /* 0x000fe400078ec0ff */
[----:B------:R-:W-:Y:S02]  /*cecc0*/  LOP3.LUT R36, R37, 0xffff, RZ, 0xc0, !PT ;  /* 0x0000ffff25247812 */ /* 0x000fe400078ec0ff */
[----:B------:R-:W-:Y:S01]  /*cecd0*/  LOP3.LUT R22, R22, 0xffff, RZ, 0xc0, !PT ;  /* 0x0000ffff16167812 */ /* 0x000fe200078ec0ff */
[----:B------:R0:W-:Y:S01]  /*cece0*/  STL.64 [R1+0xbe8], R24 ;  /* 0x000be81801007387 */ /* 0x0001e20000100a00 */
[----:B------:R-:W-:-:S02]  /*cecf0*/  PRMT R26, R35, 0x3340, R34 ;  /* 0x00003340231a7816 */ /* 0x000fc40000000022 */
[----:B------:R-:W-:-:S03]  /*ced00*/  PRMT R22, R36, 0x3340, R22 ;  /* 0x0000334024167816 */ /* 0x000fc60000000016 */
[----:B------:R-:W-:Y:S01]  /*ced10*/  STL [R1+0x334], R26 ;  /* 0x0003341a01007387 */ /* 0x000fe20000100800 */
[----:B0-----:R-:W-:-:S03]  /*ced20*/  IADD3 R24, P1, R20, R7, RZ ;  /* 0x0000000714187210 */ /* 0x001fc60007f3e0ff */
[----:B------:R3:W-:Y:S01]  /*ced30*/  STL [R1+0x1bc], R22 ;  /* 0x0001bc1601007387 */ /* 0x0007e20000100800 */
[----:B------:R-:W-:Y:S01]  /*ced40*/  SHF.R.U32.HI R35, RZ, 0x8, R39 ;  /* 0x00000008ff237819 */ /* 0x000fe20000011627 */
[----:B------:R-:W-:Y:S02]  /*ced50*/  IMAD.X R25, R21, 0x1, R8, P1 ;  /* 0x0000000115197824 */ /* 0x000fe400008e0608 */
[----:B------:R-:W2:Y:S01]  /*ced60*/  LDL.LU R61, [R1+0x514] ;  /* 0x00051400013d7983 */ /* 0x000ea20000300800 */
[----:B------:R-:W-:-:S03]  /*ced70*/  SHF.R.U32.HI R34, RZ, 0x8, R40 ;  /* 0x00000008ff227819 */ /* 0x000fc60000011628 */
[----:B------:R-:W2:Y:S04]  /*ced80*/  LDL.LU R59, [R1+0x350] ;  /* 0x00035000013b7983 */ /* 0x000ea80000300800 */
[----:B------:R-:W-:Y:S01]  /*ced90*/  STL.64 [R1+0xbe0], R24 ;  /* 0x000be01801007387 */ /* 0x000fe20000100a00 */
[----:B----4-:R-:W-:Y:S02]  /*ceda0*/  LOP3.LUT R40, R42, 0xffff, RZ, 0xc0, !PT ;  /* 0x0000ffff2a287812 */ /* 0x010fe400078ec0ff */
[----:B---3--:R-:W-:Y:S02]  /*cedb0*/  LOP3.LUT R22, R43, 0xffff, RZ, 0xc0, !PT ;  /* 0x0000ffff2b167812 */ /* 0x008fe400078ec0ff */
[----:B------:R-:W-:Y:S02]  /*cedc0*/  LOP3.LUT R39, R41, 0xffff, RZ, 0xc0, !PT ;  /* 0x0000ffff29277812 */ /* 0x000fe400078ec0ff */
[----:B------:R-:W-:-:S02]  /*cedd0*/  LOP3.LUT R41, R51, 0xffff, RZ, 0xc0, !PT ;  /* 0x0000ffff33297812 */ /* 0x000fc400078ec0ff */
[----:B------:R-:W3:Y:S01]  /*cede0*/  LDL.LU R51, [R1+0x57f0] ;  /* 0x0057f00001337983 */ /* 0x000ee20000300800 */
[----:B------:R-:W-:-:S03]  /*cedf0*/  PRMT R36, R40, 0x3340, R39 ;  /* 0x0000334028247816 */ /* 0x000fc60000000027 */
[----:B------:R0:W-:Y:S02]  /*cee00*/  STL [R1+0x4d14], R22 ;  /* 0x004d141601007387 */ /* 0x0001e40000100800 */
[----:B0-----:R-:W-:-:S04]  /*cee10*/  PRMT R22, R22, 0x3340, R0 ;  /* 0x0000334016167816 */ /* 0x001fc80000000000 */
[----:B------:R-:W-:Y:S02]  /*cee20*/  PRMT R24, R36, 0x5410, R22 ;  /* 0x0000541024187816 */ /* 0x000fe40000000016 */
[----:B------:R-:W-:Y:S02]  /*cee30*/  PRMT R22, R41, 0x3340, R0 ;  /* 0x0000334029167816 */ /* 0x000fe40000000000 */
[----:B------:R-:W-:Y:S02]  /*cee40*/  SHF.R.U32.HI R40, RZ, 0x8, R40 ;  /* 0x00000008ff287819 */ /* 0x000fe40000011628 */
[----:B------:R-:W-:Y:S02]  /*cee50*/  SHF.R.U32.HI R39, RZ, 0x8, R39 ;  /* 0x00000008ff277819 */ /* 0x000fe40000011627 */
[----:B------:R-:W-:Y:S02]  /*cee60*/  LOP3.LUT R42, R53, 0xffff, RZ, 0xc0, !PT ;  /* 0x0000ffff352a7812 */ /* 0x000fe400078ec0ff */
[----:B--2---:R-:W-:-:S02]  /*cee70*/  LOP3.LUT R38, R60, 0xffff, RZ, 0xc0, !PT ;  /* 0x0000ffff3c267812 */ /* 0x004fc400078ec0ff */
[----:B------:R-:W-:Y:S02]  /*cee80*/  LOP3.LUT R37, R55, 0xffff, RZ, 0xc0, !PT ;  /* 0x0000ffff37257812 */ /* 0x000fe400078ec0ff */
[----:B------:R-:W2:Y:S02]  /*cee90*/  LDL.LU R55, [R1+0x4b4] ;  /* 0x0004b40001377983 */ /* 0x000ea40000300800 */
[----:B------:R-:W-:Y:S02]  /*ceea0*/  PRMT R36, R38, 0x3340, R37 ;  /* 0x0000334026247816 */ /* 0x000fe40000000025 */
[----:B------:R0:W-:Y:S02]  /*ceeb0*/  STL [R1+0x1f98], R24 ;  /* 0x001f981801007387 */ /* 0x0001e40000100800 */
[----:B------:R-:W-:Y:S02]  /*ceec0*/  PRMT R22, R36, 0x5410, R22 ;  /* 0x0000541024167816 */ /* 0x000fe40000000016 */
[----:B------:R-:W-:-:S03]  /*ceed0*/  SHF.R.U32.HI R36, RZ, 0x8, R38 ;  /* 0x00000008ff247819 */ /* 0x000fc60000011626 */
[----:B------:R1:W-:Y:S01]  /*ceee0*/  STL [R1+0x650], R22 ;  /* 0x0006501601007387 */ /* 0x0003e20000100800 */
[----:B0-----:R-:W-:Y:S02]  /*ceef0*/  IADD3 R24, P1, R20, R9, RZ ;  /* 0x0000000914187210 */ /* 0x001fe40007f3e0ff */
[----:B------:R-:W-:-:S03]  /*cef00*/  LOP3.LUT R38, R40, 0xffff, RZ, 0xc0, !PT ;  /* 0x0000ffff28267812 */ /* 0x000fc600078ec0ff */
[----:B------:R-:W-:Y:S01]  /*cef10*/  IMAD.X R25, R21, 0x1, R10, P1 ;  /* 0x0000000115197824 */ /* 0x000fe200008e060a */
[----:B-1----:R-:W-:Y:S02]  /*cef20*/  SHF.R.U32.HI R22, RZ, 0x8, R37 ;  /* 0x00000008ff167819 */ /* 0x002fe40000011625 */
[----:B------:R-:W-:Y:S02]  /*cef30*/  LOP3.LUT R37, R39, 0xffff, RZ, 0xc0, !PT ;  /* 0x0000ffff27257812 */ /* 0x000fe400078ec0ff */
[----:B------:R-:W-:Y:S02]  /*cef40*/  LOP3.LUT R36, R36, 0xffff, RZ, 0xc0, !PT ;  /* 0x0000ffff24247812 */ /* 0x000fe400078ec0ff */
[----:B------:R-:W-:Y:S01]  /*cef50*/  LOP3.LUT R22, R22, 0xffff, RZ, 0xc0, !PT ;  /* 0x0000ffff16167812 */ /* 0x000fe200078ec0ff */
[----:B------:R0:W-:Y:S03]  /*cef60*/  STL.64 [R1+0xbc8], R24 ;  /* 0x000bc81801007387 */ /* 0x0001e60000100a00 */
[----:B------:R-:W-:-:S02]  /*cef70*/  PRMT R22, R36, 0x3340, R22 ;  /* 0x0000334024167816 */ /* 0x000fc40000000016 */
[----:B0-----:R-:W-:-:S05]  /*cef80*/  PRMT R24, R38, 0x3340, R37 ;  /* 0x0000334026187816 */ /* 0x001fca0000000025 */
[----:B------:R-:W-:Y:S04]  /*cef90*/  STL [R1+0x1f18], R24 ;  /* 0x001f181801007387 */ /* 0x000fe80000100800 */
[----:B------:R0:W-:Y:S04]  /*cefa0*/  STL [R1+0x330], R22 ;  /* 0x0003301601007387 */ /* 0x0001e80000100800 */
[----:B------:R-:W4:Y:S01]  /*cefb0*/  LDL.LU R53, [R1+0x57ec] ;  /* 0x0057ec0001357983 */ /* 0x000f220000300800 */
[----:B------:R-:W-:Y:S02]  /*cefc0*/  LOP3.LUT R38, R61, 0xffff, RZ, 0xc0, !PT ;  /* 0x0000ffff3d267812 */ /* 0x000fe400078ec0ff */
[----:B------:R-:W-:-:S02]  /*cefd0*/  LOP3.LUT R37, R59, 0xffff, RZ, 0xc0, !PT ;  /* 0x0000ffff3b257812 */ /* 0x000fc400078ec0ff */
[----:B0-----:R-:W-:Y:S02]  /*cefe0*/  PRMT R22, R42, 0x3340, R0 ;  /* 0x000033402a167816 */ /* 0x001fe40000000000 */
[----:B------:R-:W-:-:S04]  /*ceff0*/  PRMT R36, R38, 0x3340, R37 ;  /* 0x0000334026247816 */ /* 0x000fc80000000025 */
        /* <DEDUP_REMOVED lines=10> */
[----:B------:R0:W-:Y:S01]  /*cf0a0*/  STL [R1+0x328], R22 ;  /* 0x0003281601007387 */ /* 0x0001e20000100800 */
[----:B----4-:R-:W-:-:S03]  /*cf0b0*/  LOP3.LUT R38, R53, 0xffff, RZ, 0xc0, !PT ;  /* 0x0000ffff35267812 */ /* 0x010fc600078ec0ff */
[----:B------:R-:W4:Y:S01]  /*cf0c0*/  LDL.LU R53, [R1+0x57e8] ;  /* 0x0057e80001357983 */ /* 0x000f220000300800 */
[----:B--2---:R-:W-:Y:S02]  /*cf0d0*/  LOP3.LUT R39, R55, 0xffff, RZ, 0xc0, !PT ;  /* 0x0000ffff37277812 */ /* 0x004fe400078ec0ff */
[----:B------:R-:W-:Y:S02]  /*cf0e0*/  LOP3.LUT R40, R54, 0xffff, RZ, 0xc0, !PT ;  /* 0x0000ffff36287812 */ /* 0x000fe400078ec0ff */
[----:B------:R-:W-:Y:S02]  /*cf0f0*/  PRMT R37, R39, 0x3340, R38 ;  /* 0x0000334027257816 */ /* 0x000fe40000000026 */
[----:B0-----:R-:W-:Y:S02]  /*cf100*/  PRMT R22, R40, 0x3340, R0 ;  /* 0x0000334028167816 */ /* 0x001fe40000000000 */
[----:B------:R-:W-:Y:S02]  /*cf110*/  IADD3 R24, P1, R20, R13, RZ ;  /* 0x0000000d14187210 */ /* 0x000fe40007f3e0ff */
[----:B------:R-:W-:-:S03]  /*cf120*/  PRMT R22, R37, 0x5410, R22 ;  /* 0x0000541025167816 */ /* 0x000fc60000000016 */
[----:B------:R-:W-:Y:S02]  /*cf130*/  IMAD.X R25, R21, 0x1, R15, P1 ;  /* 0x0000000115197824 */ /* 0x000fe400008e060f */
[----:B------:R-:W-:Y:S04]  /*cf140*/  STL [R1+0x630], R22 ;  /* 0x0006301601007387 */ /* 0x000fe80000100800 */
[----:B------:R0:W-:Y:S04]  /*cf150*/  STL.64 [R1+0xbc0], R24 ;  /* 0x000bc01801007387 */ /* 0x0001e80000100a00 */
[----:B0-----:R-:W2:Y:S04]  /*cf160*/  LDL.LU R24, [R1+0x1be8] ;  /* 0x001be80001187983 */ /* 0x001ea80000300800 */
[----:B------:R-:W2:Y:S04]  /*cf170*/  LDL.LU R25, [R1+0x4d70] ;  /* 0x004d700001197983 */ /* 0x000ea80000300800 */
[----:B------:R-:W2:Y:S01]  /*cf180*/  LDL.LU R43, [R1+0x1fc8] ;  /* 0x001fc800012b7983 */ /* 0x000ea20000300800 */
[----:B------:R-:W-:-:S02]  /*cf190*/  SHF.R.U32.HI R37, RZ, 0x8, R39 ;  /* 0x00000008ff257819 */ /* 0x000fc40000011627 */
[----:B------:R-:W-:Y:S02]  /*cf1a0*/  SHF.R.U32.HI R22, RZ, 0x8, R38 ;  /* 0x00000008ff167819 */ /* 0x000fe40000011626 */
[----:B------:R-:W-:Y:S02]  /*cf1b0*/  LOP3.LUT R37, R37, 0xffff, RZ, 0xc0, !PT ;  /* 0x0000ffff25257812 */ /* 0x000fe400078ec0ff */
[----:B------:R-:W-:Y:S02]  /*cf1c0*/  LOP3.LUT R22, R22, 0xffff, RZ, 0xc0, !PT ;  /* 0x0000ffff16167812 */ /* 0x000fe400078ec0ff */
[----:B------:R-:W-:Y:S02]  /*cf1d0*/  IADD3 R26, P1, R20, R14, RZ ;  /* 0x0000000e141a7210 */ /* 0x000fe40007f3e0ff */
[----:B------:R-:W-:-:S03]  /*cf1e0*/  PRMT R22, R37, 0x3340, R22 ;  /* 0x0000334025167816 */ /* 0x000fc60000000016 */
[----:B------:R-:W-:Y:S02]  /*cf1f0*/  IMAD.X R27, R21, 0x1, R16, P1 ;  /* 0x00000001151b7824 */ /* 0x000fe400008e0610 */
[----:B------:R0:W-:Y:S04]  /*cf200*/  STL [R1+0x1b8], R22 ;  /* 0x0001b81601007387 */ /* 0x0001e80000100800 */
[----:B------:R-:W-:Y:S01]  /*cf210*/  STL.64 [R1+0xbd0], R26 ;  /* 0x000bd01a01007387 */ /* 0x000fe20000100a00 */
[----:B----4-:R-:W-:-:S03]  /*cf220*/  LOP3.LUT R39, R53, 0xffff, RZ, 0xc0, !PT ;  /* 0x0000ffff35277812 */ /* 0x010fc600078ec0ff */
[----:B------:R-:W4:Y:S01]  /*cf230*/  LDL.LU R53, [R1+0x57e4] ;  /* 0x0057e40001357983 */ /* 0x000f220000300800 */
[----:B------:R-:W-:Y:S02]  /*cf240*/  LOP3.LUT R52, R52, 0xffff, RZ, 0xc0, !PT ;  /* 0x0000ffff34347812 */ /* 0x000fe400078ec0ff */
[----:B---3--:R-:W-:Y:S02]  /*cf250*/  LOP3.LUT R37, R51, 0xffff, RZ, 0xc0, !PT ;  /* 0x0000ffff33257812 */ /* 0x008fe400078ec0ff */
[----:B------:R-:W-:Y:S02]  /*cf260*/  PRMT R21, R52, 0x3340, R0 ;  /* 0x0000334034157816 */ /* 0x000fe40000000000 */
[----:B0-----:R-:W-:Y:S01]  /*cf270*/  PRMT R22, R39, 0x3340, R37 ;  /* 0x0000334027167816 */ /* 0x001fe20000000025 */
[----:B------:R-:W-:Y:S03]  /*cf280*/  STL [R1+0x5688], R52 ;  /* 0x0056883401007387 */ /* 0x000fe60000100800 */
[----:B------:R-:W-:Y:S01]  /*cf290*/  PRMT R21, R22, 0x5410, R21 ;  /* 0x0000541016157816 */ /* 0x000fe20000000015 */
[----:B------:R-:W3:Y:S04]  /*cf2a0*/  LDL.LU R60, [R1+0x4d78] ;  /* 0x004d7800013c7983 */ /* 0x000ee80000300800 */
[----:B------:R-:W3:Y:S04]  /*cf2b0*/  LDL.LU R61, [R1+0x1bdc] ;  /* 0x001bdc00013d7983 */ /* 0x000ee80000300800 */
[----:B------:R0:W-:Y:S04]  /*cf2c0*/  STL [R1+0x1f8c], R21 ;  /* 0x001f8c1501007387 */ /* 0x0001e80000100800 */
[----:B------:R-:W3:Y:S04]  /*cf2d0*/  LDL.LU R59, [R1+0x1fbc] ;  /* 0x001fbc00013b7983 */ /* 0x000ee80000300800 */
[----:B------:R-:W3:Y:S04]  /*cf2e0*/  LDL.LU R54, [R1+0x4d64] ;  /* 0x004d640001367983 */ /* 0x000ee80000300800 */
[----:B------:R-:W3:Y:S01]  /*cf2f0*/  LDL.LU R55, [R1+0x1dd8] ;  /* 0x001dd80001377983 */ /* 0x000ee20000300800 */
[----:B------:R-:W-:-:S02]  /*cf300*/  SHF.R.U32.HI R22, RZ, 0x8, R39 ;  /* 0x00000008ff167819 */ /* 0x000fc40000011627 */
[----:B0-----:R-:W-:Y:S02]  /*cf310*/  SHF.R.U32.HI R21, RZ, 0x8, R37 ;  /* 0x00000008ff157819 */ /* 0x001fe40000011625 */
[----:B------:R-:W-:Y:S02]  /*cf320*/  SHF.R.U32.HI R36, RZ, 0x8, R41 ;  /* 0x00000008ff247819 */ /* 0x000fe40000011629 */
[----:B------:R-:W-:Y:S02]  /*cf330*/  SHF.R.U32.HI R38, RZ, 0x8, R40 ;  /* 0x00000008ff267819 */ /* 0x000fe40000011628 */
[----:B------:R-:W-:Y:S02]  /*cf340*/  LOP3.LUT R22, R22, 0xffff, RZ, 0xc0, !PT ;  /* 0x0000ffff16167812 */ /* 0x000fe400078ec0ff */
[----:B------:R-:W-:Y:S02]  /*cf350*/  LOP3.LUT R21, R21, 0xffff, RZ, 0xc0, !PT ;  /* 0x0000ffff15157812 */ /* 0x000fe400078ec0ff */
[----:B--2---:R-:W-:-:S02]  /*cf360*/  LOP3.LUT R39, R24, 0xffff, RZ, 0xc0, !PT ;  /* 0x0000ffff18277812 */ /* 0x004fc400078ec0ff */
[----:B------:R-:W-:Y:S02]  /*cf370*/  LOP3.LUT R41, R25, 0xffff, RZ, 0xc0, !PT ;  /* 0x0000ffff19297812 */ /* 0x000fe400078ec0ff */
[----:B------:R-:W-:Y:S02]  /*cf380*/  LOP3.LUT R40, R43, 0xffff, RZ, 0xc0, !PT ;  /* 0x0000ffff2b287812 */ /* 0x000fe400078ec0ff */
[----:B------:R-:W-:Y:S02]  /*cf390*/  PRMT R51, R22, 0x3340, R21 ;  /* 0x0000334016337816 */ /* 0x000fe40000000015 */
[----:B------:R-:W-:Y:S02]  /*cf3a0*/  PRMT R21, R39, 0x3340, R0 ;  /* 0x0000334027157816 */ /* 0x000fe40000000000 */
[----:B------:R-:W-:Y:S01]  /*cf3b0*/  PRMT R22, R41, 0x3340, R40 ;  /* 0x0000334029167816 */ /* 0x000fe20000000028 */
[----:B------:R-:W-:Y:S01]  /*cf3c0*/  VIADD R20, R20, UR6 ;  /* 0x0000000614147c36 */ /* 0x000fe20008000000 */
[----:B------:R-:W-:Y:S01]  /*cf3d0*/  STL [R1+0x5504], R51 ;  /* 0x0055043301007387 */ /* 0x000fe20000100800 */
[----:B------:R-:W-:Y:S01]  /*cf3e0*/  SHF.R.U32.HI R41, RZ, 0x8, R41 ;  /* 0x00000008ff297819 */ /* 0x000fe20000011629 */
[----:B------:R-:W-:Y:S01]  /*cf3f0*/  ULDC UR6, c[0x0][0x248] ;  /* 0x0000920000067ab9 */ /* 0x000fe20000000800 */
[----:B------:R-:W-:-:S02]  /*cf400*/  PRMT R22, R22, 0x5410, R21 ;  /* 0x0000541016167816 */ /* 0x000fc40000000015 */
[----:B------:R-:W-:-:S03]  /*cf410*/  SHF.R.S32.HI R21, RZ, 0x1f, R20 ;  /* 0x0000001fff157819 */ /* 0x000fc60000011414 */
[----:B------:R0:W-:Y:S01]  /*cf420*/  STL [R1+0x618], R22 ;  /* 0x0006181601007387 */ /* 0x0001e20000100800 */
[----:B------:R-:W-:Y:S02]  /*cf430*/  IADD3 R24, P1, R20, R0, RZ ;  /* 0x0000000014187210 */ /* 0x000fe40007f3e0ff */
[----:B0-----:R-:W-:Y:S02]  /*cf440*/  SHF.R.U32.HI R22, RZ, 0x8, R40 ;  /* 0x00000008ff167819 */ /* 0x001fe40000011628 */
[----:B------:R-:W-:Y:S02]  /*cf450*/  SHF.R.U32.HI R40, RZ, 0x8, R39 ;  /* 0x00000008ff287819 */ /* 0x000fe40000011627 */
[----:B------:R-:W-:Y:S02]  /*cf460*/  LOP3.LUT R39, R41, 0xffff, RZ, 0xc0, !PT ;  /* 0x0000ffff29277812 */ /* 0x000fe400078ec0ff */
[----:B------:R-:W-:Y:S01]  /*cf470*/  LOP3.LUT R22, R22, 0xffff, RZ, 0xc0, !PT ;  /* 0x0000ffff16167812 */ /* 0x000fe200078ec0ff */
[----:B------:R-:W-:-:S03]  /*cf480*/  IMAD.X R25, R21, 0x1, R2, P1 ;  /* 0x0000000115197824 */ /* 0x000fc600008e0602 */
[----:B------:R-:W-:Y:S02]  /*cf490*/  PRMT R22, R39, 0x3340, R22 ;  /* 0x0000334027167816 */ /* 0x000fe40000000016 */
[----:B------:R0:W-:Y:S04]  /*cf4a0*/  STL.64 [R1+0xbb8], R24 ;  /* 0x000bb81801007387 */ /* 0x0001e80000100a00 */
[----:B------:R1:W-:Y:S01]  /*cf4b0*/  STL [R1+0x31c], R22 ;  /* 0x00031c1601007387 */ /* 0x0003e20000100800 */
[----:B----4-:R-:W-:-:S03]  /*cf4c0*/  LOP3.LUT R26, R53, 0xffff, RZ, 0xc0, !PT ;  /* 0x0000ffff351a7812 */ /* 0x010fc600078ec0ff */
[----:B------:R-:W2:Y:S04]  /*cf4d0*/  LDL.LU R53, [R1+0x57e0] ;  /* 0x0057e00001357983 */ /* 0x000ea80000300800 */
[----:B0-----:R-:W4:Y:S01]  /*cf4e0*/  LDL.LU R25, [R1+0x520] ;  /* 0x0005200001197983 */ /* 0x001f220000300800 */
[----:B------:R-:W-:-:S04]  /*cf4f0*/  SHF.R.U32.HI R42, RZ, 0x8, R42 ;  /* 0x00000008ff2a7819 */ /* 0x000fc8000001162a */
[----:B------:R-:W-:Y:S02]  /*cf500*/  LOP3.LUT R37, R42, 0xffff, RZ, 0xc0, !PT ;  /* 0x0000ffff2a257812 */ /* 0x000fe400078ec0ff */
[----:B---3--:R-:W-:Y:S02]  /*cf510*/  LOP3.LUT R27, R60, 0xffff, RZ, 0xc0, !PT ;  /* 0x0000ffff3c1b7812 */ /* 0x008fe400078ec0ff */
[----:B------:R-:W3:Y:S01]  /*cf520*/  LDL.LU R60, [R1+0x370] ;  /* 0x00037000013c7983 */ /* 0x000ee20000300800 */
[----:B------:R-:W-:-:S03]  /*cf530*/  LOP3.LUT R24, R61, 0xffff, RZ, 0xc0, !PT ;  /* 0x0000ffff3d187812 */ /* 0x000fc600078ec0ff */
[----:B------:R-:W2:Y:S01]  /*cf540*/  LDL.LU R61, [R1+0x4d6c] ;  /* 0x004d6c00013d7983 */ /* 0x000ea20000300800 */
[----:B-1----:R-:W-:Y:S02]  /*cf550*/  PRMT R22, R24, 0x3340, R0 ;  /* 0x0000334018167816 */ /* 0x002fe40000000000 */
[----:B------:R-:W-:-:S04]  /*cf560*/  LOP3.LUT R42, R59, 0xffff, RZ, 0xc0, !PT ;  /* 0x0000ffff3b2a7812 */ /* 0x000fc800078ec0ff */
[----:B------:R-:W-:Y:S02]  /*cf570*/  PRMT R39, R27, 0x3340, R42 ;  /* 0x000033401b277816 */ /* 0x000fe4000000002a */
[----:B------:R-:W-:Y:S02]  /*cf580*/  LOP3.LUT R43, R54, 0xffff, RZ, 0xc0, !PT ;  /* 0x0000ffff362b7812 */ /* 0x000fe400078ec0ff */
[----:B------:R-:W-:Y:S02]  /*cf590*/  LOP3.LUT R41, R55, 0xffff, RZ, 0xc0, !PT ;  /* 0x0000ffff37297812 */ /* 0x000fe400078ec0ff */
[----:B------:R-:W-:Y:S02]  /*cf5a0*/  PRMT R51, R39, 0x5410, R22 ;  /* 0x0000541027337816 */ /* 0x000fe40000000016 */
[----:B------:R-:W-:Y:S02]  /*cf5b0*/  PRMT R22, R26, 0x3340, R0 ;  /* 0x000033401a167816 */ /* 0x000fe40000000000 */
[----:B------:R-:W-:-:S02]  /*cf5c0*/  PRMT R39, R43, 0x3340, R41 ;  /* 0x000033402b277816 */ /* 0x000fc40000000029 */
[----:B------:R-:W-:Y:S02]  /*cf5d0*/  IADD3 R54, P1, R20, R3, RZ ;  /* 0x0000000314367210 */ /* 0x000fe40007f3e0ff */
[----:B------:R-:W-:-:S03]  /*cf5e0*/  PRMT R22, R39, 0x5410, R22 ;  /* 0x0000541027167816 */ /* 0x000fc60000000016 */
[----:B------:R-:W-:Y:S01]  /*cf5f0*/  IMAD.X R55, R21, 0x1, R4, P1 ;  /* 0x0000000115377824 */ /* 0x000fe200008e0604 */
[----:B------:R-:W-:Y:S04]  /*cf600*/  STL [R1+0x624], R51 ;  /* 0x0006243301007387 */ /* 0x000fe80000100800 */
[----:B------:R-:W-:Y:S04]  /*cf610*/  STL [R1+0x620], R22 ;  /* 0x0006201601007387 */ /* 0x000fe80000100800 */
[----:B------:R0:W-:Y:S01]  /*cf620*/  STL.64 [R1+0xbb0], R54 ;  /* 0x000bb03601007387 */ /* 0x0001e20000100a00 */
[----:B------:R-:W-:-:S02]  /*cf630*/  SHF.R.U32.HI R27, RZ, 0x8, R27 ;  /* 0x00000008ff1b7819 */ /* 0x000fc4000001161b */
[----:B------:R-:W-:Y:S01]  /*cf640*/  SHF.R.U32.HI R39, RZ, 0x8, R42 ;  /* 0x00000008ff277819 */ /* 0x000fe2000001162a */
[----:B0-----:R-:W2:Y:S01]  /*cf650*/  LDL.LU.64 R54, [R1+0x57d8] ;  /* 0x0057d80001367983 */ /* 0x001ea20000300a00 */
[----:B------:R-:W-:Y:S02]  /*cf660*/  SHF.R.U32.HI R22, RZ, 0x8, R41 ;  /* 0x00000008ff167819 */ /* 0x000fe40000011629 */
[----:B------:R-:W-:Y:S02]  /*cf670*/  LOP3.LUT R42, R27, 0xffff, RZ, 0xc0, !PT ;  /* 0x0000ffff1b2a7812 */ /* 0x000fe400078ec0ff */
[----:B------:R-:W-:Y:S02]  /*cf680*/  LOP3.LUT R41, R39, 0xffff, RZ, 0xc0, !PT ;  /* 0x0000ffff27297812 */ /* 0x000fe400078ec0ff */
[----:B------:R-:W-:Y:S02]  /*cf690*/  SHF.R.U32.HI R43, RZ, 0x8, R43 ;  /* 0x00000008ff2b7819 */ /* 0x000fe4000001162b */
[----:B------:R-:W-:-:S02]  /*cf6a0*/  PRMT R27, R42, 0x3340, R41 ;  /* 0x000033402a1b7816 */ /* 0x000fc40000000029 */
[----:B------:R-:W-:Y:S02]  /*cf6b0*/  LOP3.LUT R39, R43, 0xffff, RZ, 0xc0, !PT ;  /* 0x0000ffff2b277812 */ /* 0x000fe400078ec0ff */
[----:B------:R-:W-:Y:S02]  /*cf6c0*/  LOP3.LUT R22, R22, 0xffff, RZ, 0xc0, !PT ;  /* 0x0000ffff16167812 */ /* 0x000fe400078ec0ff */
[----:B------:R-:W-:Y:S02]  /*cf6d0*/  IADD3 R42, P1, R20, R5, RZ ;  /* 0x00000005142a7210 */ /* 0x000fe40007f3e0ff */
[----:B------:R-:W-:-:S03]  /*cf6e0*/  PRMT R22, R39, 0x3340, R22 ;  /* 0x0000334027167816 */ /* 0x000fc60000000016 */
[----:B------:R-:W-:Y:S01]  /*cf6f0*/  IMAD.X R43, R21, 0x1, R6, P1 ;  /* 0x00000001152b7824 */ /* 0x000fe200008e0606 */
[----:B------:R4:W-:Y:S04]  /*cf700*/  STL [R1+0x314], R27 ;  /* 0x0003141b01007387 */ /* 0x0009e80000100800 */
[----:B------:R-:W-:Y:S04]  /*cf710*/  STL [R1+0x310], R22 ;  /* 0x0003101601007387 */ /* 0x000fe80000100800 */
[----:B------:R0:W-:Y:S04]  /*cf720*/  STL.64 [R1+0xba8], R42 ;  /* 0x000ba82a01007387 */ /* 0x0001e80000100a00 */
[----:B------:R-:W2:Y:S01]  /*cf730*/  LDL.LU R59, [R1+0x4d0] ;  /* 0x0004d000013b7983 */ /* 0x000ea20000300800 */
[----:B----4-:R-:W-:-:S02]  /*cf740*/  LOP3.LUT R27, R25, 0xffff, RZ, 0xc0, !PT ;  /* 0x0000ffff191b7812 */ /* 0x010fc400078ec0ff */
[----:B------:R-:W-:Y:S02]  /*cf750*/  LOP3.LUT R25, R57, 0xffff, RZ, 0xc0, !PT ;  /* 0x0000ffff39197812 */ /* 0x000fe400078ec0ff */
[----:B------:R-:W4:Y:S01]  /*cf760*/  LDL.LU R57, [R1+0x57d4] ;  /* 0x0057d40001397983 */ /* 0x000f220000300800 */
[----:B0-----:R-:W-:Y:S02]  /*cf770*/  SHF.R.U32.HI R42, RZ, 0x8, R26 ;  /* 0x00000008ff2a7819 */ /* 0x001fe4000001161a */
[----:B---3--:R-:W-:Y:S02]  /*cf780*/  LOP3.LUT R26, R60, 0xffff, RZ, 0xc0, !PT ;  /* 0x0000ffff3c1a7812 */ /* 0x008fe400078ec0ff */
[----:B------:R-:W-:Y:S02]  /*cf790*/  PRMT R22, R25, 0x3340, R0 ;  /* 0x0000334019167816 */ /* 0x000fe40000000000 */
[----:B------:R-:W-:Y:S02]  /*cf7a0*/  PRMT R39, R27, 0x3340, R26 ;  /* 0x000033401b277816 */ /* 0x000fe4000000001a */
[----:B------:R-:W-:-:S02]  /*cf7b0*/  SHF.R.U32.HI R41, RZ, 0x8, R24 ;  /* 0x00000008ff297819 */ /* 0x000fc40000011618 */
[----:B------:R-:W-:Y:S02]  /*cf7c0*/  PRMT R39, R39, 0x5410, R22 ;  /* 0x0000541027277816 */ /* 0x000fe40000000016 */
[----:B--2---:R-:W-:Y:S02]  /*cf7d0*/  LOP3.LUT R24, R61, 0xffff, RZ, 0xc0, !PT ;  /* 0x0000ffff3d187812 */ /* 0x004fe400078ec0ff */
[----:B------:R-:W-:Y:S02]  /*cf7e0*/  LOP3.LUT R43, R53, 0xffff, RZ, 0xc0, !PT ;  /* 0x0000ffff352b7812 */ /* 0x000fe400078ec0ff */
[----:B------:R-:W-:-:S05]  /*cf7f0*/  IADD3 R52, P1, R20, R7, RZ ;  /* 0x0000000714347210 */ /* 0x000fca0007f3e0ff */
[----:B------:R-:W-:Y:S01]  /*cf800*/  IMAD.X R53, R21, 0x1, R8, P1 ;  /* 0x0000000115357824 */ /* 0x000fe200008e0608 */
[----:B------:R-:W-:-:S05]  /*cf810*/  LOP3.LUT R54, R54, 0xffff, RZ, 0xc0, !PT ;  /* 0x0000ffff36367812 */ /* 0x000fca00078ec0ff */
[----:B------:R-:W-:Y:S01]  /*cf820*/  STL [R1+0x568c], R54 ;  /* 0x00568c3601007387 */ /* 0x000fe20000100800 */
[----:B------:R-:W-:-:S03]  /*cf830*/  PRMT R22, R54, 0x3340, R0 ;  /* 0x0000334036167816 */ /* 0x000fc60000000000 */
[----:B------:R0:W-:Y:S02]  /*cf840*/  STL [R1+0x614], R39 ;  /* 0x0006142701007387 */ /* 0x0001e40000100800 */
[----:B0-----:R-:W-:-:S04]  /*cf850*/  PRMT R39, R24, 0x3340, R43 ;  /* 0x0000334018277816 */ /* 0x001fc8000000002b */
[----:B------:R-:W-:Y:S02]  /*cf860*/  PRMT R22, R39, 0x5410, R22 ;  /* 0x0000541027167816 */ /* 0x000fe40000000016 */
[----:B------:R-:W-:Y:S02]  /*cf870*/  SHF.R.U32.HI R24, RZ, 0x8, R24 ;  /* 0x00000008ff187819 */ /* 0x000fe40000011618 */
[----:B------:R-:W-:Y:S01]  /*cf880*/  SHF.R.U32.HI R43, RZ, 0x8, R43 ;  /* 0x00000008ff2b7819 */ /* 0x000fe2000001162b */
[----:B------:R0:W-:Y:S01]  /*cf890*/  STL [R1+0x1f88], R22 ;  /* 0x001f881601007387 */ /* 0x0001e20000100800 */
[----:B------:R-:W-:Y:S02]  /*cf8a0*/  SHF.R.U32.HI R39, RZ, 0x8, R27 ;  /* 0x00000008ff277819 */ /* 0x000fe4000001161b */
[----:B------:R-:W-:Y:S01]  /*cf8b0*/  LOP3.LUT R24, R24, 0xffff, RZ, 0xc0, !PT ;  /* 0x0000ffff18187812 */ /* 0x000fe200078ec0ff */
[----:B------:R-:W2:Y:S01]  /*cf8c0*/  LDL.LU R60, [R1+0x528] ;  /* 0x00052800013c7983 */ /* 0x000ea20000300800 */
[----:B------:R-:W-:-:S02]  /*cf8d0*/  LOP3.LUT R43, R43, 0xffff, RZ, 0xc0, !PT ;  /* 0x0000ffff2b2b7812 */ /* 0x000fc400078ec0ff */
[----:B0-----:R-:W-:Y:S02]  /*cf8e0*/  SHF.R.U32.HI R22, RZ, 0x8, R26 ;  /* 0x00000008ff167819 */ /* 0x001fe4000001161a */
[----:B------:R-:W-:Y:S02]  /*cf8f0*/  LOP3.LUT R39, R39, 0xffff, RZ, 0xc0, !PT ;  /* 0x0000ffff27277812 */ /* 0x000fe400078ec0ff */
[----:B------:R-:W-:Y:S01]  /*cf900*/  LOP3.LUT R22, R22, 0xffff, RZ, 0xc0, !PT ;  /* 0x0000ffff16167812 */ /* 0x000fe200078ec0ff */
[----:B------:R0:W-:Y:S03]  /*cf910*/  STL.64 [R1+0xba0], R52 ;  /* 0x000ba03401007387 */ /* 0x0001e60000100a00 */
[----:B------:R-:W-:Y:S02]  /*cf920*/  PRMT R22, R39, 0x3340, R22 ;  /* 0x0000334027167816 */ /* 0x000fe40000000016 */
[----:B0-----:R-:W-:-:S05]  /*cf930*/  PRMT R53, R24, 0x3340, R43 ;  /* 0x0000334018357816 */ /* 0x001fca000000002b */
[----:B------:R-:W-:Y:S04]  /*cf940*/  STL [R1+0x5508], R53 ;  /* 0x0055083501007387 */ /* 0x000fe80000100800 */
[----:B------:R0:W-:Y:S01]  /*cf950*/  STL [R1+0x1b4], R22 ;  /* 0x0001b41601007387 */ /* 0x0001e20000100800 */
[----:B----4-:R-:W-:-:S03]  /*cf960*/  LOP3.LUT R43, R57, 0xffff, RZ, 0xc0, !PT ;  /* 0x0000ffff392b7812 */ /* 0x010fc600078ec0ff */
[----:B------:R-:W3:Y:S01]  /*cf970*/  LDL.LU R57, [R1+0x57d0] ;  /* 0x0057d00001397983 */ /* 0x000ee20000300800 */
[----:B------:R-:W-:Y:S02]  /*cf980*/  LOP3.LUT R24, R59, 0xffff, RZ, 0xc0, !PT ;  /* 0x0000ffff3b187812 */ /* 0x000fe400078ec0ff */
[----:B------:R-:W-:Y:S02]  /*cf990*/  LOP3.LUT R27, R58, 0xffff, RZ, 0xc0, !PT ;  /* 0x0000ffff3a1b7812 */ /* 0x000fe400078ec0ff */
[----:B------:R-:W-:Y:S02]  /*cf9a0*/  PRMT R39, R24, 0x3340, R43 ;  /* 0x0000334018277816 */ /* 0x000fe4000000002b */
[----:B0-----:R-:W-:Y:S02]  /*cf9b0*/  PRMT R22, R27, 0x3340, R0 ;  /* 0x000033401b167816 */ /* 0x001fe40000000000 */
[----:B------:R-:W-:Y:S02]  /*cf9c0*/  IADD3 R52, P1, R20, R9, RZ ;  /* 0x0000000914347210 */ /* 0x000fe40007f3e0ff */
[----:B------:R-:W-:-:S03]  /*cf9d0*/  PRMT R22, R39, 0x5410, R22 ;  /* 0x0000541027167816 */ /* 0x000fc60000000016 */
[----:B------:R-:W-:Y:S02]  /*cf9e0*/  IMAD.X R53, R21, 0x1, R10, P1 ;  /* 0x0000000115357824 */ /* 0x000fe400008e060a */
[----:B------:R0:W-:Y:S04]  /*cf9f0*/  STL [R1+0x610], R22 ;  /* 0x0006101601007387 */ /* 0x0001e80000100800 */
[----:B------:R-:W4:Y:S01]  /*cfa00*/  LDL.LU R61, [R1+0x4d80] ;  /* 0x004d8000013d7983 */ /* 0x000f220000300800 */
[----:B------:R-:W-:-:S03]  /*cfa10*/  SHF.R.U32.HI R24, RZ, 0x8, R24 ;  /* 0x00000008ff187819 */ /* 0x000fc60000011618 */
[----:B------:R-:W4:Y:S01]  /*cfa20*/  LDL.LU R58, [R1+0x1bf8] ;  /* 0x001bf800013a7983 */ /* 0x000f220000300800 */
[----:B0-----:R-:W-:-:S03]  /*cfa30*/  SHF.R.U32.HI R22, RZ, 0x8, R43 ;  /* 0x00000008ff167819 */ /* 0x001fc6000001162b */
[----:B------:R-:W-:Y:S04]  /*cfa40*/  STL.64 [R1+0xb98], R52 ;  /* 0x000b983401007387 */ /* 0x000fe80000100a00 */
[----:B------:R-:W4:Y:S01]  /*cfa50*/  LDL.LU R59, [R1+0x1fd8] ;  /* 0x001fd800013b7983 */ /* 0x000f220000300800 */
[----:B------:R-:W-:Y:S02]  /*cfa60*/  LOP3.LUT R43, R24, 0xffff, RZ, 0xc0, !PT ;  /* 0x0000ffff182b7812 */ /* 0x000fe400078ec0ff */
[----:B------:R-:W-:-:S04]  /*cfa70*/  LOP3.LUT R22, R22, 0xffff, RZ, 0xc0, !PT ;  /* 0x0000ffff16167812 */ /* 0x000fc800078ec0ff */
[----:B------:R-:W-:Y:S02]  /*cfa80*/  PRMT R22, R43, 0x3340, R22 ;  /* 0x000033402b167816 */ /* 0x000fe40000000016 */
[----:B------:R-:W-:-:S03]  /*cfa90*/  LOP3.LUT R24, R55, 0xffff, RZ, 0xc0, !PT ;  /* 0x0000ffff37187812 */ /* 0x000fc600078ec0ff */
[----:B------:R0:W-:Y:S04]  /*cfaa0*/  STL [R1+0x1b0], R22 ;  /* 0x0001b01601007387 */ /* 0x0001e80000100800 */
[----:B------:R-:W4:Y:S01]  /*cfab0*/  LDL.LU R55, [R1+0x57cc] ;  /* 0x0057cc0001377983 */ /* 0x000f220000300800 */
[----:B------:R-:W-:Y:S02]  /*cfac0*/  SHF.R.U32.HI R39, RZ, 0x8, R25 ;  /* 0x00000008ff277819 */ /* 0x000fe40000011619 */
[----:B---3--:R-:W-:Y:S02]  /*cfad0*/  LOP3.LUT R26, R57, 0xffff, RZ, 0xc0, !PT ;  /* 0x0000ffff391a7812 */ /* 0x008fe400078ec0ff */
[----:B------:R-:W3:Y:S01]  /*cfae0*/  LDL.LU R57, [R1+0x57c8] ;  /* 0x0057c80001397983 */ /* 0x000ee20000300800 */
[----:B--2---:R-:W-:-:S02]  /*cfaf0*/  LOP3.LUT R25, R60, 0xffff, RZ, 0xc0, !PT ;  /* 0x0000ffff3c197812 */ /* 0x004fc400078ec0ff */
[----:B0-----:R-:W-:Y:S02]  /*cfb00*/  PRMT R22, R24, 0x3340, R0 ;  /* 0x0000334018167816 */ /* 0x001fe40000000000 */
[----:B------:R-:W-:-:S04]  /*cfb10*/  PRMT R43, R25, 0x3340, R26 ;  /* 0x00003340192b7816 */ /* 0x000fc8000000001a */
[----:B------:R-:W-:Y:S02]  /*cfb20*/  PRMT R22, R43, 0x5410, R22 ;  /* 0x000054102b167816 */ /* 0x000fe40000000016 */
[----:B------:R-:W-:-:S03]  /*cfb30*/  SHF.R.U32.HI R25, RZ, 0x8, R25 ;  /* 0x00000008ff197819 */ /* 0x000fc60000011619 */
[----:B------:R0:W-:Y:S01]  /*cfb40*/  STL [R1+0x350], R22 ;  /* 0x0003501601007387 */ /* 0x0001e20000100800 */
[----:B------:R-:W-:Y:S02]  /*cfb50*/  IADD3 R52, P1, R20, R11, RZ ;  /* 0x0000000b14347210 */ /* 0x000fe40007f3e0ff */
[----:B------:R-:W-:Y:S02]  /*cfb60*/  LOP3.LUT R25, R25, 0xffff, RZ, 0xc0, !PT ;  /* 0x0000ffff19197812 */ /* 0x000fe400078ec0ff */
[----:B0-----:R-:W-:Y:S01]  /*cfb70*/  SHF.R.U32.HI R22, RZ, 0x8, R26 ;  /* 0x00000008ff167819 */ /* 0x001fe2000001161a */
[----:B------:R-:W-:-:S03]  /*cfb80*/  IMAD.X R53, R21, 0x1, R12, P1 ;  /* 0x0000000115357824 */ /* 0x000fc600008e060c */
[----:B------:R-:W-:-:S04]  /*cfb90*/  LOP3.LUT R22, R22, 0xffff, RZ, 0xc0, !PT ;  /* 0x0000ffff16167812 */ /* 0x000fc800078ec0ff */
[----:B------:R-:W-:Y:S01]  /*cfba0*/  PRMT R22, R25, 0x3340, R22 ;  /* 0x0000334019167816 */ /* 0x000fe20000000016 */
[----:B------:R-:W-:Y:S01]  /*cfbb0*/  STL.64 [R1+0xb90], R52 ;  /* 0x000b903401007387 */ /* 0x000fe20000100a00 */
[----:B------:R-:W-:-:S03]  /*cfbc0*/  IADD3 R26, P1, R20, R13, RZ ;  /* 0x0000000d141a7210 */ /* 0x000fc60007f3e0ff */
[----:B------:R0:W-:Y:S01]  /*cfbd0*/  STL [R1+0x300], R22 ;  /* 0x0003001601007387 */ /* 0x0001e20000100800 */
[----:B------:R-:W-:Y:S01]  /*cfbe0*/  SHF.R.U32.HI R43, RZ, 0x8, R27 ;  /* 0x00000008ff2b7819 */ /* 0x000fe2000001161b */
[----:B------:R-:W-:Y:S01]  /*cfbf0*/  IMAD.X R27, R21, 0x1, R15, P1 ;  /* 0x00000001151b7824 */ /* 0x000fe200008e060f */
[----:B0-----:R-:W-:-:S04]  /*cfc00*/  SHF.R.U32.HI R22, RZ, 0x8, R24 ;  /* 0x00000008ff167819 */ /* 0x001fc80000011618 */
[----:B------:R-:W-:Y:S01]  /*cfc10*/  LOP3.LUT R22, R22, 0xffff, RZ, 0xc0, !PT ;  /* 0x0000ffff16167812 */ /* 0x000fe200078ec0ff */
[----:B------:R0:W-:Y:S01]  /*cfc20*/  STL.64 [R1+0xb88], R26 ;  /* 0x000b881a01007387 */ /* 0x0001e20000100a00 */
[----:B----4-:R-:W-:Y:S02]  /*cfc30*/  LOP3.LUT R52, R61, 0xffff, RZ, 0xc0, !PT ;  /* 0x0000ffff3d347812 */ /* 0x010fe400078ec0ff */
[----:B------:R-:W-:Y:S02]  /*cfc40*/  PRMT R22, R22, 0x3340, R0 ;  /* 0x0000334016167816 */ /* 0x000fe40000000000 */
[----:B------:R-:W-:Y:S02]  /*cfc50*/  LOP3.LUT R51, R58, 0xffff, RZ, 0xc0, !PT ;  /* 0x0000ffff3a337812 */ /* 0x000fe400078ec0ff */
[----:B------:R-:W-:Y:S01]  /*cfc60*/  IADD3 R60, P1, R20, R14, RZ ;  /* 0x0000000e143c7210 */ /* 0x000fe20007f3e0ff */
[----:B------:R1:W-:Y:S01]  /*cfc70*/  STL [R1+0x40], R22 ;  /* 0x0000401601007387 */ /* 0x0003e20000100800 */
[----:B0-----:R-:W-:-:S03]  /*cfc80*/  LOP3.LUT R26, R59, 0xffff, RZ, 0xc0, !PT ;  /* 0x0000ffff3b1a7812 */ /* 0x001fc600078ec0ff */
[----:B------:R-:W2:Y:S01]  /*cfc90*/  LDL.LU R27, [R1+0x4d84] ;  /* 0x004d8400011b7983 */ /* 0x000ea20000300800 */
[----:B------:R-:W-:-:S03]  /*cfca0*/  PRMT R53, R52, 0x3340, R26 ;  /* 0x0000334034357816 */ /* 0x000fc6000000001a */
[----:B------:R-:W4:Y:S01]  /*cfcb0*/  LDL.LU R24, [R1+0x1bec] ;  /* 0x001bec0001187983 */ /* 0x000f220000300800 */
[----:B-1----:R-:W-:-:S03]  /*cfcc0*/  PRMT R22, R51, 0x3340, R0 ;  /* 0x0000334033167816 */ /* 0x002fc60000000000 */
[----:B------:R-:W4:Y:S01]  /*cfcd0*/  LDL.LU R25, [R1+0x1fcc] ;  /* 0x001fcc0001197983 */ /* 0x000f220000300800 */
[----:B------:R-:W-:Y:S01]  /*cfce0*/  PRMT R22, R53, 0x5410, R22 ;  /* 0x0000541035167816 */ /* 0x000fe20000000016 */
[----:B------:R-:W-:Y:S02]  /*cfcf0*/  IMAD.X R61, R21, 0x1, R16, P1 ;  /* 0x00000001153d7824 */ /* 0x000fe400008e0610 */
[----:B------:R-:W4:Y:S04]  /*cfd00*/  LDL.LU R58, [R1+0x4d74] ;  /* 0x004d7400013a7983 */ /* 0x000f280000300800 */
[----:B------:R0:W-:Y:S04]  /*cfd10*/  STL [R1+0x604], R22 ;  /* 0x0006041601007387 */ /* 0x0001e80000100800 */
[----:B------:R1:W-:Y:S01]  /*cfd20*/  STL.64 [R1+0xb80], R60 ;  /* 0x000b803c01007387 */ /* 0x0003e20000100a00 */
[----:B0-----:R-:W-:-:S03]  /*cfd30*/  SHF.R.U32.HI R22, RZ, 0x8, R52 ;  /* 0x00000008ff167819 */ /* 0x001fc60000011634 */
[----:B-1----:R-:W4:Y:S04]  /*cfd40*/  LDL.LU.64 R60, [R1+0x57c0] ;  /* 0x0057c000013c7983 */ /* 0x002f280000300a00 */
[----:B------:R-:W4:Y:S01]  /*cfd50*/  LDL.LU R59, [R1+0x1de8] ;  /* 0x001de800013b7983 */ /* 0x000f220000300800 */
[----:B---3--:R-:W-:-:S03]  /*cfd60*/  LOP3.LUT R52, R57, 0xffff, RZ, 0xc0, !PT ;  /* 0x0000ffff39347812 */ /* 0x008fc600078ec0ff */
[----:B------:R-:W3:Y:S01]  /*cfd70*/  LDL.LU R57, [R1+0x57bc] ;  /* 0x0057bc0001397983 */ /* 0x000ee20000300800 */
[----:B------:R-:W-:Y:S02]  /*cfd80*/  SHF.R.U32.HI R21, RZ, 0x8, R26 ;  /* 0x00000008ff157819 */ /* 0x000fe4000001161a */
[----:B------:R-:W-:Y:S02]  /*cfd90*/  LOP3.LUT R22, R22, 0xffff, RZ, 0xc0, !PT ;  /* 0x0000ffff16167812 */ /* 0x000fe400078ec0ff */
[----:B------:R-:W-:Y:S02]  /*cfda0*/  LOP3.LUT R21, R21, 0xffff, RZ, 0xc0, !PT ;  /* 0x0000ffff15157812 */ /* 0x000fe400078ec0ff */
[----:B------:R-:W-:Y:S02]  /*cfdb0*/  LOP3.LUT R56, R56, 0xffff, RZ, 0xc0, !PT ;  /* 0x0000ffff38387812 */ /* 0x000fe400078ec0ff */
[----:B------:R-:W-:Y:S02]  /*cfdc0*/  PRMT R21, R22, 0x3340, R21 ;  /* 0x0000334016157816 */ /* 0x000fe40000000015 */
[----:B------:R-:W-:-:S03]  /*cfdd0*/  LOP3.LUT R26, R55, 0xffff, RZ, 0xc0, !PT ;  /* 0x0000ffff371a7812 */ /* 0x000fc600078ec0ff */
[----:B------:R0:W-:Y:S01]  /*cfde0*/  STL [R1+0x2fc], R21 ;  /* 0x0002fc1501007387 */ /* 0x0001e20000100800 */
[----:B------:R-:W-:Y:S02]  /*cfdf0*/  PRMT R22, R52, 0x3340, R26 ;  /* 0x0000334034167816 */ /* 0x000fe4000000001a */
[----:B0-----:R-:W-:-:S04]  /*cfe00*/  PRMT R21, R56, 0x3340, R0 ;  /* 0x0000334038157816 */ /* 0x001fc80000000000 */
[----:B------:R-:W-:Y:S01]  /*cfe10*/  PRMT R22, R22, 0x5410, R21 ;  /* 0x0000541016167816 */ /* 0x000fe20000000015 */
[----:B------:R-:W-:Y:S01]  /*cfe20*/  STL [R1+0x5690], R56 ;  /* 0x0056903801007387 */ /* 0x000fe20000100800 */
[----:B------:R-:W-:-:S03]  /*cfe30*/  SHF.R.U32.HI R21, RZ, 0x8, R52 ;  /* 0x00000008ff157819 */ /* 0x000fc60000011634 */
[----:B------:R0:W-:Y:S01]  /*cfe40*/  STL [R1+0x1f7c], R22 ;  /* 0x001f7c1601007387 */ /* 0x0001e20000100800 */
[----:B------:R-:W-:Y:S02]  /*cfe50*/  SHF.R.U32.HI R51, RZ, 0x8, R51 ;  /* 0x00000008ff337819 */ /* 0x000fe40000011633 */
[----:B0-----:R-:W-:Y:S02]  /*cfe60*/  SHF.R.U32.HI R22, RZ, 0x8, R26 ;  /* 0x00000008ff167819 */ /* 0x001fe4000001161a */
[----:B------:R-:W-:Y:S02]  /*cfe70*/  LOP3.LUT R26, R21, 0xffff, RZ, 0xc0, !PT ;  /* 0x0000ffff151a7812 */ /* 0x000fe400078ec0ff */
[----:B------:R-:W-:Y:S02]  /*cfe80*/  LOP3.LUT R22, R22, 0xffff, RZ, 0xc0, !PT ;  /* 0x0000ffff16167812 */ /* 0x000fe400078ec0ff */
[----:B------:R-:W-:Y:S02]  /*cfe90*/  LOP3.LUT R21, R51, 0xffff, RZ, 0xc0, !PT ;  /* 0x0000ffff33157812 */ /* 0x000fe400078ec0ff */
[----:B------:R-:W-:-:S02]  /*cfea0*/  PRMT R55, R26, 0x3340, R22 ;  /* 0x000033401a377816 */ /* 0x000fc40000000016 */
[----:B------:R-:W-:-:S03]  /*cfeb0*/  PRMT R21, R21, 0x3340, R0 ;  /* 0x0000334015157816 */ /* 0x000fc60000000000 */
[----:B------:R-:W-:Y:S04]  /*cfec0*/  STL [R1+0x550c], R55 ;  /* 0x00550c3701007387 */ /* 0x000fe80000100800 */
[----:B------:R0:W-:Y:S01]  /*cfed0*/  STL [R1+0x1c], R21 ;  /* 0x00001c1501007387 */ /* 0x0001e20000100800 */
[----:B--2---:R-:W-:Y:S02]  /*cfee0*/  LOP3.LUT R53, R27, 0xffff, RZ, 0xc0, !PT ;  /* 0x0000ffff1b357812 */ /* 0x004fe400078ec0ff */
[----:B----4-:R-:W-:Y:S02]  /*cfef0*/  LOP3.LUT R26, R24, 0xffff, RZ, 0xc0, !PT ;  /* 0x0000ffff181a7812 */ /* 0x010fe400078ec0ff */
[----:B------:R-:W-:Y:S02]  /*cff00*/  LOP3.LUT R54, R25, 0xffff, RZ, 0xc0, !PT ;  /* 0x0000ffff19367812 */ /* 0x000fe400078ec0ff */
[----:B0-----:R-:W-:-:S02]  /*cff10*/  PRMT R21, R26, 0x3340, R0 ;  /* 0x000033401a157816 */ /* 0x001fc40000000000 */
[----:B------:R-:W-:-:S04]  /*cff20*/  PRMT R22, R53, 0x3340, R54 ;  /* 0x0000334035167816 */ /* 0x000fc80000000036 */
[----:B------:R-:W-:Y:S02]  /*cff30*/  PRMT R21, R22, 0x5410, R21 ;  /* 0x0000541016157816 */ /* 0x000fe40000000015 */
[----:B---3--:R-:W-:Y:S02]  /*cff40*/  LOP3.LUT R51, R57, 0xffff, RZ, 0xc0, !PT ;  /* 0x0000ffff39337812 */ /* 0x008fe400078ec0ff */
[----:B------:R-:W2:Y:S04]  /*cff50*/  LDL.LU R57, [R1+0x57b8] ;  /* 0x0057b80001397983 */ /* 0x000ea80000300800 */
[----:B------:R0:W-:Y:S04]  /*cff60*/  STL [R1+0x5f4], R21 ;  /* 0x0005f41501007387 */ /* 0x0001e80000100800 */
[----:B------:R-:W3:Y:S01]  /*cff70*/  LDL.LU R25, [R1+0x534] ;  /* 0x0005340001197983 */ /* 0x000ee20000300800 */
[----:B------:R-:W-:-:S02]  /*cff80*/  LOP3.LUT R52, R58, 0xffff, RZ, 0xc0, !PT ;  /* 0x0000ffff3a347812 */ /* 0x000fc400078ec0ff */
[----:B------:R-:W-:Y:S01]  /*cff90*/  LOP3.LUT R55, R59, 0xffff, RZ, 0xc0, !PT ;  /* 0x0000ffff3b377812 */ /* 0x000fe200078ec0ff */
[----:B------:R-:W-:Y:S01]  /*cffa0*/  VIADD R20, R20, UR6 ;  /* 0x0000000614147c36 */ /* 0x000fe20008000000 */
[----:B------:R-:W4:Y:S01]  /*cffb0*/  LDL.LU R27, [R1+0x464] ;  /* 0x00046400011b7983 */ /* 0x000f220000300800 */
[----:B0-----:R-:W-:Y:S01]  /*cffc0*/  PRMT R21, R51, 0x3340, R0 ;  /* 0x0000334033157816 */ /* 0x001fe20000000000 */
[----:B------:R-:W-:Y:S01]  /*cffd0*/  ULDC UR6, c[0x0][0x248] ;  /* 0x0000920000067ab9 */ /* 0x000fe20000000800 */
[----:B------:R-:W-:Y:S01]  /*cffe0*/  PRMT R22, R52, 0x3340, R55 ;  /* 0x0000334034167816 */ /* 0x000fe20000000037 */
[----:B------:R-:W2:Y:S01]  /*cfff0*/  LDL.LU R24, [R1+0x4d7c] ;  /* 0x004d7c0001187983 */ /* 0x000ea20000300800 */
[----:B------:R-:W-:Y:S02]  /*d0000*/  IADD3 R58, P1, R20, R0, RZ ;  /* 0x00000000143a7210 */ /* 0x000fe40007f3e0ff */
[----:B------:R-:W-:Y:S02]  /*d0010*/  PRMT R22, R22, 0x5410, R21 ;  /* 0x0000541016167816 */ /* 0x000fe40000000015 */
[----:B------:R-:W-:-:S05]  /*d0020*/  SHF.R.S32.HI R21, RZ, 0x1f, R20 ;  /* 0x0000001fff157819 */ /* 0x000fca0000011414 */
[----:B------:R-:W-:Y:S01]  /*d0030*/  IMAD.X R59, R21, 0x1, R2, P1 ;  /* 0x00000001153b7824 */ /* 0x000fe200008e0602 */
[----:B------:R-:W-:Y:S04]  /*d0040*/  STL [R1+0x600], R22 ;  /* 0x0006001601007387 */ /* 0x000fe80000100800 */
[----:B------:R0:W-:Y:S01]  /*d0050*/  STL.64 [R1+0xb70], R58 ;  /* 0x000b703a01007387 */ /* 0x0001e20000100a00 */
[----:B------:R-:W-:Y:S02]  /*d0060*/  SHF.R.U32.HI R53, RZ, 0x8, R53 ;  /* 0x00000008ff357819 */ /* 0x000fe40000011635 */
[----:B------:R-:W-:Y:S02]  /*d0070*/  SHF.R.U32.HI R54, RZ, 0x8, R54 ;  /* 0x00000008ff367819 */ /* 0x000fe40000011636 */
[----:B------:R-:W-:Y:S01]  /*d0080*/  SHF.R.U32.HI R52, RZ, 0x8, R52 ;  /* 0x00000008ff347819 */ /* 0x000fe20000011634 */
[----:B0-----:R-:W2:Y:S01]  /*d0090*/  LDL.LU.64 R58, [R1+0x57b0] ;  /* 0x0057b000013a7983 */ /* 0x001ea20000300a00 */
[----:B------:R-:W-:-:S02]  /*d00a0*/  SHF.R.U32.HI R22, RZ, 0x8, R55 ;  /* 0x00000008ff167819 */ /* 0x000fc40000011637 */
[----:B------:R-:W-:Y:S02]  /*d00b0*/  LOP3.LUT R53, R53, 0xffff, RZ, 0xc0, !PT ;  /* 0x0000ffff35357812 */ /* 0x000fe400078ec0ff */
[----:B------:R-:W-:Y:S02]  /*d00c0*/  LOP3.LUT R54, R54, 0xffff, RZ, 0xc0, !PT ;  /* 0x0000ffff36367812 */ /* 0x000fe400078ec0ff */
[----:B------:R-:W-:Y:S02]  /*d00d0*/  LOP3.LUT R52, R52, 0xffff, RZ, 0xc0, !PT ;  /* 0x0000ffff34347812 */ /* 0x000fe400078ec0ff */
[----:B------:R-:W-:Y:S02]  /*d00e0*/  LOP3.LUT R22, R22, 0xffff, RZ, 0xc0, !PT ;  /* 0x0000ffff16167812 */ /* 0x000fe400078ec0ff */
[----:B------:R-:W-:Y:S02]  /*d00f0*/  PRMT R54, R53, 0x3340, R54 ;  /* 0x0000334035367816 */ /* 0x000fe40000000036 */
[----:B------:R-:W-:-:S03]  /*d0100*/  PRMT R22, R52, 0x3340, R22 ;  /* 0x0000334034167816 */ /* 0x000fc60000000016 */
[----:B------:R-:W-:Y:S01]  /*d0110*/  STL [R1+0x2f8], R54 ;  /* 0x0002f83601007387 */ /* 0x000fe20000100800 */
[----:B------:R-:W-:-:S03]  /*d0120*/  IADD3 R52, P1, R20, R3, RZ ;  /* 0x0000000314347210 */ /* 0x000fc60007f3e0ff */
[----:B------:R0:W-:Y:S01]  /*d0130*/  STL [R1+0x2f0], R22 ;  /* 0x0002f01601007387 */ /* 0x0001e20000100800 */
[----:B------:R-:W-:Y:S01]  /*d0140*/  SHF.R.U32.HI R26, RZ, 0x8, R26 ;  /* 0x00000008ff1a7819 */ /* 0x000fe2000001161a */
[----:B------:R-:W-:-:S03]  /*d0150*/  IMAD.X R53, R21, 0x1, R4, P1 ;  /* 0x0000000115357824 */ /* 0x000fc600008e0604 */
[----:B------:R-:W-:Y:S02]  /*d0160*/  LOP3.LUT R26, R26, 0xffff, RZ, 0xc0, !PT ;  /* 0x0000ffff1a1a7812 */ /* 0x000fe400078ec0ff */
[----:B0-----:R-:W-:-:S04]  /*d0170*/  SHF.R.U32.HI R22, RZ, 0x8, R51 ;  /* 0x00000008ff167819 */ /* 0x001fc80000011633 */
[----:B------:R-:W-:Y:S01]  /*d0180*/  LOP3.LUT R22, R22, 0xffff, RZ, 0xc0, !PT ;  /* 0x0000ffff16167812 */ /* 0x000fe200078ec0ff */
[----:B------:R0:W-:Y:S03]  /*d0190*/  STL.64 [R1+0xb78], R52 ;  /* 0x000b783401007387 */ /* 0x0001e60000100a00 */
[--C-:B------:R-:W-:Y:S02]  /*d01a0*/  PRMT R51, R22, 0x3340, R0.reuse ;  /* 0x0000334016337816 */ /* 0x100fe40000000000 */
[----:B------:R-:W-:Y:S01]  /*d01b0*/  PRMT R22, R26, 0x3340, R0 ;  /* 0x000033401a167816 */ /* 0x000fe20000000000 */
[----:B0-----:R-:W2:Y:S04]  /*d01c0*/  LDL.LU R52, [R1+0x538] ;  /* 0x0005380001347983 */ /* 0x001ea80000300800 */
[----:B------:R3:W-:Y:S04]  /*d01d0*/  STL [R1+0x3c], R51 ;  /* 0x00003c3301007387 */ /* 0x0007e80000100800 */
[----:B------:R0:W-:Y:S01]  /*d01e0*/  STL [R1+0x2c], R22 ;  /* 0x00002c1601007387 */ /* 0x0001e20000100800 */
[----:B---3--:R-:W-:-:S03]  /*d01f0*/  LOP3.LUT R51, R25, 0xffff, RZ, 0xc0, !PT ;  /* 0x0000ffff19337812 */ /* 0x008fc600078ec0ff */
[----:B------:R-:W3:Y:S01]  /*d0200*/  LDL.LU R25, [R1+0x46c] ;  /* 0x00046c0001197983 */ /* 0x000ee20000300800 */
[----:B------:R-:W-:Y:S02]  /*d0210*/  LOP3.LUT R54, R47, 0xffff, RZ, 0xc0, !PT ;  /* 0x0000ffff2f367812 */ /* 0x000fe400078ec0ff */
[----:B----4-:R-:W-:Y:S01]  /*d0220*/  LOP3.LUT R56, R27, 0xffff, RZ, 0xc0, !PT ;  /* 0x0000ffff1b387812 */ /* 0x010fe200078ec0ff */
[----:B------:R-:W4:Y:S01]  /*d0230*/  LDL.LU R47, [R1+0x57a8] ;  /* 0x0057a800012f7983 */ /* 0x000f220000300800 */
[----:B0-----:R-:W-:Y:S02]  /*d0240*/  PRMT R22, R54, 0x3340, R0 ;  /* 0x0000334036167816 */ /* 0x001fe40000000000 */
[----:B--2---:R-:W-:Y:S02]  /*d0250*/  LOP3.LUT R53, R24, 0xffff, RZ, 0xc0, !PT ;  /* 0x0000ffff18357812 */ /* 0x004fe400078ec0ff */
[----:B------:R-:W-:Y:S02]  /*d0260*/  PRMT R24, R51, 0x3340, R56 ;  /* 0x0000334033187816 */ /* 0x000fe40000000038 */
[----:B------:R-:W-:-:S02]  /*d0270*/  LOP3.LUT R55, R57, 0xffff, RZ, 0xc0, !PT ;  /* 0x0000ffff39377812 */ /* 0x000fc400078ec0ff */
[----:B------:R-:W-:Y:S02]  /*d0280*/  PRMT R24, R24, 0x5410, R22 ;  /* 0x0000541018187816 */ /* 0x000fe40000000016 */
[----:B------:R-:W-:-:S05]  /*d0290*/  IADD3 R26, P1, R20, R5, RZ ;  /* 0x00000005141a7210 */ /* 0x000fca0007f3e0ff */
[----:B------:R-:W-:Y:S01]  /*d02a0*/  IMAD.X R27, R21, 0x1, R6, P1 ;  /* 0x00000001151b7824 */ /* 0x000fe200008e0606 */
[----:B------:R-:W-:-:S05]  /*d02b0*/  LOP3.LUT R58, R58, 0xffff, RZ, 0xc0, !PT ;  /* 0x0000ffff3a3a7812 */ /* 0x000fca00078ec0ff */
[----:B------:R-:W-:Y:S01]  /*d02c0*/  STL [R1+0x5694], R58 ;  /* 0x0056943a01007387 */ /* 0x000fe20000100800 */
[----:B------:R-:W-:-:S03]  /*d02d0*/  PRMT R22, R58, 0x3340, R0 ;  /* 0x000033403a167816 */ /* 0x000fc60000000000 */
[----:B------:R0:W-:Y:S02]  /*d02e0*/  STL [R1+0x5e8], R24 ;  /* 0x0005e81801007387 */ /* 0x0001e40000100800 */
[----:B0-----:R-:W-:-:S04]  /*d02f0*/  PRMT R24, R53, 0x3340, R55 ;  /* 0x0000334035187816 */ /* 0x001fc80000000037 */
[----:B------:R-:W-:-:S05]  /*d0300*/  PRMT R22, R24, 0x5410, R22 ;  /* 0x0000541018167816 */ /* 0x000fca0000000016 */
[----:B------:R-:W-:Y:S04]  /*d0310*/  STL [R1+0x1f6c], R22 ;  /* 0x001f6c1601007387 */ /* 0x000fe80000100800 */
[----:B------:R0:W-:Y:S01]  /*d0320*/  STL.64 [R1+0xb60], R26 ;  /* 0x000b601a01007387 */ /* 0x0001e20000100a00 */
[----:B------:R-:W-:Y:S02]  /*d0330*/  SHF.R.U32.HI R53, RZ, 0x8, R53 ;  /* 0x00000008ff357819 */ /* 0x000fe40000011635 */
[----:B------:R-:W-:Y:S01]  /*d0340*/  SHF.R.U32.HI R55, RZ, 0x8, R55 ;  /* 0x00000008ff377819 */ /* 0x000fe20000011637 */
[----:B0-----:R-:W2:Y:S04]  /*d0350*/  LDL.LU R27, [R1+0x4d8c] ;  /* 0x004d8c00011b7983 */ /* 0x001ea80000300800 */
[----:B------:R-:W4:Y:S04]  /*d0360*/  LDL.LU R24, [R1+0x1c08] ;  /* 0x001c080001187983 */ /* 0x000f280000300800 */
[----:B------:R-:W4:Y:S01]  /*d0370*/  LDL.LU R26, [R1+0x1fe8] ;  /* 0x001fe800011a7983 */ /* 0x000f220000300800 */
[----:B------:R-:W-:-:S02]  /*d0380*/  SHF.R.U32.HI R51, RZ, 0x8, R51 ;  /* 0x00000008ff337819 */ /* 0x000fc40000011633 */
[----:B------:R-:W-:Y:S02]  /*d0390*/  SHF.R.U32.HI R22, RZ, 0x8, R56 ;  /* 0x00000008ff167819 */ /* 0x000fe40000011638 */
[----:B------:R-:W-:Y:S02]  /*d03a0*/  LOP3.LUT R53, R53, 0xffff, RZ, 0xc0, !PT ;  /* 0x0000ffff35357812 */ /* 0x000fe400078ec0ff */
[----:B------:R-:W-:Y:S02]  /*d03b0*/  LOP3.LUT R55, R55, 0xffff, RZ, 0xc0, !PT ;  /* 0x0000ffff37377812 */ /* 0x000fe400078ec0ff */
[----:B------:R-:W-:Y:S02]  /*d03c0*/  LOP3.LUT R51, R51, 0xffff, RZ, 0xc0, !PT ;  /* 0x0000ffff33337812 */ /* 0x000fe400078ec0ff */
[----:B------:R-:W-:Y:S02]  /*d03d0*/  LOP3.LUT R22, R22, 0xffff, RZ, 0xc0, !PT ;  /* 0x0000ffff16167812 */ /* 0x000fe400078ec0ff */
[----:B------:R-:W-:-:S02]  /*d03e0*/  PRMT R57, R53, 0x3340, R55 ;  /* 0x0000334035397816 */ /* 0x000fc40000000037 */
[----:B------:R-:W-:Y:S02]  /*d03f0*/  PRMT R22, R51, 0x3340, R22 ;  /* 0x0000334033167816 */ /* 0x000fe40000000016 */
[----:B------:R-:W-:Y:S02]  /*d0400*/  LOP3.LUT R52, R52, 0xffff, RZ, 0xc0, !PT ;  /* 0x0000ffff34347812 */ /* 0x000fe400078ec0ff */
[----:B------:R-:W-:Y:S01]  /*d0410*/  LOP3.LUT R51, R60, 0xffff, RZ, 0xc0, !PT ;  /* 0x0000ffff3c337812 */ /* 0x000fe200078ec0ff */
[----:B------:R-:W-:Y:S04]  /*d0420*/  STL [R1+0x5510], R57 ;  /* 0x0055103901007387 */ /* 0x000fe80000100800 */
[----:B------:R0:W-:Y:S04]  /*d0430*/  STL [R1+0x2e8], R22 ;  /* 0x0002e81601007387 */ /* 0x0001e80000100800 */
[----:B------:R-:W4:Y:S01]  /*d0440*/  LDL.LU R60, [R1+0x57a4] ;  /* 0x0057a400013c7983 */ /* 0x000f220000300800 */
[----:B0-----:R-:W-:-:S02]  /*d0450*/  PRMT R22, R51, 0x3340, R0 ;  /* 0x0000334033167816 */ /* 0x001fc40000000000 */
[----:B---3--:R-:W-:-:S04]  /*d0460*/  LOP3.LUT R53, R25, 0xffff, RZ, 0xc0, !PT ;  /* 0x0000ffff19357812 */ /* 0x008fc800078ec0ff */
[----:B------:R-:W-:-:S04]  /*d0470*/  PRMT R25, R52, 0x3340, R53 ;  /* 0x0000334034197816 */ /* 0x000fc80000000035 */
[----:B------:R-:W-:Y:S02]  /*d0480*/  PRMT R22, R25, 0x5410, R22 ;  /* 0x0000541019167816 */ /* 0x000fe40000000016 */
[----:B------:R-:W3:Y:S01]  /*d0490*/  LDL.LU R25, [R1+0x4ec] ;  /* 0x0004ec0001197983 */ /* 0x000ee20000300800 */
        /* <DEDUP_REMOVED lines=11> */
[----:B------:R-:W-:Y:S04]  /*d0550*/  STL.64 [R1+0xb68], R56 ;  /* 0x000b683801007387 */ /* 0x000fe80000100a00 */
[----:B------:R-:W-:Y:S04]  /*d0560*/  STL [R1+0x38], R54 ;  /* 0x0000383601007387 */ /* 0x000fe80000100800 */
[----:B------:R0:W-:Y:S01]  /*d0570*/  STL [R1+0x2dc], R22 ;  /* 0x0002dc1601007387 */ /* 0x0001e20000100800 */
[----:B--2---:R-:W-:-:S02]  /*d0580*/  LOP3.LUT R27, R27, 0xffff, RZ, 0xc0, !PT ;  /* 0x0000ffff1b1b7812 */ /* 0x004fc400078ec0ff */
[----:B----4-:R-:W-:Y:S02]  /*d0590*/  LOP3.LUT R24, R24, 0xffff, RZ, 0xc0, !PT ;  /* 0x0000ffff18187812 */ /* 0x010fe400078ec0ff */
[----:B------:R-:W-:Y:S02]  /*d05a0*/  LOP3.LUT R26, R26, 0xffff, RZ, 0xc0, !PT ;  /* 0x0000ffff1a1a7812 */ /* 0x000fe400078ec0ff */
[----:B0-----:R-:W-:Y:S02]  /*d05b0*/  PRMT R22, R24, 0x3340, R0 ;  /* 0x0000334018167816 */ /* 0x001fe40000000000 */
[----:B------:R-:W-:-:S04]  /*d05c0*/  PRMT R52, R27, 0x3340, R26 ;  /* 0x000033401b347816 */ /* 0x000fc8000000001a */
[----:B------:R-:W-:Y:S02]  /*d05d0*/  PRMT R22, R52, 0x5410, R22 ;  /* 0x0000541034167816 */ /* 0x000fe40000000016 */
[----:B------:R-:W-:-:S03]  /*d05e0*/  IADD3 R52, P1, R20, R9, RZ ;  /* 0x0000000914347210 */ /* 0x000fc60007f3e0ff */
[----:B------:R0:W-:Y:S02]  /*d05f0*/  STL [R1+0x5e4], R22 ;  /* 0x0005e41601007387 */ /* 0x0001e40000100800 */
[----:B------:R-:W-:Y:S01]  /*d0600*/  IMAD.X R53, R21, 0x1, R10, P1 ;  /* 0x0000000115357824 */ /* 0x000fe200008e060a */
[----:B------:R-:W-:Y:S02]  /*d0610*/  SHF.R.U32.HI R27, RZ, 0x8, R27 ;  /* 0x00000008ff1b7819 */ /* 0x000fe4000001161b */
[----:B------:R-:W-:Y:S02]  /*d0620*/  SHF.R.U32.HI R26, RZ, 0x8, R26 ;  /* 0x00000008ff1a7819 */ /* 0x000fe4000001161a */
[----:B0-----:R-:W-:Y:S01]  /*d0630*/  SHF.R.U32.HI R22, RZ, 0x8, R51 ;  /* 0x00000008ff167819 */ /* 0x001fe20000011633 */
[----:B------:R0:W-:Y:S01]  /*d0640*/  STL.64 [R1+0xb58], R52 ;  /* 0x000b583401007387 */ /* 0x0001e20000100a00 */
[----:B------:R-:W-:Y:S02]  /*d0650*/  LOP3.LUT R27, R27, 0xffff, RZ, 0xc0, !PT ;  /* 0x0000ffff1b1b7812 */ /* 0x000fe400078ec0ff */
[----:B------:R-:W-:Y:S01]  /*d0660*/  LOP3.LUT R22, R22, 0xffff, RZ, 0xc0, !PT ;  /* 0x0000ffff16167812 */ /* 0x000fe200078ec0ff */
[----:B------:R-:W2:Y:S03]  /*d0670*/  LDL.LU R54, [R1+0x4f0] ;  /* 0x0004f00001367983 */ /* 0x000ea60000300800 */
[----:B------:R-:W-:Y:S01]  /*d0680*/  PRMT R55, R22, 0x3340, R0 ;  /* 0x0000334016377816 */ /* 0x000fe20000000000 */
[----:B------:R-:W4:Y:S01]  /*d0690*/  LDL.LU R51, [R1+0x308] ;  /* 0x0003080001337983 */ /* 0x000f220000300800 */
[----:B0-----:R-:W-:-:S03]  /*d06a0*/  LOP3.LUT R53, R26, 0xffff, RZ, 0xc0, !PT ;  /* 0x0000ffff1a357812 */ /* 0x001fc600078ec0ff */
[----:B------:R-:W4:Y:S01]  /*d06b0*/  LDL.LU R52, [R1+0x4d90] ;  /* 0x004d900001347983 */ /* 0x000f220000300800 */
[----:B------:R-:W-:-:S03]  /*d06c0*/  PRMT R22, R27, 0x3340, R53 ;  /* 0x000033401b167816 */ /* 0x000fc60000000035 */
[----:B------:R-:W4:Y:S01]  /*d06d0*/  LDL.LU R26, [R1+0x1bfc] ;  /* 0x001bfc00011a7983 */ /* 0x000f220000300800 */
[----:B------:R-:W-:Y:S02]  /*d06e0*/  LOP3.LUT R53, R50, 0xffff, RZ, 0xc0, !PT ;  /* 0x0000ffff32357812 */ /* 0x000fe400078ec0ff */
[----:B------:R-:W-:Y:S01]  /*d06f0*/  LOP3.LUT R27, R60, 0xffff, RZ, 0xc0, !PT ;  /* 0x0000ffff3c1b7812 */ /* 0x000fe200078ec0ff */
[----:B------:R-:W-:Y:S04]  /*d0700*/  STL [R1+0x34], R55 ;  /* 0x0000343701007387 */ /* 0x000fe80000100800 */
[----:B------:R0:W-:Y:S04]  /*d0710*/  STL [R1+0x2d8], R22 ;  /* 0x0002d81601007387 */ /* 0x0001e80000100800 */
[----:B------:R-:W4:Y:S01]  /*d0720*/  LDL.LU R50, [R1+0x57a0] ;  /* 0x0057a00001327983 */ /* 0x000f220000300800 */
[----:B------:R-:W-:-:S03]  /*d0730*/  IADD3 R56, P1, R20, R11, RZ ;  /* 0x0000000b14387210 */ /* 0x000fc60007f3e0ff */
[----:B------:R-:W4:Y:S01]  /*d0740*/  LDL.LU R60, [R1+0x579c] ;  /* 0x00579c00013c7983 */ /* 0x000f220000300800 */
[----:B0-----:R-:W-:Y:S01]  /*d0750*/  PRMT R22, R53, 0x3340, R0 ;  /* 0x0000334035167816 */ /* 0x001fe20000000000 */
[----:B------:R-:W-:Y:S01]  /*d0760*/  IMAD.X R57, R21, 0x1, R12, P1 ;  /* 0x0000000115397824 */ /* 0x000fe200008e060c */
[----:B---3--:R-:W-:-:S04]  /*d0770*/  LOP3.LUT R25, R25, 0xffff, RZ, 0xc0, !PT ;  /* 0x0000ffff19197812 */ /* 0x008fc800078ec0ff */
        /* <DEDUP_REMOVED lines=11> */
[----:B------:R0:W-:Y:S04]  /*d0830*/  STL.64 [R1+0xb50], R56 ;  /* 0x000b503801007387 */ /* 0x0001e80000100a00 */
[----:B------:R-:W-:Y:S04]  /*d0840*/  STL [R1+0x1ac], R25 ;  /* 0x0001ac1901007387 */ /* 0x000fe80000100800 */
[----:B------:R1:W-:Y:S01]  /*d0850*/  STL [R1+0x28], R22 ;  /* 0x0000281601007387 */ /* 0x0003e20000100800 */
[----:B0-----:R-:W-:-:S02]  /*d0860*/  IADD3 R56, P1, R20, R13, RZ ;  /* 0x0000000d14387210 */ /* 0x001fc40007f3e0ff */
[----:B-1----:R-:W-:-:S03]  /*d0870*/  SHF.R.U32.HI R22, RZ, 0x8, R24 ;  /* 0x00000008ff167819 */ /* 0x002fc60000011618 */
[----:B------:R-:W-:Y:S01]  /*d0880*/  IMAD.X R57, R21, 0x1, R15, P1 ;  /* 0x0000000115397824 */ /* 0x000fe200008e060f */
[----:B------:R-:W-:-:S04]  /*d0890*/  LOP3.LUT R22, R22, 0xffff, RZ, 0xc0, !PT ;  /* 0x0000ffff16167812 */ /* 0x000fc800078ec0ff */
[----:B------:R-:W-:Y:S01]  /*d08a0*/  STL.64 [R1+0xb48], R56 ;  /* 0x000b483801007387 */ /* 0x000fe20000100a00 */
[----:B------:R-:W-:-:S03]  /*d08b0*/  PRMT R22, R22, 0x3340, R0 ;  /* 0x0000334016167816 */ /* 0x000fc60000000000 */
[----:B------:R-:W3:Y:S04]  /*d08c0*/  LDL.LU R25, [R1+0x4d88] ;  /* 0x004d880001197983 */ /* 0x000ee80000300800 */
[----:B------:R-:W3:Y:S04]  /*d08d0*/  LDL.LU R27, [R1+0x1a18] ;  /* 0x001a1800011b7983 */ /* 0x000ee80000300800 */
[----:B------:R0:W-:Y:S04]  /*d08e0*/  STL [R1+0x30], R22 ;  /* 0x0000301601007387 */ /* 0x0001e80000100800 */
[----:B------:R-:W3:Y:S01]  /*d08f0*/  LDL.LU R24, [R1+0x1df8] ;  /* 0x001df80001187983 */ /* 0x000ee20000300800 */
[----:B------:R-:W-:-:S04]  /*d0900*/  LOP3.LUT R17, R17, 0xffff, RZ, 0xc0, !PT ;  /* 0x0000ffff11117812 */ /* 0x000fc800078ec0ff */
[----:B0-----:R-:W-:Y:S01]  /*d0910*/  PRMT R22, R17, 0x3340, R0 ;  /* 0x0000334011167816 */ /* 0x001fe20000000000 */
[----:B------:R0:W-:Y:S01]  /*d0920*/  STL [R1+0x5698], R17 ;  /* 0x0056981101007387 */ /* 0x0001e20000100800 */
[----:B------:R-:W-:-:S05]  /*d0930*/  IADD3 R56, P1, R20, R14, RZ ;  /* 0x0000000e14387210 */ /* 0x000fca0007f3e0ff */
[----:B------:R-:W-:Y:S01]  /*d0940*/  IMAD.X R57, R21, 0x1, R16, P1 ;  /* 0x0000000115397824 */ /* 0x000fe200008e0610 */
[----:B--2---:R-:W-:Y:S02]  /*d0950*/  LOP3.LUT R54, R54, 0xffff, RZ, 0xc0, !PT ;  /* 0x0000ffff36367812 */ /* 0x004fe400078ec0ff */
[----:B----4-:R-:W-:-:S04]  /*d0960*/  LOP3.LUT R53, R51, 0xffff, RZ, 0xc0, !PT ;  /* 0x0000ffff33357812 */ /* 0x010fc800078ec0ff */
[--C-:B------:R-:W-:Y:S02]  /*d0970*/  PRMT R55, R54, 0x3340, R53.reuse ;  /* 0x0000334036377816 */ /* 0x100fe40000000035 */
[----:B------:R-:W-:Y:S02]  /*d0980*/  LOP3.LUT R52, R52, 0xffff, RZ, 0xc0, !PT ;  /* 0x0000ffff34347812 */ /* 0x000fe400078ec0ff */
[----:B------:R-:W-:Y:S02]  /*d0990*/  LOP3.LUT R51, R26, 0xffff, RZ, 0xc0, !PT ;  /* 0x0000ffff1a337812 */ /* 0x000fe400078ec0ff */
[----:B------:R-:W-:Y:S02]  /*d09a0*/  PRMT R55, R55, 0x5410, R22 ;  /* 0x0000541037377816 */ /* 0x000fe40000000016 */
[----:B------:R-:W-:Y:S02]  /*d09b0*/  PRMT R22, R51, 0x3340, R0 ;  /* 0x0000334033167816 */ /* 0x000fe40000000000 */
[----:B------:R-:W-:-:S02]  /*d09c0*/  SHF.R.U32.HI R21, RZ, 0x8, R53 ;  /* 0x00000008ff157819 */ /* 0x000fc40000011635 */
[----:B------:R-:W-:-:S04]  /*d09d0*/  LOP3.LUT R26, R60, 0xffff, RZ, 0xc0, !PT ;  /* 0x0000ffff3c1a7812 */ /* 0x000fc800078ec0ff */
[----:B0-----:R-:W-:-:S04]  /*d09e0*/  PRMT R17, R52, 0x3340, R26 ;  /* 0x0000334034117816 */ /* 0x001fc8000000001a */
[----:B------:R-:W-:Y:S02]  /*d09f0*/  PRMT R17, R17, 0x5410, R22 ;  /* 0x0000541011117816 */ /* 0x000fe40000000016 */
[----:B------:R-:W-:Y:S01]  /*d0a00*/  SHF.R.U32.HI R22, RZ, 0x8, R54 ;  /* 0x00000008ff167819 */ /* 0x000fe20000011636 */
[----:B------:R-:W-:Y:S01]  /*d0a10*/  STL [R1+0x1f58], R55 ;  /* 0x001f583701007387 */ /* 0x000fe20000100800 */
[----:B------:R-:W-:Y:S02]  /*d0a20*/  SHF.R.U32.HI R52, RZ, 0x8, R52 ;  /* 0x00000008ff347819 */ /* 0x000fe40000011634 */
[----:B------:R-:W-:Y:S01]  /*d0a30*/  SHF.R.U32.HI R26, RZ, 0x8, R26 ;  /* 0x00000008ff1a7819 */ /* 0x000fe2000001161a */
[----:B------:R0:W-:Y:S01]  /*d0a40*/  STL [R1+0x5cc], R17 ;  /* 0x0005cc1101007387 */ /* 0x0001e20000100800 */
[----:B------:R-:W-:Y:S02]  /*d0a50*/  LOP3.LUT R53, R21, 0xffff, RZ, 0xc0, !PT ;  /* 0x0000ffff15357812 */ /* 0x000fe400078ec0ff */
[----:B------:R-:W-:Y:S01]  /*d0a60*/  LOP3.LUT R21, R26, 0xffff, RZ, 0xc0, !PT ;  /* 0x0000ffff1a157812 */ /* 0x000fe200078ec0ff */
[----:B------:R-:W-:Y:S01]  /*d0a70*/  STL.64 [R1+0xb40], R56 ;  /* 0x000b403801007387 */ /* 0x000fe20000100a00 */
[----:B0-----:R-:W-:-:S02]  /*d0a80*/  LOP3.LUT R17, R22, 0xffff, RZ, 0xc0, !PT ;  /* 0x0000ffff16117812 */ /* 0x001fc400078ec0ff */
[----:B------:R-:W-:Y:S02]  /*d0a90*/  LOP3.LUT R22, R52, 0xffff, RZ, 0xc0, !PT ;  /* 0x0000ffff34167812 */ /* 0x000fe400078ec0ff */
[----:B------:R-:W-:Y:S01]  /*d0aa0*/  PRMT R60, R17, 0x3340, R53 ;  /* 0x00003340113c7816 */ /* 0x000fe20000000035 */
[----:B------:R-:W2:Y:S01]  /*d0ab0*/  LDL.LU R52, [R1+0x548] ;  /* 0x0005480001347983 */ /* 0x000ea20000300800 */
[----:B------:R-:W-:-:S03]  /*d0ac0*/  PRMT R21, R22, 0x3340, R21 ;  /* 0x0000334016157816 */ /* 0x000fc60000000015 */
[----:B------:R-:W4:Y:S04]  /*d0ad0*/  LDL.LU R26, [R1+0x488] ;  /* 0x00048800011a7983 */ /* 0x000f280000300800 */
[----:B------:R-:W-:Y:S04]  /*d0ae0*/  STL [R1+0x5514], R60 ;  /* 0x0055143c01007387 */ /* 0x000fe80000100800 */
[----:B------:R0:W-:Y:S01]  /*d0af0*/  STL [R1+0x2d4], R21 ;  /* 0x0002d41501007387 */ /* 0x0001e20000100800 */
[----:B------:R-:W-:Y:S01]  /*d0b00*/  VIADD R20, R20, UR6 ;  /* 0x0000000614147c36 */ /* 0x000fe20008000000 */
[----:B------:R-:W-:Y:S01]  /*d0b10*/  LOP3.LUT R18, R18, 0xffff, RZ, 0xc0, !PT ;  /* 0x0000ffff12127812 */ /* 0x000fe200078ec0ff */
[----:B------:R-:W-:-:S03]  /*d0b20*/  ULDC UR6, c[0x0][0x248] ;  /* 0x0000920000067ab9 */ /* 0x000fc60000000800 */
[----:B------:R-:W-:Y:S02]  /*d0b30*/  IADD3 R54, P1, R20, R0, RZ ;  /* 0x0000000014367210 */ /* 0x000fe40007f3e0ff */
[----:B---3--:R-:W-:Y:S02]  /*d0b40*/  LOP3.LUT R25, R25, 0xffff, RZ, 0xc0, !PT ;  /* 0x0000ffff19197812 */ /* 0x008fe400078ec0ff */
[----:B------:R-:W-:-:S04]  /*d0b50*/  LOP3.LUT R17, R27, 0xffff, RZ, 0xc0, !PT ;  /* 0x0000ffff1b117812 */ /* 0x000fc800078ec0ff */
[----:B0-----:R-:W-:Y:S02]  /*d0b60*/  PRMT R21, R17, 0x3340, R0 ;  /* 0x0000334011157816 */ /* 0x001fe40000000000 */
[----:B------:R-:W-:-:S04]  /*d0b70*/  LOP3.LUT R24, R24, 0xffff, RZ, 0xc0, !PT ;  /* 0x0000ffff18187812 */ /* 0x000fc800078ec0ff */
[----:B------:R-:W-:-:S04]  /*d0b80*/  PRMT R22, R25, 0x3340, R24 ;  /* 0x0000334019167816 */ /* 0x000fc80000000018 */
[----:B------:R-:W-:Y:S02]  /*d0b90*/  PRMT R27, R22, 0x5410, R21 ;  /* 0x00005410161b7816 */ /* 0x000fe40000000015 */
[----:B------:R-:W-:Y:S02]  /*d0ba0*/  SHF.R.U32.HI R22, RZ, 0x8, R25 ;  /* 0x00000008ff167819 */ /* 0x000fe40000011619 */
[----:B------:R-:W-:Y:S02]  /*d0bb0*/  SHF.R.U32.HI R21, RZ, 0x8, R24 ;  /* 0x00000008ff157819 */ /* 0x000fe40000011618 */
[----:B------:R-:W-:Y:S02]  /*d0bc0*/  LOP3.LUT R22, R22, 0xffff, RZ, 0xc0, !PT ;  /* 0x0000ffff16167812 */ /* 0x000fe400078ec0ff */
[----:B------:R-:W-:Y:S01]  /*d0bd0*/  LOP3.LUT R21, R21, 0xffff, RZ, 0xc0, !PT ;  /* 0x0000ffff15157812 */ /* 0x000fe200078ec0ff */
[----:B------:R0:W-:Y:S03]  /*d0be0*/  STL [R1+0x5c8], R27 ;  /* 0x0005c81b01007387 */ /* 0x0001e60000100800 */
[----:B------:R-:W-:Y:S01]  /*d0bf0*/  PRMT R22, R22, 0x3340, R21 ;  /* 0x0000334016167816 */ /* 0x000fe20000000015 */
[----:B------:R-:W3:Y:S01]  /*d0c00*/  LDL.LU R24, [R1+0x54c] ;  /* 0x00054c0001187983 */ /* 0x000ee20000300800 */
[----:B------:R-:W-:-:S03]  /*d0c10*/  SHF.R.S32.HI R21, RZ, 0x1f, R20 ;  /* 0x0000001fff157819 */ /* 0x000fc60000011414 */
[----:B0-----:R-:W3:Y:S04]  /*d0c20*/  LDL.LU R27, [R1+0x48c] ;  /* 0x00048c00011b7983 */ /* 0x001ee80000300800 */
[----:B------:R-:W3:Y:S04]  /*d0c30*/  LDL.LU R25, [R1+0x500] ;  /* 0x0005000001197983 */ /* 0x000ee80000300800 */
[----:B------:R0:W-:Y:S01]  /*d0c40*/  STL [R1+0x1a8], R22 ;  /* 0x0001a81601007387 */ /* 0x0001e20000100800 */
[----:B------:R-:W-:Y:S01]  /*d0c50*/  IMAD.X R55, R21, 0x1, R2, P1 ;  /* 0x0000000115377824 */ /* 0x000fe200008e0602 */
[----:B0-----:R-:W-:-:S02]  /*d0c60*/  SHF.R.U32.HI R22, RZ, 0x8, R17 ;  /* 0x00000008ff167819 */ /* 0x001fc40000011611 */
[----:B------:R-:W-:Y:S02]  /*d0c70*/  SHF.R.U32.HI R17, RZ, 0x8, R51 ;  /* 0x00000008ff117819 */ /* 0x000fe40000011633 */
[----:B------:R-:W-:Y:S02]  /*d0c80*/  LOP3.LUT R22, R22, 0xffff, RZ, 0xc0, !PT ;  /* 0x0000ffff16167812 */ /* 0x000fe400078ec0ff */
[----:B------:R-:W-:Y:S02]  /*d0c90*/  LOP3.LUT R17, R17, 0xffff, RZ, 0xc0, !PT ;  /* 0x0000ffff11117812 */ /* 0x000fe400078ec0ff */
[--C-:B------:R-:W-:Y:S02]  /*d0ca0*/  PRMT R51, R22, 0x3340, R0.reuse ;  /* 0x0000334016337816 */ /* 0x100fe40000000000 */
[----:B------:R-:W-:Y:S01]  /*d0cb0*/  PRMT R22, R17, 0x3340, R0 ;  /* 0x0000334011167816 */ /* 0x000fe20000000000 */
[----:B------:R-:W-:Y:S04]  /*d0cc0*/  STL.64 [R1+0xb38], R54 ;  /* 0x000b383601007387 */ /* 0x000fe80000100a00 */
[----:B------:R0:W-:Y:S04]  /*d0cd0*/  STL [R1+0x24], R51 ;  /* 0x0000243301007387 */ /* 0x0001e80000100800 */
[----:B------:R1:W-:Y:S01]  /*d0ce0*/  STL [R1+0x20], R22 ;  /* 0x0000201601007387 */ /* 0x0003e20000100800 */
[----:B0-----:R-:W-:-:S03]  /*d0cf0*/  LOP3.LUT R51, R19, 0xffff, RZ, 0xc0, !PT ;  /* 0x0000ffff13337812 */ /* 0x001fc600078ec0ff */
[----:B------:R-:W3:Y:S01]  /*d0d00*/  LDL.LU R19, [R1+0x5798] ;  /* 0x0057980001137983 */ /* 0x000ee20000300800 */
[----:B-1----:R-:W-:Y:S02]  /*d0d10*/  PRMT R22, R51, 0x3340, R0 ;  /* 0x0000334033167816 */ /* 0x002fe40000000000 */
[----:B--2---:R-:W-:Y:S02]  /*d0d20*/  LOP3.LUT R17, R52, 0xffff, RZ, 0xc0, !PT ;  /* 0x0000ffff34117812 */ /* 0x004fe400078ec0ff */
[----:B----4-:R-:W-:-:S04]  /*d0d30*/  LOP3.LUT R26, R26, 0xffff, RZ, 0xc0, !PT ;  /* 0x0000ffff1a1a7812 */ /* 0x010fc800078ec0ff */
        /* <DEDUP_REMOVED lines=17> */
[----:B------:R-:W2:Y:S01]  /*d0e50*/  LDL.LU R49, [R1+0x5794] ;  /* 0x0057940001317983 */ /* 0x000ea20000300800 */
[----:B0-----:R-:W-:-:S03]  /*d0e60*/  LOP3.LUT R17, R46, 0xffff, RZ, 0xc0, !PT ;  /* 0x0000ffff2e117812 */ /* 0x001fc600078ec0ff */
[----:B------:R-:W4:Y:S04]  /*d0e70*/  LDL.LU R46, [R1+0x5790] ;  /* 0x00579000012e7983 */ /* 0x000f280000300800 */
[----:B------:R-:W2:Y:S01]  /*d0e80*/  LDL.LU R26, [R1+0x4d9c] ;  /* 0x004d9c00011a7983 */ /* 0x000ea20000300800 */
[----:B------:R-:W-:Y:S02]  /*d0e90*/  PRMT R22, R51, 0x3340, R0 ;  /* 0x0000334033167816 */ /* 0x000fe40000000000 */
[----:B---3--:R-:W-:Y:S02]  /*d0ea0*/  LOP3.LUT R52, R27, 0xffff, RZ, 0xc0, !PT ;  /* 0x0000ffff1b347812 */ /* 0x008fe400078ec0ff */
[----:B------:R-:W3:Y:S01]  /*d0eb0*/  LDL.LU R27, [R1+0x1ff8] ;  /* 0x001ff800011b7983 */ /* 0x000ee20000300800 */
[----:B------:R-:W-:-:S02]  /*d0ec0*/  LOP3.LUT R24, R24, 0xffff, RZ, 0xc0, !PT ;  /* 0x0000ffff18187812 */ /* 0x000fc400078ec0ff */
[----:B------:R-:W-:Y:S02]  /*d0ed0*/  LOP3.LUT R25, R25, 0xffff, RZ, 0xc0, !PT ;  /* 0x0000ffff19197812 */ /* 0x000fe400078ec0ff */
[----:B------:R-:W-:-:S04]  /*d0ee0*/  PRMT R54, R24, 0x3340, R52 ;  /* 0x0000334018367816 */ /* 0x000fc80000000034 */
[----:B------:R-:W-:Y:S02]  /*d0ef0*/  PRMT R55, R54, 0x5410, R22 ;  /* 0x0000541036377816 */ /* 0x000fe40000000016 */
[----:B------:R-:W-:Y:S02]  /*d0f00*/  PRMT R22, R17, 0x3340, R0 ;  /* 0x0000334011167816 */ /* 0x000fe40000000000 */
[----:B------:R-:W-:Y:S02]  /*d0f10*/  LOP3.LUT R53, R19, 0xffff, RZ, 0xc0, !PT ;  /* 0x0000ffff13357812 */ /* 0x000fe400078ec0ff */
[----:B------:R-:W4:Y:S02]  /*d0f20*/  LDL.LU R19, [R1+0x578c] ;  /* 0x00578c0001137983 */ /* 0x000f240000300800 */
[----:B------:R-:W-:-:S04]  /*d0f30*/  PRMT R54, R25, 0x3340, R53 ;  /* 0x0000334019367816 */ /* 0x000fc80000000035 */
[----:B------:R-:W-:Y:S02]  /*d0f40*/  PRMT R22, R54, 0x5410, R22 ;  /* 0x0000541036167816 */ /* 0x000fe40000000016 */
[----:B------:R-:W-:Y:S01]  /*d0f50*/  IADD3 R54, P1, R20, R5, RZ ;  /* 0x0000000514367210 */ /* 0x000fe20007f3e0ff */
[----:B------:R0:W-:Y:S01]  /*d0f60*/  STL [R1+0x56c], R55 ;  /* 0x00056c3701007387 */ /* 0x0001e20000100800 */
[----:B------:R-:W-:Y:S02]  /*d0f70*/  SHF.R.U32.HI R24, RZ, 0x8, R24 ;  /* 0x00000008ff187819 */ /* 0x000fe40000011618 */
[----:B------:R-:W-:Y:S01]  /*d0f80*/  SHF.R.U32.HI R25, RZ, 0x8, R25 ;  /* 0x00000008ff197819 */ /* 0x000fe20000011619 */
[----:B------:R1:W-:Y:S01]  /*d0f90*/  STL [R1+0x5b4], R22 ;  /* 0x0005b41601007387 */ /* 0x0003e20000100800 */
[----:B0-----:R-:W-:Y:S01]  /*d0fa0*/  IMAD.X R55, R21, 0x1, R6, P1 ;  /* 0x0000000115377824 */ /* 0x001fe200008e0606 */
[----:B-1----:R-:W-:-:S04]  /*d0fb0*/  SHF.R.U32.HI R22, RZ, 0x8, R53 ;  /* 0x00000008ff167819 */ /* 0x002fc80000011635 */
[----:B------:R0:W-:Y:S01]  /*d0fc0*/  STL.64 [R1+0xb18], R54 ;  /* 0x000b183601007387 */ /* 0x0001e20000100a00 */
[----:B------:R-:W-:Y:S02]  /*d0fd0*/  SHF.R.U32.HI R53, RZ, 0x8, R52 ;  /* 0x00000008ff357819 */ /* 0x000fe40000011634 */
[----:B------:R-:W-:Y:S02]  /*d0fe0*/  LOP3.LUT R52, R24, 0xffff, RZ, 0xc0, !PT ;  /* 0x0000ffff18347812 */ /* 0x000fe400078ec0ff */
[----:B------:R-:W4:Y:S01]  /*d0ff0*/  LDL.LU R24, [R1+0x4da0] ;  /* 0x004da00001187983 */ /* 0x000f220000300800 */
[----:B0-----:R-:W-:-:S03]  /*d1000*/  LOP3.LUT R54, R25, 0xffff, RZ, 0xc0, !PT ;  /* 0x0000ffff19367812 */ /* 0x001fc600078ec0ff */
[----:B------:R-:W4:Y:S01]  /*d1010*/  LDL.LU R25, [R1+0x1c0c] ;  /* 0x001c0c0001197983 */ /* 0x000f220000300800 */
[----:B------:R-:W-:Y:S02]  /*d1020*/  LOP3.LUT R22, R22, 0xffff, RZ, 0xc0, !PT ;  /* 0x0000ffff16167812 */ /* 0x000fe400078ec0ff */
[----:B------:R-:W-:Y:S02]  /*d1030*/  LOP3.LUT R53, R53, 0xffff, RZ, 0xc0, !PT ;  /* 0x0000ffff35357812 */ /* 0x000fe400078ec0ff */
[----:B------:R-:W-:Y:S02]  /*d1040*/  PRMT R54, R54, 0x3340, R22 ;  /* 0x0000334036367816 */ /* 0x000fe40000000016 */
[----:B------:R-:W-:-:S03]  /*d1050*/  PRMT R22, R52, 0x3340, R53 ;  /* 0x0000334034167816 */ /* 0x000fc60000000035 */
[----:B------:R-:W-:Y:S01]  /*d1060*/  STL [R1+0x180], R54 ;  /* 0x0001803601007387 */ /* 0x000fe20000100800 */
[----:B------:R-:W-:-:S03]  /*d1070*/  SHF.R.U32.HI R17, RZ, 0x8, R17 ;  /* 0x00000008ff117819 */ /* 0x000fc60000011611 */
[----:B------:R0:W-:Y:S01]  /*d1080*/  STL [R1+0x178], R22 ;  /* 0x0001781601007387 */ /* 0x0001e20000100800 */
[----:B------:R-:W-:Y:S02]  /*d1090*/  IADD3 R52, P1, R20, R7, RZ ;  /* 0x0000000714347210 */ /* 0x000fe40007f3e0ff */
[----:B------:R-:W-:Y:S02]  /*d10a0*/  LOP3.LUT R17, R17, 0xffff, RZ, 0xc0, !PT ;  /* 0x0000ffff11117812 */ /* 0x000fe400078ec0ff */
[----:B0-----:R-:W-:Y:S01]  /*d10b0*/  SHF.R.U32.HI R22, RZ, 0x8, R51 ;  /* 0x00000008ff167819 */ /* 0x001fe20000011633 */
[----:B------:R-:W-:-:S03]  /*d10c0*/  IMAD.X R53, R21, 0x1, R8, P1 ;  /* 0x0000000115357824 */ /* 0x000fc600008e0608 */
[----:B------:R-:W-:-:S04]  /*d10d0*/  LOP3.LUT R22, R22, 0xffff, RZ, 0xc0, !PT ;  /* 0x0000ffff16167812 */ /* 0x000fc800078ec0ff */
[--C-:B------:R-:W-:Y:S02]  /*d10e0*/  PRMT R51, R22, 0x3340, R0.reuse ;  /* 0x0000334016337816 */ /* 0x100fe40000000000 */
[----:B------:R-:W-:Y:S01]  /*d10f0*/  PRMT R22, R17, 0x3340, R0 ;  /* 0x0000334011167816 */ /* 0x000fe20000000000 */
[----:B------:R0:W-:Y:S04]  /*d1100*/  STL.64 [R1+0xb28], R52 ;  /* 0x000b283401007387 */ /* 0x0001e80000100a00 */
[----:B------:R1:W-:Y:S04]  /*d1110*/  STL [R1+0x14], R51 ;  /* 0x0000143301007387 */ /* 0x0003e80000100800 */
[----:B------:R4:W-:Y:S01]  /*d1120*/  STL [R1+0x10], R22 ;  /* 0x0000101601007387 */ /* 0x0009e20000100800 */
[----:B--2---:R-:W-:-:S02]  /*d1130*/  LOP3.LUT R26, R26, 0xffff, RZ, 0xc0, !PT ;  /* 0x0000ffff1a1a7812 */ /* 0x004fc400078ec0ff */
[----:B0-----:R-:W-:-:S05]  /*d1140*/  IADD3 R52, P1, R20, R9, RZ ;  /* 0x0000000914347210 */ /* 0x001fca0007f3e0ff */
[----:B------:R-:W-:Y:S01]  /*d1150*/  IMAD.X R53, R21, 0x1, R10, P1 ;  /* 0x0000000115357824 */ /* 0x000fe200008e060a */
[----:B---3--:R-:W-:-:S04]  /*d1160*/  LOP3.LUT R27, R27, 0xffff, RZ, 0xc0, !PT ;  /* 0x0000ffff1b1b7812 */ /* 0x008fc800078ec0ff */
[----:B-1----:R-:W-:Y:S02]  /*d1170*/  PRMT R51, R26, 0x3340, R27 ;  /* 0x000033401a337816 */ /* 0x002fe4000000001b */
[----:B------:R-:W-:Y:S02]  /*d1180*/  SHF.R.U32.HI R26, RZ, 0x8, R26 ;  /* 0x00000008ff1a7819 */ /* 0x000fe4000001161a */
[----:B----4-:R-:W-:Y:S02]  /*d1190*/  LOP3.LUT R17, R19, 0xffff, RZ, 0xc0, !PT ;  /* 0x0000ffff13117812 */ /* 0x010fe400078ec0ff */
[----:B------:R-:W2:Y:S02]  /*d11a0*/  LDL.LU R19, [R1+0x5788] ;  /* 0x0057880001137983 */ /* 0x000ea40000300800 */
[----:B------:R-:W-:-:S04]  /*d11b0*/  PRMT R22, R17, 0x3340, R0 ;  /* 0x0000334011167816 */ /* 0x000fc80000000000 */
[----:B------:R-:W-:Y:S02]  /*d11c0*/  PRMT R22, R51, 0x5410, R22 ;  /* 0x0000541033167816 */ /* 0x000fe40000000016 */
[----:B------:R-:W-:-:S03]  /*d11d0*/  SHF.R.U32.HI R17, RZ, 0x8, R17 ;  /* 0x00000008ff117819 */ /* 0x000fc60000011611 */
[----:B------:R0:W-:Y:S01]  /*d11e0*/  STL [R1+0x564], R22 ;  /* 0x0005641601007387 */ /* 0x0001e20000100800 */
[----:B------:R-:W-:Y:S02]  /*d11f0*/  LOP3.LUT R17, R17, 0xffff, RZ, 0xc0, !PT ;  /* 0x0000ffff11117812 */ /* 0x000fe400078ec0ff */
[----:B0-----:R-:W-:Y:S02]  /*d1200*/  SHF.R.U32.HI R22, RZ, 0x8, R27 ;  /* 0x00000008ff167819 */ /* 0x001fe4000001161b */
[----:B------:R-:W-:Y:S02]  /*d1210*/  LOP3.LUT R27, R26, 0xffff, RZ, 0xc0, !PT ;  /* 0x0000ffff1a1b7812 */ /* 0x000fe400078ec0ff */
[----:B------:R-:W-:Y:S01]  /*d1220*/  LOP3.LUT R22, R22, 0xffff, RZ, 0xc0, !PT ;  /* 0x0000ffff16167812 */ /* 0x000fe200078ec0ff */
[----:B------:R-:W-:Y:S03]  /*d1230*/  STL.64 [R1+0xb20], R52 ;  /* 0x000b203401007387 */ /* 0x000fe60000100a00 */
[----:B------:R-:W-:Y:S01]  /*d1240*/  PRMT R51, R27, 0x3340, R22 ;  /* 0x000033401b337816 */ /* 0x000fe20000000016 */
[----:B------:R-:W3:Y:S01]  /*d1250*/  LDL.LU R26, [R1+0x4d94] ;  /* 0x004d9400011a7983 */ /* 0x000ee20000300800 */
[----:B------:R-:W-:-:S02]  /*d1260*/  PRMT R22, R17, 0x3340, R0 ;  /* 0x0000334011167816 */ /* 0x000fc40000000000 */
[----:B------:R-:W-:Y:S01]  /*d1270*/  LOP3.LUT R17, R24, 0xffff, RZ, 0xc0, !PT ;  /* 0x0000ffff18117812 */ /* 0x000fe200078ec0ff */
[----:B------:R-:W4:Y:S01]  /*d1280*/  LDL.LU R27, [R1+0x1e08] ;  /* 0x001e0800011b7983 */ /* 0x000f220000300800 */
[----:B------:R-:W-:-:S03]  /*d1290*/  LOP3.LUT R24, R25, 0xffff, RZ, 0xc0, !PT ;  /* 0x0000ffff19187812 */ /* 0x000fc600078ec0ff */
[----:B------:R0:W-:Y:S01]  /*d12a0*/  STL [R1+0x17c], R51 ;  /* 0x00017c3301007387 */ /* 0x0001e20000100800 */
[----:B------:R-:W-:-:S03]  /*d12b0*/  LOP3.LUT R25, R46, 0xffff, RZ, 0xc0, !PT ;  /* 0x0000ffff2e197812 */ /* 0x000fc600078ec0ff */
[----:B------:R1:W-:Y:S04]  /*d12c0*/  STL [R1+0x8], R22 ;  /* 0x0000081601007387 */ /* 0x0003e80000100800 */
[----:B------:R-:W4:Y:S01]  /*d12d0*/  LDL.LU R46, [R1+0x5784] ;  /* 0x00578400012e7983 */ /* 0x000f220000300800 */
[----:B0-----:R-:W-:-:S03]  /*d12e0*/  LOP3.LUT R51, R49, 0xffff, RZ, 0xc0, !PT ;  /* 0x0000ffff31337812 */ /* 0x001fc600078ec0ff */
[----:B------:R-:W3:Y:S01]  /*d12f0*/  LDL.LU R49, [R1+0x5780] ;  /* 0x0057800001317983 */ /* 0x000ee20000300800 */
[----:B-1----:R-:W-:-:S03]  /*d1300*/  PRMT R22, R24, 0x3340, R0 ;  /* 0x0000334018167816 */ /* 0x002fc60000000000 */
[----:B------:R-:W-:Y:S01]  /*d1310*/  STL [R1+0x569c], R18 ;  /* 0x00569c1201007387 */ /* 0x000fe20000100800 */
[----:B--2---:R-:W-:-:S04]  /*d1320*/  LOP3.LUT R19, R19, 0xffff, RZ, 0xc0, !PT ;  /* 0x0000ffff13137812 */ /* 0x004fc800078ec0ff */
[----:B------:R-:W-:-:S04]  /*d1330*/  PRMT R52, R17, 0x3340, R19 ;  /* 0x0000334011347816 */ /* 0x000fc80000000013 */
[----:B------:R-:W-:Y:S02]  /*d1340*/  PRMT R52, R52, 0x5410, R22 ;  /* 0x0000541034347816 */ /* 0x000fe40000000016 */
[----:B------:R-:W-:-:S03]  /*d1350*/  PRMT R22, R18, 0x3340, R0 ;  /* 0x0000334012167816 */ /* 0x000fc60000000000 */
[----:B------:R0:W-:Y:S02]  /*d1360*/  STL [R1+0x568], R52 ;  /* 0x0005683401007387 */ /* 0x0001e40000100800 */
[----:B0-----:R-:W-:-:S04]  /*d1370*/  PRMT R52, R25, 0x3340, R51 ;  /* 0x0000334019347816 */ /* 0x001fc80000000033 */
[----:B------:R-:W-:Y:S02]  /*d1380*/  PRMT R18, R52, 0x5410, R22 ;  /* 0x0000541034127816 */ /* 0x000fe40000000016 */
[----:B------:R-:W-:-:S03]  /*d1390*/  SHF.R.U32.HI R22, RZ, 0x8, R51 ;  /* 0x00000008ff167819 */ /* 0x000fc60000011633 */
[----:B------:R0:W-:Y:S01]  /*d13a0*/  STL [R1+0x1f48], R18 ;  /* 0x001f481201007387 */ /* 0x0001e20000100800 */
[----:B------:R-:W-:Y:S02]  /*d13b0*/  IADD3 R52, P1, R20, R11, RZ ;  /* 0x0000000b14347210 */ /* 0x000fe40007f3e0ff */
[----:B------:R-:W-:Y:S02]  /*d13c0*/  SHF.R.U32.HI R51, RZ, 0x8, R19 ;  /* 0x00000008ff337819 */ /* 0x000fe40000011613 */
[----:B------:R-:W-:Y:S02]  /*d13d0*/  LOP3.LUT R19, R22, 0xffff, RZ, 0xc0, !PT ;  /* 0x0000ffff16137812 */ /* 0x000fe400078ec0ff */
[----:B0-----:R-:W-:Y:S01]  /*d13e0*/  SHF.R.U32.HI R18, RZ, 0x8, R25 ;  /* 0x00000008ff127819 */ /* 0x001fe20000011619 */
[----:B------:R-:W-:Y:S01]  /*d13f0*/  IMAD.X R53, R21, 0x1, R12, P1 ;  /* 0x0000000115357824 */ /* 0x000fe200008e060c */
[----:B------:R-:W-:Y:S01]  /*d1400*/  SHF.R.U32.HI R17, RZ, 0x8, R17 ;  /* 0x00000008ff117819 */ /* 0x000fe20000011611 */
[----:B------:R-:W2:Y:S01]  /*d1410*/  LDL.LU R25, [R1+0x4d98] ;  /* 0x004d980001197983 */ /* 0x000ea20000300800 */
[----:B------:R-:W-:-:S02]  /*d1420*/  LOP3.LUT R18, R18, 0xffff, RZ, 0xc0, !PT ;  /* 0x0000ffff12127812 */ /* 0x000fc400078ec0ff */
[----:B------:R-:W-:Y:S02]  /*d1430*/  LOP3.LUT R17, R17, 0xffff, RZ, 0xc0, !PT ;  /* 0x0000ffff11117812 */ /* 0x000fe400078ec0ff */
[----:B------:R-:W-:Y:S02]  /*d1440*/  PRMT R19, R18, 0x3340, R19 ;  /* 0x0000334012137816 */ /* 0x000fe40000000013 */
[----:B------:R-:W-:Y:S01]  /*d1450*/  LOP3.LUT R22, R51, 0xffff, RZ, 0xc0, !PT ;  /* 0x0000ffff33167812 */ /* 0x000fe200078ec0ff */
[----:B------:R-:W-:Y:S04]  /*d1460*/  STL.64 [R1+0xb00], R52 ;  /* 0x000b003401007387 */ /* 0x000fe80000100a00 */
[----:B------:R0:W-:Y:S02]  /*d1470*/  STL [R1+0x5518], R19 ;  /* 0x0055181301007387 */ /* 0x0001e40000100800 */
[----:B0-----:R-:W-:-:S02]  /*d1480*/  PRMT R19, R17, 0x3340, R22 ;  /* 0x0000334011137816 */ /* 0x001fc40000000016 */
[----:B---3--:R-:W-:-:S03]  /*d1490*/  LOP3.LUT R17, R49, 0xffff, RZ, 0xc0, !PT ;  /* 0x0000ffff31117812 */ /* 0x008fc600078ec0ff */
[----:B------:R4:W-:Y:S04]  /*d14a0*/  STL [R1+0x174], R19 ;  /* 0x0001741301007387 */ /* 0x0009e80000100800 */
[----:B------:R-:W3:Y:S01]  /*d14b0*/  LDL.LU R49, [R1+0x577c] ;  /* 0x00577c0001317983 */ /* 0x000ee20000300800 */
[----:B------:R-:W-:Y:S02]  /*d14c0*/  LOP3.LUT R18, R26, 0xffff, RZ, 0xc0, !PT ;  /* 0x0000ffff1a127812 */ /* 0x000fe400078ec0ff */
[----:B----4-:R-:W-:Y:S02]  /*d14d0*/  LOP3.LUT R19, R27, 0xffff, RZ, 0xc0, !PT ;  /* 0x0000ffff1b137812 */ /* 0x010fe400078ec0ff */
[----:B------:R-:W-:Y:S02]  /*d14e0*/  PRMT R22, R17, 0x3340, R0 ;  /* 0x0000334011167816 */ /* 0x000fe40000000000 */
[----:B------:R-:W-:-:S04]  /*d14f0*/  PRMT R26, R18, 0x3340, R19 ;  /* 0x00003340121a7816 */ /* 0x000fc80000000013 */
[----:B------:R-:W-:Y:S02]  /*d1500*/  PRMT R22, R26, 0x5410, R22 ;  /* 0x000054101a167816 */ /* 0x000fe40000000016 */
[----:B------:R-:W-:-:S03]  /*d1510*/  SHF.R.U32.HI R18, RZ, 0x8, R18 ;  /* 0x00000008ff127819 */ /* 0x000fc60000011612 */
[----:B------:R0:W-:Y:S01]  /*d1520*/  STL [R1+0x308], R22 ;  /* 0x0003081601007387 */ /* 0x0001e20000100800 */
[----:B------:R-:W-:Y:S02]  /*d1530*/  IADD3 R26, P1, R20, R13, RZ ;  /* 0x0000000d141a7210 */ /* 0x000fe40007f3e0ff */
[----:B------:R-:W-:Y:S01]  /*d1540*/  LOP3.LUT R18, R18, 0xffff, RZ, 0xc0, !PT ;  /* 0x0000ffff12127812 */ /* 0x000fe200078ec0ff */
[----:B------:R-:W4:Y:S01]  /*d1550*/  LDL.LU R52, [R1+0x558] ;  /* 0x0005580001347983 */ /* 0x000f220000300800 */
[----:B0-----:R-:W-:-:S04]  /*d1560*/  SHF.R.U32.HI R22, RZ, 0x8, R19 ;  /* 0x00000008ff167819 */ /* 0x001fc80000011613 */
[----:B------:R-:W-:Y:S01]  /*d1570*/  LOP3.LUT R22, R22, 0xffff, RZ, 0xc0, !PT ;  /* 0x0000ffff16167812 */ /* 0x000fe200078ec0ff */
[----:B------:R-:W-:-:S03]  /*d1580*/  IMAD.X R27, R21, 0x1, R15, P1 ;  /* 0x00000001151b7824 */ /* 0x000fc600008e060f */
[----:B------:R-:W-:Y:S02]  /*d1590*/  PRMT R22, R18, 0x3340, R22 ;  /* 0x0000334012167816 */ /* 0x000fe40000000016 */
[----:B------:R-:W-:-:S05]  /*d15a0*/  IADD3 R18, P1, R20, R14, RZ ;  /* 0x0000000e14127210 */ /* 0x000fca0007f3e0ff */
[----:B------:R-:W-:Y:S01]  /*d15b0*/  IMAD.X R19, R21, 0x1, R16, P1 ;  /* 0x0000000115137824 */ /* 0x000fe200008e0610 */
[----:B------:R-:W-:Y:S01]  /*d15c0*/  SHF.R.U32.HI R21, RZ, 0x8, R17 ;  /* 0x00000008ff157819 */ /* 0x000fe20000011611 */
[----:B------:R0:W-:Y:S03]  /*d15d0*/  STL.64 [R1+0xb10], R26 ;  /* 0x000b101a01007387 */ /* 0x0001e60000100a00 */
[----:B------:R-:W-:Y:S01]  /*d15e0*/  LOP3.LUT R21, R21, 0xffff, RZ, 0xc0, !PT ;  /* 0x0000ffff15157812 */ /* 0x000fe200078ec0ff */
[----:B0-----:R-:W4:Y:S04]  /*d15f0*/  LDL.LU R26, [R1+0x4a4] ;  /* 0x0004a400011a7983 */ /* 0x001f280000300800 */
[----:B------:R-:W-:Y:S04]  /*d1600*/  STL [R1+0x170], R22 ;  /* 0x0001701601007387 */ /* 0x000fe80000100800 */
[----:B------:R0:W-:Y:S01]  /*d1610*/  STL.64 [R1+0xb08], R18 ;  /* 0x000b081201007387 */ /* 0x0001e20000100a00 */
[----:B------:R-:W-:-:S02]  /*d1620*/  LOP3.LUT R46, R46, 0xffff, RZ, 0xc0, !PT ;  /* 0x0000ffff2e2e7812 */ /* 0x000fc400078ec0ff */
[----:B0-----:R-:W-:-:S05]  /*d1630*/  PRMT R18, R21, 0x3340, R0 ;  /* 0x0000334015127816 */ /* 0x001fca0000000000 */
[----:B------:R3:W-:Y:S01]  /*d1640*/  STL [R1+0x4], R18 ;  /* 0x0000041201007387 */ /* 0x0007e20000100800 */
[----:B------:R-:W-:-:S03]  /*d1650*/  PRMT R21, R46, 0x3340, R0 ;  /* 0x000033402e157816 */ /* 0x000fc60000000000 */
[----:B------:R-:W-:Y:S04]  /*d1660*/  STL [R1+0x56a0], R46 ;  /* 0x0056a02e01007387 */ /* 0x000fe80000100800 */
[----:B------:R-:W4:Y:S01]  /*d1670*/  LDL.LU R27, [R1+0x55c] ;  /* 0x00055c00011b7983 */ /* 0x000f220000300800 */
[----:B--2---:R-:W-:Y:S02]  /*d1680*/  LOP3.LUT R17, R25, 0xffff, RZ, 0xc0, !PT ;  /* 0x0000ffff19117812 */ /* 0x004fe400078ec0ff */
[----:B---3--:R-:W-:-:S04]  /*d1690*/  LOP3.LUT R18, R49, 0xffff, RZ, 0xc0, !PT ;  /* 0x0000ffff31127812 */ /* 0x008fc800078ec0ff */
[--C-:B------:R-:W-:Y:S02]  /*d16a0*/  PRMT R22, R17, 0x3340, R18.reuse ;  /* 0x0000334011167816 */ /* 0x100fe40000000012 */
[----:B------:R-:W-:Y:S02]  /*d16b0*/  SHF.R.U32.HI R17, RZ, 0x8, R17 ;  /* 0x00000008ff117819 */ /* 0x000fe40000011611 */
[----:B------:R-:W-:Y:S02]  /*d16c0*/  PRMT R19, R22, 0x5410, R21 ;  /* 0x0000541016137816 */ /* 0x000fe40000000015 */
[----:B------:R-:W-:Y:S02]  /*d16d0*/  SHF.R.U32.HI R22, RZ, 0x8, R18 ;  /* 0x00000008ff167819 */ /* 0x000fe40000011612 */
[----:B------:R-:W-:Y:S02]  /*d16e0*/  SHF.R.U32.HI R21, RZ, 0x8, R24 ;  /* 0x00000008ff157819 */ /* 0x000fe40000011618 */
[----:B------:R-:W-:-:S02]  /*d16f0*/  LOP3.LUT R17, R17, 0xffff, RZ, 0xc0, !PT ;  /* 0x0000ffff11117812 */ /* 0x000fc400078ec0ff */
[----:B------:R-:W-:Y:S02]  /*d1700*/  LOP3.LUT R22, R22, 0xffff, RZ, 0xc0, !PT ;  /* 0x0000ffff16167812 */ /* 0x000fe400078ec0ff */
[----:B------:R-:W-:Y:S02]  /*d1710*/  LOP3.LUT R21, R21, 0xffff, RZ, 0xc0, !PT ;  /* 0x0000ffff15157812 */ /* 0x000fe400078ec0ff */
[----:B------:R-:W-:Y:S01]  /*d1720*/  PRMT R49, R17, 0x3340, R22 ;  /* 0x0000334011317816 */ /* 0x000fe20000000016 */
[----:B------:R0:W-:Y:S01]  /*d1730*/  STL [R1+0x1f3c], R19 ;  /* 0x001f3c1301007387 */ /* 0x0001e20000100800 */
[----:B------:R-:W-:-:S03]  /*d1740*/  PRMT R18, R21, 0x3340, R0 ;  /* 0x0000334015127816 */ /* 0x000fc60000000000 */
[----:B------:R-:W2:Y:S04]  /*d1750*/  LDL.LU R24, [R1+0x4ac] ;  /* 0x0004ac0001187983 */ /* 0x000ea80000300800 */
[----:B------:R-:W3:Y:S01]  /*d1760*/  LDL.LU R25, [R1+0x518] ;  /* 0x0005180001197983 */ /* 0x000ee20000300800 */
[----:B0-----:R-:W-:-:S03]  /*d1770*/  LOP3.LUT R19, R47, 0xffff, RZ, 0xc0, !PT ;  /* 0x0000ffff2f137812 */ /* 0x001fc600078ec0ff */
[----:B------:R-:W-:Y:S04]  /*d1780*/  STL [R1+0x551c], R49 ;  /* 0x00551c3101007387 */ /* 0x000fe80000100800 */
[----:B------:R0:W-:Y:S04]  /*d1790*/  STL [R1], R18 ;  /* 0x0000001201007387 */ /* 0x0001e80000100800 */
[----:B------:R-:W3:Y:S01]  /*d17a0*/  LDL.LU R47, [R1+0x5778] ;  /* 0x00577800012f7983 */ /* 0x000ee20000300800 */
[----:B----4-:R-:W-:Y:S02]  /*d17b0*/  LOP3.LUT R17, R52, 0xffff, RZ, 0xc0, !PT ;  /* 0x0000ffff34117812 */ /* 0x010fe400078ec0ff */
[----:B------:R-:W-:Y:S01]  /*d17c0*/  PRMT R21, R19, 0x3340, R0 ;  /* 0x0000334013157816 */ /* 0x000fe20000000000 */
[----:B------:R-:W-:Y:S01]  /*d17d0*/  VIADD R20, R20, UR6 ;  /* 0x0000000614147c36 */ /* 0x000fe20008000000 */
[----:B------:R-:W-:Y:S01]  /*d17e0*/  LOP3.LUT R48, R48, 0xffff, RZ, 0xc0, !PT ;  /* 0x0000ffff30307812 */ /* 0x000fe200078ec0ff */
[----:B------:R-:W-:Y:S01]  /*d17f0*/  ULDC UR6, c[0x0][0x248] ;  /* 0x0000920000067ab9 */ /* 0x000fe20000000800 */
[----:B0-----:R-:W-:-:S04]  /*d1800*/  LOP3.LUT R18, R26, 0xffff, RZ, 0xc0, !PT ;  /* 0x0000ffff1a127812 */ /* 0x001fc800078ec0ff */
[----:B------:R-:W-:-:S04]  /*d1810*/  PRMT R22, R17, 0x3340, R18 ;  /* 0x0000334011167816 */ /* 0x000fc80000000012 */
[----:B------:R-:W-:Y:S02]  /*d1820*/  PRMT R22, R22, 0x5410, R21 ;  /* 0x0000541016167816 */ /* 0x000fe40000000015 */
[----:B------:R-:W-:Y:S02]  /*d1830*/  SHF.R.U32.HI R17, RZ, 0x8, R17 ;  /* 0x00000008ff117819 */ /* 0x000fe40000011611 */
[----:B------:R-:W-:Y:S01]  /*d1840*/  SHF.R.U32.HI R18, RZ, 0x8, R18 ;  /* 0x00000008ff127819 */ /* 0x000fe20000011612 */
[----:B------:R0:W-:Y:S01]  /*d1850*/  STL [R1+0x1f2c], R22 ;  /* 0x001f2c1601007387 */ /* 0x0001e20000100800 */
[----:B------:R-:W-:Y:S02]  /*d1860*/  SHF.R.S32.HI R21, RZ, 0x1f, R20 ;  /* 0x0000001fff157819 */ /* 0x000fe40000011414 */
[----:B------:R-:W-:Y:S02]  /*d1870*/  IADD3 R52, P1, R20, R0, RZ ;  /* 0x0000000014347210 */ /* 0x000fe40007f3e0ff */
[----:B------:R-:W-:-:S02]  /*d1880*/  LOP3.LUT R17, R17, 0xffff, RZ, 0xc0, !PT ;  /* 0x0000ffff11117812 */ /* 0x000fc400078ec0ff */
[----:B------:R-:W-:Y:S02]  /*d1890*/  LOP3.LUT R18, R18, 0xffff, RZ, 0xc0, !PT ;  /* 0x0000ffff12127812 */ /* 0x000fe400078ec0ff */
[----:B0-----:R-:W-:Y:S01]  /*d18a0*/  SHF.R.U32.HI R22, RZ, 0x8, R19 ;  /* 0x00000008ff167819 */ /* 0x001fe20000011613 */
[----:B------:R-:W-:-:S03]  /*d18b0*/  IMAD.X R53, R21, 0x1, R2, P1 ;  /* 0x0000000115357824 */ /* 0x000fc600008e0602 */
[----:B------:R-:W-:Y:S02]  /*d18c0*/  LOP3.LUT R22, R22, 0xffff, RZ, 0xc0, !PT ;  /* 0x0000ffff16167812 */ /* 0x000fe400078ec0ff */
[----:B------:R-:W-:Y:S02]  /*d18d0*/  PRMT R18, R17, 0x3340, R18 ;  /* 0x0000334011127816 */ /* 0x000fe40000000012 */
[----:B------:R-:W-:Y:S01]  /*d18e0*/  PRMT R17, R22, 0x3340, R0 ;  /* 0x0000334016117816 */ /* 0x000fe20000000000 */
[----:B------:R-:W-:Y:S01]  /*d18f0*/  STL.64 [R1+0xaf8], R52 ;  /* 0x000af83401007387 */ /* 0x000fe20000100a00 */
[----:B------:R-:W-:-:S03]  /*d1900*/  LOP3.LUT R19, R27, 0xffff, RZ, 0xc0, !PT ;  /* 0x0000ffff1b137812 */ /* 0x000fc600078ec0ff */
[----:B------:R0:W-:Y:S04]  /*d1910*/  STL [R1+0x5a8], R18 ;  /* 0x0005a81201007387 */ /* 0x0001e80000100800 */
[----:B------:R1:W-:Y:S01]  /*d1920*/  STL [R1+0xfc], R17 ;  /* 0x0000fc1101007387 */ /* 0x0003e20000100800 */
[----:B0-----:R-:W-:-:S03]  /*d1930*/  LOP3.LUT R18, R45, 0xffff, RZ, 0xc0, !PT ;  /* 0x0000ffff2d127812 */ /* 0x001fc600078ec0ff */
[----:B------:R-:W4:Y:S01]  /*d1940*/  LDL.LU R45, [R1+0x5774] ;  /* 0x00577400012d7983 */ /* 0x000f220000300800 */
[----:B-1----:R-:W-:-:S03]  /*d1950*/  LOP3.LUT R17, R44, 0xffff, RZ, 0xc0, !PT ;  /* 0x0000ffff2c117812 */ /* 0x002fc600078ec0ff */
[----:B------:R-:W4:Y:S04]  /*d1960*/  LDL.LU R44, [R1+0x5770] ;  /* 0x00577000012c7983 */ /* 0x000f280000300800 */
[----:B------:R-:W4:Y:S01]  /*d1970*/  LDL.LU R27, [R1+0x4dac] ;  /* 0x004dac00011b7983 */ /* 0x000f220000300800 */
[----:B--2---:R-:W-:-:S03]  /*d1980*/  LOP3.LUT R26, R24, 0xffff, RZ, 0xc0, !PT ;  /* 0x0000ffff181a7812 */ /* 0x004fc600078ec0ff */
[----:B------:R-:W2:Y:S01]  /*d1990*/  LDL.LU R24, [R1+0x2008] ;  /* 0x0020080001187983 */ /* 0x000ea20000300800 */
[----:B---3--:R-:W-:-:S03]  /*d19a0*/  LOP3.LUT R46, R47, 0xffff, RZ, 0xc0, !PT ;  /* 0x0000ffff2f2e7812 */ /* 0x008fc600078ec0ff */
[----:B------:R-:W3:Y:S01]  /*d19b0*/  LDL.LU R47, [R1+0x576c] ;  /* 0x00576c00012f7983 */ /* 0x000ee20000300800 */
[----:B------:R-:W-:Y:S02]  /*d19c0*/  PRMT R22, R18, 0x3340, R0 ;  /* 0x0000334012167816 */ /* 0x000fe40000000000 */
[----:B------:R-:W-:Y:S02]  /*d19d0*/  PRMT R49, R19, 0x3340, R26 ;  /* 0x0000334013317816 */ /* 0x000fe4000000001a */
[----:B------:R-:W-:Y:S02]  /*d19e0*/  LOP3.LUT R25, R25, 0xffff, RZ, 0xc0, !PT ;  /* 0x0000ffff19197812 */ /* 0x000fe400078ec0ff */
[----:B------:R-:W-:Y:S02]  /*d19f0*/  PRMT R51, R49, 0x5410, R22 ;  /* 0x0000541031337816 */ /* 0x000fe40000000016 */
[----:B------:R-:W-:Y:S02]  /*d1a00*/  PRMT R22, R17, 0x3340, R0 ;  /* 0x0000334011167816 */ /* 0x000fe40000000000 */
[----:B------:R-:W-:-:S04]  /*d1a10*/  PRMT R49, R25, 0x3340, R46 ;  /* 0x0000334019317816 */ /* 0x000fc8000000002e */
[----:B------:R-:W-:Y:S01]  /*d1a20*/  PRMT R22, R49, 0x5410, R22 ;  /* 0x0000541031167816 */ /* 0x000fe20000000016 */
[----:B------:R-:W-:Y:S01]  /*d1a30*/  STL [R1+0x1e08], R51 ;  /* 0x001e083301007387 */ /* 0x000fe20000100800 */
[----:B------:R-:W-:-:S03]  /*d1a40*/  SHF.R.U32.HI R19, RZ, 0x8, R19 ;  /* 0x00000008ff137819 */ /* 0x000fc60000011613 */
[----:B------:R0:W-:Y:S01]  /*d1a50*/  STL [R1+0x1dfc], R22 ;  /* 0x001dfc1601007387 */ /* 0x0001e20000100800 */
[----:B------:R-:W-:Y:S02]  /*d1a60*/  SHF.R.U32.HI R25, RZ, 0x8, R25 ;  /* 0x00000008ff197819 */ /* 0x000fe40000011619 */
[----:B------:R-:W-:Y:S02]  /*d1a70*/  IADD3 R52, P1, R20, R3, RZ ;  /* 0x0000000314347210 */ /* 0x000fe40007f3e0ff */
[----:B------:R-:W-:Y:S02]  /*d1a80*/  LOP3.LUT R19, R19, 0xffff, RZ, 0xc0, !PT ;  /* 0x0000ffff13137812 */ /* 0x000fe400078ec0ff */
[----:B0-----:R-:W-:Y:S02]  /*d1a90*/  SHF.R.U32.HI R22, RZ, 0x8, R46 ;  /* 0x00000008ff167819 */ /* 0x001fe4000001162e */
[----:B------:R-:W-:Y:S02]  /*d1aa0*/  SHF.R.U32.HI R46, RZ, 0x8, R26 ;  /* 0x00000008ff2e7819 */ /* 0x000fe4000001161a */
[----:B------:R-:W-:-:S02]  /*d1ab0*/  LOP3.LUT R26, R22, 0xffff, RZ, 0xc0, !PT ;  /* 0x0000ffff161a7812 */ /* 0x000fc400078ec0ff */
[----:B------:R-:W-:Y:S02]  /*d1ac0*/  LOP3.LUT R22, R46, 0xffff, RZ, 0xc0, !PT ;  /* 0x0000ffff2e167812 */ /* 0x000fe400078ec0ff */
[----:B------:R-:W-:Y:S01]  /*d1ad0*/  LOP3.LUT R25, R25, 0xffff, RZ, 0xc0, !PT ;  /* 0x0000ffff19197812 */ /* 0x000fe200078ec0ff */
[----:B------:R-:W-:Y:S01]  /*d1ae0*/  IMAD.X R53, R21, 0x1, R4, P1 ;  /* 0x0000000115357824 */ /* 0x000fe200008e0604 */
[----:B------:R-:W-:Y:S02]  /*d1af0*/  PRMT R19, R19, 0x3340, R22 ;  /* 0x0000334013137816 */ /* 0x000fe40000000016 */
[----:B------:R-:W-:Y:S02]  /*d1b00*/  PRMT R25, R25, 0x3340, R26 ;  /* 0x0000334019197816 */ /* 0x000fe4000000001a */
[----:B------:R-:W-:Y:S02]  /*d1b10*/  SHF.R.U32.HI R22, RZ, 0x8, R18 ;  /* 0x00000008ff167819 */ /* 0x000fe40000011612 */
[----:B------:R-:W-:Y:S01]  /*d1b20*/  SHF.R.U32.HI R17, RZ, 0x8, R17 ;  /* 0x00000008ff117819 */ /* 0x000fe20000011611 */
[----:B------:R0:W-:Y:S01]  /*d1b30*/  STL.64 [R1+0xae8], R52 ;  /* 0x000ae83401007387 */ /* 0x0001e20000100a00 */
[----:B------:R-:W-:-:S02]  /*d1b40*/  IADD3 R54, P1, R20, R5, RZ ;  /* 0x0000000514367210 */ /* 0x000fc40007f3e0ff */
[----:B------:R-:W-:Y:S02]  /*d1b50*/  LOP3.LUT R22, R22, 0xffff, RZ, 0xc0, !PT ;  /* 0x0000ffff16167812 */ /* 0x000fe400078ec0ff */
[----:B------:R-:W-:Y:S01]  /*d1b60*/  LOP3.LUT R17, R17, 0xffff, RZ, 0xc0, !PT ;  /* 0x0000ffff11117812 */ /* 0x000fe200078ec0ff */
[----:B------:R-:W-:Y:S01]  /*d1b70*/  IMAD.X R55, R21, 0x1, R6, P1 ;  /* 0x0000000115377824 */ /* 0x000fe200008e0606 */
[----:B0-----:R-:W3:Y:S04]  /*d1b80*/  LDL.LU R52, [R1+0x4db4] ;  /* 0x004db40001347983 */ /* 0x001ee80000300800 */
[----:B------:R0:W-:Y:S01]  /*d1b90*/  STL [R1+0x5a0], R25 ;  /* 0x0005a01901007387 */ /* 0x0001e20000100800 */
[----:B------:R-:W-:-:S03]  /*d1ba0*/  PRMT R18, R17, 0x3340, R0 ;  /* 0x0000334011127816 */ /* 0x000fc60000000000 */
[----:B0-----:R-:W3:Y:S04]  /*d1bb0*/  LDL.LU R25, [R1+0x1c1c] ;  /* 0x001c1c0001197983 */ /* 0x001ee80000300800 */
[----:B------:R0:W-:Y:S01]  /*d1bc0*/  STL [R1+0x41c], R19 ;  /* 0x00041c1301007387 */ /* 0x0001e20000100800 */
[----:B----4-:R-:W-:-:S03]  /*d1bd0*/  LOP3.LUT R17, R27, 0xffff, RZ, 0xc0, !PT ;  /* 0x0000ffff1b117812 */ /* 0x010fc600078ec0ff */
[----:B------:R-:W-:Y:S01]  /*d1be0*/  STL.64 [R1+0xaf0], R54 ;  /* 0x000af03601007387 */ /* 0x000fe20000100a00 */
[----:B0-----:R-:W-:-:S05]  /*d1bf0*/  PRMT R19, R22, 0x3340, R0 ;  /* 0x0000334016137816 */ /* 0x001fca0000000000 */
[----:B------:R-:W-:Y:S04]  /*d1c00*/  STL [R1+0xec], R19 ;  /* 0x0000ec1301007387 */ /* 0x000fe80000100800 */
[----:B------:R2:W-:Y:S01]  /*d1c10*/  STL [R1+0xcc], R18 ;  /* 0x0000cc1201007387 */ /* 0x0005e20000100800 */
[----:B------:R-:W-:-:S05]  /*d1c20*/  IADD3 R26, P1, R20, R7, RZ ;  /* 0x00000007141a7210 */ /* 0x000fca0007f3e0ff */
[----:B------:R-:W-:Y:S01]  /*d1c30*/  IMAD.X R27, R21, 0x1, R8, P1 ;  /* 0x00000001151b7824 */ /* 0x000fe200008e0608 */
[----:B--2---:R-:W-:-:S04]  /*d1c40*/  LOP3.LUT R18, R24, 0xffff, RZ, 0xc0, !PT ;  /* 0x0000ffff18127812 */ /* 0x004fc800078ec0ff */
[----:B------:R-:W-:Y:S02]  /*d1c50*/  PRMT R24, R17, 0x3340, R18 ;  /* 0x0000334011187816 */ /* 0x000fe40000000012 */
[----:B---3--:R-:W-:Y:S02]  /*d1c60*/  LOP3.LUT R19, R47, 0xffff, RZ, 0xc0, !PT ;  /* 0x0000ffff2f137812 */ /* 0x008fe400078ec0ff */
        /* <DEDUP_REMOVED lines=8> */
[----:B0-----:R-:W-:-:S02]  /*d1cf0*/  SHF.R.U32.HI R22, RZ, 0x8, R19 ;  /* 0x00000008ff167819 */ /* 0x001fc40000011613 */
[----:B------:R-:W-:Y:S02]  /*d1d00*/  PRMT R18, R17, 0x3340, R18 ;  /* 0x0000334011127816 */ /* 0x000fe40000000012 */
[----:B------:R-:W-:Y:S01]  /*d1d10*/  LOP3.LUT R22, R22, 0xffff, RZ, 0xc0, !PT ;  /* 0x0000ffff16167812 */ /* 0x000fe200078ec0ff */
[----:B------:R0:W-:Y:S03]  /*d1d20*/  STL.64 [R1+0xae0], R26 ;  /* 0x000ae01a01007387 */ /* 0x0001e60000100a00 */
[----:B------:R-:W-:Y:S01]  /*d1d30*/  PRMT R17, R22, 0x3340, R0 ;  /* 0x0000334016117816 */ /* 0x000fe20000000000 */
[----:B------:R-:W3:Y:S01]  /*d1d40*/  LDL.LU R24, [R1+0x4da4] ;  /* 0x004da40001187983 */ /* 0x000ee20000300800 */
[----:B------:R-:W-:-:S03]  /*d1d50*/  LOP3.LUT R19, R44, 0xffff, RZ, 0xc0, !PT ;  /* 0x0000ffff2c137812 */ /* 0x000fc600078ec0ff */
[----:B------:R1:W-:Y:S04]  /*d1d60*/  STL [R1+0x59c], R18 ;  /* 0x00059c1201007387 */ /* 0x0003e80000100800 */
[----:B0-----:R-:W4:Y:S01]  /*d1d70*/  LDL.LU R27, [R1+0x1e18] ;  /* 0x001e1800011b7983 */ /* 0x001f220000300800 */
[----:B------:R-:W-:-:S03]  /*d1d80*/  LOP3.LUT R26, R45, 0xffff, RZ, 0xc0, !PT ;  /* 0x0000ffff2d1a7812 */ /* 0x000fc600078ec0ff */
[----:B------:R0:W-:Y:S04]  /*d1d90*/  STL [R1+0xdc], R17 ;  /* 0x0000dc1101007387 */ /* 0x0001e80000100800 */
[----:B------:R-:W4:Y:S04]  /*d1da0*/  LDL.LU R44, [R1+0x5764] ;  /* 0x00576400012c7983 */ /* 0x000f280000300800 */
[----:B------:R-:W4:Y:S01]  /*d1db0*/  LDL.LU R45, [R1+0x5760] ;  /* 0x00576000012d7983 */ /* 0x000f220000300800 */
[----:B------:R-:W-:Y:S02]  /*d1dc0*/  PRMT R22, R48, 0x3340, R0 ;  /* 0x0000334030167816 */ /* 0x000fe40000000000 */
[----:B------:R-:W-:-:S02]  /*d1dd0*/  PRMT R46, R19, 0x3340, R26 ;  /* 0x00003340132e7816 */ /* 0x000fc4000000001a */
[----:B-1----:R-:W-:Y:S01]  /*d1de0*/  LOP3.LUT R18, R52, 0xffff, RZ, 0xc0, !PT ;  /* 0x0000ffff34127812 */ /* 0x002fe200078ec0ff */
[----:B------:R-:W-:Y:S01]  /*d1df0*/  STL [R1+0x56a4], R48 ;  /* 0x0056a43001007387 */ /* 0x000fe20000100800 */
[----:B0-----:R-:W-:Y:S02]  /*d1e00*/  LOP3.LUT R17, R25, 0xffff, RZ, 0xc0, !PT ;  /* 0x0000ffff19117812 */ /* 0x001fe400078ec0ff */
[----:B------:R-:W-:-:S04]  /*d1e10*/  SHF.R.U32.HI R19, RZ, 0x8, R19 ;  /* 0x00000008ff137819 */ /* 0x000fc80000011613 */
[----:B------:R-:W-:Y:S02]  /*d1e20*/  LOP3.LUT R19, R19, 0xffff, RZ, 0xc0, !PT ;  /* 0x0000ffff13137812 */ /* 0x000fe400078ec0ff */
[----:B--2---:R-:W-:Y:S02]  /*d1e30*/  LOP3.LUT R25, R47, 0xffff, RZ, 0xc0, !PT ;  /* 0x0000ffff2f197812 */ /* 0x004fe400078ec0ff */
[----:B------:R-:W-:Y:S02]  /*d1e40*/  PRMT R47, R46, 0x5410, R22 ;  /* 0x000054102e2f7816 */ /* 0x000fe40000000016 */
[----:B------:R-:W-:Y:S02]  /*d1e50*/  PRMT R22, R17, 0x3340, R0 ;  /* 0x0000334011167816 */ /* 0x000fe40000000000 */
[----:B------:R-:W-:-:S04]  /*d1e60*/  PRMT R46, R18, 0x3340, R25 ;  /* 0x00003340122e7816 */ /* 0x000fc80000000019 */
[----:B------:R-:W-:Y:S01]  /*d1e70*/  PRMT R22, R46, 0x5410, R22 ;  /* 0x000054102e167816 */ /* 0x000fe20000000016 */
[----:B------:R0:W-:Y:S01]  /*d1e80*/  STL [R1+0x1de8], R47 ;  /* 0x001de82f01007387 */ /* 0x0001e20000100800 */
[----:B------:R-:W-:-:S03]  /*d1e90*/  IADD3 R46, P1, R20, R9, RZ ;  /* 0x00000009142e7210 */ /* 0x000fc60007f3e0ff */
[----:B------:R1:W-:Y:S01]  /*d1ea0*/  STL [R1+0x1ddc], R22 ;  /* 0x001ddc1601007387 */ /* 0x0003e20000100800 */
[----:B------:R-:W-:Y:S02]  /*d1eb0*/  SHF.R.U32.HI R18, RZ, 0x8, R18 ;  /* 0x00000008ff127819 */ /* 0x000fe40000011612 */
[----:B------:R-:W-:Y:S01]  /*d1ec0*/  SHF.R.U32.HI R25, RZ, 0x8, R25 ;  /* 0x00000008ff197819 */ /* 0x000fe20000011619 */
[----:B0-----:R-:W-:Y:S01]  /*d1ed0*/  IMAD.X R47, R21, 0x1, R10, P1 ;  /* 0x00000001152f7824 */ /* 0x001fe200008e060a */
[----:B-1----:R-:W-:Y:S02]  /*d1ee0*/  SHF.R.U32.HI R22, RZ, 0x8, R26 ;  /* 0x00000008ff167819 */ /* 0x002fe4000001161a */
[----:B------:R-:W-:Y:S02]  /*d1ef0*/  LOP3.LUT R18, R18, 0xffff, RZ, 0xc0, !PT ;  /* 0x0000ffff12127812 */ /* 0x000fe400078ec0ff */
[----:B------:R-:W-:Y:S02]  /*d1f00*/  LOP3.LUT R26, R22, 0xffff, RZ, 0xc0, !PT ;  /* 0x0000ffff161a7812 */ /* 0x000fe400078ec0ff */
[----:B------:R-:W-:Y:S01]  /*d1f10*/  LOP3.LUT R22, R25, 0xffff, RZ, 0xc0, !PT ;  /* 0x0000ffff19167812 */ /* 0x000fe200078ec0ff */
[----:B------:R0:W-:Y:S03]  /*d1f20*/  STL.64 [R1+0xad8], R46 ;  /* 0x000ad82e01007387 */ /* 0x0001e60000100a00 */
[----:B------:R-:W-:Y:S01]  /*d1f30*/  PRMT R60, R18, 0x3340, R22 ;  /* 0x00003340123c7816 */ /* 0x000fe20000000016 */
[----:B------:R-:W2:Y:S01]  /*d1f40*/  LDL.LU R25, [R1+0x4da8] ;  /* 0x004da80001197983 */ /* 0x000ea20000300800 */
[----:B---3--:R-:W-:-:S02]  /*d1f50*/  LOP3.LUT R18, R24, 0xffff, RZ, 0xc0, !PT ;  /* 0x0000ffff18127812 */ /* 0x008fc400078ec0ff */
[----:B0-----:R-:W-:-:S05]  /*d1f60*/  PRMT R47, R19, 0x3340, R26 ;  /* 0x00003340132f7816 */ /* 0x001fca000000001a */
[----:B------:R-:W-:Y:S01]  /*d1f70*/  STL [R1+0x5520], R47 ;  /* 0x0055202f01007387 */ /* 0x000fe20000100800 */
[----:B----4-:R-:W-:-:S03]  /*d1f80*/  LOP3.LUT R24, R45, 0xffff, RZ, 0xc0, !PT ;  /* 0x0000ffff2d187812 */ /* 0x010fc600078ec0ff */
[----:B------:R-:W-:Y:S04]  /*d1f90*/  STL [R1+0x56a8], R60 ;  /* 0x0056a83c01007387 */ /* 0x000fe80000100800 */
[----:B------:R-:W3:Y:S01]  /*d1fa0*/  LDL.LU R45, [R1+0x575c] ;  /* 0x00575c00012d7983 */ /* 0x000ee20000300800 */
[----:B------:R-:W-:Y:S02]  /*d1fb0*/  LOP3.LUT R19, R27, 0xffff, RZ, 0xc0, !PT ;  /* 0x0000ffff1b137812 */ /* 0x000fe400078ec0ff */
[----:B------:R-:W-:Y:S02]  /*d1fc0*/  PRMT R22, R24, 0x3340, R0 ;  /* 0x0000334018167816 */ /* 0x000fe40000000000 */
[----:B------:R-:W-:-:S04]  /*d1fd0*/  PRMT R26, R18, 0x3340, R19 ;  /* 0x00003340121a7816 */ /* 0x000fc80000000013 */
[----:B------:R-:W-:Y:S02]  /*d1fe0*/  PRMT R22, R26, 0x5410, R22 ;  /* 0x000054101a167816 */ /* 0x000fe40000000016 */
[----:B------:R-:W-:-:S03]  /*d1ff0*/  IADD3 R26, P1, R20, R11, RZ ;  /* 0x0000000b141a7210 */ /* 0x000fc60007f3e0ff */
[----:B------:R0:W-:Y:S01]  /*d2000*/  STL [R1+0x1dd8], R22 ;  /* 0x001dd81601007387 */ /* 0x0001e20000100800 */
[----:B------:R-:W-:Y:S02]  /*d2010*/  SHF.R.U32.HI R18, RZ, 0x8, R18 ;  /* 0x00000008ff127819 */ /* 0x000fe40000011612 */
[----:B------:R-:W-:Y:S01]  /*d2020*/  SHF.R.U32.HI R19, RZ, 0x8, R19 ;  /* 0x00000008ff137819 */ /* 0x000fe20000011613 */
[----:B------:R-:W-:Y:S01]  /*d2030*/  IMAD.X R27, R21, 0x1, R12, P1 ;  /* 0x00000001151b7824 */ /* 0x000fe200008e060c */
[----:B0-----:R-:W-:Y:S02]  /*d2040*/  SHF.R.U32.HI R22, RZ, 0x8, R24 ;  /* 0x00000008ff167819 */ /* 0x001fe40000011618 */
[----:B------:R-:W-:Y:S02]  /*d2050*/  LOP3.LUT R18, R18, 0xffff, RZ, 0xc0, !PT ;  /* 0x0000ffff12127812 */ /* 0x000fe400078ec0ff */
[----:B------:R-:W-:Y:S02]  /*d2060*/  LOP3.LUT R22, R22, 0xffff, RZ, 0xc0, !PT ;  /* 0x0000ffff16167812 */ /* 0x000fe400078ec0ff */
[----:B------:R-:W-:-:S02]  /*d2070*/  LOP3.LUT R19, R19, 0xffff, RZ, 0xc0, !PT ;  /* 0x0000ffff13137812 */ /* 0x000fc400078ec0ff */
[----:B------:R-:W-:Y:S02]  /*d2080*/  PRMT R56, R22, 0x3340, R0 ;  /* 0x0000334016387816 */ /* 0x000fe40000000000 */
[----:B------:R-:W-:Y:S01]  /*d2090*/  SHF.R.U32.HI R22, RZ, 0x8, R17 ;  /* 0x00000008ff167819 */ /* 0x000fe20000011611 */
[----:B------:R0:W-:Y:S01]  /*d20a0*/  STL.64 [R1+0xac8], R26 ;  /* 0x000ac81a01007387 */ /* 0x0001e20000100a00 */
[----:B------:R-:W-:Y:S02]  /*d20b0*/  PRMT R54, R18, 0x3340, R19 ;  /* 0x0000334012367816 */ /* 0x000fe40000000013 */
[----:B------:R-:W-:Y:S01]  /*d20c0*/  IADD3 R18, P1, R20, R13, RZ ;  /* 0x0000000d14127210 */ /* 0x000fe20007f3e0ff */
[----:B------:R-:W4:Y:S01]  /*d20d0*/  LDL.LU R55, [R1+0x574] ;  /* 0x0005740001377983 */ /* 0x000f220000300800 */
[----:B------:R-:W-:-:S03]  /*d20e0*/  LOP3.LUT R22, R22, 0xffff, RZ, 0xc0, !PT ;  /* 0x0000ffff16167812 */ /* 0x000fc600078ec0ff */
[----:B------:R-:W4:Y:S01]  /*d20f0*/  LDL.LU R53, [R1+0x4c8] ;  /* 0x0004c80001357983 */ /* 0x000f220000300800 */
[----:B------:R-:W-:Y:S01]  /*d2100*/  IMAD.X R19, R21, 0x1, R15, P1 ;  /* 0x0000000115137824 */ /* 0x000fe200008e060f */
[----:B------:R-:W-:Y:S02]  /*d2110*/  PRMT R52, R22, 0x3340, R0 ;  /* 0x0000334016347816 */ /* 0x000fe40000000000 */
[----:B------:R-:W-:Y:S01]  /*d2120*/  STL [R1+0x56ac], R54 ;  /* 0x0056ac3601007387 */ /* 0x000fe20000100800 */
[----:B------:R-:W-:-:S03]  /*d2130*/  LOP3.LUT R44, R44, 0xffff, RZ, 0xc0, !PT ;  /* 0x0000ffff2c2c7812 */ /* 0x000fc600078ec0ff */
[----:B------:R-:W-:Y:S04]  /*d2140*/  STL [R1+0x56b0], R56 ;  /* 0x0056b03801007387 */ /* 0x000fe80000100800 */
[----:B------:R2:W-:Y:S04]  /*d2150*/  STL.64 [R1+0xad0], R18 ;  /* 0x000ad01201007387 */ /* 0x0005e80000100a00 */
[----:B------:R-:W-:Y:S04]  /*d2160*/  STL [R1+0x56b4], R52 ;  /* 0x0056b43401007387 */ /* 0x000fe80000100800 */
[----:B------:R-:W4:Y:S04]  /*d2170*/  LDL.LU R24, [R1+0x570] ;  /* 0x0005700001187983 */ /* 0x000f280000300800 */
[----:B------:R-:W4:Y:S01]  /*d2180*/  LDL.LU R51, [R1+0x2a8] ;  /* 0x0002a80001337983 */ /* 0x000f220000300800 */
[----:B------:R-:W-:-:S03]  /*d2190*/  PRMT R22, R44, 0x3340, R0 ;  /* 0x000033402c167816 */ /* 0x000fc60000000000 */
[----:B0-----:R-:W4:Y:S04]  /*d21a0*/  LDL.LU R26, [R1+0x4c4] ;  /* 0x0004c400011a7983 */ /* 0x001f280000300800 */
[----:B------:R-:W4:Y:S01]  /*d21b0*/  LDL.LU R27, [R1+0x220] ;  /* 0x00022000011b7983 */ /* 0x000f220000300800 */
[----:B--2---:R-:W-:-:S03]  /*d21c0*/  LOP3.LUT R18, R25, 0xffff, RZ, 0xc0, !PT ;  /* 0x0000ffff19127812 */ /* 0x004fc600078ec0ff */
[----:B------:R-:W2:Y:S04]  /*d21d0*/  LDL.LU R25, [R1+0x524] ;  /* 0x0005240001197983 */ /* 0x000ea80000300800 */
[----:B------:R0:W-:Y:S02]  /*d21e0*/  STL [R1+0x56b8], R44 ;  /* 0x0056b82c01007387 */ /* 0x0001e40000100800 */
[----:B0-----:R-:W-:Y:S02]  /*d21f0*/  IADD3 R44, P1, R20, R14, RZ ;  /* 0x0000000e142c7210 */ /* 0x001fe40007f3e0ff */
[----:B---3--:R-:W-:-:S04]  /*d2200*/  LOP3.LUT R17, R45, 0xffff, RZ, 0xc0, !PT ;  /* 0x0000ffff2d117812 */ /* 0x008fc800078ec0ff */
[--C-:B------:R-:W-:Y:S01]  /*d2210*/  PRMT R19, R18, 0x3340, R17.reuse ;  /* 0x0000334012137816 */ /* 0x100fe20000000011 */
[----:B------:R-:W-:Y:S01]  /*d2220*/  IMAD.X R45, R21, 0x1, R16, P1 ;  /* 0x00000001152d7824 */ /* 0x000fe200008e0610 */
[----:B------:R-:W-:Y:S02]  /*d2230*/  SHF.R.U32.HI R21, RZ, 0x8, R17 ;  /* 0x00000008ff157819 */ /* 0x000fe40000011611 */
[----:B------:R-:W-:Y:S02]  /*d2240*/  PRMT R19, R19, 0x5410, R22 ;  /* 0x0000541013137816 */ /* 0x000fe40000000016 */
[----:B------:R-:W-:Y:S02]  /*d2250*/  SHF.R.U32.HI R22, RZ, 0x8, R18 ;  /* 0x00000008ff167819 */ /* 0x000fe40000011612 */
[----:B------:R-:W-:Y:S02]  /*d2260*/  LOP3.LUT R21, R21, 0xffff, RZ, 0xc0, !PT ;  /* 0x0000ffff15157812 */ /* 0x000fe400078ec0ff */
[----:B------:R-:W-:Y:S01]  /*d2270*/  LOP3.LUT R22, R22, 0xffff, RZ, 0xc0, !PT ;  /* 0x0000ffff16167812 */ /* 0x000fe200078ec0ff */
[----:B------:R-:W-:Y:S04]  /*d2280*/  STL [R1+0x1dcc], R19 ;  /* 0x001dcc1301007387 */ /* 0x000fe80000100800 */
[----:B------:R0:W-:Y:S01]  /*d2290*/  STL.64 [R1+0xac0], R44 ;  /* 0x000ac02c01007387 */ /* 0x0001e20000100a00 */
[----:B------:R-:W-:-:S02]  /*d22a0*/  LOP3.LUT R18, R50, 0xffff, RZ, 0xc0, !PT ;  /* 0x0000ffff32127812 */ /* 0x000fc400078ec0ff */
[----:B0-----:R-:W-:-:S05]  /*d22b0*/  PRMT R45, R22, 0x3340, R21 ;  /* 0x00003340162d7816 */ /* 0x001fca0000000015 */
[----:B------:R-:W-:Y:S04]  /*d22c0*/  STL [R1+0x5524], R45 ;  /* 0x0055242d01007387 */ /* 0x000fe80000100800 */
[----:B------:R-:W3:Y:S01]  /*d22d0*/  LDL.LU R50, [R1+0x5758] ;  /* 0x0057580001327983 */ /* 0x000ee20000300800 */
[----:B----4-:R-:W-:Y:S02]  /*d22e0*/  LOP3.LUT R17, R55, 0xffff, RZ, 0xc0, !PT ;  /* 0x0000ffff37117812 */ /* 0x010fe400078ec0ff */
[----:B------:R-:W-:Y:S02]  /*d22f0*/  LOP3.LUT R19, R53, 0xffff, RZ, 0xc0, !PT ;  /* 0x0000ffff35137812 */ /* 0x000fe400078ec0ff */
[----:B------:R-:W-:Y:S02]  /*d2300*/  PRMT R21, R18, 0x3340, R0 ;  /* 0x0000334012157816 */ /* 0x000fe40000000000 */
[----:B------:R-:W-:-:S02]  /*d2310*/  PRMT R22, R17, 0x3340, R19 ;  /* 0x0000334011167816 */ /* 0x000fc40000000013 */
[----:B------:R-:W-:Y:S02]  /*d2320*/  SHF.R.U32.HI R17, RZ, 0x8, R17 ;  /* 0x00000008ff117819 */ /* 0x000fe40000011611 */
[----:B------:R-:W-:Y:S02]  /*d2330*/  PRMT R21, R22, 0x5410, R21 ;  /* 0x0000541016157816 */ /* 0x000fe40000000015 */
[----:B------:R-:W-:Y:S02]  /*d2340*/  SHF.R.U32.HI R22, RZ, 0x8, R19 ;  /* 0x00000008ff167819 */ /* 0x000fe40000011613 */
[----:B------:R-:W-:Y:S02]  /*d2350*/  LOP3.LUT R17, R17, 0xffff, RZ, 0xc0, !PT ;  /* 0x0000ffff11117812 */ /* 0x000fe400078ec0ff */
[----:B------:R-:W-:Y:S01]  /*d2360*/  LOP3.LUT R22, R22, 0xffff, RZ, 0xc0, !PT ;  /* 0x0000ffff16167812 */ /* 0x000fe200078ec0ff */
[----:B------:R0:W-:Y:S03]  /*d2370*/  STL [R1+0x1dc8], R21 ;  /* 0x001dc81501007387 */ /* 0x0001e60000100800 */
[----:B------:R-:W-:-:S02]  /*d2380*/  PRMT R17, R17, 0x3340, R22 ;  /* 0x0000334011117816 */ /* 0x000fc40000000016 */
[----:B------:R-:W-:Y:S02]  /*d2390*/  LOP3.LUT R24, R24, 0xffff, RZ, 0xc0, !PT ;  /* 0x0000ffff18187812 */ /* 0x000fe400078ec0ff */
[----:B0-----:R-:W-:Y:S01]  /*d23a0*/  SHF.R.U32.HI R21, RZ, 0x8, R18 ;  /* 0x00000008ff157819 */ /* 0x001fe20000011612 */
[----:B------:R0:W-:Y:S01]  /*d23b0*/  STL [R1+0x5ec], R17 ;  /* 0x0005ec1101007387 */ /* 0x0001e20000100800 */
[----:B------:R-:W-:Y:S02]  /*d23c0*/  LOP3.LUT R26, R26, 0xffff, RZ, 0xc0, !PT ;  /* 0x0000ffff1a1a7812 */ /* 0x000fe400078ec0ff */
[----:B------:R-:W-:Y:S02]  /*d23d0*/  LOP3.LUT R21, R21, 0xffff, RZ, 0xc0, !PT ;  /* 0x0000ffff15157812 */ /* 0x000fe400078ec0ff */
[----:B------:R-:W-:Y:S02]  /*d23e0*/  PRMT R22, R24, 0x3340, R26 ;  /* 0x0000334018167816 */ /* 0x000fe4000000001a */
[----:B0-----:R-:W-:-:S02]  /*d23f0*/  LOP3.LUT R17, R51, 0xffff, RZ, 0xc0, !PT ;  /* 0x0000ffff33117812 */ /* 0x001fc400078ec0ff */
[--C-:B------:R-:W-:Y:S02]  /*d2400*/  PRMT R18, R21, 0x3340, R0.reuse ;  /* 0x0000334015127816 */ /* 0x100fe40000000000 */
[----:B------:R-:W-:-:S04]  /*d2410*/  PRMT R21, R17, 0x3340, R0 ;  /* 0x0000334011157816 */ /* 0x000fc80000000000 */
[----:B------:R-:W-:Y:S01]  /*d2420*/  PRMT R21, R22, 0x5410, R21 ;  /* 0x0000541016157816 */ /* 0x000fe20000000015 */
[----:B------:R0:W-:Y:S04]  /*d2430*/  STL [R1+0x15c], R18 ;  /* 0x00015c1201007387 */ /* 0x0001e80000100800 */
[----:B------:R1:W-:Y:S01]  /*d2440*/  STL [R1+0x1db8], R21 ;  /* 0x001db81501007387 */ /* 0x0003e20000100800 */
[----:B0-----:R-:W-:Y:S02]  /*d2450*/  LOP3.LUT R18, R27, 0xffff, RZ, 0xc0, !PT ;  /* 0x0000ffff1b127812 */ /* 0x001fe400078ec0ff */
[----:B--2---:R-:W-:Y:S02]  /*d2460*/  LOP3.LUT R19, R25, 0xffff, RZ, 0xc0, !PT ;  /* 0x0000ffff19137812 */ /* 0x004fe400078ec0ff */
[----:B---3--:R-:W-:-:S02]  /*d2470*/  LOP3.LUT R44, R50, 0xffff, RZ, 0xc0, !PT ;  /* 0x0000ffff322c7812 */ /* 0x008fc400078ec0ff */
[----:B------:R-:W2:Y:S04]  /*d2480*/  LDL.LU R50, [R1+0x5754] ;  /* 0x0057540001327983 */ /* 0x000ea80000300800 */
[----:B------:R-:W3:Y:S04]  /*d2490*/  LDL.LU R51, [R1+0x4dbc] ;  /* 0x004dbc0001337983 */ /* 0x000ee80000300800 */
[----:B------:R-:W4:Y:S04]  /*d24a0*/  LDL.LU R27, [R1+0x1c38] ;  /* 0x001c3800011b7983 */ /* 0x000f280000300800 */
[----:B------:R-:W2:Y:S01]  /*d24b0*/  LDL.LU R25, [R1+0x2018] ;  /* 0x0020180001197983 */ /* 0x000ea20000300800 */
[----:B-1----:R-:W-:-:S02]  /*d24c0*/  PRMT R21, R18, 0x3340, R0 ;  /* 0x0000334012157816 */ /* 0x002fc40000000000 */
[----:B------:R-:W-:Y:S01]  /*d24d0*/  PRMT R22, R19, 0x3340, R44 ;  /* 0x0000334013167816 */ /* 0x000fe2000000002c */
[----:B------:R-:W-:Y:S01]  /*d24e0*/  VIADD R20, R20, UR6 ;  /* 0x0000000614147c36 */ /* 0x000fe20008000000 */
[----:B------:R-:W-:Y:S01]  /*d24f0*/  SHF.R.U32.HI R19, RZ, 0x8, R19 ;  /* 0x00000008ff137819 */ /* 0x000fe20000011613 */
[----:B------:R-:W-:Y:S01]  /*d2500*/  ULDC UR6, c[0x0][0x248] ;  /* 0x0000920000067ab9 */ /* 0x000fe20000000800 */
[----:B------:R-:W-:Y:S02]  /*d2510*/  PRMT R22, R22, 0x5410, R21 ;  /* 0x0000541016167816 */ /* 0x000fe40000000015 */
[----:B------:R-:W-:-:S03]  /*d2520*/  SHF.R.U32.HI R24, RZ, 0x8, R24 ;  /* 0x00000008ff187819 */ /* 0x000fc60000011618 */
[----:B------:R0:W-:Y:S01]  /*d2530*/  STL [R1+0x1da8], R22 ;  /* 0x001da81601007387 */ /* 0x0001e20000100800 */
[----:B------:R-:W-:Y:S02]  /*d2540*/  SHF.R.U32.HI R26, RZ, 0x8, R26 ;  /* 0x00000008ff1a7819 */ /* 0x000fe4000001161a */
[----:B------:R-:W-:Y:S02]  /*d2550*/  SHF.R.S32.HI R21, RZ, 0x1f, R20 ;  /* 0x0000001fff157819 */ /* 0x000fe40000011414 */
[----:B------:R-:W-:Y:S02]  /*d2560*/  IADD3 R46, P1, R20, R0, RZ ;  /* 0x00000000142e7210 */ /* 0x000fe40007f3e0ff */
[----:B0-----:R-:W-:Y:S02]  /*d2570*/  SHF.R.U32.HI R22, RZ, 0x8, R44 ;  /* 0x00000008ff167819 */ /* 0x001fe4000001162c */
[----:B------:R-:W-:Y:S02]  /*d2580*/  LOP3.LUT R19, R19, 0xffff, RZ, 0xc0, !PT ;  /* 0x0000ffff13137812 */ /* 0x000fe400078ec0ff */
        /* <DEDUP_REMOVED lines=8> */
[----:B------:R-:W-:Y:S01]  /*d2610*/  STL.64 [R1+0xab8], R46 ;  /* 0x000ab82e01007387 */ /* 0x000fe20000100a00 */
[----:B------:R-:W-:-:S02]  /*d2620*/  IADD3 R44, P1, R20, R3, RZ ;  /* 0x00000003142c7210 */ /* 0x000fc40007f3e0ff */
[----:B------:R-:W-:Y:S01]  /*d2630*/  LOP3.LUT R22, R22, 0xffff, RZ, 0xc0, !PT ;  /* 0x0000ffff16167812 */ /* 0x000fe200078ec0ff */
[----:B------:R-:W2:Y:S01]  /*d2640*/  LDL.LU R26, [R1+0x390] ;  /* 0x00039000011a7983 */ /* 0x000ea20000300800 */
[----:B------:R-:W-:Y:S01]  /*d2650*/  LOP3.LUT R17, R17, 0xffff, RZ, 0xc0, !PT ;  /* 0x0000ffff11117812 */ /* 0x000fe200078ec0ff */
[----:B------:R-:W-:Y:S02]  /*d2660*/  IMAD.X R45, R21, 0x1, R4, P1 ;  /* 0x00000001152d7824 */ /* 0x000fe400008e0604 */
[----:B------:R0:W-:Y:S01]  /*d2670*/  STL [R1+0x5e0], R24 ;  /* 0x0005e01801007387 */ /* 0x0001e20000100800 */
[----:B------:R-:W-:-:S03]  /*d2680*/  PRMT R18, R17, 0x3340, R0 ;  /* 0x0000334011127816 */ /* 0x000fc60000000000 */
[----:B------:R-:W2:Y:S04]  /*d2690*/  LDL.LU R53, [R1+0x4db0] ;  /* 0x004db00001357983 */ /* 0x000ea80000300800 */
[----:B------:R1:W-:Y:S04]  /*d26a0*/  STL [R1+0x5dc], R19 ;  /* 0x0005dc1301007387 */ /* 0x0003e80000100800 */
[----:B0-----:R-:W2:Y:S01]  /*d26b0*/  LDL.LU R24, [R1+0x1a48] ;  /* 0x001a480001187983 */ /* 0x001ea20000300800 */
[----:B-1----:R-:W-:-:S03]  /*d26c0*/  PRMT R19, R22, 0x3340, R0 ;  /* 0x0000334016137816 */ /* 0x002fc60000000000 */
[----:B------:R0:W-:Y:S04]  /*d26d0*/  STL.64 [R1+0xab0], R44 ;  /* 0x000ab02c01007387 */ /* 0x0001e80000100a00 */
[----:B------:R4:W-:Y:S04]  /*d26e0*/  STL [R1+0x2c0], R19 ;  /* 0x0002c01301007387 */ /* 0x0009e80000100800 */
[----:B------:R2:W-:Y:S01]  /*d26f0*/  STL [R1+0x2bc], R18 ;  /* 0x0002bc1201007387 */ /* 0x0005e20000100800 */
[----:B0-----:R-:W-:-:S05]  /*d2700*/  IADD3 R44, P1, R20, R5, RZ ;  /* 0x00000005142c7210 */ /* 0x001fca0007f3e0ff */
[----:B------:R-:W-:Y:S01]  /*d2710*/  IMAD.X R45, R21, 0x1, R6, P1 ;  /* 0x00000001152d7824 */ /* 0x000fe200008e0606 */
[----:B---3--:R-:W-:Y:S02]  /*d2720*/  LOP3.LUT R17, R51, 0xffff, RZ, 0xc0, !PT ;  /* 0x0000ffff33117812 */ /* 0x008fe400078ec0ff */
[----:B----4-:R-:W-:Y:S02]  /*d2730*/  LOP3.LUT R19, R27, 0xffff, RZ, 0xc0, !PT ;  /* 0x0000ffff1b137812 */ /* 0x010fe400078ec0ff */
[----:B--2---:R-:W-:Y:S02]  /*d2740*/  LOP3.LUT R18, R25, 0xffff, RZ, 0xc0, !PT ;  /* 0x0000ffff19127812 */ /* 0x004fe400078ec0ff */
[----:B------:R-:W-:Y:S02]  /*d2750*/  PRMT R22, R19, 0x3340, R0 ;  /* 0x0000334013167816 */ /* 0x000fe40000000000 */
[----:B------:R-:W-:Y:S02]  /*d2760*/  PRMT R25, R17, 0x3340, R18 ;  /* 0x0000334011197816 */ /* 0x000fe40000000012 */
[----:B------:R-:W-:-:S02]  /*d2770*/  SHF.R.U32.HI R17, RZ, 0x8, R17 ;  /* 0x00000008ff117819 */ /* 0x000fc40000011611 */
[----:B------:R-:W-:Y:S02]  /*d2780*/  SHF.R.U32.HI R18, RZ, 0x8, R18 ;  /* 0x00000008ff127819 */ /* 0x000fe40000011612 */
[----:B------:R-:W-:Y:S02]  /*d2790*/  PRMT R22, R25, 0x5410, R22 ;  /* 0x0000541019167816 */ /* 0x000fe40000000016 */
[----:B------:R-:W-:Y:S02]  /*d27a0*/  LOP3.LUT R17, R17, 0xffff, RZ, 0xc0, !PT ;  /* 0x0000ffff11117812 */ /* 0x000fe400078ec0ff */
[----:B------:R-:W-:Y:S01]  /*d27b0*/  LOP3.LUT R18, R18, 0xffff, RZ, 0xc0, !PT ;  /* 0x0000ffff12127812 */ /* 0x000fe200078ec0ff */
[----:B------:R0:W-:Y:S04]  /*d27c0*/  STL [R1+0x1d98], R22 ;  /* 0x001d981601007387 */ /* 0x0001e80000100800 */
[----:B------:R1:W-:Y:S01]  /*d27d0*/  STL.64 [R1+0xaa0], R44 ;  /* 0x000aa02c01007387 */ /* 0x0003e20000100a00 */
[----:B0-----:R-:W-:-:S02]  /*d27e0*/  SHF.R.U32.HI R22, RZ, 0x8, R19 ;  /* 0x00000008ff167819 */ /* 0x001fc40000011613 */
[----:B------:R-:W-:Y:S02]  /*d27f0*/  PRMT R19, R17, 0x3340, R18 ;  /* 0x0000334011137816 */ /* 0x000fe40000000012 */
[----:B------:R-:W-:-:S03]  /*d2800*/  LOP3.LUT R18, R50, 0xffff, RZ, 0xc0, !PT ;  /* 0x0000ffff32127812 */ /* 0x000fc600078ec0ff */
[----:B------:R-:W-:Y:S04]  /*d2810*/  STL [R1+0x5d0], R19 ;  /* 0x0005d01301007387 */ /* 0x000fe80000100800 */
[----:B------:R-:W2:Y:S01]  /*d2820*/  LDL.LU R50, [R1+0x5750] ;  /* 0x0057500001327983 */ /* 0x000ea20000300800 */
[----:B------:R-:W-:-:S04]  /*d2830*/  LOP3.LUT R22, R22, 0xffff, RZ, 0xc0, !PT ;  /* 0x0000ffff16167812 */ /* 0x000fc800078ec0ff */
[----:B------:R-:W-:-:S05]  /*d2840*/  PRMT R17, R22, 0x3340, R0 ;  /* 0x0000334016117816 */ /* 0x000fca0000000000 */
[----:B------:R0:W-:Y:S04]  /*d2850*/  STL [R1+0x2b8], R17 ;  /* 0x0002b81101007387 */ /* 0x0001e80000100800 */
[----:B------:R-:W3:Y:S04]  /*d2860*/  LDL.LU R58, [R1+0x4e78] ;  /* 0x004e7800013a7983 */ /* 0x000ee80000300800 */
[----:B------:R-:W4:Y:S04]  /*d2870*/  LDL.LU R27, [R1+0x1c2c] ;  /* 0x001c2c00011b7983 */ /* 0x000f280000300800 */
[----:B------:R-:W4:Y:S01]  /*d2880*/  LDL.LU R25, [R1+0x200c] ;  /* 0x00200c0001197983 */ /* 0x000f220000300800 */
[----:B------:R-:W-:-:S02]  /*d2890*/  LOP3.LUT R51, R61, 0xffff, RZ, 0xc0, !PT ;  /* 0x0000ffff3d337812 */ /* 0x000fc400078ec0ff */
[----:B------:R-:W-:Y:S01]  /*d28a0*/  LOP3.LUT R26, R26, 0xffff, RZ, 0xc0, !PT ;  /* 0x0000ffff1a1a7812 */ /* 0x000fe200078ec0ff */
[----:B------:R-:W4:Y:S01]  /*d28b0*/  LDL.LU R61, [R1+0x574c] ;  /* 0x00574c00013d7983 */ /* 0x000f220000300800 */
[----:B------:R-:W-:Y:S02]  /*d28c0*/  PRMT R22, R51, 0x3340, R0 ;  /* 0x0000334033167816 */ /* 0x000fe40000000000 */
[----:B-1----:R-:W-:Y:S02]  /*d28d0*/  PRMT R44, R18, 0x3340, R26 ;  /* 0x00003340122c7816 */ /* 0x002fe4000000001a */
[----:B0-----:R-:W-:Y:S02]  /*d28e0*/  LOP3.LUT R17, R53, 0xffff, RZ, 0xc0, !PT ;  /* 0x0000ffff35117812 */ /* 0x001fe400078ec0ff */
[----:B------:R-:W-:Y:S02]  /*d28f0*/  LOP3.LUT R24, R24, 0xffff, RZ, 0xc0, !PT ;  /* 0x0000ffff18187812 */ /* 0x000fe400078ec0ff */
[----:B------:R-:W-:-:S02]  /*d2900*/  PRMT R45, R44, 0x5410, R22 ;  /* 0x000054102c2d7816 */ /* 0x000fc40000000016 */
[----:B------:R-:W-:Y:S01]  /*d2910*/  PRMT R22, R24, 0x3340, R0 ;  /* 0x0000334018167816 */ /* 0x000fe20000000000 */
[----:B------:R-:W-:Y:S04]  /*d2920*/  STL [R1+0x56bc], R51 ;  /* 0x0056bc3301007387 */ /* 0x000fe80000100800 */
[----:B------:R0:W-:Y:S01]  /*d2930*/  STL [R1+0x1d8c], R45 ;  /* 0x001d8c2d01007387 */ /* 0x0001e20000100800 */
[----:B------:R-:W-:-:S04]  /*d2940*/  SHF.R.U32.HI R18, RZ, 0x8, R18 ;  /* 0x00000008ff127819 */ /* 0x000fc80000011612 */
[----:B------:R-:W-:Y:S02]  /*d2950*/  LOP3.LUT R18, R18, 0xffff, RZ, 0xc0, !PT ;  /* 0x0000ffff12127812 */ /* 0x000fe400078ec0ff */
[----:B--2---:R-:W-:-:S04]  /*d2960*/  LOP3.LUT R19, R50, 0xffff, RZ, 0xc0, !PT ;  /* 0x0000ffff32137812 */ /* 0x004fc800078ec0ff */
[----:B------:R-:W-:-:S04]  /*d2970*/  PRMT R44, R17, 0x3340, R19 ;  /* 0x00003340112c7816 */ /* 0x000fc80000000013 */
[----:B------:R-:W-:Y:S02]  /*d2980*/  PRMT R22, R44, 0x5410, R22 ;  /* 0x000054102c167816 */ /* 0x000fe40000000016 */
[----:B------:R-:W-:-:S05]  /*d2990*/  IADD3 R44, P1, R20, R7, RZ ;  /* 0x00000007142c7210 */ /* 0x000fca0007f3e0ff */
[----:B0-----:R-:W-:Y:S01]  /*d29a0*/  IMAD.X R45, R21, 0x1, R8, P1 ;  /* 0x00000001152d7824 */ /* 0x001fe200008e0608 */
[----:B------:R0:W-:Y:S01]  /*d29b0*/  STL [R1+0x1d88], R22 ;  /* 0x001d881601007387 */ /* 0x0001e20000100800 */
[----:B------:R-:W-:-:S03]  /*d29c0*/  SHF.R.U32.HI R17, RZ, 0x8, R17 ;  /* 0x00000008ff117819 */ /* 0x000fc60000011611 */
[----:B------:R-:W2:Y:S04]  /*d29d0*/  LDL.LU R55, [R1+0x4db8] ;  /* 0x004db80001377983 */ /* 0x000ea80000300800 */
[----:B------:R1:W-:Y:S01]  /*d29e0*/  STL.64 [R1+0xa70], R44 ;  /* 0x000a702c01007387 */ /* 0x0003e20000100a00 */
[----:B0-----:R-:W-:-:S03]  /*d29f0*/  SHF.R.U32.HI R22, RZ, 0x8, R26 ;  /* 0x00000008ff167819 */ /* 0x001fc6000001161a */
[----:B------:R-:W2:Y:S01]  /*d2a00*/  LDL.LU R53, [R1+0x1a3c] ;  /* 0x001a3c0001357983 */ /* 0x000ea20000300800 */
[----:B------:R-:W-:-:S03]  /*d2a10*/  LOP3.LUT R17, R17, 0xffff, RZ, 0xc0, !PT ;  /* 0x0000ffff11117812 */ /* 0x000fc600078ec0ff */
[----:B------:R-:W2:Y:S01]  /*d2a20*/  LDL.LU R26, [R1+0x1e1c] ;  /* 0x001e1c00011a7983 */ /* 0x000ea20000300800 */
[----:B-1----:R-:W-:Y:S02]  /*d2a30*/  SHF.R.U32.HI R44, RZ, 0x8, R19 ;  /* 0x00000008ff2c7819 */ /* 0x002fe40000011613 */
[----:B------:R-:W-:Y:S02]  /*d2a40*/  LOP3.LUT R19, R22, 0xffff, RZ, 0xc0, !PT ;  /* 0x0000ffff16137812 */ /* 0x000fe400078ec0ff */
[----:B------:R-:W-:Y:S02]  /*d2a50*/  LOP3.LUT R22, R44, 0xffff, RZ, 0xc0, !PT ;  /* 0x0000ffff2c167812 */ /* 0x000fe400078ec0ff */
[----:B------:R-:W-:Y:S02]  /*d2a60*/  PRMT R50, R18, 0x3340, R19 ;  /* 0x0000334012327816 */ /* 0x000fe40000000013 */
[----:B------:R-:W-:-:S03]  /*d2a70*/  PRMT R18, R17, 0x3340, R22 ;  /* 0x0000334011127816 */ /* 0x000fc60000000016 */
[----:B------:R-:W-:Y:S01]  /*d2a80*/  STL [R1+0x5528], R50 ;  /* 0x0055283201007387 */ /* 0x000fe20000100800 */
[----:B---3--:R-:W-:Y:S02]  /*d2a90*/  LOP3.LUT R17, R58, 0xffff, RZ, 0xc0, !PT ;  /* 0x0000ffff3a117812 */ /* 0x008fe400078ec0ff */
[----:B----4-:R-:W-:Y:S01]  /*d2aa0*/  LOP3.LUT R19, R27, 0xffff, RZ, 0xc0, !PT ;  /* 0x0000ffff1b137812 */ /* 0x010fe200078ec0ff */
[----:B------:R0:W-:Y:S01]  /*d2ab0*/  STL [R1+0x5c4], R18 ;  /* 0x0005c41201007387 */ /* 0x0001e20000100800 */
[----:B------:R-:W-:Y:S02]  /*d2ac0*/  IADD3 R44, P1, R20, R9, RZ ;  /* 0x00000009142c7210 */ /* 0x000fe40007f3e0ff */
[----:B------:R-:W-:Y:S02]  /*d2ad0*/  PRMT R22, R19, 0x3340, R0 ;  /* 0x0000334013167816 */ /* 0x000fe40000000000 */
[----:B0-----:R-:W-:-:S04]  /*d2ae0*/  LOP3.LUT R18, R25, 0xffff, RZ, 0xc0, !PT ;  /* 0x0000ffff19127812 */ /* 0x001fc800078ec0ff */
[----:B------:R-:W-:Y:S01]  /*d2af0*/  PRMT R25, R17, 0x3340, R18 ;  /* 0x0000334011197816 */ /* 0x000fe20000000012 */
[----:B------:R-:W-:-:S03]  /*d2b00*/  IMAD.X R45, R21, 0x1, R10, P1 ;  /* 0x00000001152d7824 */ /* 0x000fc600008e060a */
[----:B------:R-:W-:-:S05]  /*d2b10*/  PRMT R22, R25, 0x5410, R22 ;  /* 0x0000541019167816 */ /* 0x000fca0000000016 */
[----:B------:R0:W-:Y:S04]  /*d2b20*/  STL [R1+0x1d78], R22 ;  /* 0x001d781601007387 */ /* 0x0001e80000100800 */
[----:B------:R-:W3:Y:S01]  /*d2b30*/  LDL.LU R27, [R1+0x760] ;  /* 0x00076000011b7983 */ /* 0x000ee20000300800 */
[----:B0-----:R-:W-:-:S03]  /*d2b40*/  SHF.R.U32.HI R22, RZ, 0x8, R24 ;  /* 0x00000008ff167819 */ /* 0x001fc60000011618 */
[----:B------:R-:W4:Y:S04]  /*d2b50*/  LDL.LU R24, [R1+0x2e0] ;  /* 0x0002e00001187983 */ /* 0x000f280000300800 */
[----:B------:R0:W-:Y:S04]  /*d2b60*/  STL.64 [R1+0xa90], R44 ;  /* 0x000a902c01007387 */ /* 0x0001e80000100a00 */
[----:B------:R-:W4:Y:S01]  /*d2b70*/  LDL.LU R25, [R1+0x4dc] ;  /* 0x0004dc0001197983 */ /* 0x000f220000300800 */
[----:B------:R-:W-:Y:S02]  /*d2b80*/  SHF.R.U32.HI R17, RZ, 0x8, R17 ;  /* 0x00000008ff117819 */ /* 0x000fe40000011611 */
[----:B------:R-:W-:-:S02]  /*d2b90*/  SHF.R.U32.HI R18, RZ, 0x8, R18 ;  /* 0x00000008ff127819 */ /* 0x000fc40000011612 */
[----:B------:R-:W-:Y:S02]  /*d2ba0*/  LOP3.LUT R22, R22, 0xffff, RZ, 0xc0, !PT ;  /* 0x0000ffff16167812 */ /* 0x000fe400078ec0ff */
[----:B------:R-:W-:Y:S02]  /*d2bb0*/  LOP3.LUT R17, R17, 0xffff, RZ, 0xc0, !PT ;  /* 0x0000ffff11117812 */ /* 0x000fe400078ec0ff */
[----:B------:R-:W-:Y:S02]  /*d2bc0*/  LOP3.LUT R18, R18, 0xffff, RZ, 0xc0, !PT ;  /* 0x0000ffff12127812 */ /* 0x000fe400078ec0ff */
[----:B------:R-:W-:Y:S02]  /*d2bd0*/  PRMT R22, R22, 0x3340, R0 ;  /* 0x0000334016167816 */ /* 0x000fe40000000000 */
[----:B------:R-:W-:-:S03]  /*d2be0*/  PRMT R17, R17, 0x3340, R18 ;  /* 0x0000334011117816 */ /* 0x000fc60000000012 */
[----:B------:R-:W-:Y:S04]  /*d2bf0*/  STL [R1+0x2b4], R22 ;  /* 0x0002b41601007387 */ /* 0x000fe80000100800 */
[----:B------:R1:W-:Y:S01]  /*d2c00*/  STL [R1+0x5bc], R17 ;  /* 0x0005bc1101007387 */ /* 0x0003e20000100800 */
[----:B0-----:R-:W-:-:S05]  /*d2c10*/  IADD3 R44, P1, R20, R11, RZ ;  /* 0x0000000b142c7210 */ /* 0x001fca0007f3e0ff */
[----:B------:R-:W-:Y:S01]  /*d2c20*/  IMAD.X R45, R21, 0x1, R12, P1 ;  /* 0x00000001152d7824 */ /* 0x000fe200008e060c */
[----:B--2---:R-:W-:Y:S02]  /*d2c30*/  LOP3.LUT R18, R55, 0xffff, RZ, 0xc0, !PT ;  /* 0x0000ffff37127812 */ /* 0x004fe400078ec0ff */
[----:B------:R-:W-:Y:S02]  /*d2c40*/  LOP3.LUT R55, R53, 0xffff, RZ, 0xc0, !PT ;  /* 0x0000ffff35377812 */ /* 0x000fe400078ec0ff */
[----:B-1----:R-:W-:Y:S02]  /*d2c50*/  LOP3.LUT R17, R26, 0xffff, RZ, 0xc0, !PT ;  /* 0x0000ffff1a117812 */ /* 0x002fe400078ec0ff */
[----:B------:R-:W-:Y:S02]  /*d2c60*/  PRMT R22, R55, 0x3340, R0 ;  /* 0x0000334037167816 */ /* 0x000fe40000000000 */
[----:B------:R-:W-:-:S04]  /*d2c70*/  PRMT R26, R18, 0x3340, R17 ;  /* 0x00003340121a7816 */ /* 0x000fc80000000011 */
[----:B------:R-:W-:Y:S01]  /*d2c80*/  PRMT R22, R26, 0x5410, R22 ;  /* 0x000054101a167816 */ /* 0x000fe20000000016 */
[----:B------:R-:W-:Y:S01]  /*d2c90*/  STL [R1+0x56c0], R55 ;  /* 0x0056c03701007387 */ /* 0x000fe20000100800 */
[----:B------:R-:W-:-:S03]  /*d2ca0*/  SHF.R.U32.HI R26, RZ, 0x8, R17 ;  /* 0x00000008ff1a7819 */ /* 0x000fc60000011611 */
[----:B------:R0:W-:Y:S04]  /*d2cb0*/  STL [R1+0x1d6c], R22 ;  /* 0x001d6c1601007387 */ /* 0x0001e80000100800 */
[----:B------:R-:W-:Y:S04]  /*d2cc0*/  STL.64 [R1+0xa68], R44 ;  /* 0x000a682c01007387 */ /* 0x000fe80000100a00 */
[----:B------:R-:W2:Y:S01]  /*d2cd0*/  LDL.LU R17, [R1+0x764] ;  /* 0x0007640001117983 */ /* 0x000ea20000300800 */
[----:B0-----:R-:W-:Y:S02]  /*d2ce0*/  SHF.R.U32.HI R22, RZ, 0x8, R19 ;  /* 0x00000008ff167819 */ /* 0x001fe40000011613 */
[----:B------:R-:W-:-:S02]  /*d2cf0*/  SHF.R.U32.HI R19, RZ, 0x8, R18 ;  /* 0x00000008ff137819 */ /* 0x000fc40000011612 */
[----:B------:R-:W2:Y:S01]  /*d2d00*/  LDL.LU R18, [R1+0x2e4] ;  /* 0x0002e40001127983 */ /* 0x000ea20000300800 */
[----:B------:R-:W-:-:S03]  /*d2d10*/  LOP3.LUT R26, R26, 0xffff, RZ, 0xc0, !PT ;  /* 0x0000ffff1a1a7812 */ /* 0x000fc600078ec0ff */
[----:B------:R-:W2:Y:S01]  /*d2d20*/  LDL.LU R57, [R1+0x4e0] ;  /* 0x0004e00001397983 */ /* 0x000ea20000300800 */
[----:B------:R-:W-:Y:S02]  /*d2d30*/  LOP3.LUT R19, R19, 0xffff, RZ, 0xc0, !PT ;  /* 0x0000ffff13137812 */ /* 0x000fe400078ec0ff */
[----:B------:R-:W-:Y:S02]  /*d2d40*/  LOP3.LUT R22, R22, 0xffff, RZ, 0xc0, !PT ;  /* 0x0000ffff16167812 */ /* 0x000fe400078ec0ff */
[----:B------:R-:W-:Y:S02]  /*d2d50*/  PRMT R53, R19, 0x3340, R26 ;  /* 0x0000334013357816 */ /* 0x000fe4000000001a */
[----:B------:R-:W-:-:S03]  /*d2d60*/  PRMT R22, R22, 0x3340, R0 ;  /* 0x0000334016167816 */ /* 0x000fc60000000000 */
[----:B------:R-:W-:Y:S01]  /*d2d70*/  STL [R1+0x552c], R53 ;  /* 0x00552c3501007387 */ /* 0x000fe20000100800 */
[----:B---3--:R-:W-:-:S03]  /*d2d80*/  LOP3.LUT R26, R27, 0xffff, RZ, 0xc0, !PT ;  /* 0x0000ffff1b1a7812 */ /* 0x008fc600078ec0ff */
[----:B------:R0:W-:Y:S01]  /*d2d90*/  STL [R1+0x2b0], R22 ;  /* 0x0002b01601007387 */ /* 0x0001e20000100800 */
[----:B----4-:R-:W-:Y:S02]  /*d2da0*/  LOP3.LUT R19, R24, 0xffff, RZ, 0xc0, !PT ;  /* 0x0000ffff18137812 */ /* 0x010fe400078ec0ff */
[----:B------:R-:W-:Y:S02]  /*d2db0*/  LOP3.LUT R25, R25, 0xffff, RZ, 0xc0, !PT ;  /* 0x0000ffff19197812 */ /* 0x000fe400078ec0ff */
[----:B0-----:R-:W-:Y:S02]  /*d2dc0*/  PRMT R22, R19, 0x3340, R0 ;  /* 0x0000334013167816 */ /* 0x001fe40000000000 */
[----:B------:R-:W-:Y:S02]  /*d2dd0*/  PRMT R24, R26, 0x3340, R25 ;  /* 0x000033401a187816 */ /* 0x000fe40000000019 */
[----:B------:R-:W-:Y:S02]  /*d2de0*/  IADD3 R44, P1, R20, R13, RZ ;  /* 0x0000000d142c7210 */ /* 0x000fe40007f3e0ff */
[----:B------:R-:W-:-:S02]  /*d2df0*/  PRMT R22, R24, 0x5410, R22 ;  /* 0x0000541018167816 */ /* 0x000fc40000000016 */
[----:B------:R-:W3:Y:S04]  /*d2e00*/  LDL.LU R24, [R1+0x53c] ;  /* 0x00053c0001187983 */ /* 0x000ee80000300800 */
[----:B------:R-:W4:Y:S01]  /*d2e10*/  LDL.LU R58, [R1+0x474] ;  /* 0x00047400013a7983 */ /* 0x000f220000300800 */
[----:B------:R-:W-:-:S03]  /*d2e20*/  IMAD.X R45, R21, 0x1, R15, P1 ;  /* 0x00000001152d7824 */ /* 0x000fc600008e060f */
[----:B------:R0:W-:Y:S04]  /*d2e30*/  STL [R1+0x1c38], R22 ;  /* 0x001c381601007387 */ /* 0x0001e80000100800 */
[----:B------:R1:W-:Y:S01]  /*d2e40*/  STL.64 [R1+0xa60], R44 ;  /* 0x000a602c01007387 */ /* 0x0003e20000100a00 */
[----:B0-----:R-:W-:Y:S02]  /*d2e50*/  SHF.R.U32.HI R22, RZ, 0x8, R25 ;  /* 0x00000008ff167819 */ /* 0x001fe40000011619 */
[----:B-1----:R-:W-:Y:S02]  /*d2e60*/  SHF.R.U32.HI R44, RZ, 0x8, R26 ;  /* 0x00000008ff2c7819 */ /* 0x002fe4000001161a */
[----:B------:R-:W4:Y:S04]  /*d2e70*/  LDL.LU R26, [R1+0x1c48] ;  /* 0x001c4800011a7983 */ /* 0x000f280000300800 */
[----:B------:R-:W4:Y:S04]  /*d2e80*/  LDL.LU R27, [R1+0x4e7c] ;  /* 0x004e7c00011b7983 */ /* 0x000f280000300800 */
[----:B------:R-:W4:Y:S01]  /*d2e90*/  LDL.LU R25, [R1+0x2028] ;  /* 0x0020280001197983 */ /* 0x000f220000300800 */
[----:B------:R-:W-:-:S02]  /*d2ea0*/  LOP3.LUT R44, R44, 0xffff, RZ, 0xc0, !PT ;  /* 0x0000ffff2c2c7812 */ /* 0x000fc400078ec0ff */
[----:B------:R-:W-:-:S04]  /*d2eb0*/  LOP3.LUT R22, R22, 0xffff, RZ, 0xc0, !PT ;  /* 0x0000ffff16167812 */ /* 0x000fc800078ec0ff */
[----:B------:R-:W-:Y:S02]  /*d2ec0*/  PRMT R22, R44, 0x3340, R22 ;  /* 0x000033402c167816 */ /* 0x000fe40000000016 */
[----:B------:R-:W-:-:S05]  /*d2ed0*/  IADD3 R44, P1, R20, R14, RZ ;  /* 0x0000000e142c7210 */ /* 0x000fca0007f3e0ff */
[----:B------:R-:W-:Y:S01]  /*d2ee0*/  IMAD.X R45, R21, 0x1, R16, P1 ;  /* 0x00000001152d7824 */ /* 0x000fe200008e0610 */
[----:B------:R-:W-:-:S04]  /*d2ef0*/  SHF.R.U32.HI R21, RZ, 0x8, R19 ;  /* 0x00000008ff157819 */ /* 0x000fc80000011613 */
[----:B------:R-:W-:Y:S01]  /*d2f00*/  LOP3.LUT R21, R21, 0xffff, RZ, 0xc0, !PT ;  /* 0x0000ffff15157812 */ /* 0x000fe200078ec0ff */
[----:B------:R-:W-:Y:S03]  /*d2f10*/  STL [R1+0x5b0], R22 ;  /* 0x0005b01601007387 */ /* 0x000fe60000100800 */
[----:B------:R-:W-:Y:S01]  /*d2f20*/  PRMT R19, R21, 0x3340, R0 ;  /* 0x0000334015137816 */ /* 0x000fe20000000000 */
[----:B------:R-:W-:Y:S04]  /*d2f30*/  STL.64 [R1+0xa58], R44 ;  /* 0x000a582c01007387 */ /* 0x000fe80000100a00 */
[----:B------:R0:W-:Y:S01]  /*d2f40*/  STL [R1+0x2ac], R19 ;  /* 0x0002ac1301007387 */ /* 0x0001e20000100800 */
[----:B--2---:R-:W-:-:S02]  /*d2f50*/  LOP3.LUT R17, R17, 0xffff, RZ, 0xc0, !PT ;  /* 0x0000ffff11117812 */ /* 0x004fc400078ec0ff */
[----:B------:R-:W-:Y:S02]  /*d2f60*/  LOP3.LUT R18, R18, 0xffff, RZ, 0xc0, !PT ;  /* 0x0000ffff12127812 */ /* 0x000fe400078ec0ff */
[----:B0-----:R-:W-:Y:S02]  /*d2f70*/  LOP3.LUT R19, R57, 0xffff, RZ, 0xc0, !PT ;  /* 0x0000ffff39137812 */ /* 0x001fe400078ec0ff */
[----:B------:R-:W-:Y:S02]  /*d2f80*/  PRMT R21, R18, 0x3340, R0 ;  /* 0x0000334012157816 */ /* 0x000fe40000000000 */
        /* <DEDUP_REMOVED lines=8> */
[----:B------:R-:W-:Y:S02]  /*d3010*/  LOP3.LUT R19, R61, 0xffff, RZ, 0xc0, !PT ;  /* 0x0000ffff3d137812 */ /* 0x000fe400078ec0ff */
[----:B------:R-:W-:Y:S02]  /*d3020*/  LOP3.LUT R21, R21, 0xffff, RZ, 0xc0, !PT ;  /* 0x0000ffff15157812 */ /* 0x000fe400078ec0ff */
[----:B------:R-:W-:Y:S02]  /*d3030*/  PRMT R18, R17, 0x3340, R22 ;  /* 0x0000334011127816 */ /* 0x000fe40000000016 */
[--C-:B------:R-:W-:Y:S02]  /*d3040*/  PRMT R17, R21, 0x3340, R0.reuse ;  /* 0x0000334015117816 */ /* 0x100fe40000000000 */
[----:B------:R-:W-:Y:S01]  /*d3050*/  PRMT R21, R19, 0x3340, R0 ;  /* 0x0000334013157816 */ /* 0x000fe20000000000 */
[----:B------:R-:W-:Y:S01]  /*d3060*/  STL [R1+0x5ac], R18 ;  /* 0x0005ac1201007387 */ /* 0x000fe20000100800 */
[----:B---3--:R-:W-:-:S02]  /*d3070*/  LOP3.LUT R24, R24, 0xffff, RZ, 0xc0, !PT ;  /* 0x0000ffff18187812 */ /* 0x008fc400078ec0ff */
[----:B----4-:R-:W-:Y:S01]  /*d3080*/  LOP3.LUT R45, R58, 0xffff, RZ, 0xc0, !PT ;  /* 0x0000ffff3a2d7812 */ /* 0x010fe200078ec0ff */
[----:B------:R0:W-:Y:S03]  /*d3090*/  STL [R1+0x2a8], R17 ;  /* 0x0002a81101007387 */ /* 0x0001e60000100800 */
[----:B------:R-:W-:Y:S01]  /*d30a0*/  PRMT R22, R24, 0x3340, R45 ;  /* 0x0000334018167816 */ /* 0x000fe2000000002d */
[----:B------:R-:W2:Y:S03]  /*d30b0*/  LDL.LU R61, [R1+0x5748] ;  /* 0x00574800013d7983 */ /* 0x000ea60000300800 */
[----:B0-----:R-:W-:-:S05]  /*d30c0*/  PRMT R17, R22, 0x5410, R21 ;  /* 0x0000541016117816 */ /* 0x001fca0000000015 */
[----:B------:R0:W-:Y:S01]  /*d30d0*/  STL [R1+0x1c28], R17 ;  /* 0x001c281101007387 */ /* 0x0001e20000100800 */
[----:B------:R-:W-:-:S03]  /*d30e0*/  LOP3.LUT R44, R25, 0xffff, RZ, 0xc0, !PT ;  /* 0x0000ffff192c7812 */ /* 0x000fc600078ec0ff */
[----:B------:R-:W3:Y:S01]  /*d30f0*/  LDL.LU R25, [R1+0x540] ;  /* 0x0005400001197983 */ /* 0x000ee20000300800 */
[----:B------:R-:W-:-:S03]  /*d3100*/  LOP3.LUT R18, R26, 0xffff, RZ, 0xc0, !PT ;  /* 0x0000ffff1a127812 */ /* 0x000fc600078ec0ff */
[----:B0-----:R-:W4:Y:S04]  /*d3110*/  LDL.LU R17, [R1+0x47c] ;  /* 0x00047c0001117983 */ /* 0x001f280000300800 */
[----:B------:R-:W2:Y:S04]  /*d3120*/  LDL.LU R57, [R1+0x4e84] ;  /* 0x004e840001397983 */ /* 0x000ea80000300800 */
[----:B------:R-:W2:Y:S04]  /*d3130*/  LDL.LU R26, [R1+0x1c3c] ;  /* 0x001c3c00011a7983 */ /* 0x000ea80000300800 */
[----:B------:R-:W2:Y:S01]  /*d3140*/  LDL.LU R58, [R1+0x201c] ;  /* 0x00201c00013a7983 */ /* 0x000ea20000300800 */
[----:B------:R-:W-:-:S02]  /*d3150*/  LOP3.LUT R27, R27, 0xffff, RZ, 0xc0, !PT ;  /* 0x0000ffff1b1b7812 */ /* 0x000fc400078ec0ff */
[----:B------:R-:W-:Y:S02]  /*d3160*/  PRMT R21, R18, 0x3340, R0 ;  /* 0x0000334012157816 */ /* 0x000fe40000000000 */
[--C-:B------:R-:W-:Y:S01]  /*d3170*/  PRMT R22, R27, 0x3340, R44.reuse ;  /* 0x000033401b167816 */ /* 0x100fe2000000002c */
[----:B------:R-:W-:Y:S01]  /*d3180*/  VIADD R20, R20, UR6 ;  /* 0x0000000614147c36 */ /* 0x000fe20008000000 */
[----:B------:R-:W-:Y:S01]  /*d3190*/  SHF.R.U32.HI R27, RZ, 0x8, R27 ;  /* 0x00000008ff1b7819 */ /* 0x000fe2000001161b */
[----:B------:R-:W-:Y:S01]  /*d31a0*/  ULDC UR6, c[0x0][0x248] ;  /* 0x0000920000067ab9 */ /* 0x000fe20000000800 */
[----:B------:R-:W-:Y:S02]  /*d31b0*/  PRMT R22, R22, 0x5410, R21 ;  /* 0x0000541016167816 */ /* 0x000fe40000000015 */
[----:B------:R-:W-:Y:S02]  /*d31c0*/  SHF.R.U32.HI R44, RZ, 0x8, R44 ;  /* 0x00000008ff2c7819 */ /* 0x000fe4000001162c */
[----:B------:R-:W-:Y:S01]  /*d31d0*/  SHF.R.U32.HI R24, RZ, 0x8, R24 ;  /* 0x00000008ff187819 */ /* 0x000fe20000011618 */
[----:B------:R0:W-:Y:S01]  /*d31e0*/  STL [R1+0x1c1c], R22 ;  /* 0x001c1c1601007387 */ /* 0x0001e20000100800 */
[----:B------:R-:W-:-:S02]  /*d31f0*/  SHF.R.S32.HI R21, RZ, 0x1f, R20 ;  /* 0x0000001fff157819 */ /* 0x000fc40000011414 */
[----:B------:R-:W-:Y:S02]  /*d3200*/  IADD3 R46, P1, R20, R0, RZ ;  /* 0x00000000142e7210 */ /* 0x000fe40007f3e0ff */
[----:B------:R-:W-:Y:S02]  /*d3210*/  LOP3.LUT R27, R27, 0xffff, RZ, 0xc0, !PT ;  /* 0x0000ffff1b1b7812 */ /* 0x000fe400078ec0ff */
[----:B------:R-:W-:Y:S02]  /*d3220*/  LOP3.LUT R44, R44, 0xffff, RZ, 0xc0, !PT ;  /* 0x0000ffff2c2c7812 */ /* 0x000fe400078ec0ff */
[----:B0-----:R-:W-:Y:S02]  /*d3230*/  SHF.R.U32.HI R22, RZ, 0x8, R45 ;  /* 0x00000008ff167819 */ /* 0x001fe4000001162d */
[----:B------:R-:W-:Y:S02]  /*d3240*/  LOP3.LUT R24, R24, 0xffff, RZ, 0xc0, !PT ;  /* 0x0000ffff18187812 */ /* 0x000fe400078ec0ff */
[----:B------:R-:W-:Y:S01]  /*d3250*/  LOP3.LUT R22, R22, 0xffff, RZ, 0xc0, !PT ;  /* 0x0000ffff16167812 */ /* 0x000fe200078ec0ff */
[----:B------:R-:W-:Y:S01]  /*d3260*/  IMAD.X R47, R21, 0x1, R2, P1 ;  /* 0x00000001152f7824 */ /* 0x000fe200008e0602 */
[----:B------:R-:W-:-:S02]  /*d3270*/  PRMT R27, R27, 0x3340, R44 ;  /* 0x000033401b1b7816 */ /* 0x000fc4000000002c */
[----:B------:R-:W-:Y:S02]  /*d3280*/  PRMT R22, R24, 0x3340, R22 ;  /* 0x0000334018167816 */ /* 0x000fe40000000016 */
[----:B------:R-:W-:Y:S04]  /*d3290*/  STL.64 [R1+0xa18], R46 ;  /* 0x000a182e01007387 */ /* 0x000fe80000100a00 */
[----:B------:R-:W-:Y:S01]  /*d32a0*/  STL [R1+0x598], R27 ;  /* 0x0005981b01007387 */ /* 0x000fe20000100800 */
[----:B------:R-:W-:-:S03]  /*d32b0*/  IADD3 R44, P1, R20, R3, RZ ;  /* 0x00000003142c7210 */ /* 0x000fc60007f3e0ff */
[----:B------:R0:W-:Y:S01]  /*d32c0*/  STL [R1+0x594], R22 ;  /* 0x0005941601007387 */ /* 0x0001e20000100800 */
[----:B------:R-:W-:Y:S01]  /*d32d0*/  SHF.R.U32.HI R18, RZ, 0x8, R18 ;  /* 0x00000008ff127819 */ /* 0x000fe20000011612 */
[----:B------:R-:W-:Y:S01]  /*d32e0*/  IMAD.X R45, R21, 0x1, R4, P1 ;  /* 0x00000001152d7824 */ /* 0x000fe200008e0604 */
[----:B0-----:R-:W-:Y:S02]  /*d32f0*/  SHF.R.U32.HI R22, RZ, 0x8, R19 ;  /* 0x00000008ff167819 */ /* 0x001fe40000011613 */
[----:B------:R-:W-:Y:S02]  /*d3300*/  LOP3.LUT R18, R18, 0xffff, RZ, 0xc0, !PT ;  /* 0x0000ffff12127812 */ /* 0x000fe400078ec0ff */
[----:B------:R-:W-:Y:S02]  /*d3310*/  LOP3.LUT R22, R22, 0xffff, RZ, 0xc0, !PT ;  /* 0x0000ffff16167812 */ /* 0x000fe400078ec0ff */
[--C-:B------:R-:W-:Y:S02]  /*d3320*/  PRMT R18, R18, 0x3340, R0.reuse ;  /* 0x0000334012127816 */ /* 0x100fe40000000000 */
[----:B------:R-:W-:Y:S01]  /*d3330*/  PRMT R22, R22, 0x3340, R0 ;  /* 0x0000334016167816 */ /* 0x000fe20000000000 */
[----:B------:R-:W-:Y:S04]  /*d3340*/  STL.64 [R1+0xa38], R44 ;  /* 0x000a382c01007387 */ /* 0x000fe80000100a00 */
[----:B------:R0:W-:Y:S04]  /*d3350*/  STL [R1+0x2a4], R22 ;  /* 0x0002a41601007387 */ /* 0x0001e80000100800 */
[----:B------:R-:W2:Y:S04]  /*d3360*/  LDL.LU R27, [R1+0x4e74] ;  /* 0x004e7400011b7983 */ /* 0x000ea80000300800 */
[----:B------:R1:W-:Y:S04]  /*d3370*/  STL [R1+0x2a0], R18 ;  /* 0x0002a01201007387 */ /* 0x0003e80000100800 */
[----:B------:R-:W2:Y:S01]  /*d3380*/  LDL.LU R24, [R1+0x1a58] ;  /* 0x001a580001187983 */ /* 0x000ea20000300800 */
[----:B---3--:R-:W-:-:S03]  /*d3390*/  LOP3.LUT R19, R25, 0xffff, RZ, 0xc0, !PT ;  /* 0x0000ffff19137812 */ /* 0x008fc600078ec0ff */
[----:B------:R-:W3:Y:S01]  /*d33a0*/  LDL.LU R25, [R1+0x1e38] ;  /* 0x001e380001197983 */ /* 0x000ee20000300800 */
[----:B------:R-:W-:Y:S02]  /*d33b0*/  LOP3.LUT R59, R59, 0xffff, RZ, 0xc0, !PT ;  /* 0x0000ffff3b3b7812 */ /* 0x000fe400078ec0ff */
[----:B----4-:R-:W-:Y:S02]  /*d33c0*/  LOP3.LUT R17, R17, 0xffff, RZ, 0xc0, !PT ;  /* 0x0000ffff11117812 */ /* 0x010fe400078ec0ff */
[----:B0-----:R-:W-:Y:S02]  /*d33d0*/  PRMT R22, R59, 0x3340, R0 ;  /* 0x000033403b167816 */ /* 0x001fe40000000000 */
[----:B--2---:R-:W-:Y:S02]  /*d33e0*/  LOP3.LUT R44, R26, 0xffff, RZ, 0xc0, !PT ;  /* 0x0000ffff1a2c7812 */ /* 0x004fe400078ec0ff */
[----:B------:R-:W-:Y:S02]  /*d33f0*/  PRMT R26, R19, 0x3340, R17 ;  /* 0x00003340131a7816 */ /* 0x000fe40000000011 */
[----:B-1----:R-:W-:-:S02]  /*d3400*/  LOP3.LUT R18, R57, 0xffff, RZ, 0xc0, !PT ;  /* 0x0000ffff39127812 */ /* 0x002fc400078ec0ff */
[----:B------:R-:W-:Y:S02]  /*d3410*/  LOP3.LUT R45, R58, 0xffff, RZ, 0xc0, !PT ;  /* 0x0000ffff3a2d7812 */ /* 0x000fe400078ec0ff */
[----:B------:R-:W-:Y:S01]  /*d3420*/  PRMT R46, R26, 0x5410, R22 ;  /* 0x000054101a2e7816 */ /* 0x000fe20000000016 */
[----:B------:R-:W-:Y:S01]  /*d3430*/  STL [R1+0x56c4], R59 ;  /* 0x0056c43b01007387 */ /* 0x000fe20000100800 */
[----:B------:R-:W-:Y:S02]  /*d3440*/  PRMT R22, R44, 0x3340, R0 ;  /* 0x000033402c167816 */ /* 0x000fe40000000000 */
[----:B------:R-:W-:Y:S01]  /*d3450*/  PRMT R26, R18, 0x3340, R45 ;  /* 0x00003340121a7816 */ /* 0x000fe2000000002d */
[----:B------:R0:W-:Y:S03]  /*d3460*/  STL [R1+0x1c18], R46 ;  /* 0x001c182e01007387 */ /* 0x0001e60000100800 */
[----:B------:R-:W-:-:S02]  /*d3470*/  PRMT R22, R26, 0x5410, R22 ;  /* 0x000054101a167816 */ /* 0x000fc40000000016 */
[----:B0-----:R-:W-:-:S03]  /*d3480*/  IADD3 R46, P1, R20, R5, RZ ;  /* 0x00000005142e7210 */ /* 0x001fc60007f3e0ff */
[----:B------:R0:W-:Y:S02]  /*d3490*/  STL [R1+0x1c0c], R22 ;  /* 0x001c0c1601007387 */ /* 0x0001e40000100800 */
[----:B------:R-:W-:Y:S01]  /*d34a0*/  IMAD.X R47, R21, 0x1, R6, P1 ;  /* 0x00000001152f7824 */ /* 0x000fe200008e0606 */
[----:B0-----:R-:W-:Y:S02]  /*d34b0*/  SHF.R.U32.HI R22, RZ, 0x8, R17 ;  /* 0x00000008ff167819 */ /* 0x001fe40000011611 */
[----:B------:R-:W2:Y:S04]  /*d34c0*/  LDL.LU R17, [R1+0x768] ;  /* 0x0007680001117983 */ /* 0x000ea80000300800 */
[----:B------:R0:W-:Y:S04]  /*d34d0*/  STL.64 [R1+0x9e8], R46 ;  /* 0x0009e82e01007387 */ /* 0x0001e80000100a00 */
[----:B------:R-:W4:Y:S04]  /*d34e0*/  LDL.LU R58, [R1+0x30c] ;  /* 0x00030c00013a7983 */ /* 0x000f280000300800 */
[----:B------:R-:W4:Y:S01]  /*d34f0*/  LDL.LU R26, [R1+0x4f4] ;  /* 0x0004f400011a7983 */ /* 0x000f220000300800 */
[----:B------:R-:W-:-:S02]  /*d3500*/  SHF.R.U32.HI R19, RZ, 0x8, R19 ;  /* 0x00000008ff137819 */ /* 0x000fc40000011613 */
[----:B------:R-:W-:Y:S02]  /*d3510*/  SHF.R.U32.HI R18, RZ, 0x8, R18 ;  /* 0x00000008ff127819 */ /* 0x000fe40000011612 */
[----:B0-----:R-:W-:Y:S02]  /*d3520*/  SHF.R.U32.HI R46, RZ, 0x8, R45 ;  /* 0x00000008ff2e7819 */ /* 0x001fe4000001162d */
[----:B------:R-:W-:Y:S02]  /*d3530*/  LOP3.LUT R19, R19, 0xffff, RZ, 0xc0, !PT ;  /* 0x0000ffff13137812 */ /* 0x000fe400078ec0ff */
[----:B------:R-:W-:Y:S02]  /*d3540*/  LOP3.LUT R45, R22, 0xffff, RZ, 0xc0, !PT ;  /* 0x0000ffff162d7812 */ /* 0x000fe400078ec0ff */
[----:B------:R-:W-:Y:S02]  /*d3550*/  LOP3.LUT R18, R18, 0xffff, RZ, 0xc0, !PT ;  /* 0x0000ffff12127812 */ /* 0x000fe400078ec0ff */
[----:B------:R-:W-:-:S02]  /*d3560*/  LOP3.LUT R22, R46, 0xffff, RZ, 0xc0, !PT ;  /* 0x0000ffff2e167812 */ /* 0x000fc400078ec0ff */
[----:B------:R-:W-:Y:S02]  /*d3570*/  PRMT R57, R19, 0x3340, R45 ;  /* 0x0000334013397816 */ /* 0x000fe4000000002d */
[----:B------:R-:W-:-:S03]  /*d3580*/  PRMT R19, R18, 0x3340, R22 ;  /* 0x0000334012137816 */ /* 0x000fc60000000016 */
[----:B------:R-:W-:Y:S04]  /*d3590*/  STL [R1+0x5530], R57 ;  /* 0x0055303901007387 */ /* 0x000fe80000100800 */
[----:B------:R3:W-:Y:S01]  /*d35a0*/  STL [R1+0x588], R19 ;  /* 0x0005881301007387 */ /* 0x0007e20000100800 */
[----:B------:R-:W-:-:S03]  /*d35b0*/  LOP3.LUT R18, R27, 0xffff, RZ, 0xc0, !PT ;  /* 0x0000ffff1b127812 */ /* 0x000fc600078ec0ff */
[----:B------:R-:W4:Y:S01]  /*d35c0*/  LDL.LU R27, [R1+0x750] ;  /* 0x00075000011b7983 */ /* 0x000f220000300800 */
[----:B------:R-:W-:-:S04]  /*d35d0*/  LOP3.LUT R45, R24, 0xffff, RZ, 0xc0, !PT ;  /* 0x0000ffff182d7812 */ /* 0x000fc800078ec0ff */
[----:B------:R-:W-:Y:S02]  /*d35e0*/  PRMT R22, R45, 0x3340, R0 ;  /* 0x000033402d167816 */ /* 0x000fe40000000000 */
[----:B---3--:R-:W-:Y:S02]  /*d35f0*/  LOP3.LUT R19, R25, 0xffff, RZ, 0xc0, !PT ;  /* 0x0000ffff19137812 */ /* 0x008fe400078ec0ff */
[----:B------:R-:W3:Y:S02]  /*d3600*/  LDL.LU R25, [R1+0x264] ;  /* 0x0002640001197983 */ /* 0x000ee40000300800 */
[----:B------:R-:W-:-:S04]  /*d3610*/  PRMT R24, R18, 0x3340, R19 ;  /* 0x0000334012187816 */ /* 0x000fc80000000013 */
[----:B------:R-:W-:-:S05]  /*d3620*/  PRMT R22, R24, 0x5410, R22 ;  /* 0x0000541018167816 */ /* 0x000fca0000000016 */
[----:B------:R0:W-:Y:S04]  /*d3630*/  STL [R1+0x1c08], R22 ;  /* 0x001c081601007387 */ /* 0x0001e80000100800 */
[----:B------:R-:W3:Y:S01]  /*d3640*/  LDL.LU R24, [R1+0x484] ;  /* 0x0004840001187983 */ /* 0x000ee20000300800 */
[----:B------:R-:W-:Y:S02]  /*d3650*/  SHF.R.U32.HI R18, RZ, 0x8, R18 ;  /* 0x00000008ff127819 */ /* 0x000fe40000011612 */
[----:B------:R-:W-:Y:S02]  /*d3660*/  SHF.R.U32.HI R19, RZ, 0x8, R19 ;  /* 0x00000008ff137819 */ /* 0x000fe40000011613 */
[----:B------:R-:W-:Y:S02]  /*d3670*/  IADD3 R46, P1, R20, R7, RZ ;  /* 0x00000007142e7210 */ /* 0x000fe40007f3e0ff */
[----:B------:R-:W-:-:S02]  /*d3680*/  LOP3.LUT R18, R18, 0xffff, RZ, 0xc0, !PT ;  /* 0x0000ffff12127812 */ /* 0x000fc400078ec0ff */
[----:B------:R-:W-:Y:S01]  /*d3690*/  LOP3.LUT R19, R19, 0xffff, RZ, 0xc0, !PT ;  /* 0x0000ffff13137812 */ /* 0x000fe200078ec0ff */
[----:B------:R-:W-:Y:S01]  /*d36a0*/  IMAD.X R47, R21, 0x1, R8, P1 ;  /* 0x00000001152f7824 */ /* 0x000fe200008e0608 */
[----:B0-----:R-:W-:Y:S02]  /*d36b0*/  SHF.R.U32.HI R22, RZ, 0x8, R45 ;  /* 0x00000008ff167819 */ /* 0x001fe4000001162d */
[----:B------:R-:W-:Y:S02]  /*d36c0*/  PRMT R45, R18, 0x3340, R19 ;  /* 0x00003340122d7816 */ /* 0x000fe40000000013 */
[----:B------:R-:W-:Y:S01]  /*d36d0*/  STL.64 [R1+0x9e0], R46 ;  /* 0x0009e02e01007387 */ /* 0x000fe20000100a00 */
[----:B------:R-:W-:-:S03]  /*d36e0*/  LOP3.LUT R22, R22, 0xffff, RZ, 0xc0, !PT ;  /* 0x0000ffff16167812 */ /* 0x000fc600078ec0ff */
[----:B------:R4:W-:Y:S01]  /*d36f0*/  STL [R1+0x584], R45 ;  /* 0x0005842d01007387 */ /* 0x0009e20000100800 */
[--C-:B------:R-:W-:Y:S02]  /*d3700*/  PRMT R18, R22, 0x3340, R0.reuse ;  /* 0x0000334016127816 */ /* 0x100fe40000000000 */
[----:B--2---:R-:W-:Y:S02]  /*d3710*/  LOP3.LUT R19, R17, 0xffff, RZ, 0xc0, !PT ;  /* 0x0000ffff11137812 */ /* 0x004fe400078ec0ff */
[----:B----4-:R-:W-:Y:S02]  /*d3720*/  LOP3.LUT R45, R58, 0xffff, RZ, 0xc0, !PT ;  /* 0x0000ffff3a2d7812 */ /* 0x010fe400078ec0ff */
[----:B------:R-:W-:Y:S02]  /*d3730*/  LOP3.LUT R26, R26, 0xffff, RZ, 0xc0, !PT ;  /* 0x0000ffff1a1a7812 */ /* 0x000fe400078ec0ff */
[----:B------:R-:W-:Y:S02]  /*d3740*/  PRMT R22, R45, 0x3340, R0 ;  /* 0x000033402d167816 */ /* 0x000fe40000000000 */
[----:B------:R-:W-:Y:S01]  /*d3750*/  PRMT R17, R19, 0x3340, R26 ;  /* 0x0000334013117816 */ /* 0x000fe2000000001a */
[----:B------:R0:W-:Y:S03]  /*d3760*/  STL [R1+0x29c], R18 ;  /* 0x00029c1201007387 */ /* 0x0001e60000100800 */
[----:B------:R-:W-:Y:S01]  /*d3770*/  PRMT R22, R17, 0x5410, R22 ;  /* 0x0000541011167816 */ /* 0x000fe20000000016 */
[----:B0-----:R-:W2:Y:S04]  /*d3780*/  LDL.LU R18, [R1+0x76c] ;  /* 0x00076c0001127983 */ /* 0x001ea80000300800 */
[----:B------:R-:W4:Y:S04]  /*d3790*/  LDL.LU R17, [R1+0x318] ;  /* 0x0003180001117983 */ /* 0x000f280000300800 */
[----:B------:R0:W-:Y:S04]  /*d37a0*/  STL [R1+0x1bfc], R22 ;  /* 0x001bfc1601007387 */ /* 0x0001e80000100800 */
[----:B------:R-:W4:Y:S01]  /*d37b0*/  LDL.LU R58, [R1+0x4fc] ;  /* 0x0004fc00013a7983 */ /* 0x000f220000300800 */
[----:B------:R-:W-:-:S02]  /*d37c0*/  IADD3 R46, P1, R20, R9, RZ ;  /* 0x00000009142e7210 */ /* 0x000fc40007f3e0ff */
[----:B0-----:R-:W-:Y:S02]  /*d37d0*/  SHF.R.U32.HI R22, RZ, 0x8, R44 ;  /* 0x00000008ff167819 */ /* 0x001fe4000001162c */
        /* <DEDUP_REMOVED lines=8> */
[----:B------:R-:W-:Y:S02]  /*d3860*/  PRMT R22, R19, 0x3340, R26 ;  /* 0x0000334013167816 */ /* 0x000fe4000000001a */
[----:B------:R-:W-:Y:S01]  /*d3870*/  LOP3.LUT R19, R27, 0xffff, RZ, 0xc0, !PT ;  /* 0x0000ffff1b137812 */ /* 0x000fe200078ec0ff */
[----:B------:R-:W-:Y:S01]  /*d3880*/  STL [R1+0x298], R44 ;  /* 0x0002982c01007387 */ /* 0x000fe20000100800 */
[----:B------:R-:W-:-:S03]  /*d3890*/  IADD3 R26, P1, R20, R11, RZ ;  /* 0x0000000b141a7210 */ /* 0x000fc60007f3e0ff */
[----:B------:R0:W-:Y:S02]  /*d38a0*/  STL [R1+0x580], R22 ;  /* 0x0005801601007387 */ /* 0x0001e40000100800 */
[----:B------:R-:W-:Y:S01]  /*d38b0*/  IMAD.X R27, R21, 0x1, R12, P1 ;  /* 0x00000001151b7824 */ /* 0x000fe200008e060c */
[----:B---3--:R-:W-:-:S04]  /*d38c0*/  LOP3.LUT R25, R25, 0xffff, RZ, 0xc0, !PT ;  /* 0x0000ffff19197812 */ /* 0x008fc800078ec0ff */
[----:B0-----:R-:W-:Y:S02]  /*d38d0*/  PRMT R22, R25, 0x3340, R0 ;  /* 0x0000334019167816 */ /* 0x001fe40000000000 */
[----:B------:R-:W-:-:S04]  /*d38e0*/  LOP3.LUT R44, R24, 0xffff, RZ, 0xc0, !PT ;  /* 0x0000ffff182c7812 */ /* 0x000fc800078ec0ff */
[----:B------:R-:W-:-:S04]  /*d38f0*/  PRMT R24, R19, 0x3340, R44 ;  /* 0x0000334013187816 */ /* 0x000fc8000000002c */
[----:B------:R-:W-:-:S05]  /*d3900*/  PRMT R22, R24, 0x5410, R22 ;  /* 0x0000541018167816 */ /* 0x000fca0000000016 */
[----:B------:R-:W-:Y:S04]  /*d3910*/  STL [R1+0x1bf8], R22 ;  /* 0x001bf81601007387 */ /* 0x000fe80000100800 */
[----:B------:R-:W3:Y:S04]  /*d3920*/  LDL.LU R24, [R1+0x4e8c] ;  /* 0x004e8c0001187983 */ /* 0x000ee80000300800 */
[----:B------:R0:W-:Y:S04]  /*d3930*/  STL.64 [R1+0x9d8], R26 ;  /* 0x0009d81a01007387 */ /* 0x0001e80000100a00 */
[----:B0-----:R-:W3:Y:S04]  /*d3940*/  LDL.LU R26, [R1+0x1c58] ;  /* 0x001c5800011a7983 */ /* 0x001ee80000300800 */
[----:B------:R-:W3:Y:S01]  /*d3950*/  LDL.LU R27, [R1+0x2038] ;  /* 0x00203800011b7983 */ /* 0x000ee20000300800 */
[----:B------:R-:W-:-:S02]  /*d3960*/  SHF.R.U32.HI R22, RZ, 0x8, R45 ;  /* 0x00000008ff167819 */ /* 0x000fc4000001162d */
[----:B------:R-:W-:Y:S02]  /*d3970*/  SHF.R.U32.HI R19, RZ, 0x8, R19 ;  /* 0x00000008ff137819 */ /* 0x000fe40000011613 */
[----:B------:R-:W-:Y:S02]  /*d3980*/  SHF.R.U32.HI R44, RZ, 0x8, R44 ;  /* 0x00000008ff2c7819 */ /* 0x000fe4000001162c */
[----:B------:R-:W-:Y:S02]  /*d3990*/  LOP3.LUT R22, R22, 0xffff, RZ, 0xc0, !PT ;  /* 0x0000ffff16167812 */ /* 0x000fe400078ec0ff */
[----:B------:R-:W-:Y:S02]  /*d39a0*/  LOP3.LUT R19, R19, 0xffff, RZ, 0xc0, !PT ;  /* 0x0000ffff13137812 */ /* 0x000fe400078ec0ff */
[----:B------:R-:W-:Y:S02]  /*d39b0*/  LOP3.LUT R44, R44, 0xffff, RZ, 0xc0, !PT ;  /* 0x0000ffff2c2c7812 */ /* 0x000fe400078ec0ff */
[----:B------:R-:W-:-:S02]  /*d39c0*/  PRMT R45, R22, 0x3340, R0 ;  /* 0x00003340162d7816 */ /* 0x000fc40000000000 */
[----:B------:R-:W-:Y:S02]  /*d39d0*/  PRMT R22, R19, 0x3340, R44 ;  /* 0x0000334013167816 */ /* 0x000fe4000000002c */
[----:B--2---:R-:W-:Y:S01]  /*d39e0*/  LOP3.LUT R19, R18, 0xffff, RZ, 0xc0, !PT ;  /* 0x0000ffff12137812 */ /* 0x004fe200078ec0ff */
[----:B------:R-:W-:Y:S01]  /*d39f0*/  STL [R1+0x294], R45 ;  /* 0x0002942d01007387 */ /* 0x000fe20000100800 */
[----:B----4-:R-:W-:-:S03]  /*d3a00*/  LOP3.LUT R17, R17, 0xffff, RZ, 0xc0, !PT ;  /* 0x0000ffff11117812 */ /* 0x010fc600078ec0ff */
[----:B------:R0:W-:Y:S01]  /*d3a10*/  STL [R1+0x578], R22 ;  /* 0x0005781601007387 */ /* 0x0001e20000100800 */
[----:B------:R-:W-:Y:S02]  /*d3a20*/  LOP3.LUT R18, R58, 0xffff, RZ, 0xc0, !PT ;  /* 0x0000ffff3a127812 */ /* 0x000fe400078ec0ff */
[----:B0-----:R-:W-:Y:S02]  /*d3a30*/  PRMT R22, R17, 0x3340, R0 ;  /* 0x0000334011167816 */ /* 0x001fe40000000000 */
[----:B------:R-:W-:-:S04]  /*d3a40*/  PRMT R44, R19, 0x3340, R18 ;  /* 0x00003340132c7816 */ /* 0x000fc80000000012 */
[----:B------:R-:W-:Y:S02]  /*d3a50*/  PRMT R22, R44, 0x5410, R22 ;  /* 0x000054102c167816 */ /* 0x000fe40000000016 */
[----:B------:R-:W-:-:S05]  /*d3a60*/  IADD3 R44, P1, R20, R13, RZ ;  /* 0x0000000d142c7210 */ /* 0x000fca0007f3e0ff */
[----:B------:R-:W-:Y:S01]  /*d3a70*/  IMAD.X R45, R21, 0x1, R15, P1 ;  /* 0x00000001152d7824 */ /* 0x000fe200008e060f */
[----:B------:R0:W-:Y:S04]  /*d3a80*/  STL [R1+0x1bec], R22 ;  /* 0x001bec1601007387 */ /* 0x0001e80000100800 */
[----:B------:R1:W-:Y:S01]  /*d3a90*/  STL.64 [R1+0x9c0], R44 ;  /* 0x0009c02c01007387 */ /* 0x0003e20000100a00 */
[----:B0-----:R-:W-:-:S03]  /*d3aa0*/  SHF.R.U32.HI R22, RZ, 0x8, R18 ;  /* 0x00000008ff167819 */ /* 0x001fc60000011612 */
[----:B------:R-:W2:Y:S01]  /*d3ab0*/  LDL.LU R18, [R1+0x754] ;  /* 0x0007540001127983 */ /* 0x000ea20000300800 */
[----:B-1----:R-:W-:Y:S02]  /*d3ac0*/  SHF.R.U32.HI R44, RZ, 0x8, R19 ;  /* 0x00000008ff2c7819 */ /* 0x002fe40000011613 */
[----:B------:R-:W-:Y:S01]  /*d3ad0*/  LOP3.LUT R22, R22, 0xffff, RZ, 0xc0, !PT ;  /* 0x0000ffff16167812 */ /* 0x000fe200078ec0ff */
[----:B------:R-:W4:Y:S01]  /*d3ae0*/  LDL.LU R19, [R1+0x498] ;  /* 0x0004980001137983 */ /* 0x000f220000300800 */
        /* <DEDUP_REMOVED lines=8> */
[----:B------:R0:W-:Y:S04]  /*d3b70*/  STL.64 [R1+0xa08], R44 ;  /* 0x000a082c01007387 */ /* 0x0001e80000100a00 */
[----:B------:R1:W-:Y:S01]  /*d3b80*/  STL [R1+0x290], R17 ;  /* 0x0002901101007387 */ /* 0x0003e20000100800 */
[----:B---3--:R-:W-:-:S02]  /*d3b90*/  LOP3.LUT R24, R24, 0xffff, RZ, 0xc0, !PT ;  /* 0x0000ffff18187812 */ /* 0x008fc400078ec0ff */
[----:B0-----:R-:W-:Y:S02]  /*d3ba0*/  LOP3.LUT R44, R26, 0xffff, RZ, 0xc0, !PT ;  /* 0x0000ffff1a2c7812 */ /* 0x001fe400078ec0ff */
[----:B-1----:R-:W-:Y:S02]  /*d3bb0*/  LOP3.LUT R17, R27, 0xffff, RZ, 0xc0, !PT ;  /* 0x0000ffff1b117812 */ /* 0x002fe400078ec0ff */
[----:B------:R-:W-:Y:S02]  /*d3bc0*/  PRMT R21, R44, 0x3340, R0 ;  /* 0x000033402c157816 */ /* 0x000fe40000000000 */
[----:B------:R-:W-:-:S04]  /*d3bd0*/  PRMT R22, R24, 0x3340, R17 ;  /* 0x0000334018167816 */ /* 0x000fc80000000011 */
[----:B------:R-:W-:-:S05]  /*d3be0*/  PRMT R22, R22, 0x5410, R21 ;  /* 0x0000541016167816 */ /* 0x000fca0000000015 */
[----:B------:R0:W-:Y:S01]  /*d3bf0*/  STL [R1+0x1be8], R22 ;  /* 0x001be81601007387 */ /* 0x0001e20000100800 */
[----:B------:R-:W-:Y:S02]  /*d3c00*/  SHF.R.U32.HI R21, RZ, 0x8, R25 ;  /* 0x00000008ff157819 */ /* 0x000fe40000011619 */
[----:B------:R-:W-:Y:S02]  /*d3c10*/  SHF.R.U32.HI R25, RZ, 0x8, R24 ;  /* 0x00000008ff197819 */ /* 0x000fe40000011618 */
[----:B0-----:R-:W-:Y:S02]  /*d3c20*/  SHF.R.U32.HI R22, RZ, 0x8, R17 ;  /* 0x00000008ff167819 */ /* 0x001fe40000011611 */
[----:B------:R-:W3:Y:S04]  /*d3c30*/  LDL.LU R17, [R1+0x4e90] ;  /* 0x004e900001117983 */ /* 0x000ee80000300800 */
[----:B------:R-:W3:Y:S04]  /*d3c40*/  LDL.LU R58, [R1+0x1c4c] ;  /* 0x001c4c00013a7983 */ /* 0x000ee80000300800 */
[----:B------:R-:W3:Y:S04]  /*d3c50*/  LDL.LU R26, [R1+0x202c] ;  /* 0x00202c00011a7983 */ /* 0x000ee80000300800 */
[----:B------:R-:W3:Y:S04]  /*d3c60*/  LDL.LU R27, [R1+0x4e80] ;  /* 0x004e8000011b7983 */ /* 0x000ee80000300800 */
[----:B------:R-:W3:Y:S01]  /*d3c70*/  LDL.LU R24, [R1+0x1a68] ;  /* 0x001a680001187983 */ /* 0x000ee20000300800 */
[----:B------:R-:W-:-:S03]  /*d3c80*/  LOP3.LUT R45, R25, 0xffff, RZ, 0xc0, !PT ;  /* 0x0000ffff192d7812 */ /* 0x000fc600078ec0ff */
[----:B------:R-:W3:Y:S01]  /*d3c90*/  LDL.LU R25, [R1+0x1e48] ;  /* 0x001e480001197983 */ /* 0x000ee20000300800 */
[----:B------:R-:W-:Y:S02]  /*d3ca0*/  LOP3.LUT R21, R21, 0xffff, RZ, 0xc0, !PT ;  /* 0x0000ffff15157812 */ /* 0x000fe400078ec0ff */
[----:B------:R-:W-:Y:S02]  /*d3cb0*/  LOP3.LUT R22, R22, 0xffff, RZ, 0xc0, !PT ;  /* 0x0000ffff16167812 */ /* 0x000fe400078ec0ff */
[----:B------:R-:W-:Y:S02]  /*d3cc0*/  PRMT R46, R21, 0x3340, R0 ;  /* 0x00003340152e7816 */ /* 0x000fe40000000000 */
[----:B------:R-:W-:Y:S02]  /*d3cd0*/  PRMT R21, R45, 0x3340, R22 ;  /* 0x000033402d157816 */ /* 0x000fe40000000016 */
[----:B------:R-:W-:Y:S01]  /*d3ce0*/  LOP3.LUT R45, R61, 0xffff, RZ, 0xc0, !PT ;  /* 0x0000ffff3d2d7812 */ /* 0x000fe200078ec0ff */
[----:B------:R-:W-:Y:S01]  /*d3cf0*/  STL [R1+0x28c], R46 ;  /* 0x00028c2e01007387 */ /* 0x000fe20000100800 */
[----:B------:R-:W-:Y:S01]  /*d3d00*/  VIADD R20, R20, UR6 ;  /* 0x0000000614147c36 */ /* 0x000fe20008000000 */
[----:B------:R-:W-:-:S02]  /*d3d10*/  ULDC UR6, c[0x0][0x248] ;  /* 0x0000920000067ab9 */ /* 0x000fc40000000800 */
[----:B------:R-:W3:Y:S01]  /*d3d20*/  LDL.LU R61, [R1+0x5744] ;  /* 0x00574400013d7983 */ /* 0x000ee20000300800 */
[----:B--2---:R-:W-:-:S03]  /*d3d30*/  LOP3.LUT R18, R18, 0xffff, RZ, 0xc0, !PT ;  /* 0x0000ffff12127812 */ /* 0x004fc600078ec0ff */
[----:B------:R0:W-:Y:S01]  /*d3d40*/  STL [R1+0x570], R21 ;  /* 0x0005701501007387 */ /* 0x0001e20000100800 */
[----:B----4-:R-:W-:-:S04]  /*d3d50*/  LOP3.LUT R19, R19, 0xffff, RZ, 0xc0, !PT ;  /* 0x0000ffff13137812 */ /* 0x010fc800078ec0ff */
[----:B------:R-:W-:Y:S02]  /*d3d60*/  PRMT R22, R18, 0x3340, R19 ;  /* 0x0000334012167816 */ /* 0x000fe40000000013 */
[----:B0-----:R-:W-:Y:S02]  /*d3d70*/  PRMT R21, R45, 0x3340, R0 ;  /* 0x000033402d157816 */ /* 0x001fe40000000000 */
[----:B------:R-:W-:Y:S02]  /*d3d80*/  IADD3 R46, P1, R20, R0, RZ ;  /* 0x00000000142e7210 */ /* 0x000fe40007f3e0ff */
[----:B------:R-:W-:Y:S02]  /*d3d90*/  PRMT R22, R22, 0x5410, R21 ;  /* 0x0000541016167816 */ /* 0x000fe40000000015 */
[----:B------:R-:W-:Y:S01]  /*d3da0*/  SHF.R.S32.HI R21, RZ, 0x1f, R20 ;  /* 0x0000001fff157819 */ /* 0x000fe20000011414 */
[----:B------:R-:W-:Y:S01]  /*d3db0*/  STL [R1+0x56c8], R45 ;  /* 0x0056c82d01007387 */ /* 0x000fe20000100800 */
[----:B------:R-:W-:-:S02]  /*d3dc0*/  SHF.R.U32.HI R18, RZ, 0x8, R18 ;  /* 0x00000008ff127819 */ /* 0x000fc40000011612 */
[----:B------:R-:W-:Y:S01]  /*d3dd0*/  SHF.R.U32.HI R19, RZ, 0x8, R19 ;  /* 0x00000008ff137819 */ /* 0x000fe20000011613 */
[----:B------:R0:W-:Y:S01]  /*d3de0*/  STL [R1+0x1bdc], R22 ;  /* 0x001bdc1601007387 */ /* 0x0001e20000100800 */
[----:B------:R-:W-:Y:S01]  /*d3df0*/  IMAD.X R47, R21, 0x1, R2, P1 ;  /* 0x00000001152f7824 */ /* 0x000fe200008e0602 */
[----:B------:R-:W-:Y:S02]  /*d3e00*/  LOP3.LUT R18, R18, 0xffff, RZ, 0xc0, !PT ;  /* 0x0000ffff12127812 */ /* 0x000fe400078ec0ff */
[----:B------:R-:W-:Y:S02]  /*d3e10*/  LOP3.LUT R19, R19, 0xffff, RZ, 0xc0, !PT ;  /* 0x0000ffff13137812 */ /* 0x000fe400078ec0ff */
[----:B0-----:R-:W-:Y:S01]  /*d3e20*/  SHF.R.U32.HI R22, RZ, 0x8, R44 ;  /* 0x00000008ff167819 */ /* 0x001fe2000001162c */
[----:B------:R0:W-:Y:S03]  /*d3e30*/  STL.64 [R1+0x998], R46 ;  /* 0x0009982e01007387 */ /* 0x0001e60000100a00 */
[----:B------:R-:W-:-:S04]  /*d3e40*/  LOP3.LUT R22, R22, 0xffff, RZ, 0xc0, !PT ;  /* 0x0000ffff16167812 */ /* 0x000fc800078ec0ff */
[----:B------:R-:W-:Y:S02]  /*d3e50*/  PRMT R22, R22, 0x3340, R0 ;  /* 0x0000334016167816 */ /* 0x000fe40000000000 */
[----:B0-----:R-:W-:-:S05]  /*d3e60*/  PRMT R47, R18, 0x3340, R19 ;  /* 0x00003340122f7816 */ /* 0x001fca0000000013 */
[----:B------:R3:W-:Y:S04]  /*d3e70*/  STL [R1+0x5534], R47 ;  /* 0x0055342f01007387 */ /* 0x0007e80000100800 */
[----:B------:R0:W-:Y:S01]  /*d3e80*/  STL [R1+0x288], R22 ;  /* 0x0002881601007387 */ /* 0x0001e20000100800 */
[----:B---3--:R-:W-:Y:S02]  /*d3e90*/  LOP3.LUT R47, R26, 0xffff, RZ, 0xc0, !PT ;  /* 0x0000ffff1a2f7812 */ /* 0x008fe400078ec0ff */
[----:B------:R-:W-:Y:S02]  /*d3ea0*/  LOP3.LUT R26, R24, 0xffff, RZ, 0xc0, !PT ;  /* 0x0000ffff181a7812 */ /* 0x000fe400078ec0ff */
[----:B------:R-:W2:Y:S01]  /*d3eb0*/  LDL.LU R24, [R1+0x4e88] ;  /* 0x004e880001187983 */ /* 0x000ea20000300800 */
[----:B------:R-:W-:-:S02]  /*d3ec0*/  LOP3.LUT R45, R17, 0xffff, RZ, 0xc0, !PT ;  /* 0x0000ffff112d7812 */ /* 0x000fc400078ec0ff */
[----:B------:R-:W-:Y:S01]  /*d3ed0*/  LOP3.LUT R18, R58, 0xffff, RZ, 0xc0, !PT ;  /* 0x0000ffff3a127812 */ /* 0x000fe200078ec0ff */
[----:B------:R-:W3:Y:S01]  /*d3ee0*/  LDL.LU R46, [R1+0x1a5c] ;  /* 0x001a5c00012e7983 */ /* 0x000ee20000300800 */
[----:B------:R-:W-:Y:S02]  /*d3ef0*/  PRMT R17, R45, 0x3340, R47 ;  /* 0x000033402d117816 */ /* 0x000fe4000000002f */
[----:B0-----:R-:W-:-:S04]  /*d3f00*/  PRMT R22, R18, 0x3340, R0 ;  /* 0x0000334012167816 */ /* 0x001fc80000000000 */
[----:B------:R-:W-:Y:S02]  /*d3f10*/  PRMT R19, R17, 0x5410, R22 ;  /* 0x0000541011137816 */ /* 0x000fe40000000016 */
[----:B------:R-:W4:Y:S01]  /*d3f20*/  LDL.LU R17, [R1+0x1e3c] ;  /* 0x001e3c0001117983 */ /* 0x000f220000300800 */
[----:B------:R-:W-:-:S03]  /*d3f30*/  LOP3.LUT R44, R25, 0xffff, RZ, 0xc0, !PT ;  /* 0x0000ffff192c7812 */ /* 0x000fc600078ec0ff */
[----:B------:R0:W-:Y:S01]  /*d3f40*/  STL [R1+0x1bd8], R19 ;  /* 0x001bd81301007387 */ /* 0x0001e20000100800 */
[----:B------:R-:W-:-:S03]  /*d3f50*/  LOP3.LUT R27, R27, 0xffff, RZ, 0xc0, !PT ;  /* 0x0000ffff1b1b7812 */ /* 0x000fc600078ec0ff */
[----:B0-----:R-:W4:Y:S04]  /*d3f60*/  LDL.LU R19, [R1+0x77c] ;  /* 0x00077c0001137983 */ /* 0x001f280000300800 */
[----:B------:R-:W4:Y:S04]  /*d3f70*/  LDL.LU R25, [R1+0x340] ;  /* 0x0003400001197983 */ /* 0x000f280000300800 */
[----:B------:R-:W4:Y:S01]  /*d3f80*/  LDL.LU R58, [R1+0x50c] ;  /* 0x00050c00013a7983 */ /* 0x000f220000300800 */
[----:B------:R-:W-:Y:S02]  /*d3f90*/  PRMT R22, R26, 0x3340, R0 ;  /* 0x000033401a167816 */ /* 0x000fe40000000000 */
[----:B------:R-:W-:-:S04]  /*d3fa0*/  PRMT R48, R27, 0x3340, R44 ;  /* 0x000033401b307816 */ /* 0x000fc8000000002c */
[----:B------:R-:W-:Y:S02]  /*d3fb0*/  PRMT R22, R48, 0x5410, R22 ;  /* 0x0000541030167816 */ /* 0x000fe40000000016 */
[----:B------:R-:W-:-:S03]  /*d3fc0*/  SHF.R.U32.HI R45, RZ, 0x8, R45 ;  /* 0x00000008ff2d7819 */ /* 0x000fc6000001162d */
[----:B------:R0:W-:Y:S01]  /*d3fd0*/  STL [R1+0x1bcc], R22 ;  /* 0x001bcc1601007387 */ /* 0x0001e20000100800 */
[----:B------:R-:W-:Y:S02]  /*d3fe0*/  SHF.R.U32.HI R27, RZ, 0x8, R27 ;  /* 0x00000008ff1b7819 */ /* 0x000fe4000001161b */
[----:B------:R-:W-:Y:S02]  /*d3ff0*/  SHF.R.U32.HI R44, RZ, 0x8, R44 ;  /* 0x00000008ff2c7819 */ /* 0x000fe4000001162c */
        /* <DEDUP_REMOVED lines=17> */
[----:B------:R-:W-:-:S04]  /*d4110*/  LOP3.LUT R22, R22, 0xffff, RZ, 0xc0, !PT ;  /* 0x0000ffff16167812 */ /* 0x000fc800078ec0ff */
[--C-:B------:R-:W-:Y:S02]  /*d4120*/  PRMT R26, R22, 0x3340, R0.reuse ;  /* 0x00003340161a7816 */ /* 0x100fe40000000000 */
[----:B------:R-:W-:Y:S01]  /*d4130*/  PRMT R22, R18, 0x3340, R0 ;  /* 0x0000334012167816 */ /* 0x000fe20000000000 */
[----:B------:R-:W-:Y:S04]  /*d4140*/  STL.64 [R1+0x970], R44 ;  /* 0x0009702c01007387 */ /* 0x000fe80000100a00 */
[----:B------:R0:W-:Y:S04]  /*d4150*/  STL [R1+0x284], R26 ;  /* 0x0002841a01007387 */ /* 0x0001e80000100800 */
[----:B0-----:R-:W4:Y:S04]  /*d4160*/  LDL.LU R26, [R1+0x758] ;  /* 0x00075800011a7983 */ /* 0x001f280000300800 */
[----:B------:R0:W-:Y:S04]  /*d4170*/  STL [R1+0x280], R22 ;  /* 0x0002801601007387 */ /* 0x0001e80000100800 */
[----:B------:R-:W4:Y:S01]  /*d4180*/  LDL.LU R27, [R1+0x2c4] ;  /* 0x0002c400011b7983 */ /* 0x000f220000300800 */
[----:B--2---:R-:W-:-:S03]  /*d4190*/  LOP3.LUT R18, R24, 0xffff, RZ, 0xc0, !PT ;  /* 0x0000ffff18127812 */ /* 0x004fc600078ec0ff */
[----:B------:R-:W2:Y:S01]  /*d41a0*/  LDL.LU R24, [R1+0x4a8] ;  /* 0x0004a80001187983 */ /* 0x000ea20000300800 */
[----:B---3--:R-:W-:-:S04]  /*d41b0*/  LOP3.LUT R49, R46, 0xffff, RZ, 0xc0, !PT ;  /* 0x0000ffff2e317812 */ /* 0x008fc800078ec0ff */
[----:B0-----:R-:W-:Y:S02]  /*d41c0*/  PRMT R22, R49, 0x3340, R0 ;  /* 0x0000334031167816 */ /* 0x001fe40000000000 */
[----:B----4-:R-:W-:-:S04]  /*d41d0*/  LOP3.LUT R17, R17, 0xffff, RZ, 0xc0, !PT ;  /* 0x0000ffff11117812 */ /* 0x010fc800078ec0ff */
[----:B------:R-:W-:-:S04]  /*d41e0*/  PRMT R44, R18, 0x3340, R17 ;  /* 0x00003340122c7816 */ /* 0x000fc80000000011 */
[----:B------:R-:W-:Y:S02]  /*d41f0*/  PRMT R45, R44, 0x5410, R22 ;  /* 0x000054102c2d7816 */ /* 0x000fe40000000016 */
[----:B------:R-:W-:Y:S02]  /*d4200*/  LOP3.LUT R19, R19, 0xffff, RZ, 0xc0, !PT ;  /* 0x0000ffff13137812 */ /* 0x000fe400078ec0ff */
[----:B------:R-:W-:Y:S02]  /*d4210*/  LOP3.LUT R25, R25, 0xffff, RZ, 0xc0, !PT ;  /* 0x0000ffff19197812 */ /* 0x000fe400078ec0ff */
[----:B------:R-:W-:Y:S02]  /*d4220*/  LOP3.LUT R46, R58, 0xffff, RZ, 0xc0, !PT ;  /* 0x0000ffff3a2e7812 */ /* 0x000fe400078ec0ff */
[----:B------:R-:W-:Y:S02]  /*d4230*/  PRMT R22, R25, 0x3340, R0 ;  /* 0x0000334019167816 */ /* 0x000fe40000000000 */
[----:B------:R-:W-:-:S04]  /*d4240*/  PRMT R44, R19, 0x3340, R46 ;  /* 0x00003340132c7816 */ /* 0x000fc8000000002e */
[----:B------:R-:W-:Y:S02]  /*d4250*/  PRMT R22, R44, 0x5410, R22 ;  /* 0x000054102c167816 */ /* 0x000fe40000000016 */
[----:B------:R-:W-:Y:S01]  /*d4260*/  IADD3 R44, P1, R20, R7, RZ ;  /* 0x00000007142c7210 */ /* 0x000fe20007f3e0ff */
[----:B------:R-:W-:Y:S04]  /*d4270*/  STL [R1+0x56cc], R49 ;  /* 0x0056cc3101007387 */ /* 0x000fe80000100800 */
[----:B------:R0:W-:Y:S04]  /*d4280*/  STL [R1+0x1bc8], R45 ;  /* 0x001bc82d01007387 */ /* 0x0001e80000100800 */
[----:B------:R-:W-:Y:S01]  /*d4290*/  STL [R1+0x1bac], R22 ;  /* 0x001bac1601007387 */ /* 0x000fe20000100800 */
[----:B0-----:R-:W-:-:S05]  /*d42a0*/  IMAD.X R45, R21, 0x1, R8, P1 ;  /* 0x00000001152d7824 */ /* 0x001fca00008e0608 */
[----:B------:R0:W-:Y:S02]  /*d42b0*/  STL.64 [R1+0x968], R44 ;  /* 0x0009682c01007387 */ /* 0x0001e40000100a00 */
[----:B0-----:R-:W-:Y:S02]  /*d42c0*/  SHF.R.U32.HI R44, RZ, 0x8, R18 ;  /* 0x00000008ff2c7819 */ /* 0x001fe40000011612 */
[----:B------:R-:W-:Y:S01]  /*d42d0*/  SHF.R.U32.HI R45, RZ, 0x8, R17 ;  /* 0x00000008ff2d7819 */ /* 0x000fe20000011611 */
[----:B------:R-:W3:Y:S04]  /*d42e0*/  LDL.LU R18, [R1+0x788] ;  /* 0x0007880001127983 */ /* 0x000ee80000300800 */
        /* <DEDUP_REMOVED lines=9> */
[----:B------:R-:W-:-:S03]  /*d4380*/  PRMT R22, R19, 0x3340, R22 ;  /* 0x0000334013167816 */ /* 0x000fc60000000016 */
[----:B------:R-:W-:Y:S01]  /*d4390*/  STL [R1+0x5538], R50 ;  /* 0x0055383201007387 */ /* 0x000fe20000100800 */
[----:B------:R-:W-:-:S03]  /*d43a0*/  IADD3 R44, P1, R20, R9, RZ ;  /* 0x00000009142c7210 */ /* 0x000fc60007f3e0ff */
[----:B------:R0:W-:Y:S01]  /*d43b0*/  STL [R1+0x504], R22 ;  /* 0x0005041601007387 */ /* 0x0001e20000100800 */
[----:B------:R-:W-:Y:S02]  /*d43c0*/  LOP3.LUT R19, R26, 0xffff, RZ, 0xc0, !PT ;  /* 0x0000ffff1a137812 */ /* 0x000fe400078ec0ff */
[----:B------:R-:W-:-:S04]  /*d43d0*/  LOP3.LUT R26, R27, 0xffff, RZ, 0xc0, !PT ;  /* 0x0000ffff1b1a7812 */ /* 0x000fc800078ec0ff */
[----:B0-----:R-:W-:Y:S01]  /*d43e0*/  PRMT R22, R26, 0x3340, R0 ;  /* 0x000033401a167816 */ /* 0x001fe20000000000 */
[----:B------:R-:W-:Y:S01]  /*d43f0*/  IMAD.X R45, R21, 0x1, R10, P1 ;  /* 0x00000001152d7824 */ /* 0x000fe200008e060a */
[----:B--2---:R-:W-:-:S04]  /*d4400*/  LOP3.LUT R24, R24, 0xffff, RZ, 0xc0, !PT ;  /* 0x0000ffff18187812 */ /* 0x004fc800078ec0ff */
[----:B------:R-:W-:-:S04]  /*d4410*/  PRMT R27, R19, 0x3340, R24 ;  /* 0x00003340131b7816 */ /* 0x000fc80000000018 */
[----:B------:R-:W-:-:S05]  /*d4420*/  PRMT R22, R27, 0x5410, R22 ;  /* 0x000054101b167816 */ /* 0x000fca0000000016 */
[----:B------:R0:W-:Y:S04]  /*d4430*/  STL [R1+0x1b8c], R22 ;  /* 0x001b8c1601007387 */ /* 0x0001e80000100800 */
[----:B------:R1:W-:Y:S04]  /*d4440*/  STL.64 [R1+0x950], R44 ;  /* 0x0009502c01007387 */ /* 0x0003e80000100a00 */
[----:B------:R-:W2:Y:S01]  /*d4450*/  LDL.LU R27, [R1+0x4ebc] ;  /* 0x004ebc00011b7983 */ /* 0x000ea20000300800 */
[----:B0-----:R-:W-:Y:S02]  /*d4460*/  SHF.R.U32.HI R22, RZ, 0x8, R25 ;  /* 0x00000008ff167819 */ /* 0x001fe40000011619 */
[----:B-1----:R-:W-:-:S02]  /*d4470*/  SHF.R.U32.HI R44, RZ, 0x8, R24 ;  /* 0x00000008ff2c7819 */ /* 0x002fc40000011618 */
[----:B------:R-:W2:Y:S04]  /*d4480*/  LDL.LU R24, [R1+0x1c68] ;  /* 0x001c680001187983 */ /* 0x000ea80000300800 */
[----:B------:R-:W2:Y:S01]  /*d4490*/  LDL.LU R25, [R1+0x2048] ;  /* 0x0020480001197983 */ /* 0x000ea20000300800 */
[----:B------:R-:W-:Y:S02]  /*d44a0*/  SHF.R.U32.HI R19, RZ, 0x8, R19 ;  /* 0x00000008ff137819 */ /* 0x000fe40000011613 */
[----:B------:R-:W-:Y:S02]  /*d44b0*/  LOP3.LUT R22, R22, 0xffff, RZ, 0xc0, !PT ;  /* 0x0000ffff16167812 */ /* 0x000fe400078ec0ff */
[----:B------:R-:W-:Y:S02]  /*d44c0*/  LOP3.LUT R19, R19, 0xffff, RZ, 0xc0, !PT ;  /* 0x0000ffff13137812 */ /* 0x000fe400078ec0ff */
[----:B------:R-:W-:-:S02]  /*d44d0*/  LOP3.LUT R44, R44, 0xffff, RZ, 0xc0, !PT ;  /* 0x0000ffff2c2c7812 */ /* 0x000fc400078ec0ff */
[----:B------:R-:W-:Y:S02]  /*d44e0*/  PRMT R45, R22, 0x3340, R0 ;  /* 0x00003340162d7816 */ /* 0x000fe40000000000 */
[----:B------:R-:W-:-:S03]  /*d44f0*/  PRMT R22, R19, 0x3340, R44 ;  /* 0x0000334013167816 */ /* 0x000fc6000000002c */
[----:B------:R-:W-:Y:S04]  /*d4500*/  STL [R1+0x27c], R45 ;  /* 0x00027c2d01007387 */ /* 0x000fe80000100800 */
[----:B------:R0:W-:Y:S01]  /*d4510*/  STL [R1+0x500], R22 ;  /* 0x0005001601007387 */ /* 0x0001e20000100800 */
[----:B---3--:R-:W-:Y:S02]  /*d4520*/  LOP3.LUT R19, R18, 0xffff, RZ, 0xc0, !PT ;  /* 0x0000ffff12137812 */ /* 0x008fe400078ec0ff */
[----:B----4-:R-:W-:Y:S02]  /*d4530*/  LOP3.LUT R17, R17, 0xffff, RZ, 0xc0, !PT ;  /* 0x0000ffff11117812 */ /* 0x010fe400078ec0ff */
[----:B------:R-:W-:Y:S02]  /*d4540*/  LOP3.LUT R18, R58, 0xffff, RZ, 0xc0, !PT ;  /* 0x0000ffff3a127812 */ /* 0x000fe400078ec0ff */
[----:B0-----:R-:W-:-:S02]  /*d4550*/  PRMT R22, R17, 0x3340, R0 ;  /* 0x0000334011167816 */ /* 0x001fc40000000000 */
[----:B------:R-:W-:-:S04]  /*d4560*/  PRMT R44, R19, 0x3340, R18 ;  /* 0x00003340132c7816 */ /* 0x000fc80000000012 */
[----:B------:R-:W-:Y:S02]  /*d4570*/  PRMT R22, R44, 0x5410, R22 ;  /* 0x000054102c167816 */ /* 0x000fe40000000016 */
[----:B------:R-:W-:-:S03]  /*d4580*/  IADD3 R44, P1, R20, R11, RZ ;  /* 0x0000000b142c7210 */ /* 0x000fc60007f3e0ff */
[----:B------:R0:W-:Y:S02]  /*d4590*/  STL [R1+0x1b6c], R22 ;  /* 0x001b6c1601007387 */ /* 0x0001e40000100800 */
[----:B------:R-:W-:Y:S01]  /*d45a0*/  IMAD.X R45, R21, 0x1, R12, P1 ;  /* 0x00000001152d7824 */ /* 0x000fe200008e060c */
[----:B0-----:R-:W-:-:S04]  /*d45b0*/  SHF.R.U32.HI R22, RZ, 0x8, R26 ;  /* 0x00000008ff167819 */ /* 0x001fc8000001161a */
[----:B------:R-:W-:Y:S01]  /*d45c0*/  LOP3.LUT R22, R22, 0xffff, RZ, 0xc0, !PT ;  /* 0x0000ffff16167812 */ /* 0x000fe200078ec0ff */
[----:B------:R0:W-:Y:S01]  /*d45d0*/  STL.64 [R1+0x948], R44 ;  /* 0x0009482c01007387 */ /* 0x0001e20000100a00 */
[----:B------:R-:W-:Y:S02]  /*d45e0*/  SHF.R.U32.HI R26, RZ, 0x8, R18 ;  /* 0x00000008ff1a7819 */ /* 0x000fe40000011612 */
[----:B------:R-:W-:Y:S01]  /*d45f0*/  PRMT R22, R22, 0x3340, R0 ;  /* 0x0000334016167816 */ /* 0x000fe20000000000 */
[----:B------:R-:W3:Y:S01]  /*d4600*/  LDL.LU R46, [R1+0x75c] ;  /* 0x00075c00012e7983 */ /* 0x000ee20000300800 */
[----:B------:R-:W-:-:S03]  /*d4610*/  SHF.R.U32.HI R19, RZ, 0x8, R19 ;  /* 0x00000008ff137819 */ /* 0x000fc60000011613 */
[----:B------:R-:W4:Y:S01]  /*d4620*/  LDL.LU R18, [R1+0x4bc] ;  /* 0x0004bc0001127983 */ /* 0x000f220000300800 */
[----:B------:R-:W-:-:S03]  /*d4630*/  LOP3.LUT R19, R19, 0xffff, RZ, 0xc0, !PT ;  /* 0x0000ffff13137812 */ /* 0x000fc600078ec0ff */
[----:B------:R1:W-:Y:S01]  /*d4640*/  STL [R1+0x278], R22 ;  /* 0x0002781601007387 */ /* 0x0003e20000100800 */
[----:B------:R-:W-:Y:S02]  /*d4650*/  LOP3.LUT R26, R26, 0xffff, RZ, 0xc0, !PT ;  /* 0x0000ffff1a1a7812 */ /* 0x000fe400078ec0ff */
[----:B0-----:R-:W-:Y:S02]  /*d4660*/  IADD3 R44, P1, R20, R13, RZ ;  /* 0x0000000d142c7210 */ /* 0x001fe40007f3e0ff */
[----:B-1----:R-:W-:-:S03]  /*d4670*/  SHF.R.U32.HI R22, RZ, 0x8, R17 ;  /* 0x00000008ff167819 */ /* 0x002fc60000011611 */
[----:B------:R-:W-:Y:S01]  /*d4680*/  IMAD.X R45, R21, 0x1, R15, P1 ;  /* 0x00000001152d7824 */ /* 0x000fe200008e060f */
[----:B------:R-:W-:Y:S02]  /*d4690*/  PRMT R19, R19, 0x3340, R26 ;  /* 0x0000334013137816 */ /* 0x000fe4000000001a */
[----:B------:R-:W-:-:S04]  /*d46a0*/  LOP3.LUT R22, R22, 0xffff, RZ, 0xc0, !PT ;  /* 0x0000ffff16167812 */ /* 0x000fc800078ec0ff */
[----:B------:R-:W-:Y:S01]  /*d46b0*/  PRMT R17, R22, 0x3340, R0 ;  /* 0x0000334016117816 */ /* 0x000fe20000000000 */
[----:B------:R-:W-:Y:S04]  /*d46c0*/  STL [R1+0x4f8], R19 ;  /* 0x0004f81301007387 */ /* 0x000fe80000100800 */
[----:B------:R-:W-:Y:S04]  /*d46d0*/  STL.64 [R1+0x928], R44 ;  /* 0x0009282c01007387 */ /* 0x000fe80000100a00 */
[----:B------:R0:W-:Y:S04]  /*d46e0*/  STL [R1+0x274], R17 ;  /* 0x0002741101007387 */ /* 0x0001e80000100800 */
[----:B0-----:R-:W4:Y:S01]  /*d46f0*/  LDL.LU R17, [R1+0x4ed0] ;  /* 0x004ed00001117983 */ /* 0x001f220000300800 */
[----:B--2---:R-:W-:-:S02]  /*d4700*/  LOP3.LUT R45, R27, 0xffff, RZ, 0xc0, !PT ;  /* 0x0000ffff1b2d7812 */ /* 0x004fc400078ec0ff */
[----:B------:R-:W-:Y:S02]  /*d4710*/  LOP3.LUT R44, R25, 0xffff, RZ, 0xc0, !PT ;  /* 0x0000ffff192c7812 */ /* 0x000fe400078ec0ff */
[----:B------:R-:W2:Y:S01]  /*d4720*/  LDL.LU R25, [R1+0x1c7c] ;  /* 0x001c7c0001197983 */ /* 0x000ea20000300800 */
[----:B------:R-:W-:-:S03]  /*d4730*/  LOP3.LUT R19, R24, 0xffff, RZ, 0xc0, !PT ;  /* 0x0000ffff18137812 */ /* 0x000fc600078ec0ff */
[----:B------:R-:W2:Y:S01]  /*d4740*/  LDL.LU R58, [R1+0x203c] ;  /* 0x00203c00013a7983 */ /* 0x000ea20000300800 */
[----:B------:R-:W-:Y:S02]  /*d4750*/  PRMT R22, R19, 0x3340, R0 ;  /* 0x0000334013167816 */ /* 0x000fe40000000000 */
[----:B------:R-:W-:Y:S01]  /*d4760*/  PRMT R24, R45, 0x3340, R44 ;  /* 0x000033402d187816 */ /* 0x000fe2000000002c */
[----:B------:R-:W2:Y:S03]  /*d4770*/  LDL.LU R27, [R1+0x1a78] ;  /* 0x001a7800011b7983 */ /* 0x000ea60000300800 */
[----:B------:R-:W-:Y:S01]  /*d4780*/  PRMT R22, R24, 0x5410, R22 ;  /* 0x0000541018167816 */ /* 0x000fe20000000016 */
[----:B------:R-:W2:Y:S04]  /*d4790*/  LDL.LU R26, [R1+0x4e94] ;  /* 0x004e9400011a7983 */ /* 0x000ea80000300800 */
[----:B------:R0:W-:Y:S04]  /*d47a0*/  STL [R1+0x1b4c], R22 ;  /* 0x001b4c1601007387 */ /* 0x0001e80000100800 */
[----:B------:R-:W2:Y:S01]  /*d47b0*/  LDL.LU R24, [R1+0x1e58] ;  /* 0x001e580001187983 */ /* 0x000ea20000300800 */
[----:B------:R-:W-:-:S05]  /*d47c0*/  IADD3 R48, P1, R20, R14, RZ ;  /* 0x0000000e14307210 */ /* 0x000fca0007f3e0ff */
[----:B------:R-:W-:Y:S01]  /*d47d0*/  IMAD.X R49, R21, 0x1, R16, P1 ;  /* 0x0000000115317824 */ /* 0x000fe200008e0610 */
[----:B0-----:R-:W-:Y:S02]  /*d47e0*/  SHF.R.U32.HI R22, RZ, 0x8, R45 ;  /* 0x00000008ff167819 */ /* 0x001fe4000001162d */
[----:B------:R-:W-:Y:S02]  /*d47f0*/  SHF.R.U32.HI R21, RZ, 0x8, R44 ;  /* 0x00000008ff157819 */ /* 0x000fe4000001162c */
[----:B------:R-:W-:Y:S02]  /*d4800*/  LOP3.LUT R22, R22, 0xffff, RZ, 0xc0, !PT ;  /* 0x0000ffff16167812 */ /* 0x000fe400078ec0ff */
[----:B------:R-:W-:Y:S02]  /*d4810*/  LOP3.LUT R21, R21, 0xffff, RZ, 0xc0, !PT ;  /* 0x0000ffff15157812 */ /* 0x000fe400078ec0ff */
[----:B------:R-:W-:Y:S02]  /*d4820*/  LOP3.LUT R47, R61, 0xffff, RZ, 0xc0, !PT ;  /* 0x0000ffff3d2f7812 */ /* 0x000fe400078ec0ff */
[----:B------:R-:W-:Y:S01]  /*d4830*/  PRMT R21, R22, 0x3340, R21 ;  /* 0x0000334016157816 */ /* 0x000fe20000000015 */
[----:B------:R-:W-:Y:S04]  /*d4840*/  STL.64 [R1+0x900], R48 ;  /* 0x0009003001007387 */ /* 0x000fe80000100a00 */
[----:B------:R0:W-:Y:S01]  /*d4850*/  STL [R1+0x4f4], R21 ;  /* 0x0004f41501007387 */ /* 0x0001e20000100800 */
[----:B------:R-:W-:-:S03]  /*d4860*/  SHF.R.U32.HI R19, RZ, 0x8, R19 ;  /* 0x00000008ff137819 */ /* 0x000fc60000011613 */
[----:B------:R-:W2:Y:S01]  /*d4870*/  LDL.LU R61, [R1+0x5740] ;  /* 0x00574000013d7983 */ /* 0x000ea20000300800 */
[----:B0-----:R-:W-:-:S03]  /*d4880*/  PRMT R21, R47, 0x3340, R0 ;  /* 0x000033402f157816 */ /* 0x001fc60000000000 */
[----:B------:R-:W-:Y:S01]  /*d4890*/  STL [R1+0x56d0], R47 ;  /* 0x0056d02f01007387 */ /* 0x000fe20000100800 */
[----:B---3--:R-:W-:Y:S02]  /*d48a0*/  LOP3.LUT R44, R46, 0xffff, RZ, 0xc0, !PT ;  /* 0x0000ffff2e2c7812 */ /* 0x008fe400078ec0ff */
[----:B----4-:R-:W-:-:S04]  /*d48b0*/  LOP3.LUT R18, R18, 0xffff, RZ, 0xc0, !PT ;  /* 0x0000ffff12127812 */ /* 0x010fc800078ec0ff */
[----:B------:R-:W-:-:S04]  /*d48c0*/  PRMT R22, R44, 0x3340, R18 ;  /* 0x000033402c167816 */ /* 0x000fc80000000012 */
[----:B------:R-:W-:Y:S02]  /*d48d0*/  PRMT R22, R22, 0x5410, R21 ;  /* 0x0000541016167816 */ /* 0x000fe40000000015 */
[----:B------:R-:W-:-:S03]  /*d48e0*/  SHF.R.U32.HI R21, RZ, 0x8, R44 ;  /* 0x00000008ff157819 */ /* 0x000fc6000001162c */
[----:B------:R0:W-:Y:S02]  /*d48f0*/  STL [R1+0x1b58], R22 ;  /* 0x001b581601007387 */ /* 0x0001e40000100800 */
[----:B0-----:R-:W-:Y:S02]  /*d4900*/  SHF.R.U32.HI R22, RZ, 0x8, R18 ;  /* 0x00000008ff167819 */ /* 0x001fe40000011612 */
[----:B------:R-:W-:Y:S02]  /*d4910*/  LOP3.LUT R18, R21, 0xffff, RZ, 0xc0, !PT ;  /* 0x0000ffff15127812 */ /* 0x000fe400078ec0ff */
[----:B------:R-:W-:Y:S02]  /*d4920*/  LOP3.LUT R21, R19, 0xffff, RZ, 0xc0, !PT ;  /* 0x0000ffff13157812 */ /* 0x000fe400078ec0ff */
[----:B------:R-:W-:Y:S02]  /*d4930*/  LOP3.LUT R22, R22, 0xffff, RZ, 0xc0, !PT ;  /* 0x0000ffff16167812 */ /* 0x000fe400078ec0ff */
[----:B------:R-:W-:-:S02]  /*d4940*/  PRMT R19, R21, 0x3340, R0 ;  /* 0x0000334015137816 */ /* 0x000fc40000000000 */
[----:B------:R-:W-:Y:S02]  /*d4950*/  PRMT R57, R18, 0x3340, R22 ;  /* 0x0000334012397816 */ /* 0x000fe40000000016 */
[----:B------:R-:W-:-:S03]  /*d4960*/  LOP3.LUT R47, R17, 0xffff, RZ, 0xc0, !PT ;  /* 0x0000ffff112f7812 */ /* 0x000fc600078ec0ff */
[----:B------:R-:W-:Y:S04]  /*d4970*/  STL [R1+0x553c], R57 ;  /* 0x00553c3901007387 */ /* 0x000fe80000100800 */
[----:B------:R-:W-:Y:S01]  /*d4980*/  STL [R1+0x270], R19 ;  /* 0x0002701301007387 */ /* 0x000fe20000100800 */
[----:B--2---:R-:W-:Y:S02]  /*d4990*/  LOP3.LUT R25, R25, 0xffff, RZ, 0xc0, !PT ;  /* 0x0000ffff19197812 */ /* 0x004fe400078ec0ff */
[----:B------:R-:W-:Y:S02]  /*d49a0*/  LOP3.LUT R48, R58, 0xffff, RZ, 0xc0, !PT ;  /* 0x0000ffff3a307812 */ /* 0x000fe400078ec0ff */
[----:B------:R-:W-:Y:S02]  /*d49b0*/  PRMT R21, R25, 0x3340, R0 ;  /* 0x0000334019157816 */ /* 0x000fe40000000000 */
[----:B------:R-:W-:-:S04]  /*d49c0*/  PRMT R22, R47, 0x3340, R48 ;  /* 0x000033402f167816 */ /* 0x000fc80000000030 */
[----:B------:R-:W-:-:S05]  /*d49d0*/  PRMT R17, R22, 0x5410, R21 ;  /* 0x0000541016117816 */ /* 0x000fca0000000015 */
[----:B------:R0:W-:Y:S01]  /*d49e0*/  STL [R1+0x1b28], R17 ;  /* 0x001b281101007387 */ /* 0x0001e20000100800 */
[----:B------:R-:W-:Y:S02]  /*d49f0*/  LOP3.LUT R44, R26, 0xffff, RZ, 0xc0, !PT ;  /* 0x0000ffff1a2c7812 */ /* 0x000fe400078ec0ff */
[----:B------:R-:W-:Y:S01]  /*d4a00*/  LOP3.LUT R45, R24, 0xffff, RZ, 0xc0, !PT ;  /* 0x0000ffff182d7812 */ /* 0x000fe200078ec0ff */
[----:B0-----:R-:W2:Y:S04]  /*d4a10*/  LDL.LU R17, [R1+0x183c] ;  /* 0x00183c0001117983 */ /* 0x001ea80000300800 */
[----:B------:R-:W3:Y:S04]  /*d4a20*/  LDL.LU R19, [R1+0x364] ;  /* 0x0003640001137983 */ /* 0x000ee80000300800 */
[----:B------:R-:W4:Y:S04]  /*d4a30*/  LDL.LU R18, [R1+0x744] ;  /* 0x0007440001127983 */ /* 0x000f280000300800 */
[----:B------:R-:W4:Y:S04]  /*d4a40*/  LDL.LU R24, [R1+0x4ea0] ;  /* 0x004ea00001187983 */ /* 0x000f280000300800 */
[----:B------:R-:W4:Y:S04]  /*d4a50*/  LDL.LU R26, [R1+0x1a6c] ;  /* 0x001a6c00011a7983 */ /* 0x000f280000300800 */
[----:B------:R-:W4:Y:S01]  /*d4a60*/  LDL.LU R46, [R1+0x1e4c] ;  /* 0x001e4c00012e7983 */ /* 0x000f220000300800 */
[----:B------:R-:W-:-:S02]  /*d4a70*/  LOP3.LUT R27, R27, 0xffff, RZ, 0xc0, !PT ;  /* 0x0000ffff1b1b7812 */ /* 0x000fc400078ec0ff */
[----:B------:R-:W-:Y:S02]  /*d4a80*/  PRMT R22, R44, 0x3340, R45 ;  /* 0x000033402c167816 */ /* 0x000fe4000000002d */
        /* <DEDUP_REMOVED lines=19> */
[----:B------:R-:W-:-:S03]  /*d4bc0*/  IADD3 R44, P1, R20, R3, RZ ;  /* 0x00000003142c7210 */ /* 0x000fc60007f3e0ff */
[----:B------:R-:W-:Y:S01]  /*d4bd0*/  STL [R1+0x4ec], R47 ;  /* 0x0004ec2f01007387 */ /* 0x000fe20000100800 */
[----:B------:R-:W-:-:S03]  /*d4be0*/  SHF.R.U32.HI R25, RZ, 0x8, R25 ;  /* 0x00000008ff197819 */ /* 0x000fc60000011619 */
[----:B------:R0:W-:Y:S01]  /*d4bf0*/  STL [R1+0x4e8], R22 ;  /* 0x0004e81601007387 */ /* 0x0001e20000100800 */
[----:B------:R-:W-:Y:S01]  /*d4c00*/  IMAD.X R45, R21, 0x1, R4, P1 ;  /* 0x00000001152d7824 */ /* 0x000fe200008e0604 */
[----:B------:R-:W-:Y:S02]  /*d4c10*/  LOP3.LUT R25, R25, 0xffff, RZ, 0xc0, !PT ;  /* 0x0000ffff19197812 */ /* 0x000fe400078ec0ff */
[----:B0-----:R-:W-:-:S04]  /*d4c20*/  SHF.R.U32.HI R22, RZ, 0x8, R27 ;  /* 0x00000008ff167819 */ /* 0x001fc8000001161b */
[----:B------:R-:W-:Y:S01]  /*d4c30*/  LOP3.LUT R22, R22, 0xffff, RZ, 0xc0, !PT ;  /* 0x0000ffff16167812 */ /* 0x000fe200078ec0ff */
[----:B------:R-:W-:Y:S03]  /*d4c40*/  STL.64 [R1+0x8e0], R44 ;  /* 0x0008e02c01007387 */ /* 0x000fe60000100a00 */
[--C-:B------:R-:W-:Y:S01]  /*d4c50*/  PRMT R27, R22, 0x3340, R0.reuse ;  /* 0x00003340161b7816 */ /* 0x100fe20000000000 */
[----:B------:R-:W4:Y:S01]  /*d4c60*/  LDL.LU R58, [R1+0x1858] ;  /* 0x00185800013a7983 */ /* 0x000f220000300800 */
[----:B------:R-:W-:-:S03]  /*d4c70*/  PRMT R22, R25, 0x3340, R0 ;  /* 0x0000334019167816 */ /* 0x000fc60000000000 */
[----:B------:R0:W-:Y:S04]  /*d4c80*/  STL [R1+0x26c], R27 ;  /* 0x00026c1b01007387 */ /* 0x0001e80000100800 */
[----:B0-----:R-:W4:Y:S04]  /*d4c90*/  LDL.LU R27, [R1+0x368] ;  /* 0x00036800011b7983 */ /* 0x001f280000300800 */
[----:B------:R0:W-:Y:S04]  /*d4ca0*/  STL [R1+0x268], R22 ;  /* 0x0002681601007387 */ /* 0x0001e80000100800 */
[----:B------:R-:W4:Y:S01]  /*d4cb0*/  LDL.LU R25, [R1+0x748] ;  /* 0x0007480001197983 */ /* 0x000f220000300800 */
[----:B--2---:R-:W-:-:S02]  /*d4cc0*/  LOP3.LUT R17, R17, 0xffff, RZ, 0xc0, !PT ;  /* 0x0000ffff11117812 */ /* 0x004fc400078ec0ff */
[----:B---3--:R-:W-:Y:S02]  /*d4cd0*/  LOP3.LUT R19, R19, 0xffff, RZ, 0xc0, !PT ;  /* 0x0000ffff13137812 */ /* 0x008fe400078ec0ff */
[----:B----4-:R-:W-:Y:S02]  /*d4ce0*/  LOP3.LUT R18, R18, 0xffff, RZ, 0xc0, !PT ;  /* 0x0000ffff12127812 */ /* 0x010fe400078ec0ff */
[----:B0-----:R-:W-:Y:S02]  /*d4cf0*/  PRMT R22, R19, 0x3340, R0 ;  /* 0x0000334013167816 */ /* 0x001fe40000000000 */
[----:B------:R-:W-:Y:S02]  /*d4d00*/  LOP3.LUT R53, R26, 0xffff, RZ, 0xc0, !PT ;  /* 0x0000ffff1a357812 */ /* 0x000fe400078ec0ff */
[----:B------:R-:W-:Y:S02]  /*d4d10*/  PRMT R26, R17, 0x3340, R18 ;  /* 0x00003340111a7816 */ /* 0x000fe40000000012 */
[----:B------:R-:W-:-:S02]  /*d4d20*/  LOP3.LUT R24, R24, 0xffff, RZ, 0xc0, !PT ;  /* 0x0000ffff18187812 */ /* 0x000fc400078ec0ff */
[----:B------:R-:W-:Y:S02]  /*d4d30*/  PRMT R26, R26, 0x5410, R22 ;  /* 0x000054101a1a7816 */ /* 0x000fe40000000016 */
[----:B------:R-:W-:Y:S01]  /*d4d40*/  LOP3.LUT R45, R46, 0xffff, RZ, 0xc0, !PT ;  /* 0x0000ffff2e2d7812 */ /* 0x000fe200078ec0ff */
[----:B------:R-:W-:Y:S01]  /*d4d50*/  STL [R1+0x56d4], R53 ;  /* 0x0056d43501007387 */ /* 0x000fe20000100800 */
[----:B------:R-:W-:-:S03]  /*d4d60*/  PRMT R22, R53, 0x3340, R0 ;  /* 0x0000334035167816 */ /* 0x000fc60000000000 */
[----:B------:R0:W-:Y:S02]  /*d4d70*/  STL [R1+0x1acc], R26 ;  /* 0x001acc1a01007387 */ /* 0x0001e40000100800 */
[----:B0-----:R-:W-:-:S04]  /*d4d80*/  PRMT R26, R24, 0x3340, R45 ;  /* 0x00003340181a7816 */ /* 0x001fc8000000002d */
[----:B------:R-:W-:Y:S02]  /*d4d90*/  PRMT R22, R26, 0x5410, R22 ;  /* 0x000054101a167816 */ /* 0x000fe40000000016 */
[----:B------:R-:W-:-:S03]  /*d4da0*/  SHF.R.U32.HI R44, RZ, 0x8, R24 ;  /* 0x00000008ff2c7819 */ /* 0x000fc60000011618 */
[----:B------:R0:W-:Y:S04]  /*d4db0*/  STL [R1+0x1af8], R22 ;  /* 0x001af81601007387 */ /* 0x0001e80000100800 */
[----:B------:R-:W2:Y:S04]  /*d4dc0*/  LDL.LU R26, [R1+0x780] ;  /* 0x00078000011a7983 */ /* 0x000ea80000300800 */
[----:B------:R-:W3:Y:S01]  /*d4dd0*/  LDL.LU R24, [R1+0x730] ;  /* 0x0007300001187983 */ /* 0x000ee20000300800 */
[----:B------:R-:W-:Y:S02]  /*d4de0*/  SHF.R.U32.HI R17, RZ, 0x8, R17 ;  /* 0x00000008ff117819 */ /* 0x000fe40000011611 */
[----:B0-----:R-:W-:-:S02]  /*d4df0*/  SHF.R.U32.HI R22, RZ, 0x8, R45 ;  /* 0x00000008ff167819 */ /* 0x001fc4000001162d */
[----:B------:R-:W-:Y:S02]  /*d4e00*/  SHF.R.U32.HI R18, RZ, 0x8, R18 ;  /* 0x00000008ff127819 */ /* 0x000fe40000011612 */
[----:B------:R-:W-:Y:S02]  /*d4e10*/  IADD3 R46, P1, R20, R5, RZ ;  /* 0x00000005142e7210 */ /* 0x000fe40007f3e0ff */
[----:B------:R-:W-:Y:S02]  /*d4e20*/  LOP3.LUT R44, R44, 0xffff, RZ, 0xc0, !PT ;  /* 0x0000ffff2c2c7812 */ /* 0x000fe400078ec0ff */
[----:B------:R-:W-:Y:S02]  /*d4e30*/  LOP3.LUT R22, R22, 0xffff, RZ, 0xc0, !PT ;  /* 0x0000ffff16167812 */ /* 0x000fe400078ec0ff */
[----:B------:R-:W-:Y:S02]  /*d4e40*/  LOP3.LUT R17, R17, 0xffff, RZ, 0xc0, !PT ;  /* 0x0000ffff11117812 */ /* 0x000fe400078ec0ff */
[----:B------:R-:W-:Y:S01]  /*d4e50*/  LOP3.LUT R18, R18, 0xffff, RZ, 0xc0, !PT ;  /* 0x0000ffff12127812 */ /* 0x000fe200078ec0ff */
[----:B------:R-:W-:Y:S01]  /*d4e60*/  IMAD.X R47, R21, 0x1, R6, P1 ;  /* 0x00000001152f7824 */ /* 0x000fe200008e0606 */
[----:B------:R-:W-:-:S02]  /*d4e70*/  PRMT R50, R44, 0x3340, R22 ;  /* 0x000033402c327816 */ /* 0x000fc40000000016 */
[----:B------:R-:W-:Y:S02]  /*d4e80*/  PRMT R18, R17, 0x3340, R18 ;  /* 0x0000334011127816 */ /* 0x000fe40000000012 */
[----:B------:R-:W-:Y:S04]  /*d4e90*/  STL.64 [R1+0x8b0], R46 ;  /* 0x0008b02e01007387 */ /* 0x000fe80000100a00 */
[----:B------:R-:W-:Y:S04]  /*d4ea0*/  STL [R1+0x5540], R50 ;  /* 0x0055403201007387 */ /* 0x000fe80000100800 */
[----:B------:R0:W-:Y:S01]  /*d4eb0*/  STL [R1+0x4e4], R18 ;  /* 0x0004e41201007387 */ /* 0x0001e20000100800 */
[----:B------:R-:W-:-:S02]  /*d4ec0*/  LOP3.LUT R17, R58, 0xffff, RZ, 0xc0, !PT ;  /* 0x0000ffff3a117812 */ /* 0x000fc400078ec0ff */
[----:B------:R-:W-:Y:S02]  /*d4ed0*/  LOP3.LUT R44, R27, 0xffff, RZ, 0xc0, !PT ;  /* 0x0000ffff1b2c7812 */ /* 0x000fe400078ec0ff */
[----:B------:R-:W4:Y:S02]  /*d4ee0*/  LDL.LU R27, [R1+0x784] ;  /* 0x00078400011b7983 */ /* 0x000f240000300800 */
[----:B------:R-:W-:Y:S02]  /*d4ef0*/  PRMT R22, R44, 0x3340, R0 ;  /* 0x000033402c167816 */ /* 0x000fe40000000000 */
[----:B0-----:R-:W-:-:S04]  /*d4f00*/  LOP3.LUT R18, R25, 0xffff, RZ, 0xc0, !PT ;  /* 0x0000ffff19127812 */ /* 0x001fc800078ec0ff */
[----:B------:R-:W-:-:S04]  /*d4f10*/  PRMT R25, R17, 0x3340, R18 ;  /* 0x0000334011197816 */ /* 0x000fc80000000012 */
[----:B------:R-:W-:Y:S02]  /*d4f20*/  PRMT R22, R25, 0x5410, R22 ;  /* 0x0000541019167816 */ /* 0x000fe40000000016 */
[----:B------:R-:W4:Y:S01]  /*d4f30*/  LDL.LU R25, [R1+0x2d0] ;  /* 0x0002d00001197983 */ /* 0x000f220000300800 */
        /* <DEDUP_REMOVED lines=8> */
[----:B------:R-:W-:Y:S01]  /*d4fc0*/  IMAD.X R47, R21, 0x1, R8, P1 ;  /* 0x00000001152f7824 */ /* 0x000fe200008e0608 */
[----:B------:R-:W-:-:S02]  /*d4fd0*/  PRMT R19, R17, 0x3340, R18 ;  /* 0x0000334011137816 */ /* 0x000fc40000000012 */
[----:B------:R-:W-:Y:S02]  /*d4fe0*/  PRMT R22, R22, 0x3340, R0 ;  /* 0x0000334016167816 */ /* 0x000fe40000000000 */
[----:B------:R-:W-:Y:S01]  /*d4ff0*/  STL.64 [R1+0x8a8], R46 ;  /* 0x0008a82e01007387 */ /* 0x000fe20000100a00 */
[----:B------:R-:W-:-:S03]  /*d5000*/  LOP3.LUT R17, R61, 0xffff, RZ, 0xc0, !PT ;  /* 0x0000ffff3d117812 */ /* 0x000fc600078ec0ff */
[----:B------:R0:W-:Y:S04]  /*d5010*/  STL [R1+0x264], R22 ;  /* 0x0002641601007387 */ /* 0x0001e80000100800 */
[----:B------:R3:W-:Y:S04]  /*d5020*/  STL [R1+0x4e0], R19 ;  /* 0x0004e01301007387 */ /* 0x0007e80000100800 */
[----:B------:R-:W4:Y:S01]  /*d5030*/  LDL.LU R61, [R1+0x573c] ;  /* 0x00573c00013d7983 */ /* 0x000f220000300800 */
[----:B0-----:R-:W-:Y:S02]  /*d5040*/  PRMT R22, R17, 0x3340, R0 ;  /* 0x0000334011167816 */ /* 0x001fe40000000000 */
[----:B------:R-:W-:-:S05]  /*d5050*/  IADD3 R46, P1, R20, R9, RZ ;  /* 0x00000009142e7210 */ /* 0x000fca0007f3e0ff */
[----:B------:R-:W-:Y:S01]  /*d5060*/  IMAD.X R47, R21, 0x1, R10, P1 ;  /* 0x00000001152f7824 */ /* 0x000fe200008e060a */
[----:B--2---:R-:W-:Y:S02]  /*d5070*/  LOP3.LUT R18, R26, 0xffff, RZ, 0xc0, !PT ;  /* 0x0000ffff1a127812 */ /* 0x004fe400078ec0ff */
[----:B---3--:R-:W-:-:S04]  /*d5080*/  LOP3.LUT R19, R24, 0xffff, RZ, 0xc0, !PT ;  /* 0x0000ffff18137812 */ /* 0x008fc800078ec0ff */
[----:B------:R-:W-:-:S04]  /*d5090*/  PRMT R24, R18, 0x3340, R19 ;  /* 0x0000334012187816 */ /* 0x000fc80000000013 */
[----:B------:R-:W-:-:S05]  /*d50a0*/  PRMT R22, R24, 0x5410, R22 ;  /* 0x0000541018167816 */ /* 0x000fca0000000016 */
[----:B------:R0:W-:Y:S04]  /*d50b0*/  STL [R1+0x1aac], R22 ;  /* 0x001aac1601007387 */ /* 0x0001e80000100800 */
[----:B------:R-:W2:Y:S04]  /*d50c0*/  LDL.LU R58, [R1+0x4f44] ;  /* 0x004f4400013a7983 */ /* 0x000ea80000300800 */
[----:B------:R-:W3:Y:S04]  /*d50d0*/  LDL.LU R26, [R1+0x1cec] ;  /* 0x001cec00011a7983 */ /* 0x000ee80000300800 */
[----:B------:R1:W-:Y:S04]  /*d50e0*/  STL.64 [R1+0x8d8], R46 ;  /* 0x0008d82e01007387 */ /* 0x0003e80000100a00 */
[----:B------:R-:W2:Y:S01]  /*d50f0*/  LDL.LU R24, [R1+0x2058] ;  /* 0x0020580001187983 */ /* 0x000ea20000300800 */
[----:B------:R-:W-:-:S02]  /*d5100*/  SHF.R.U32.HI R18, RZ, 0x8, R18 ;  /* 0x00000008ff127819 */ /* 0x000fc40000011612 */
[----:B0-----:R-:W-:Y:S02]  /*d5110*/  SHF.R.U32.HI R22, RZ, 0x8, R19 ;  /* 0x00000008ff167819 */ /* 0x001fe40000011613 */
[----:B------:R-:W-:Y:S02]  /*d5120*/  SHF.R.U32.HI R17, RZ, 0x8, R17 ;  /* 0x00000008ff117819 */ /* 0x000fe40000011611 */
[----:B------:R-:W-:Y:S02]  /*d5130*/  LOP3.LUT R18, R18, 0xffff, RZ, 0xc0, !PT ;  /* 0x0000ffff12127812 */ /* 0x000fe400078ec0ff */
[----:B------:R-:W-:Y:S02]  /*d5140*/  LOP3.LUT R22, R22, 0xffff, RZ, 0xc0, !PT ;  /* 0x0000ffff16167812 */ /* 0x000fe400078ec0ff */
[----:B------:R-:W-:Y:S02]  /*d5150*/  LOP3.LUT R17, R17, 0xffff, RZ, 0xc0, !PT ;  /* 0x0000ffff11117812 */ /* 0x000fe400078ec0ff */
[----:B------:R-:W-:-:S02]  /*d5160*/  PRMT R19, R18, 0x3340, R22 ;  /* 0x0000334012137816 */ /* 0x000fc40000000016 */
[----:B------:R-:W-:-:S03]  /*d5170*/  PRMT R17, R17, 0x3340, R0 ;  /* 0x0000334011117816 */ /* 0x000fc60000000000 */
[----:B------:R0:W-:Y:S01]  /*d5180*/  STL [R1+0x4dc], R19 ;  /* 0x0004dc1301007387 */ /* 0x0001e20000100800 */
[----:B----4-:R-:W-:-:S03]  /*d5190*/  LOP3.LUT R18, R27, 0xffff, RZ, 0xc0, !PT ;  /* 0x0000ffff1b127812 */ /* 0x010fc600078ec0ff */
[----:B------:R4:W-:Y:S01]  /*d51a0*/  STL [R1+0x260], R17 ;  /* 0x0002601101007387 */ /* 0x0009e20000100800 */
[----:B------:R-:W-:-:S04]  /*d51b0*/  LOP3.LUT R57, R25, 0xffff, RZ, 0xc0, !PT ;  /* 0x0000ffff19397812 */ /* 0x000fc800078ec0ff */
[----:B------:R-:W-:Y:S02]  /*d51c0*/  PRMT R22, R57, 0x3340, R0 ;  /* 0x0000334039167816 */ /* 0x000fe40000000000 */
[----:B-1----:R-:W-:-:S05]  /*d51d0*/  IADD3 R46, P1, R20, R11, RZ ;  /* 0x0000000b142e7210 */ /* 0x002fca0007f3e0ff */
[----:B------:R-:W-:Y:S01]  /*d51e0*/  IMAD.X R47, R21, 0x1, R12, P1 ;  /* 0x00000001152f7824 */ /* 0x000fe200008e060c */
[----:B0-----:R-:W-:Y:S02]  /*d51f0*/  LOP3.LUT R19, R61, 0xffff, RZ, 0xc0, !PT ;  /* 0x0000ffff3d137812 */ /* 0x001fe400078ec0ff */
[----:B------:R-:W3:Y:S04]  /*d5200*/  LDL.LU R61, [R1+0x5738] ;  /* 0x00573800013d7983 */ /* 0x000ee80000300800 */
[----:B----4-:R-:W4:Y:S01]  /*d5210*/  LDL.LU R17, [R1+0x4f54] ;  /* 0x004f540001117983 */ /* 0x010f220000300800 */
[----:B------:R-:W-:-:S03]  /*d5220*/  PRMT R45, R18, 0x3340, R19 ;  /* 0x00003340122d7816 */ /* 0x000fc60000000013 */
[----:B------:R-:W4:Y:S04]  /*d5230*/  LDL.LU R27, [R1+0x1d18] ;  /* 0x001d1800011b7983 */ /* 0x000f280000300800 */
[----:B------:R-:W4:Y:S01]  /*d5240*/  LDL.LU R25, [R1+0x204c] ;  /* 0x00204c0001197983 */ /* 0x000f220000300800 */
[----:B------:R-:W-:Y:S02]  /*d5250*/  PRMT R22, R45, 0x5410, R22 ;  /* 0x000054102d167816 */ /* 0x000fe40000000016 */
[----:B------:R-:W-:Y:S01]  /*d5260*/  SHF.R.U32.HI R18, RZ, 0x8, R18 ;  /* 0x00000008ff127819 */ /* 0x000fe20000011612 */
[----:B------:R-:W-:Y:S01]  /*d5270*/  STL [R1+0x56d8], R57 ;  /* 0x0056d83901007387 */ /* 0x000fe20000100800 */
[----:B------:R-:W-:-:S03]  /*d5280*/  SHF.R.U32.HI R19, RZ, 0x8, R19 ;  /* 0x00000008ff137819 */ /* 0x000fc60000011613 */
        /* <DEDUP_REMOVED lines=9> */
[----:B------:R0:W-:Y:S04]  /*d5320*/  STL [R1+0x25c], R22 ;  /* 0x00025c1601007387 */ /* 0x0001e80000100800 */
[----:B------:R-:W4:Y:S01]  /*d5330*/  LDL.LU R19, [R1+0x4edc] ;  /* 0x004edc0001137983 */ /* 0x000f220000300800 */
[----:B--2---:R-:W-:-:S03]  /*d5340*/  LOP3.LUT R44, R24, 0xffff, RZ, 0xc0, !PT ;  /* 0x0000ffff182c7812 */ /* 0x004fc600078ec0ff */
[----:B------:R-:W2:Y:S01]  /*d5350*/  LDL.LU R24, [R1+0x1c88] ;  /* 0x001c880001187983 */ /* 0x000ea20000300800 */
[----:B------:R-:W-:Y:S02]  /*d5360*/  LOP3.LUT R18, R58, 0xffff, RZ, 0xc0, !PT ;  /* 0x0000ffff3a127812 */ /* 0x000fe400078ec0ff */
[----:B---3--:R-:W-:Y:S01]  /*d5370*/  LOP3.LUT R26, R26, 0xffff, RZ, 0xc0, !PT ;  /* 0x0000ffff1a1a7812 */ /* 0x008fe200078ec0ff */
[----:B------:R-:W3:Y:S01]  /*d5380*/  LDL.LU R58, [R1+0x1e78] ;  /* 0x001e7800013a7983 */ /* 0x000ee20000300800 */
[----:B------:R-:W-:Y:S02]  /*d5390*/  PRMT R45, R18, 0x3340, R44 ;  /* 0x00003340122d7816 */ /* 0x000fe4000000002c */
[----:B0-----:R-:W-:-:S04]  /*d53a0*/  PRMT R22, R26, 0x3340, R0 ;  /* 0x000033401a167816 */ /* 0x001fc80000000000 */
        /* <DEDUP_REMOVED lines=11> */
[----:B------:R0:W-:Y:S02]  /*d5460*/  STL [R1+0x4d0], R22 ;  /* 0x0004d01601007387 */ /* 0x0001e40000100800 */
[----:B------:R-:W-:Y:S01]  /*d5470*/  IMAD.X R45, R21, 0x1, R16, P1 ;  /* 0x00000001152d7824 */ /* 0x000fe200008e0610 */
[----:B------:R-:W-:-:S04]  /*d5480*/  SHF.R.U32.HI R21, RZ, 0x8, R26 ;  /* 0x00000008ff157819 */ /* 0x000fc8000001161a */
[----:B------:R-:W-:-:S04]  /*d5490*/  LOP3.LUT R21, R21, 0xffff, RZ, 0xc0, !PT ;  /* 0x0000ffff15157812 */ /* 0x000fc800078ec0ff */
[--C-:B------:R-:W-:Y:S02]  /*d54a0*/  PRMT R21, R21, 0x3340, R0.reuse ;  /* 0x0000334015157816 */ /* 0x100fe40000000000 */
[----:B----4-:R-:W-:Y:S02]  /*d54b0*/  LOP3.LUT R18, R17, 0xffff, RZ, 0xc0, !PT ;  /* 0x0000ffff11127812 */ /* 0x010fe400078ec0ff */
[----:B------:R-:W-:Y:S02]  /*d54c0*/  LOP3.LUT R17, R27, 0xffff, RZ, 0xc0, !PT ;  /* 0x0000ffff1b117812 */ /* 0x000fe400078ec0ff */
[----:B------:R-:W-:Y:S02]  /*d54d0*/  LOP3.LUT R25, R25, 0xffff, RZ, 0xc0, !PT ;  /* 0x0000ffff19197812 */ /* 0x000fe400078ec0ff */
[----:B0-----:R-:W-:Y:S02]  /*d54e0*/  PRMT R22, R17, 0x3340, R0 ;  /* 0x0000334011167816 */ /* 0x001fe40000000000 */
[----:B------:R-:W-:-:S04]  /*d54f0*/  PRMT R27, R18, 0x3340, R25 ;  /* 0x00003340121b7816 */ /* 0x000fc80000000019 */
[----:B------:R-:W-:Y:S02]  /*d5500*/  PRMT R22, R27, 0x5410, R22 ;  /* 0x000054101b167816 */ /* 0x000fe40000000016 */
[----:B------:R-:W-:-:S03]  /*d5510*/  SHF.R.U32.HI R18, RZ, 0x8, R18 ;  /* 0x00000008ff127819 */ /* 0x000fc60000011612 */
[----:B------:R0:W-:Y:S04]  /*d5520*/  STL [R1+0x1a78], R22 ;  /* 0x001a781601007387 */ /* 0x0001e80000100800 */
[----:B------:R1:W-:Y:S04]  /*d5530*/  STL.64 [R1+0x8c8], R44 ;  /* 0x0008c82c01007387 */ /* 0x0003e80000100a00 */
[----:B------:R-:W4:Y:S01]  /*d5540*/  LDL.LU R26, [R1+0x187c] ;  /* 0x00187c00011a7983 */ /* 0x000f220000300800 */
[----:B0-----:R-:W-:-:S04]  /*d5550*/  SHF.R.U32.HI R22, RZ, 0x8, R25 ;  /* 0x00000008ff167819 */ /* 0x001fc80000011619 */
[----:B------:R-:W-:Y:S02]  /*d5560*/  LOP3.LUT R22, R22, 0xffff, RZ, 0xc0, !PT ;  /* 0x0000ffff16167812 */ /* 0x000fe400078ec0ff */
[----:B-1----:R-:W-:Y:S02]  /*d5570*/  LOP3.LUT R44, R18, 0xffff, RZ, 0xc0, !PT ;  /* 0x0000ffff122c7812 */ /* 0x002fe400078ec0ff */
[----:B------:R-:W4:Y:S04]  /*d5580*/  LDL.LU R18, [R1+0x39c] ;  /* 0x00039c0001127983 */ /* 0x000f280000300800 */
[----:B------:R-:W4:Y:S04]  /*d5590*/  LDL.LU R27, [R1+0x74c] ;  /* 0x00074c00011b7983 */ /* 0x000f280000300800 */
[----:B------:R0:W-:Y:S01]  /*d55a0*/  STL [R1+0x258], R21 ;  /* 0x0002581501007387 */ /* 0x0001e20000100800 */
[----:B------:R-:W-:-:S03]  /*d55b0*/  LOP3.LUT R45, R19, 0xffff, RZ, 0xc0, !PT ;  /* 0x0000ffff132d7812 */ /* 0x000fc600078ec0ff */
[----:B------:R-:W4:Y:S01]  /*d55c0*/  LDL.LU R25, [R1+0x4ef4] ;  /* 0x004ef40001197983 */ /* 0x000f220000300800 */
[----:B0-----:R-:W-:-:S05]  /*d55d0*/  PRMT R21, R44, 0x3340, R22 ;  /* 0x000033402c157816 */ /* 0x001fca0000000016 */
[----:B------:R0:W-:Y:S01]  /*d55e0*/  STL [R1+0x4cc], R21 ;  /* 0x0004cc1501007387 */ /* 0x0001e20000100800 */
[----:B--2---:R-:W-:-:S03]  /*d55f0*/  LOP3.LUT R19, R24, 0xffff, RZ, 0xc0, !PT ;  /* 0x0000ffff18137812 */ /* 0x004fc600078ec0ff */
[----:B------:R-:W2:Y:S01]  /*d5600*/  LDL.LU R24, [R1+0x1e8c] ;  /* 0x001e8c0001187983 */ /* 0x000ea20000300800 */
[----:B---3--:R-:W-:Y:S02]  /*d5610*/  LOP3.LUT R44, R58, 0xffff, RZ, 0xc0, !PT ;  /* 0x0000ffff3a2c7812 */ /* 0x008fe400078ec0ff */
[----:B0-----:R-:W-:Y:S02]  /*d5620*/  PRMT R21, R19, 0x3340, R0 ;  /* 0x0000334013157816 */ /* 0x001fe40000000000 */
[----:B------:R-:W-:-:S04]  /*d5630*/  PRMT R22, R45, 0x3340, R44 ;  /* 0x000033402d167816 */ /* 0x000fc8000000002c */
[----:B------:R-:W-:Y:S02]  /*d5640*/  PRMT R46, R22, 0x5410, R21 ;  /* 0x00005410162e7816 */ /* 0x000fe40000000015 */
[----:B------:R-:W-:Y:S02]  /*d5650*/  SHF.R.U32.HI R22, RZ, 0x8, R45 ;  /* 0x00000008ff167819 */ /* 0x000fe4000001162d */
[----:B------:R-:W-:Y:S02]  /*d5660*/  SHF.R.U32.HI R21, RZ, 0x8, R44 ;  /* 0x00000008ff157819 */ /* 0x000fe4000001162c */
[----:B------:R-:W-:Y:S02]  /*d5670*/  LOP3.LUT R22, R22, 0xffff, RZ, 0xc0, !PT ;  /* 0x0000ffff16167812 */ /* 0x000fe400078ec0ff */
[----:B------:R-:W-:Y:S01]  /*d5680*/  LOP3.LUT R21, R21, 0xffff, RZ, 0xc0, !PT ;  /* 0x0000ffff15157812 */ /* 0x000fe200078ec0ff */
[----:B------:R-:W-:Y:S01]  /*d5690*/  VIADD R20, R20, UR6 ;  /* 0x0000000614147c36 */ /* 0x000fe20008000000 */
[----:B------:R-:W-:Y:S01]  /*d56a0*/  STL [R1+0x1a6c], R46 ;  /* 0x001a6c2e01007387 */ /* 0x000fe20000100800 */
[----:B------:R-:W-:Y:S01]  /*d56b0*/  SHF.R.U32.HI R17, RZ, 0x8, R17 ;  /* 0x00000008ff117819 */ /* 0x000fe20000011611 */
[----:B------:R-:W-:Y:S01]  /*d56c0*/  ULDC UR6, c[0x0][0x248] ;  /* 0x0000920000067ab9 */ /* 0x000fe20000000800 */
[----:B------:R-:W-:-:S02]  /*d56d0*/  PRMT R22, R22, 0x3340, R21 ;  /* 0x0000334016167816 */ /* 0x000fc40000000015 */
[----:B------:R-:W-:Y:S02]  /*d56e0*/  SHF.R.S32.HI R21, RZ, 0x1f, R20 ;  /* 0x0000001fff157819 */ /* 0x000fe40000011414 */
[----:B------:R-:W-:Y:S01]  /*d56f0*/  IADD3 R44, P1, R20, R0, RZ ;  /* 0x00000000142c7210 */ /* 0x000fe20007f3e0ff */
[----:B------:R0:W-:Y:S04]  /*d5700*/  STL [R1+0x4c4], R22 ;  /* 0x0004c41601007387 */ /* 0x0001e80000100800 */
[----:B------:R-:W-:Y:S01]  /*d5710*/  IMAD.X R45, R21, 0x1, R2, P1 ;  /* 0x00000001152d7824 */ /* 0x000fe200008e0602 */
[----:B0-----:R-:W-:-:S04]  /*d5720*/  SHF.R.U32.HI R22, RZ, 0x8, R19 ;  /* 0x00000008ff167819 */ /* 0x001fc80000011613 */
[----:B------:R0:W-:Y:S01]  /*d5730*/  STL.64 [R1+0x898], R44 ;  /* 0x0008982c01007387 */ /* 0x0001e20000100a00 */
[----:B------:R-:W-:Y:S02]  /*d5740*/  LOP3.LUT R22, R22, 0xffff, RZ, 0xc0, !PT ;  /* 0x0000ffff16167812 */ /* 0x000fe400078ec0ff */
[----:B------:R-:W-:Y:S02]  /*d5750*/  LOP3.LUT R17, R17, 0xffff, RZ, 0xc0, !PT ;  /* 0x0000ffff11117812 */ /* 0x000fe400078ec0ff */
[--C-:B0-----:R-:W-:Y:S02]  /*d5760*/  PRMT R44, R22, 0x3340, R0.reuse ;  /* 0x00003340162c7816 */ /* 0x101fe40000000000 */
[----:B------:R-:W-:-:S03]  /*d5770*/  PRMT R22, R17, 0x3340, R0 ;  /* 0x0000334011167816 */ /* 0x000fc60000000000 */
[----:B------:R0:W-:Y:S04]  /*d5780*/  STL [R1+0x254], R44 ;  /* 0x0002542c01007387 */ /* 0x0001e80000100800 */
[----:B------:R-:W3:Y:S04]  /*d5790*/  LDL.LU R17, [R1+0x188c] ;  /* 0x00188c0001117983 */ /* 0x000ee80000300800 */
[----:B------:R1:W-:Y:S04]  /*d57a0*/  STL [R1+0x250], R22 ;  /* 0x0002501601007387 */ /* 0x0003e80000100800 */
[----:B------:R-:W3:Y:S01]  /*d57b0*/  LDL.LU R58, [R1+0x460] ;  /* 0x00046000013a7983 */ /* 0x000ee20000300800 */
[----:B------:R-:W-:-:S02]  /*d57c0*/  LOP3.LUT R61, R61, 0xffff, RZ, 0xc0, !PT ;  /* 0x0000ffff3d3d7812 */ /* 0x000fc400078ec0ff */
[----:B------:R-:W-:-:S05]  /*d57d0*/  IADD3 R46, P1, R20, R3, RZ ;  /* 0x00000003142e7210 */ /* 0x000fca0007f3e0ff */
[----:B------:R-:W-:Y:S01]  /*d57e0*/  IMAD.X R47, R21, 0x1, R4, P1 ;  /* 0x00000001152f7824 */ /* 0x000fe200008e0604 */
[----:B----4-:R-:W-:Y:S02]  /*d57f0*/  LOP3.LUT R19, R26, 0xffff, RZ, 0xc0, !PT ;  /* 0x0000ffff1a137812 */ /* 0x010fe400078ec0ff */
[----:B------:R-:W4:Y:S01]  /*d5800*/  LDL.LU R26, [R1+0x774] ;  /* 0x00077400011a7983 */ /* 0x000f220000300800 */
[----:B------:R-:W-:Y:S02]  /*d5810*/  LOP3.LUT R18, R18, 0xffff, RZ, 0xc0, !PT ;  /* 0x0000ffff12127812 */ /* 0x000fe400078ec0ff */
[----:B0-----:R-:W-:Y:S02]  /*d5820*/  LOP3.LUT R44, R27, 0xffff, RZ, 0xc0, !PT ;  /* 0x0000ffff1b2c7812 */ /* 0x001fe400078ec0ff */
[----:B-1----:R-:W-:Y:S02]  /*d5830*/  PRMT R22, R18, 0x3340, R0 ;  /* 0x0000334012167816 */ /* 0x002fe40000000000 */
[----:B------:R-:W-:-:S04]  /*d5840*/  PRMT R27, R19, 0x3340, R44 ;  /* 0x00003340131b7816 */ /* 0x000fc8000000002c */
[----:B------:R-:W-:Y:S02]  /*d5850*/  PRMT R27, R27, 0x5410, R22 ;  /* 0x000054101b1b7816 */ /* 0x000fe40000000016 */
[----:B------:R-:W-:Y:S01]  /*d5860*/  LOP3.LUT R25, R25, 0xffff, RZ, 0xc0, !PT ;  /* 0x0000ffff19197812 */ /* 0x000fe200078ec0ff */
[----:B------:R-:W-:Y:S01]  /*d5870*/  STL [R1+0x56dc], R61 ;  /* 0x0056dc3d01007387 */ /* 0x000fe20000100800 */
[----:B------:R-:W-:-:S03]  /*d5880*/  PRMT R22, R61, 0x3340, R0 ;  /* 0x000033403d167816 */ /* 0x000fc60000000000 */
[----:B------:R0:W-:Y:S01]  /*d5890*/  STL [R1+0x1a5c], R27 ;  /* 0x001a5c1b01007387 */ /* 0x0001e20000100800 */
[----:B------:R-:W-:Y:S02]  /*d58a0*/  SHF.R.U32.HI R45, RZ, 0x8, R25 ;  /* 0x00000008ff2d7819 */ /* 0x000fe40000011619 */
[----:B--2---:R-:W-:-:S04]  /*d58b0*/  LOP3.LUT R24, R24, 0xffff, RZ, 0xc0, !PT ;  /* 0x0000ffff18187812 */ /* 0x004fc800078ec0ff */
[----:B0-----:R-:W-:-:S04]  /*d58c0*/  PRMT R27, R25, 0x3340, R24 ;  /* 0x00003340191b7816 */ /* 0x001fc80000000018 */
[----:B------:R-:W-:-:S05]  /*d58d0*/  PRMT R22, R27, 0x5410, R22 ;  /* 0x000054101b167816 */ /* 0x000fca0000000016 */
[----:B------:R0:W-:Y:S04]  /*d58e0*/  STL [R1+0x1a68], R22 ;  /* 0x001a681601007387 */ /* 0x0001e80000100800 */
[----:B------:R-:W2:Y:S04]  /*d58f0*/  LDL.LU R27, [R1+0x184c] ;  /* 0x00184c00011b7983 */ /* 0x000ea80000300800 */
[----:B------:R1:W-:Y:S01]  /*d5900*/  STL.64 [R1+0x8c0], R46 ;  /* 0x0008c02e01007387 */ /* 0x0003e20000100a00 */
[----:B0-----:R-:W-:-:S03]  /*d5910*/  SHF.R.U32.HI R22, RZ, 0x8, R24 ;  /* 0x00000008ff167819 */ /* 0x001fc60000011618 */
[----:B------:R-:W2:Y:S04]  /*d5920*/  LDL.LU R24, [R1+0x2ec] ;  /* 0x0002ec0001187983 */ /* 0x000ea80000300800 */
[----:B------:R-:W2:Y:S01]  /*d5930*/  LDL.LU R25, [R1+0x738] ;  /* 0x0007380001197983 */ /* 0x000ea20000300800 */
[----:B------:R-:W-:Y:S02]  /*d5940*/  SHF.R.U32.HI R19, RZ, 0x8, R19 ;  /* 0x00000008ff137819 */ /* 0x000fe40000011613 */
[----:B------:R-:W-:Y:S02]  /*d5950*/  SHF.R.U32.HI R44, RZ, 0x8, R44 ;  /* 0x00000008ff2c7819 */ /* 0x000fe4000001162c */
[----:B------:R-:W-:Y:S02]  /*d5960*/  LOP3.LUT R45, R45, 0xffff, RZ, 0xc0, !PT ;  /* 0x0000ffff2d2d7812 */ /* 0x000fe400078ec0ff */
[----:B------:R-:W-:-:S02]  /*d5970*/  LOP3.LUT R22, R22, 0xffff, RZ, 0xc0, !PT ;  /* 0x0000ffff16167812 */ /* 0x000fc400078ec0ff */
[----:B------:R-:W-:Y:S02]  /*d5980*/  LOP3.LUT R19, R19, 0xffff, RZ, 0xc0, !PT ;  /* 0x0000ffff13137812 */ /* 0x000fe400078ec0ff */
[----:B------:R-:W-:Y:S02]  /*d5990*/  LOP3.LUT R44, R44, 0xffff, RZ, 0xc0, !PT ;  /* 0x0000ffff2c2c7812 */ /* 0x000fe400078ec0ff */
[----:B------:R-:W-:Y:S02]  /*d59a0*/  PRMT R50, R45, 0x3340, R22 ;  /* 0x000033402d327816 */ /* 0x000fe40000000016 */
[----:B------:R-:W-:-:S03]  /*d59b0*/  PRMT R19, R19, 0x3340, R44 ;  /* 0x0000334013137816 */ /* 0x000fc6000000002c */
[----:B------:R-:W-:Y:S04]  /*d59c0*/  STL [R1+0x5550], R50 ;  /* 0x0055503201007387 */ /* 0x000fe80000100800 */
[----:B------:R0:W-:Y:S01]  /*d59d0*/  STL [R1+0x4c0], R19 ;  /* 0x0004c01301007387 */ /* 0x0001e20000100800 */
[----:B-1----:R-:W-:Y:S02]  /*d59e0*/  IADD3 R46, P1, R20, R5, RZ ;  /* 0x00000005142e7210 */ /* 0x002fe40007f3e0ff */
[----:B---3--:R-:W-:Y:S02]  /*d59f0*/  LOP3.LUT R17, R17, 0xffff, RZ, 0xc0, !PT ;  /* 0x0000ffff11117812 */ /* 0x008fe400078ec0ff */
[----:B------:R-:W-:-:S04]  /*d5a00*/  LOP3.LUT R45, R58, 0xffff, RZ, 0xc0, !PT ;  /* 0x0000ffff3a2d7812 */ /* 0x000fc800078ec0ff */
[----:B------:R-:W-:Y:S01]  /*d5a10*/  PRMT R22, R45, 0x3340, R0 ;  /* 0x000033402d167816 */ /* 0x000fe20000000000 */
[----:B------:R-:W-:Y:S01]  /*d5a20*/  IMAD.X R47, R21, 0x1, R6, P1 ;  /* 0x00000001152f7824 */ /* 0x000fe200008e0606 */
[----:B----4-:R-:W-:-:S04]  /*d5a30*/  LOP3.LUT R26, R26, 0xffff, RZ, 0xc0, !PT ;  /* 0x0000ffff1a1a7812 */ /* 0x010fc800078ec0ff */
[----:B0-----:R-:W-:-:S04]  /*d5a40*/  PRMT R19, R17, 0x3340, R26 ;  /* 0x0000334011137816 */ /* 0x001fc8000000001a */
[----:B------:R-:W-:Y:S02]  /*d5a50*/  PRMT R19, R19, 0x5410, R22 ;  /* 0x0000541013137816 */ /* 0x000fe40000000016 */
[----:B------:R-:W-:Y:S02]  /*d5a60*/  SHF.R.U32.HI R22, RZ, 0x8, R18 ;  /* 0x00000008ff167819 */ /* 0x000fe40000011612 */
[----:B------:R-:W-:Y:S02]  /*d5a70*/  SHF.R.U32.HI R17, RZ, 0x8, R17 ;  /* 0x00000008ff117819 */ /* 0x000fe40000011611 */
[----:B------:R-:W-:Y:S02]  /*d5a80*/  SHF.R.U32.HI R26, RZ, 0x8, R26 ;  /* 0x00000008ff1a7819 */ /* 0x000fe4000001161a */
[----:B------:R-:W-:Y:S01]  /*d5a90*/  LOP3.LUT R22, R22, 0xffff, RZ, 0xc0, !PT ;  /* 0x0000ffff16167812 */ /* 0x000fe200078ec0ff */
[----:B------:R0:W-:Y:S01]  /*d5aa0*/  STL [R1+0x1a58], R19 ;  /* 0x001a581301007387 */ /* 0x0001e20000100800 */
[----:B------:R-:W-:-:S02]  /*d5ab0*/  LOP3.LUT R17, R17, 0xffff, RZ, 0xc0, !PT ;  /* 0x0000ffff11117812 */ /* 0x000fc400078ec0ff */
[----:B------:R-:W-:Y:S01]  /*d5ac0*/  LOP3.LUT R26, R26, 0xffff, RZ, 0xc0, !PT ;  /* 0x0000ffff1a1a7812 */ /* 0x000fe200078ec0ff */
[----:B------:R-:W3:Y:S01]  /*d5ad0*/  LDL.LU R18, [R1+0x1868] ;  /* 0x0018680001127983 */ /* 0x000ee20000300800 */
[----:B------:R-:W-:-:S03]  /*d5ae0*/  PRMT R44, R22, 0x3340, R0 ;  /* 0x00003340162c7816 */ /* 0x000fc60000000000 */
[----:B------:R1:W-:Y:S01]  /*d5af0*/  STL.64 [R1+0x8b8], R46 ;  /* 0x0008b82e01007387 */ /* 0x0003e20000100a00 */
[----:B------:R-:W-:-:S03]  /*d5b00*/  PRMT R22, R17, 0x3340, R26 ;  /* 0x0000334011167816 */ /* 0x000fc6000000001a */
[----:B0-----:R-:W4:Y:S04]  /*d5b10*/  LDL.LU R19, [R1+0x2f4] ;  /* 0x0002f40001137983 */ /* 0x001f280000300800 */
[----:B-1----:R-:W4:Y:S04]  /*d5b20*/  LDL.LU R46, [R1+0x73c] ;  /* 0x00073c00012e7983 */ /* 0x002f280000300800 */
[----:B------:R0:W-:Y:S04]  /*d5b30*/  STL [R1+0x24c], R44 ;  /* 0x00024c2c01007387 */ /* 0x0001e80000100800 */
[----:B------:R1:W-:Y:S01]  /*d5b40*/  STL [R1+0x4bc], R22 ;  /* 0x0004bc1601007387 */ /* 0x0003e20000100800 */
[----:B--2---:R-:W-:-:S02]  /*d5b50*/  LOP3.LUT R17, R27, 0xffff, RZ, 0xc0, !PT ;  /* 0x0000ffff1b117812 */ /* 0x004fc400078ec0ff */
[----:B------:R-:W-:Y:S02]  /*d5b60*/  LOP3.LUT R27, R24, 0xffff, RZ, 0xc0, !PT ;  /* 0x0000ffff181b7812 */ /* 0x000fe400078ec0ff */
[----:B0-----:R-:W-:Y:S02]  /*d5b70*/  LOP3.LUT R44, R25, 0xffff, RZ, 0xc0, !PT ;  /* 0x0000ffff192c7812 */ /* 0x001fe400078ec0ff */
[----:B-1----:R-:W-:Y:S02]  /*d5b80*/  PRMT R22, R27, 0x3340, R0 ;  /* 0x000033401b167816 */ /* 0x002fe40000000000 */
[----:B------:R-:W-:-:S04]  /*d5b90*/  PRMT R24, R17, 0x3340, R44 ;  /* 0x0000334011187816 */ /* 0x000fc8000000002c */
[----:B------:R-:W-:Y:S02]  /*d5ba0*/  PRMT R22, R24, 0x5410, R22 ;  /* 0x0000541018167816 */ /* 0x000fe40000000016 */
[----:B------:R-:W-:-:S05]  /*d5bb0*/  IADD3 R24, P1, R20, R7, RZ ;  /* 0x0000000714187210 */ /* 0x000fca0007f3e0ff */
[----:B------:R-:W-:Y:S01]  /*d5bc0*/  IMAD.X R25, R21, 0x1, R8, P1 ;  /* 0x0000000115197824 */ /* 0x000fe200008e0608 */
[----:B------:R0:W-:Y:S01]  /*d5bd0*/  STL [R1+0x1a4c], R22 ;  /* 0x001a4c1601007387 */ /* 0x0001e20000100800 */
[----:B------:R-:W-:-:S03]  /*d5be0*/  SHF.R.U32.HI R47, RZ, 0x8, R17 ;  /* 0x00000008ff2f7819 */ /* 0x000fc60000011611 */
[----:B------:R1:W-:Y:S01]  /*d5bf0*/  STL.64 [R1+0x8f8], R24 ;  /* 0x0008f81801007387 */ /* 0x0003e20000100a00 */
[----:B0-----:R-:W-:-:S03]  /*d5c00*/  SHF.R.U32.HI R22, RZ, 0x8, R44 ;  /* 0x00000008ff167819 */ /* 0x001fc6000001162c */
[----:B-1----:R-:W2:Y:S04]  /*d5c10*/  LDL.LU R24, [R1+0x4fb4] ;  /* 0x004fb40001187983 */ /* 0x002ea80000300800 */
[----:B------:R-:W2:Y:S04]  /*d5c20*/  LDL.LU R17, [R1+0x1d4c] ;  /* 0x001d4c0001117983 */ /* 0x000ea80000300800 */
[----:B------:R-:W2:Y:S01]  /*d5c30*/  LDL.LU R25, [R1+0x2098] ;  /* 0x0020980001197983 */ /* 0x000ea20000300800 */
[----:B------:R-:W-:-:S03]  /*d5c40*/  SHF.R.U32.HI R44, RZ, 0x8, R27 ;  /* 0x00000008ff2c7819 */ /* 0x000fc6000001161b */
[----:B------:R-:W2:Y:S04]  /*d5c50*/  LDL.LU R58, [R1+0x4f40] ;  /* 0x004f4000013a7983 */ /* 0x000ea80000300800 */
[----:B------:R-:W2:Y:S04]  /*d5c60*/  LDL.LU R26, [R1+0x1cdc] ;  /* 0x001cdc00011a7983 */ /* 0x000ea80000300800 */
[----:B------:R-:W2:Y:S01]  /*d5c70*/  LDL.LU R27, [R1+0x1ec8] ;  /* 0x001ec800011b7983 */ /* 0x000ea20000300800 */
[----:B------:R-:W-:Y:S02]  /*d5c80*/  LOP3.LUT R47, R47, 0xffff, RZ, 0xc0, !PT ;  /* 0x0000ffff2f2f7812 */ /* 0x000fe400078ec0ff */
[----:B------:R-:W-:-:S02]  /*d5c90*/  LOP3.LUT R22, R22, 0xffff, RZ, 0xc0, !PT ;  /* 0x0000ffff16167812 */ /* 0x000fc400078ec0ff */
[----:B------:R-:W-:Y:S02]  /*d5ca0*/  LOP3.LUT R44, R44, 0xffff, RZ, 0xc0, !PT ;  /* 0x0000ffff2c2c7812 */ /* 0x000fe400078ec0ff */
[----:B------:R-:W-:Y:S02]  /*d5cb0*/  PRMT R47, R47, 0x3340, R22 ;  /* 0x000033402f2f7816 */ /* 0x000fe40000000016 */
[----:B------:R-:W-:-:S03]  /*d5cc0*/  PRMT R22, R44, 0x3340, R0 ;  /* 0x000033402c167816 */ /* 0x000fc60000000000 */
[----:B------:R-:W-:Y:S04]  /*d5cd0*/  STL [R1+0x4b4], R47 ;  /* 0x0004b42f01007387 */ /* 0x000fe80000100800 */
[----:B------:R0:W-:Y:S01]  /*d5ce0*/  STL [R1+0x248], R22 ;  /* 0x0002481601007387 */ /* 0x0001e20000100800 */
[----:B---3--:R-:W-:Y:S02]  /*d5cf0*/  LOP3.LUT R18, R18, 0xffff, RZ, 0xc0, !PT ;  /* 0x0000ffff12127812 */ /* 0x008fe400078ec0ff */
[----:B----4-:R-:W-:-:S04]  /*d5d00*/  LOP3.LUT R19, R19, 0xffff, RZ, 0xc0, !PT ;  /* 0x0000ffff13137812 */ /* 0x010fc800078ec0ff */
[----:B0-----:R-:W-:Y:S02]  /*d5d10*/  PRMT R22, R19, 0x3340, R0 ;  /* 0x0000334013167816 */ /* 0x001fe40000000000 */
[----:B------:R-:W-:Y:S01]  /*d5d20*/  LOP3.LUT R44, R46, 0xffff, RZ, 0xc0, !PT ;  /* 0x0000ffff2e2c7812 */ /* 0x000fe200078ec0ff */
[----:B------:R0:W-:Y:S03]  /*d5d30*/  STL [R1+0x56e0], R19 ;  /* 0x0056e01301007387 */ /* 0x0001e60000100800 */
[----:B------:R-:W-:-:S04]  /*d5d40*/  PRMT R46, R18, 0x3340, R44 ;  /* 0x00003340122e7816 */ /* 0x000fc8000000002c */
[----:B0-----:R-:W-:Y:S02]  /*d5d50*/  PRMT R19, R46, 0x5410, R22 ;  /* 0x000054102e137816 */ /* 0x001fe40000000016 */
        /* <DEDUP_REMOVED lines=12> */
[----:B------:R0:W-:Y:S04]  /*d5e20*/  STL [R1+0x5558], R50 ;  /* 0x0055583201007387 */ /* 0x0001e80000100800 */
[----:B------:R1:W-:Y:S01]  /*d5e30*/  STL [R1+0x244], R22 ;  /* 0x0002441601007387 */ /* 0x0003e20000100800 */
[----:B0-----:R-:W-:-:S05]  /*d5e40*/  IADD3 R50, P1, R20, R11, RZ ;  /* 0x0000000b14327210 */ /* 0x001fca0007f3e0ff */
[----:B------:R-:W-:Y:S01]  /*d5e50*/  IMAD.X R51, R21, 0x1, R12, P1 ;  /* 0x0000000115337824 */ /* 0x000fe200008e060c */
[----:B--2---:R-:W-:Y:S02]  /*d5e60*/  LOP3.LUT R24, R24, 0xffff, RZ, 0xc0, !PT ;  /* 0x0000ffff18187812 */ /* 0x004fe400078ec0ff */
[----:B------:R-:W-:Y:S02]  /*d5e70*/  LOP3.LUT R44, R17, 0xffff, RZ, 0xc0, !PT ;  /* 0x0000ffff112c7812 */ /* 0x000fe400078ec0ff */
[----:B------:R-:W-:Y:S02]  /*d5e80*/  LOP3.LUT R25, R25, 0xffff, RZ, 0xc0, !PT ;  /* 0x0000ffff19197812 */ /* 0x000fe400078ec0ff */
[----:B-1----:R-:W-:Y:S02]  /*d5e90*/  PRMT R22, R44, 0x3340, R0 ;  /* 0x000033402c167816 */ /* 0x002fe40000000000 */
[----:B------:R-:W-:Y:S02]  /*d5ea0*/  PRMT R18, R24, 0x3340, R25 ;  /* 0x0000334018127816 */ /* 0x000fe40000000019 */
[----:B------:R-:W-:-:S02]  /*d5eb0*/  LOP3.LUT R17, R58, 0xffff, RZ, 0xc0, !PT ;  /* 0x0000ffff3a117812 */ /* 0x000fc400078ec0ff */
[----:B------:R-:W-:Y:S02]  /*d5ec0*/  LOP3.LUT R19, R26, 0xffff, RZ, 0xc0, !PT ;  /* 0x0000ffff1a137812 */ /* 0x000fe400078ec0ff */
[----:B------:R-:W-:Y:S02]  /*d5ed0*/  LOP3.LUT R26, R27, 0xffff, RZ, 0xc0, !PT ;  /* 0x0000ffff1b1a7812 */ /* 0x000fe400078ec0ff */
[----:B------:R-:W-:Y:S02]  /*d5ee0*/  PRMT R27, R18, 0x5410, R22 ;  /* 0x00005410121b7816 */ /* 0x000fe40000000016 */
[----:B------:R-:W-:Y:S02]  /*d5ef0*/  PRMT R22, R19, 0x3340, R0 ;  /* 0x0000334013167816 */ /* 0x000fe40000000000 */
[----:B------:R-:W-:Y:S01]  /*d5f00*/  PRMT R18, R17, 0x3340, R26 ;  /* 0x0000334011127816 */ /* 0x000fe2000000001a */
[----:B------:R-:W-:Y:S03]  /*d5f10*/  STL [R1+0x1a3c], R27 ;  /* 0x001a3c1b01007387 */ /* 0x000fe60000100800 */
[----:B------:R-:W-:Y:S01]  /*d5f20*/  PRMT R22, R18, 0x5410, R22 ;  /* 0x0000541012167816 */ /* 0x000fe20000000016 */
[----:B------:R-:W2:Y:S04]  /*d5f30*/  LDL.LU R48, [R1+0x4fdc] ;  /* 0x004fdc0001307983 */ /* 0x000ea80000300800 */
[----:B------:R-:W3:Y:S04]  /*d5f40*/  LDL.LU R18, [R1+0x1e68] ;  /* 0x001e680001127983 */ /* 0x000ee80000300800 */
[----:B------:R0:W-:Y:S04]  /*d5f50*/  STL [R1+0x1a38], R22 ;  /* 0x001a381601007387 */ /* 0x0001e80000100800 */
[----:B------:R-:W4:Y:S01]  /*d5f60*/  LDL.LU R46, [R1+0x20d8] ;  /* 0x0020d800012e7983 */ /* 0x000f220000300800 */
[----:B------:R-:W-:-:S02]  /*d5f70*/  SHF.R.U32.HI R17, RZ, 0x8, R17 ;  /* 0x00000008ff117819 */ /* 0x000fc40000011611 */
[----:B0-----:R-:W-:Y:S02]  /*d5f80*/  SHF.R.U32.HI R22, RZ, 0x8, R26 ;  /* 0x00000008ff167819 */ /* 0x001fe4000001161a */
[----:B------:R-:W-:Y:S02]  /*d5f90*/  LOP3.LUT R17, R17, 0xffff, RZ, 0xc0, !PT ;  /* 0x0000ffff11117812 */ /* 0x000fe400078ec0ff */
[----:B------:R-:W-:Y:S02]  /*d5fa0*/  LOP3.LUT R22, R22, 0xffff, RZ, 0xc0, !PT ;  /* 0x0000ffff16167812 */ /* 0x000fe400078ec0ff */
[----:B------:R-:W-:Y:S02]  /*d5fb0*/  SHF.R.U32.HI R24, RZ, 0x8, R24 ;  /* 0x00000008ff187819 */ /* 0x000fe40000011618 */
[----:B------:R-:W-:Y:S02]  /*d5fc0*/  SHF.R.U32.HI R25, RZ, 0x8, R25 ;  /* 0x00000008ff197819 */ /* 0x000fe40000011619 */
[----:B------:R-:W-:Y:S01]  /*d5fd0*/  PRMT R22, R17, 0x3340, R22 ;  /* 0x0000334011167816 */ /* 0x000fe20000000016 */
[----:B------:R-:W-:Y:S01]  /*d5fe0*/  STL.64 [R1+0x918], R50 ;  /* 0x0009183201007387 */ /* 0x000fe20000100a00 */
[----:B------:R-:W-:-:S02]  /*d5ff0*/  LOP3.LUT R24, R24, 0xffff, RZ, 0xc0, !PT ;  /* 0x0000ffff18187812 */ /* 0x000fc400078ec0ff */
[----:B------:R-:W-:Y:S01]  /*d6000*/  LOP3.LUT R25, R25, 0xffff, RZ, 0xc0, !PT ;  /* 0x0000ffff19197812 */ /* 0x000fe200078ec0ff */
[----:B------:R-:W4:Y:S04]  /*d6010*/  LDL.LU R26, [R1+0x189c] ;  /* 0x00189c00011a7983 */ /* 0x000f280000300800 */
[----:B------:R-:W4:Y:S04]  /*d6020*/  LDL.LU R17, [R1+0x720] ;  /* 0x0007200001117983 */ /* 0x000f280000300800 */
[----:B------:R0:W-:Y:S04]  /*d6030*/  STL [R1+0x4b0], R22 ;  /* 0x0004b01601007387 */ /* 0x0001e80000100800 */
[----:B------:R-:W4:Y:S01]  /*d6040*/  LDL.LU R58, [R1+0x78c] ;  /* 0x00078c00013a7983 */ /* 0x000f220000300800 */
[----:B0-----:R-:W-:-:S02]  /*d6050*/  PRMT R22, R24, 0x3340, R25 ;  /* 0x0000334018167816 */ /* 0x001fc40000000019 */
[----:B------:R-:W-:-:S05]  /*d6060*/  IADD3 R24, P1, R20, R13, RZ ;  /* 0x0000000d14187210 */ /* 0x000fca0007f3e0ff */
[----:B------:R-:W-:Y:S01]  /*d6070*/  IMAD.X R25, R21, 0x1, R15, P1 ;  /* 0x0000000115197824 */ /* 0x000fe200008e060f */
[----:B------:R-:W-:Y:S04]  /*d6080*/  STL [R1+0x4ac], R22 ;  /* 0x0004ac1601007387 */ /* 0x000fe80000100800 */
[----:B------:R-:W4:Y:S04]  /*d6090*/  LDL.LU R27, [R1+0x724] ;  /* 0x00072400011b7983 */ /* 0x000f280000300800 */
[----:B------:R0:W-:Y:S04]  /*d60a0*/  STL.64 [R1+0x910], R24 ;  /* 0x0009101801007387 */ /* 0x0001e80000100a00 */
[----:B0-----:R-:W4:Y:S04]  /*d60b0*/  LDL.LU R24, [R1+0x18a8] ;  /* 0x0018a80001187983 */ /* 0x001f280000300800 */
[----:B------:R-:W4:Y:S01]  /*d60c0*/  LDL.LU R25, [R1+0x1838] ;  /* 0x0018380001197983 */ /* 0x000f220000300800 */
[----:B------:R-:W-:-:S02]  /*d60d0*/  SHF.R.U32.HI R22, RZ, 0x8, R44 ;  /* 0x00000008ff167819 */ /* 0x000fc4000001162c */
[----:B------:R-:W-:Y:S02]  /*d60e0*/  IADD3 R44, P1, R20, R14, RZ ;  /* 0x0000000e142c7210 */ /* 0x000fe40007f3e0ff */
[----:B------:R-:W-:-:S03]  /*d60f0*/  LOP3.LUT R22, R22, 0xffff, RZ, 0xc0, !PT ;  /* 0x0000ffff16167812 */ /* 0x000fc600078ec0ff */
[----:B------:R-:W-:Y:S01]  /*d6100*/  IMAD.X R45, R21, 0x1, R16, P1 ;  /* 0x00000001152d7824 */ /* 0x000fe200008e0610 */
[----:B------:R-:W-:Y:S02]  /*d6110*/  SHF.R.U32.HI R21, RZ, 0x8, R19 ;  /* 0x00000008ff157819 */ /* 0x000fe40000011613 */
[----:B------:R-:W-:Y:S02]  /*d6120*/  PRMT R22, R22, 0x3340, R0 ;  /* 0x0000334016167816 */ /* 0x000fe40000000000 */
[----:B------:R-:W-:-:S04]  /*d6130*/  LOP3.LUT R21, R21, 0xffff, RZ, 0xc0, !PT ;  /* 0x0000ffff15157812 */ /* 0x000fc800078ec0ff */
[----:B------:R-:W-:Y:S01]  /*d6140*/  PRMT R19, R21, 0x3340, R0 ;  /* 0x0000334015137816 */ /* 0x000fe20000000000 */
[----:B------:R-:W-:Y:S04]  /*d6150*/  STL [R1+0x240], R22 ;  /* 0x0002401601007387 */ /* 0x000fe80000100800 */
[----:B------:R2:W-:Y:S04]  /*d6160*/  STL.64 [R1+0x940], R44 ;  /* 0x0009402c01007387 */ /* 0x0005e80000100a00 */
[----:B------:R4:W-:Y:S01]  /*d6170*/  STL [R1+0x23c], R19 ;  /* 0x00023c1301007387 */ /* 0x0009e20000100800 */
[----:B------:R-:W-:Y:S01]  /*d6180*/  VIADD R20, R20, UR6 ;  /* 0x0000000614147c36 */ /* 0x000fe20008000000 */
[----:B------:R-:W-:Y:S01]  /*d6190*/  ULDC UR6, c[0x0][0x248] ;  /* 0x0000920000067ab9 */ /* 0x000fe20000000800 */
[----:B--2---:R-:W-:-:S02]  /*d61a0*/  LOP3.LUT R44, R48, 0xffff, RZ, 0xc0, !PT ;  /* 0x0000ffff302c7812 */ /* 0x004fc400078ec0ff */
[----:B---3--:R-:W-:-:S04]  /*d61b0*/  LOP3.LUT R18, R18, 0xffff, RZ, 0xc0, !PT ;  /* 0x0000ffff12127812 */ /* 0x008fc800078ec0ff */
[----:B------:R-:W-:Y:S02]  /*d61c0*/  PRMT R21, R18, 0x3340, R0 ;  /* 0x0000334012157816 */ /* 0x000fe40000000000 */
[----:B----4-:R-:W-:-:S04]  /*d61d0*/  LOP3.LUT R19, R46, 0xffff, RZ, 0xc0, !PT ;  /* 0x0000ffff2e137812 */ /* 0x010fc800078ec0ff */
[----:B------:R-:W-:-:S04]  /*d61e0*/  PRMT R22, R44, 0x3340, R19 ;  /* 0x000033402c167816 */ /* 0x000fc80000000013 */
[----:B------:R-:W-:Y:S02]  /*d61f0*/  PRMT R45, R22, 0x5410, R21 ;  /* 0x00005410162d7816 */ /* 0x000fe40000000015 */
[----:B------:R-:W-:Y:S02]  /*d6200*/  SHF.R.U32.HI R22, RZ, 0x8, R44 ;  /* 0x00000008ff167819 */ /* 0x000fe4000001162c */
[----:B------:R-:W-:Y:S02]  /*d6210*/  SHF.R.U32.HI R21, RZ, 0x8, R19 ;  /* 0x00000008ff157819 */ /* 0x000fe40000011613 */
[----:B------:R-:W-:Y:S02]  /*d6220*/  LOP3.LUT R22, R22, 0xffff, RZ, 0xc0, !PT ;  /* 0x0000ffff16167812 */ /* 0x000fe400078ec0ff */
[----:B------:R-:W-:-:S04]  /*d6230*/  LOP3.LUT R21, R21, 0xffff, RZ, 0xc0, !PT ;  /* 0x0000ffff15157812 */ /* 0x000fc800078ec0ff */
[----:B------:R-:W-:Y:S01]  /*d6240*/  PRMT R19, R22, 0x3340, R21 ;  /* 0x0000334016137816 */ /* 0x000fe20000000015 */
[----:B------:R-:W-:Y:S01]  /*d6250*/  STL [R1+0x1a2c], R45 ;  /* 0x001a2c2d01007387 */ /* 0x000fe20000100800 */
[----:B------:R-:W-:Y:S02]  /*d6260*/  SHF.R.U32.HI R18, RZ, 0x8, R18 ;  /* 0x00000008ff127819 */ /* 0x000fe40000011612 */
[----:B------:R-:W-:Y:S01]  /*d6270*/  LOP3.LUT R26, R26, 0xffff, RZ, 0xc0, !PT ;  /* 0x0000ffff1a1a7812 */ /* 0x000fe200078ec0ff */
[----:B------:R0:W-:Y:S01]  /*d6280*/  STL [R1+0x4a8], R19 ;  /* 0x0004a81301007387 */ /* 0x0001e20000100800 */
[----:B------:R-:W-:Y:S02]  /*d6290*/  LOP3.LUT R18, R18, 0xffff, RZ, 0xc0, !PT ;  /* 0x0000ffff12127812 */ /* 0x000fe400078ec0ff */
[----:B------:R-:W-:Y:S02]  /*d62a0*/  LOP3.LUT R44, R58, 0xffff, RZ, 0xc0, !PT ;  /* 0x0000ffff3a2c7812 */ /* 0x000fe400078ec0ff */
[----:B0-----:R-:W-:-:S02]  /*d62b0*/  LOP3.LUT R19, R17, 0xffff, RZ, 0xc0, !PT ;  /* 0x0000ffff11137812 */ /* 0x001fc400078ec0ff */
[----:B------:R-:W-:Y:S02]  /*d62c0*/  PRMT R22, R26, 0x3340, R44 ;  /* 0x000033401a167816 */ /* 0x000fe4000000002c */
[--C-:B------:R-:W-:Y:S02]  /*d62d0*/  PRMT R21, R19, 0x3340, R0.reuse ;  /* 0x0000334013157816 */ /* 0x100fe40000000000 */
[----:B------:R-:W-:Y:S02]  /*d62e0*/  PRMT R18, R18, 0x3340, R0 ;  /* 0x0000334012127816 */ /* 0x000fe40000000000 */
[----:B------:R-:W-:-:S03]  /*d62f0*/  PRMT R17, R22, 0x5410, R21 ;  /* 0x0000541016117816 */ /* 0x000fc60000000015 */
[----:B------:R0:W-:Y:S04]  /*d6300*/  STL [R1+0x238], R18 ;  /* 0x0002381201007387 */ /* 0x0001e80000100800 */
[----:B------:R1:W-:Y:S01]  /*d6310*/  STL [R1+0x1a28], R17 ;  /* 0x001a281101007387 */ /* 0x0003e20000100800 */
[----:B------:R-:W-:-:S03]  /*d6320*/  LOP3.LUT R27, R27, 0xffff, RZ, 0xc0, !PT ;  /* 0x0000ffff1b1b7812 */ /* 0x000fc600078ec0ff */
[----:B0-----:R-:W2:Y:S04]  /*d6330*/  LDL.LU R18, [R1+0x1888] ;  /* 0x0018880001127983 */ /* 0x001ea80000300800 */
[----:B-1----:R-:W3:Y:S01]  /*d6340*/  LDL.LU R17, [R1+0x320] ;  /* 0x0003200001117983 */ /* 0x002ee20000300800 */
[----:B------:R-:W-:-:S03]  /*d6350*/  PRMT R21, R27, 0x3340, R0 ;  /* 0x000033401b157816 */ /* 0x000fc60000000000 */
[----:B------:R-:W4:Y:S01]  /*d6360*/  LDL.LU R58, [R1+0x770] ;  /* 0x00077000013a7983 */ /* 0x000f220000300800 */
[----:B------:R-:W-:Y:S02]  /*d6370*/  LOP3.LUT R24, R24, 0xffff, RZ, 0xc0, !PT ;  /* 0x0000ffff18187812 */ /* 0x000fe400078ec0ff */
[----:B------:R-:W-:-:S04]  /*d6380*/  LOP3.LUT R25, R25, 0xffff, RZ, 0xc0, !PT ;  /* 0x0000ffff19197812 */ /* 0x000fc800078ec0ff */
[----:B------:R-:W-:-:S04]  /*d6390*/  PRMT R22, R24, 0x3340, R25 ;  /* 0x0000334018167816 */ /* 0x000fc80000000019 */
[----:B------:R-:W-:Y:S02]  /*d63a0*/  PRMT R22, R22, 0x5410, R21 ;  /* 0x0000541016167816 */ /* 0x000fe40000000015 */
[----:B------:R-:W-:-:S03]  /*d63b0*/  SHF.R.U32.HI R26, RZ, 0x8, R26 ;  /* 0x00000008ff1a7819 */ /* 0x000fc6000001161a */
[----:B------:R0:W-:Y:S01]  /*d63c0*/  STL [R1+0x1a1c], R22 ;  /* 0x001a1c1601007387 */ /* 0x0001e20000100800 */
[----:B------:R-:W-:Y:S02]  /*d63d0*/  SHF.R.U32.HI R24, RZ, 0x8, R24 ;  /* 0x00000008ff187819 */ /* 0x000fe40000011618 */
[----:B------:R-:W-:Y:S02]  /*d63e0*/  SHF.R.U32.HI R25, RZ, 0x8, R25 ;  /* 0x00000008ff197819 */ /* 0x000fe40000011619 */
[----:B------:R-:W-:Y:S02]  /*d63f0*/  SHF.R.S32.HI R21, RZ, 0x1f, R20 ;  /* 0x0000001fff157819 */ /* 0x000fe40000011414 */
[----:B0-----:R-:W-:Y:S02]  /*d6400*/  SHF.R.U32.HI R22, RZ, 0x8, R44 ;  /* 0x00000008ff167819 */ /* 0x001fe4000001162c */
[----:B------:R-:W-:Y:S02]  /*d6410*/  IADD3 R46, P1, R20, R0, RZ ;  /* 0x00000000142e7210 */ /* 0x000fe40007f3e0ff */
[----:B------:R-:W-:-:S02]  /*d6420*/  LOP3.LUT R26, R26, 0xffff, RZ, 0xc0, !PT ;  /* 0x0000ffff1a1a7812 */ /* 0x000fc400078ec0ff */
[----:B------:R-:W-:Y:S02]  /*d6430*/  LOP3.LUT R22, R22, 0xffff, RZ, 0xc0, !PT ;  /* 0x0000ffff16167812 */ /* 0x000fe400078ec0ff */
[----:B------:R-:W-:Y:S02]  /*d6440*/  LOP3.LUT R24, R24, 0xffff, RZ, 0xc0, !PT ;  /* 0x0000ffff18187812 */ /* 0x000fe400078ec0ff */
[----:B------:R-:W-:Y:S01]  /*d6450*/  LOP3.LUT R25, R25, 0xffff, RZ, 0xc0, !PT ;  /* 0x0000ffff19197812 */ /* 0x000fe200078ec0ff */
[C---:B------:R-:W-:Y:S01]  /*d6460*/  IMAD.X R47, R21.reuse, 0x1, R2, P1 ;  /* 0x00000001152f7824 */ /* 0x040fe200008e0602 */
[----:B------:R-:W-:Y:S02]  /*d6470*/  PRMT R26, R26, 0x3340, R22 ;  /* 0x000033401a1a7816 */ /* 0x000fe40000000016 */
[----:B------:R-:W-:Y:S02]  /*d6480*/  PRMT R22, R24, 0x3340, R25 ;  /* 0x0000334018167816 */ /* 0x000fe40000000019 */
[----:B------:R-:W-:Y:S01]  /*d6490*/  IADD3 R24, P1, R20, R3, RZ ;  /* 0x0000000314187210 */ /* 0x000fe20007f3e0ff */
[----:B------:R-:W-:Y:S04]  /*d64a0*/  STL.64 [R1+0x908], R46 ;  /* 0x0009082e01007387 */ /* 0x000fe80000100a00 */
[----:B------:R-:W-:Y:S01]  /*d64b0*/  IMAD.X R25, R21, 0x1, R4, P1 ;  /* 0x0000000115197824 */ /* 0x000fe200008e0604 */
[----:B------:R-:W-:Y:S04]  /*d64c0*/  STL [R1+0x4a4], R26 ;  /* 0x0004a41a01007387 */ /* 0x000fe80000100800 */
[----:B------:R0:W-:Y:S04]  /*d64d0*/  STL [R1+0x4a0], R22 ;  /* 0x0004a01601007387 */ /* 0x0001e80000100800 */
[----:B------:R-:W4:Y:S04]  /*d64e0*/  LDL.LU R48, [R1+0x5024] ;  /* 0x0050240001307983 */ /* 0x000f280000300800 */
[----:B------:R1:W-:Y:S01]  /*d64f0*/  STL.64 [R1+0x938], R24 ;  /* 0x0009381801007387 */ /* 0x0003e20000100a00 */
[----:B0-----:R-:W-:-:S03]  /*d6500*/  SHF.R.U32.HI R22, RZ, 0x8, R27 ;  /* 0x00000008ff167819 */ /* 0x001fc6000001161b */
[----:B-1----:R-:W4:Y:S04]  /*d6510*/  LDL.LU R24, [R1+0x1e9c] ;  /* 0x001e9c0001187983 */ /* 0x002f280000300800 */
[----:B------:R-:W4:Y:S04]  /*d6520*/  LDL.LU R46, [R1+0x4cac] ;  /* 0x004cac00012e7983 */ /* 0x000f280000300800 */
[----:B------:R-:W4:Y:S04]  /*d6530*/  LDL.LU R26, [R1+0x1898] ;  /* 0x00189800011a7983 */ /* 0x000f280000300800 */
[----:B------:R-:W4:Y:S04]  /*d6540*/  LDL.LU R25, [R1+0x32c] ;  /* 0x00032c0001197983 */ /* 0x000f280000300800 */
[----:B------:R-:W4:Y:S01]  /*d6550*/  LDL.LU R27, [R1+0x778] ;  /* 0x00077800011b7983 */ /* 0x000f220000300800 */
[----:B------:R-:W-:-:S02]  /*d6560*/  SHF.R.U32.HI R19, RZ, 0x8, R19 ;  /* 0x00000008ff137819 */ /* 0x000fc40000011613 */
[----:B------:R-:W-:Y:S02]  /*d6570*/  LOP3.LUT R22, R22, 0xffff, RZ, 0xc0, !PT ;  /* 0x0000ffff16167812 */ /* 0x000fe400078ec0ff */
[----:B------:R-:W-:Y:S02]  /*d6580*/  LOP3.LUT R19, R19, 0xffff, RZ, 0xc0, !PT ;  /* 0x0000ffff13137812 */ /* 0x000fe400078ec0ff */
[--C-:B------:R-:W-:Y:S02]  /*d6590*/  PRMT R22, R22, 0x3340, R0.reuse ;  /* 0x0000334016167816 */ /* 0x100fe40000000000 */
[----:B------:R-:W-:-:S03]  /*d65a0*/  PRMT R19, R19, 0x3340, R0 ;  /* 0x0000334013137816 */ /* 0x000fc60000000000 */
[----:B------:R-:W-:Y:S04]  /*d65b0*/  STL [R1+0x234], R22 ;  /* 0x0002341601007387 */ /* 0x000fe80000100800 */
[----:B------:R4:W-:Y:S01]  /*d65c0*/  STL [R1+0x230], R19 ;  /* 0x0002301301007387 */ /* 0x0009e20000100800 */
[----:B--2---:R-:W-:Y:S02]  /*d65d0*/  LOP3.LUT R18, R18, 0xffff, RZ, 0xc0, !PT ;  /* 0x0000ffff12127812 */ /* 0x004fe400078ec0ff */
[----:B---3--:R-:W-:Y:S02]  /*d65e0*/  LOP3.LUT R17, R17, 0xffff, RZ, 0xc0, !PT ;  /* 0x0000ffff11117812 */ /* 0x008fe400078ec0ff */
[----:B----4-:R-:W-:Y:S02]  /*d65f0*/  LOP3.LUT R19, R58, 0xffff, RZ, 0xc0, !PT ;  /* 0x0000ffff3a137812 */ /* 0x010fe400078ec0ff */
[----:B------:R-:W-:-:S02]  /*d6600*/  PRMT R22, R17, 0x3340, R0 ;  /* 0x0000334011167816 */ /* 0x000fc40000000000 */
[----:B------:R-:W-:-:S04]  /*d6610*/  PRMT R44, R18, 0x3340, R19 ;  /* 0x00003340122c7816 */ /* 0x000fc80000000013 */
        /* <DEDUP_REMOVED lines=8> */
[----:B------:R-:W-:Y:S02]  /*d66a0*/  LOP3.LUT R17, R17, 0xffff, RZ, 0xc0, !PT ;  /* 0x0000ffff11117812 */ /* 0x000fe400078ec0ff */
[----:B------:R-:W-:-:S02]  /*d66b0*/  LOP3.LUT R22, R22, 0xffff, RZ, 0xc0, !PT ;  /* 0x0000ffff16167812 */ /* 0x000fc400078ec0ff */
[----:B------:R-:W-:Y:S02]  /*d66c0*/  PRMT R19, R17, 0x3340, R0 ;  /* 0x0000334011137816 */ /* 0x000fe40000000000 */
[----:B------:R-:W-:Y:S01]  /*d66d0*/  PRMT R22, R18, 0x3340, R22 ;  /* 0x0000334012167816 */ /* 0x000fe20000000016 */
[----:B------:R-:W-:Y:S04]  /*d66e0*/  STL.64 [R1+0x930], R44 ;  /* 0x0009302c01007387 */ /* 0x000fe80000100a00 */
[----:B------:R-:W2:Y:S04]  /*d66f0*/  LDL.LU R18, [R1+0x503c] ;  /* 0x00503c0001127983 */ /* 0x000ea80000300800 */
[----:B------:R-:W-:Y:S04]  /*d6700*/  STL [R1+0x49c], R22 ;  /* 0x00049c1601007387 */ /* 0x000fe80000100800 */
[----:B------:R-:W3:Y:S04]  /*d6710*/  LDL.LU R17, [R1+0x1eac] ;  /* 0x001eac0001117983 */ /* 0x000ee80000300800 */
[----:B------:R0:W-:Y:S04]  /*d6720*/  STL [R1+0x22c], R19 ;  /* 0x00022c1301007387 */ /* 0x0001e80000100800 */
[----:B------:R-:W4:Y:S01]  /*d6730*/  LDL.LU R58, [R1+0x4e98] ;  /* 0x004e9800013a7983 */ /* 0x000f220000300800 */
[----:B0-----:R-:W-:-:S02]  /*d6740*/  LOP3.LUT R19, R48, 0xffff, RZ, 0xc0, !PT ;  /* 0x0000ffff30137812 */ /* 0x001fc400078ec0ff */
[----:B------:R-:W-:Y:S02]  /*d6750*/  LOP3.LUT R24, R24, 0xffff, RZ, 0xc0, !PT ;  /* 0x0000ffff18187812 */ /* 0x000fe400078ec0ff */
[----:B------:R-:W-:Y:S02]  /*d6760*/  LOP3.LUT R44, R46, 0xffff, RZ, 0xc0, !PT ;  /* 0x0000ffff2e2c7812 */ /* 0x000fe400078ec0ff */
[----:B------:R-:W-:Y:S02]  /*d6770*/  PRMT R22, R24, 0x3340, R0 ;  /* 0x0000334018167816 */ /* 0x000fe40000000000 */
[----:B------:R-:W-:Y:S02]  /*d6780*/  LOP3.LUT R50, R25, 0xffff, RZ, 0xc0, !PT ;  /* 0x0000ffff19327812 */ /* 0x000fe400078ec0ff */
[----:B------:R-:W-:Y:S02]  /*d6790*/  PRMT R25, R19, 0x3340, R44 ;  /* 0x0000334013197816 */ /* 0x000fe4000000002c */
[----:B------:R-:W-:-:S02]  /*d67a0*/  LOP3.LUT R45, R26, 0xffff, RZ, 0xc0, !PT ;  /* 0x0000ffff1a2d7812 */ /* 0x000fc400078ec0ff */
[----:B------:R-:W-:Y:S02]  /*d67b0*/  PRMT R25, R25, 0x5410, R22 ;  /* 0x0000541019197816 */ /* 0x000fe40000000016 */
[----:B------:R-:W-:Y:S01]  /*d67c0*/  LOP3.LUT R46, R27, 0xffff, RZ, 0xc0, !PT ;  /* 0x0000ffff1b2e7812 */ /* 0x000fe200078ec0ff */
[----:B------:R-:W-:Y:S01]  /*d67d0*/  STL [R1+0x56e4], R50 ;  /* 0x0056e43201007387 */ /* 0x000fe20000100800 */
[----:B------:R-:W-:-:S03]  /*d67e0*/  PRMT R22, R50, 0x3340, R0 ;  /* 0x0000334032167816 */ /* 0x000fc60000000000 */
[----:B------:R0:W-:Y:S04]  /*d67f0*/  STL [R1+0x1a08], R25 ;  /* 0x001a081901007387 */ /* 0x0001e80000100800 */
[----:B------:R-:W4:Y:S04]  /*d6800*/  LDL.LU R26, [R1+0x4fc8] ;  /* 0x004fc800011a7983 */ /* 0x000f280000300800 */
[----:B------:R-:W4:Y:S01]  /*d6810*/  LDL.LU R27, [R1+0x1d9c] ;  /* 0x001d9c00011b7983 */ /* 0x000f220000300800 */
[----:B0-----:R-:W-:-:S04]  /*d6820*/  PRMT R25, R45, 0x3340, R46 ;  /* 0x000033402d197816 */ /* 0x001fc8000000002e */
[----:B------:R-:W-:-:S05]  /*d6830*/  PRMT R22, R25, 0x5410, R22 ;  /* 0x0000541019167816 */ /* 0x000fca0000000016 */
[----:B------:R0:W-:Y:S04]  /*d6840*/  STL [R1+0x1a0c], R22 ;  /* 0x001a0c1601007387 */ /* 0x0001e80000100800 */
[----:B------:R-:W4:Y:S01]  /*d6850*/  LDL.LU R25, [R1+0x20a8] ;  /* 0x0020a80001197983 */ /* 0x000f220000300800 */
[----:B------:R-:W-:Y:S02]  /*d6860*/  SHF.R.U32.HI R45, RZ, 0x8, R45 ;  /* 0x00000008ff2d7819 */ /* 0x000fe4000001162d */
[----:B------:R-:W-:Y:S02]  /*d6870*/  SHF.R.U32.HI R19, RZ, 0x8, R19 ;  /* 0x00000008ff137819 */ /* 0x000fe40000011613 */
[----:B------:R-:W-:Y:S02]  /*d6880*/  SHF.R.U32.HI R44, RZ, 0x8, R44 ;  /* 0x00000008ff2c7819 */ /* 0x000fe4000001162c */
[----:B0-----:R-:W-:-:S02]  /*d6890*/  SHF.R.U32.HI R22, RZ, 0x8, R46 ;  /* 0x00000008ff167819 */ /* 0x001fc4000001162e */
        /* <DEDUP_REMOVED lines=11> */
[----:B--2---:R-:W-:-:S02]  /*d6950*/  LOP3.LUT R18, R18, 0xffff, RZ, 0xc0, !PT ;  /* 0x0000ffff12127812 */ /* 0x004fc400078ec0ff */
[----:B---3--:R-:W-:-:S04]  /*d6960*/  LOP3.LUT R17, R17, 0xffff, RZ, 0xc0, !PT ;  /* 0x0000ffff11117812 */ /* 0x008fc800078ec0ff */
[----:B0-----:R-:W-:Y:S02]  /*d6970*/  PRMT R22, R17, 0x3340, R0 ;  /* 0x0000334011167816 */ /* 0x001fe40000000000 */
[----:B----4-:R-:W-:-:S04]  /*d6980*/  LOP3.LUT R19, R58, 0xffff, RZ, 0xc0, !PT ;  /* 0x0000ffff3a137812 */ /* 0x010fc800078ec0ff */
[----:B------:R-:W-:-:S04]  /*d6990*/  PRMT R44, R18, 0x3340, R19 ;  /* 0x00003340122c7816 */ /* 0x000fc80000000013 */
        /* <DEDUP_REMOVED lines=15> */
[----:B------:R-:W-:-:S02]  /*d6a90*/  LOP3.LUT R18, R26, 0xffff, RZ, 0xc0, !PT ;  /* 0x0000ffff1a127812 */ /* 0x000fc400078ec0ff */
[----:B------:R-:W-:Y:S02]  /*d6aa0*/  LOP3.LUT R17, R27, 0xffff, RZ, 0xc0, !PT ;  /* 0x0000ffff1b117812 */ /* 0x000fe400078ec0ff */
[----:B------:R-:W-:Y:S02]  /*d6ab0*/  IADD3 R26, P1, R20, R11, RZ ;  /* 0x0000000b141a7210 */ /* 0x000fe40007f3e0ff */
[----:B0-----:R-:W-:Y:S02]  /*d6ac0*/  PRMT R22, R17, 0x3340, R0 ;  /* 0x0000334011167816 */ /* 0x001fe40000000000 */
[----:B-1----:R-:W-:-:S04]  /*d6ad0*/  LOP3.LUT R19, R25, 0xffff, RZ, 0xc0, !PT ;  /* 0x0000ffff19137812 */ /* 0x002fc800078ec0ff */
[----:B------:R-:W-:Y:S01]  /*d6ae0*/  PRMT R25, R18, 0x3340, R19 ;  /* 0x0000334012197816 */ /* 0x000fe20000000013 */
[----:B------:R-:W-:-:S03]  /*d6af0*/  IMAD.X R27, R21, 0x1, R12, P1 ;  /* 0x00000001151b7824 */ /* 0x000fc600008e060c */
[----:B------:R-:W-:-:S05]  /*d6b00*/  PRMT R22, R25, 0x5410, R22 ;  /* 0x0000541019167816 */ /* 0x000fca0000000016 */
[----:B------:R0:W-:Y:S04]  /*d6b10*/  STL [R1+0x19f8], R22 ;  /* 0x0019f81601007387 */ /* 0x0001e80000100800 */
[----:B------:R-:W2:Y:S04]  /*d6b20*/  LDL.LU R49, [R1+0x16c] ;  /* 0x00016c0001317983 */ /* 0x000ea80000300800 */
[----:B------:R-:W2:Y:S04]  /*d6b30*/  LDL.LU R45, [R1+0x824] ;  /* 0x00082400012d7983 */ /* 0x000ea80000300800 */
[----:B------:R1:W-:Y:S04]  /*d6b40*/  STL.64 [R1+0x990], R26 ;  /* 0x0009901a01007387 */ /* 0x0003e80000100a00 */
[----:B------:R-:W3:Y:S04]  /*d6b50*/  LDL.LU R60, [R1+0x168] ;  /* 0x00016800013c7983 */ /* 0x000ee80000300800 */
[----:B------:R-:W3:Y:S01]  /*d6b60*/  LDL.LU R58, [R1+0x820] ;  /* 0x00082000013a7983 */ /* 0x000ee20000300800 */
[----:B0-----:R-:W-:-:S03]  /*d6b70*/  SHF.R.U32.HI R22, RZ, 0x8, R24 ;  /* 0x00000008ff167819 */ /* 0x001fc60000011618 */
[----:B-1----:R-:W4:Y:S04]  /*d6b80*/  LDL.LU R26, [R1+0x4fec] ;  /* 0x004fec00011a7983 */ /* 0x002f280000300800 */
[----:B------:R-:W4:Y:S01]  /*d6b90*/  LDL.LU R24, [R1+0x1e2c] ;  /* 0x001e2c0001187983 */ /* 0x000f220000300800 */
[----:B------:R-:W-:Y:S02]  /*d6ba0*/  SHF.R.U32.HI R18, RZ, 0x8, R18 ;  /* 0x00000008ff127819 */ /* 0x000fe40000011612 */
[----:B------:R-:W-:Y:S01]  /*d6bb0*/  SHF.R.U32.HI R19, RZ, 0x8, R19 ;  /* 0x00000008ff137819 */ /* 0x000fe20000011613 */
[----:B------:R-:W4:Y:S01]  /*d6bc0*/  LDL.LU R27, [R1+0x20b8] ;  /* 0x0020b800011b7983 */ /* 0x000f220000300800 */
        /* <DEDUP_REMOVED lines=10> */
[----:B------:R0:W-:Y:S01]  /*d6c70*/  STL.64 [R1+0x988], R18 ;  /* 0x0009881201007387 */ /* 0x0001e20000100a00 */
[----:B------:R-:W-:-:S04]  /*d6c80*/  LOP3.LUT R22, R22, 0xffff, RZ, 0xc0, !PT ;  /* 0x0000ffff16167812 */ /* 0x000fc800078ec0ff */
[----:B------:R-:W-:Y:S02]  /*d6c90*/  PRMT R17, R22, 0x3340, R0 ;  /* 0x0000334016117816 */ /* 0x000fe40000000000 */
[----:B0-----:R-:W-:-:S03]  /*d6ca0*/  IADD3 R18, P1, R20, R14, RZ ;  /* 0x0000000e14127210 */ /* 0x001fc60007f3e0ff */
[----:B------:R0:W-:Y:S02]  /*d6cb0*/  STL [R1+0x220], R17 ;  /* 0x0002201101007387 */ /* 0x0001e40000100800 */
[----:B------:R-:W-:Y:S02]  /*d6cc0*/  IMAD.X R19, R21, 0x1, R16, P1 ;  /* 0x0000000115137824 */ /* 0x000fe400008e0610 */
        /* <DEDUP_REMOVED lines=12> */
[----:B------:R-:W4:Y:S01]  /*d6d90*/  LDL.LU R25, [R1+0x18bc] ;  /* 0x0018bc0001197983 */ /* 0x000f220000300800 */
[----:B------:R-:W-:Y:S01]  /*d6da0*/  VIADD R20, R20, UR6 ;  /* 0x0000000614147c36 */ /* 0x000fe20008000000 */
[----:B------:R-:W-:Y:S01]  /*d6db0*/  ULDC UR6, c[0x0][0x248] ;  /* 0x0000920000067ab9 */ /* 0x000fe20000000800 */
[----:B--2---:R-:W-:-:S05]  /*d6dc0*/  PRMT R21, R45, 0x5410, R49 ;  /* 0x000054102d157816 */ /* 0x004fca0000000031 */
[----:B------:R-:W-:Y:S01]  /*d6dd0*/  STL [R1+0x191c], R21 ;  /* 0x00191c1501007387 */ /* 0x000fe20000100800 */
[----:B---3--:R-:W-:-:S05]  /*d6de0*/  PRMT R19, R58, 0x5410, R60 ;  /* 0x000054103a137816 */ /* 0x008fca000000003c */
[----:B------:R0:W-:Y:S01]  /*d6df0*/  STL [R1+0x1918], R19 ;  /* 0x0019181301007387 */ /* 0x0001e20000100800 */
[----:B----4-:R-:W-:-:S03]  /*d6e00*/  LOP3.LUT R58, R24, 0xffff, RZ, 0xc0, !PT ;  /* 0x0000ffff183a7812 */ /* 0x010fc600078ec0ff */
[----:B------:R-:W2:Y:S04]  /*d6e10*/  LDL.LU R24, [R1+0x72c] ;  /* 0x00072c0001187983 */ /* 0x000ea80000300800 */
[----:B------:R-:W3:Y:S01]  /*d6e20*/  LDL.LU R60, [R1+0x1878] ;  /* 0x00187800013c7983 */ /* 0x000ee20000300800 */
[----:B------:R-:W-:Y:S02]  /*d6e30*/  LOP3.LUT R26, R26, 0xffff, RZ, 0xc0, !PT ;  /* 0x0000ffff1a1a7812 */ /* 0x000fe400078ec0ff */
[----:B0-----:R-:W-:Y:S02]  /*d6e40*/  LOP3.LUT R19, R27, 0xffff, RZ, 0xc0, !PT ;  /* 0x0000ffff1b137812 */ /* 0x001fe400078ec0ff */
[----:B------:R-:W-:Y:S02]  /*d6e50*/  PRMT R21, R58, 0x3340, R0 ;  /* 0x000033403a157816 */ /* 0x000fe40000000000 */
[----:B------:R-:W-:-:S04]  /*d6e60*/  PRMT R22, R26, 0x3340, R19 ;  /* 0x000033401a167816 */ /* 0x000fc80000000013 */
[----:B------:R-:W-:Y:S02]  /*d6e70*/  PRMT R27, R22, 0x5410, R21 ;  /* 0x00005410161b7816 */ /* 0x000fe40000000015 */
[----:B------:R-:W-:Y:S02]  /*d6e80*/  SHF.R.U32.HI R22, RZ, 0x8, R26 ;  /* 0x00000008ff167819 */ /* 0x000fe4000001161a */
[----:B------:R-:W-:Y:S02]  /*d6e90*/  SHF.R.U32.HI R21, RZ, 0x8, R19 ;  /* 0x00000008ff157819 */ /* 0x000fe40000011613 */
[----:B------:R-:W-:Y:S02]  /*d6ea0*/  LOP3.LUT R22, R22, 0xffff, RZ, 0xc0, !PT ;  /* 0x0000ffff16167812 */ /* 0x000fe400078ec0ff */
[----:B------:R-:W-:Y:S02]  /*d6eb0*/  LOP3.LUT R21, R21, 0xffff, RZ, 0xc0, !PT ;  /* 0x0000ffff15157812 */ /* 0x000fe400078ec0ff */
[----:B------:R-:W-:-:S02]  /*d6ec0*/  IADD3 R26, P1, R20, R0, RZ ;  /* 0x00000000141a7210 */ /* 0x000fc40007f3e0ff */
[----:B------:R-:W-:Y:S02]  /*d6ed0*/  PRMT R19, R22, 0x3340, R21 ;  /* 0x0000334016137816 */ /* 0x000fe40000000015 */
[----:B------:R-:W-:Y:S01]  /*d6ee0*/  SHF.R.S32.HI R21, RZ, 0x1f, R20 ;  /* 0x0000001fff157819 */ /* 0x000fe20000011414 */
[----:B------:R-:W-:Y:S04]  /*d6ef0*/  STL [R1+0x56e8], R58 ;  /* 0x0056e83a01007387 */ /* 0x000fe80000100800 */
[----:B------:R0:W-:Y:S04]  /*d6f00*/  STL [R1+0x19ec], R27 ;  /* 0x0019ec1b01007387 */ /* 0x0001e80000100800 */
[----:B------:R1:W-:Y:S01]  /*d6f10*/  STL [R1+0x510], R19 ;  /* 0x0005101301007387 */ /* 0x0003e20000100800 */
[----:B0-----:R-:W-:Y:S01]  /*d6f20*/  IMAD.X R27, R21, 0x1, R2, P1 ;  /* 0x00000001151b7824 */ /* 0x001fe200008e0602 */
[----:B------:R-:W-:-:S04]  /*d6f30*/  PRMT R22, R55, 0x5410, R59 ;  /* 0x0000541037167816 */ /* 0x000fc8000000003b */
[----:B------:R0:W-:Y:S01]  /*d6f40*/  STL.64 [R1+0x980], R26 ;  /* 0x0009801a01007387 */ /* 0x0001e20000100a00 */
[----:B-1----:R-:W-:-:S03]  /*d6f50*/  PRMT R19, R44, 0x5410, R51 ;  /* 0x000054102c137816 */ /* 0x002fc60000000033 */
[----:B0-----:R-:W4:Y:S01]  /*d6f60*/  LDL.LU.64 R26, [R1+0x5730] ;  /* 0x00573000011a7983 */ /* 0x001f220000300a00 */
[----:B------:R-:W-:-:S03]  /*d6f70*/  IADD3 R44, P1, R20, R3, RZ ;  /* 0x00000003142c7210 */ /* 0x000fc60007f3e0ff */
[----:B------:R0:W-:Y:S02]  /*d6f80*/  STL [R1+0x190c], R22 ;  /* 0x00190c1601007387 */ /* 0x0001e40000100800 */
[----:B------:R-:W-:Y:S02]  /*d6f90*/  IMAD.X R45, R21, 0x1, R4, P1 ;  /* 0x00000001152d7824 */ /* 0x000fe400008e0604 */
[----:B------:R1:W-:Y:S04]  /*d6fa0*/  STL [R1+0x18fc], R19 ;  /* 0x0018fc1301007387 */ /* 0x0003e80000100800 */
[----:B------:R-:W-:Y:S01]  /*d6fb0*/  STL.64 [R1+0x9a8], R44 ;  /* 0x0009a82c01007387 */ /* 0x000fe20000100a00 */
[----:B0-----:R-:W-:Y:S02]  /*d6fc0*/  PRMT R22, R48, 0x5410, R54 ;  /* 0x0000541030167816 */ /* 0x001fe40000000036 */
[----:B-1----:R-:W-:-:S05]  /*d6fd0*/  PRMT R19, R56, 0x5410, R52 ;  /* 0x0000541038137816 */ /* 0x002fca0000000034 */
[----:B------:R0:W-:Y:S04]  /*d6fe0*/  STL [R1+0x1908], R19 ;  /* 0x0019081301007387 */ /* 0x0001e80000100800 */
[----:B------:R1:W-:Y:S01]  /*d6ff0*/  STL [R1+0x18f8], R22 ;  /* 0x0018f81601007387 */ /* 0x0003e20000100800 */
[----:B------:R-:W-:-:S03]  /*d7000*/  LOP3.LUT R50, R18, 0xffff, RZ, 0xc0, !PT ;  /* 0x0000ffff12327812 */ /* 0x000fc600078ec0ff */
[----:B------:R-:W4:Y:S01]  /*d7010*/  LDL.LU R51, [R1+0x154] ;  /* 0x0001540001337983 */ /* 0x000f220000300800 */
[----:B------:R-:W-:Y:S02]  /*d7020*/  LOP3.LUT R18, R25, 0xffff, RZ, 0xc0, !PT ;  /* 0x0000ffff19127812 */ /* 0x000fe400078ec0ff */
[----:B0-----:R-:W-:Y:S01]  /*d7030*/  LOP3.LUT R19, R46, 0xffff, RZ, 0xc0, !PT ;  /* 0x0000ffff2e137812 */ /* 0x001fe200078ec0ff */
[----:B------:R-:W4:Y:S04]  /*d7040*/  LDL.LU R48, [R1+0x810] ;  /* 0x0008100001307983 */ /* 0x000f280000300800 */
[----:B------:R-:W4:Y:S04]  /*d7050*/  LDL.LU R46, [R1+0x144] ;  /* 0x00014400012e7983 */ /* 0x000f280000300800 */
[----:B------:R-:W4:Y:S01]  /*d7060*/  LDL.LU R25, [R1+0x218] ;  /* 0x0002180001197983 */ /* 0x000f220000300800 */
[----:B------:R-:W-:-:S02]  /*d7070*/  LOP3.LUT R17, R17, 0xffff, RZ, 0xc0, !PT ;  /* 0x0000ffff11117812 */ /* 0x000fc400078ec0ff */
[----:B-1----:R-:W-:Y:S02]  /*d7080*/  PRMT R22, R19, 0x3340, R0 ;  /* 0x0000334013167816 */ /* 0x002fe40000000000 */
[----:B------:R-:W-:-:S04]  /*d7090*/  PRMT R44, R17, 0x3340, R50 ;  /* 0x00003340112c7816 */ /* 0x000fc80000000032 */
[----:B------:R-:W-:-:S05]  /*d70a0*/  PRMT R45, R44, 0x5410, R22 ;  /* 0x000054102c2d7816 */ /* 0x000fca0000000016 */
[----:B------:R0:W-:Y:S01]  /*d70b0*/  STL [R1+0x19bc], R45 ;  /* 0x0019bc2d01007387 */ /* 0x0001e20000100800 */
[----:B------:R-:W-:-:S04]  /*d70c0*/  SHF.R.U32.HI R49, RZ, 0x8, R17 ;  /* 0x00000008ff317819 */ /* 0x000fc80000011611 */
[----:B------:R-:W-:Y:S02]  /*d70d0*/  LOP3.LUT R49, R49, 0xffff, RZ, 0xc0, !PT ;  /* 0x0000ffff31317812 */ /* 0x000fe400078ec0ff */
[----:B--2---:R-:W-:Y:S02]  /*d70e0*/  LOP3.LUT R24, R24, 0xffff, RZ, 0xc0, !PT ;  /* 0x0000ffff18187812 */ /* 0x004fe400078ec0ff */
[----:B---3--:R-:W-:Y:S02]  /*d70f0*/  LOP3.LUT R47, R60, 0xffff, RZ, 0xc0, !PT ;  /* 0x0000ffff3c2f7812 */ /* 0x008fe400078ec0ff */
[----:B------:R-:W-:Y:S02]  /*d7100*/  PRMT R22, R24, 0x3340, R0 ;  /* 0x0000334018167816 */ /* 0x000fe40000000000 */
[----:B------:R-:W-:-:S04]  /*d7110*/  PRMT R44, R18, 0x3340, R47 ;  /* 0x00003340122c7816 */ /* 0x000fc8000000002f */
[----:B------:R-:W-:Y:S02]  /*d7120*/  PRMT R22, R44, 0x5410, R22 ;  /* 0x000054102c167816 */ /* 0x000fe40000000016 */
[----:B------:R-:W-:-:S05]  /*d7130*/  IADD3 R44, P1, R20, R5, RZ ;  /* 0x00000005142c7210 */ /* 0x000fca0007f3e0ff */
[----:B0-----:R-:W-:Y:S01]  /*d7140*/  IMAD.X R45, R21, 0x1, R6, P1 ;  /* 0x00000001152d7824 */ /* 0x001fe200008e0606 */
[----:B------:R-:W-:Y:S04]  /*d7150*/  STL [R1+0x19b8], R22 ;  /* 0x0019b81601007387 */ /* 0x000fe80000100800 */
[----:B------:R0:W-:Y:S04]  /*d7160*/  STL.64 [R1+0x9a0], R44 ;  /* 0x0009a02c01007387 */ /* 0x0001e80000100a00 */
[----:B0-----:R-:W2:Y:S01]  /*d7170*/  LDL.LU R44, [R1+0x14c] ;  /* 0x00014c00012c7983 */ /* 0x001ea20000300800 */
[----:B------:R-:W-:-:S03]  /*d7180*/  SHF.R.U32.HI R45, RZ, 0x8, R18 ;  /* 0x00000008ff2d7819 */ /* 0x000fc60000011612 */
[----:B------:R-:W2:Y:S04]  /*d7190*/  LDL.LU R52, [R1+0x80c] ;  /* 0x00080c0001347983 */ /* 0x000ea80000300800 */
[----:B------:R-:W3:Y:S04]  /*d71a0*/  LDL.LU R56, [R1+0x148] ;  /* 0x0001480001387983 */ /* 0x000ee80000300800 */
[----:B------:R-:W3:Y:S04]  /*d71b0*/  LDL.LU R54, [R1+0x808] ;  /* 0x0008080001367983 */ /* 0x000ee80000300800 */
[----:B------:R-:W3:Y:S04]  /*d71c0*/  LDL.LU R60, [R1+0x18ac] ;  /* 0x0018ac00013c7983 */ /* 0x000ee80000300800 */
[----:B------:R-:W3:Y:S04]  /*d71d0*/  LDL.LU R18, [R1+0x710] ;  /* 0x0007100001127983 */ /* 0x000ee80000300800 */
[----:B------:R-:W3:Y:S01]  /*d71e0*/  LDL.LU R17, [R1+0x1848] ;  /* 0x0018480001117983 */ /* 0x000ee20000300800 */
[----:B------:R-:W-:-:S02]  /*d71f0*/  SHF.R.U32.HI R22, RZ, 0x8, R50 ;  /* 0x00000008ff167819 */ /* 0x000fc40000011632 */
[----:B------:R-:W-:Y:S02]  /*d7200*/  SHF.R.U32.HI R47, RZ, 0x8, R47 ;  /* 0x00000008ff2f7819 */ /* 0x000fe4000001162f */
[----:B------:R-:W-:Y:S02]  /*d7210*/  LOP3.LUT R22, R22, 0xffff, RZ, 0xc0, !PT ;  /* 0x0000ffff16167812 */ /* 0x000fe400078ec0ff */
[----:B------:R-:W-:Y:S02]  /*d7220*/  LOP3.LUT R45, R45, 0xffff, RZ, 0xc0, !PT ;  /* 0x0000ffff2d2d7812 */ /* 0x000fe400078ec0ff */
[----:B------:R-:W-:Y:S02]  /*d7230*/  LOP3.LUT R47, R47, 0xffff, RZ, 0xc0, !PT ;  /* 0x0000ffff2f2f7812 */ /* 0x000fe400078ec0ff */
[----:B------:R-:W-:Y:S02]  /*d7240*/  PRMT R49, R49, 0x3340, R22 ;  /* 0x0000334031317816 */ /* 0x000fe40000000016 */
[----:B------:R-:W-:-:S02]  /*d7250*/  PRMT R22, R45, 0x3340, R47 ;  /* 0x000033402d167816 */ /* 0x000fc4000000002f */
[----:B------:R-:W-:Y:S01]  /*d7260*/  IADD3 R58, P1, R20, R7, RZ ;  /* 0x00000007143a7210 */ /* 0x000fe20007f3e0ff */
[----:B------:R-:W-:Y:S04]  /*d7270*/  STL [R1+0x484], R49 ;  /* 0x0004843101007387 */ /* 0x000fe80000100800 */
[----:B------:R0:W-:Y:S01]  /*d7280*/  STL [R1+0x480], R22 ;  /* 0x0004801601007387 */ /* 0x0001e20000100800 */
[----:B------:R-:W-:-:S05]  /*d7290*/  IMAD.X R59, R21, 0x1, R8, P1 ;  /* 0x00000001153b7824 */ /* 0x000fca00008e0608 */
[----:B------:R-:W-:Y:S01]  /*d72a0*/  STL.64 [R1+0x9d0], R58 ;  /* 0x0009d03a01007387 */ /* 0x000fe20000100a00 */
[----:B----4-:R-:W-:Y:S02]  /*d72b0*/  PRMT R45, R48, 0x5410, R51 ;  /* 0x00005410302d7816 */ /* 0x010fe40000000033 */
[----:B0-----:R-:W-:Y:S02]  /*d72c0*/  PRMT R22, R25, 0x5410, R46 ;  /* 0x0000541019167816 */ /* 0x001fe4000000002e */
[----:B------:R-:W-:Y:S01]  /*d72d0*/  IADD3 R46, P1, R20, R9, RZ ;  /* 0x00000009142e7210 */ /* 0x000fe20007f3e0ff */
[----:B------:R-:W-:Y:S04]  /*d72e0*/  STL [R1+0x18ec], R45 ;  /* 0x0018ec2d01007387 */ /* 0x000fe80000100800 */
[----:B------:R-:W-:Y:S01]  /*d72f0*/  IMAD.X R47, R21, 0x1, R10, P1 ;  /* 0x00000001152f7824 */ /* 0x000fe200008e060a */
[----:B------:R0:W-:Y:S04]  /*d7300*/  STL [R1+0x18e8], R22 ;  /* 0x0018e81601007387 */ /* 0x0001e80000100800 */
[----:B------:R-:W4:Y:S04]  /*d7310*/  LDL.LU R48, [R1+0x140] ;  /* 0x0001400001307983 */ /* 0x000f280000300800 */
[----:B------:R1:W-:Y:S01]  /*d7320*/  STL.64 [R1+0x9c8], R46 ;  /* 0x0009c82e01007387 */ /* 0x0003e20000100a00 */
[----:B0-----:R-:W-:-:S03]  /*d7330*/  SHF.R.U32.HI R22, RZ, 0x8, R24 ;  /* 0x00000008ff167819 */ /* 0x001fc60000011618 */
[----:B-1----:R-:W4:Y:S04]  /*d7340*/  LDL.LU R46, [R1+0x214] ;  /* 0x00021400012e7983 */ /* 0x002f280000300800 */
[----:B------:R-:W4:Y:S04]  /*d7350*/  LDL.LU R24, [R1+0x13c] ;  /* 0x00013c0001187983 */ /* 0x000f280000300800 */
[----:B------:R-:W4:Y:S01]  /*d7360*/  LDL.LU R25, [R1+0x804] ;  /* 0x0008040001197983 */ /* 0x000f220000300800 */
[----:B------:R-:W-:Y:S02]  /*d7370*/  SHF.R.U32.HI R19, RZ, 0x8, R19 ;  /* 0x00000008ff137819 */ /* 0x000fe40000011613 */
[----:B------:R-:W-:-:S02]  /*d7380*/  LOP3.LUT R22, R22, 0xffff, RZ, 0xc0, !PT ;  /* 0x0000ffff16167812 */ /* 0x000fc400078ec0ff */
[----:B------:R-:W-:Y:S02]  /*d7390*/  LOP3.LUT R19, R19, 0xffff, RZ, 0xc0, !PT ;  /* 0x0000ffff13137812 */ /* 0x000fe400078ec0ff */
[----:B------:R-:W-:Y:S02]  /*d73a0*/  IADD3 R50, P1, R20, R11, RZ ;  /* 0x0000000b14327210 */ /* 0x000fe40007f3e0ff */
[--C-:B------:R-:W-:Y:S02]  /*d73b0*/  PRMT R22, R22, 0x3340, R0.reuse ;  /* 0x0000334016167816 */ /* 0x100fe40000000000 */
[----:B------:R-:W-:Y:S01]  /*d73c0*/  PRMT R19, R19, 0x3340, R0 ;  /* 0x0000334013137816 */ /* 0x000fe20000000000 */
[----:B------:R-:W-:Y:S02]  /*d73d0*/  IMAD.X R51, R21, 0x1, R12, P1 ;  /* 0x0000000115337824 */ /* 0x000fe400008e060c */
[----:B------:R3:W-:Y:S04]  /*d73e0*/  STL [R1+0x21c], R22 ;  /* 0x00021c1601007387 */ /* 0x0007e80000100800 */
[----:B------:R0:W-:Y:S04]  /*d73f0*/  STL [R1+0x218], R19 ;  /* 0x0002181301007387 */ /* 0x0001e80000100800 */
[----:B------:R-:W-:Y:S01]  /*d7400*/  STL.64 [R1+0xa00], R50 ;  /* 0x000a003201007387 */ /* 0x000fe20000100a00 */
[----:B--2---:R-:W-:-:S02]  /*d7410*/  PRMT R44, R52, 0x5410, R44 ;  /* 0x00005410342c7816 */ /* 0x004fc4000000002c */
[----:B---3--:R-:W-:-:S03]  /*d7420*/  PRMT R22, R54, 0x5410, R56 ;  /* 0x0000541036167816 */ /* 0x008fc60000000038 */
[----:B------:R1:W-:Y:S01]  /*d7430*/  STL [R1+0x18dc], R44 ;  /* 0x0018dc2c01007387 */ /* 0x0003e20000100800 */
[----:B0-----:R-:W-:-:S03]  /*d7440*/  LOP3.LUT R19, R60, 0xffff, RZ, 0xc0, !PT ;  /* 0x0000ffff3c137812 */ /* 0x001fc600078ec0ff */
[----:B------:R0:W-:Y:S01]  /*d7450*/  STL [R1+0x18d8], R22 ;  /* 0x0018d81601007387 */ /* 0x0001e20000100800 */
[----:B------:R-:W-:Y:S02]  /*d7460*/  LOP3.LUT R18, R18, 0xffff, RZ, 0xc0, !PT ;  /* 0x0000ffff12127812 */ /* 0x000fe400078ec0ff */
[----:B------:R-:W-:Y:S02]  /*d7470*/  LOP3.LUT R47, R17, 0xffff, RZ, 0xc0, !PT ;  /* 0x0000ffff112f7812 */ /* 0x000fe400078ec0ff */
[----:B-1----:R-:W-:Y:S02]  /*d7480*/  IADD3 R44, P1, R20, R13, RZ ;  /* 0x0000000d142c7210 */ /* 0x002fe40007f3e0ff */
[----:B0-----:R-:W-:Y:S02]  /*d7490*/  PRMT R22, R18, 0x3340, R0 ;  /* 0x0000334012167816 */ /* 0x001fe40000000000 */
[----:B------:R-:W-:Y:S01]  /*d74a0*/  PRMT R17, R19, 0x3340, R47 ;  /* 0x0000334013117816 */ /* 0x000fe2000000002f */
[----:B------:R-:W-:-:S03]  /*d74b0*/  IMAD.X R45, R21, 0x1, R15, P1 ;  /* 0x00000001152d7824 */ /* 0x000fc600008e060f */
[----:B------:R-:W-:-:S05]  /*d74c0*/  PRMT R17, R17, 0x5410, R22 ;  /* 0x0000541011117816 */ /* 0x000fca0000000016 */
[----:B------:R-:W-:Y:S04]  /*d74d0*/  STL [R1+0x19ac], R17 ;  /* 0x0019ac1101007387 */ /* 0x000fe80000100800 */
[----:B------:R-:W2:Y:S04]  /*d74e0*/  LDL.LU R49, [R1+0x138] ;  /* 0x0001380001317983 */ /* 0x000ea80000300800 */
[----:B------:R0:W-:Y:S04]  /*d74f0*/  STL.64 [R1+0x9f8], R44 ;  /* 0x0009f82c01007387 */ /* 0x0001e80000100a00 */
[----:B0-----:R-:W2:Y:S04]  /*d7500*/  LDL.LU R45, [R1+0x800] ;  /* 0x00080000012d7983 */ /* 0x001ea80000300800 */
        /* <DEDUP_REMOVED lines=9> */
[----:B------:R-:W-:Y:S02]  /*d75a0*/  IADD3 R52, P1, R20, R14, RZ ;  /* 0x0000000e14347210 */ /* 0x000fe40007f3e0ff */
[----:B------:R-:W-:-:S03]  /*d75b0*/  PRMT R19, R19, 0x3340, R22 ;  /* 0x0000334013137816 */ /* 0x000fc60000000016 */
[----:B------:R-:W-:Y:S02]  /*d75c0*/  IMAD.X R53, R21, 0x1, R16, P1 ;  /* 0x0000000115357824 */ /* 0x000fe400008e0610 */
[----:B------:R0:W-:Y:S01]  /*d75d0*/  STL [R1+0x47c], R19 ;  /* 0x00047c1301007387 */ /* 0x0001e20000100800 */
[----:B----4-:R-:W-:-:S03]  /*d75e0*/  PRMT R22, R46, 0x5410, R48 ;  /* 0x000054102e167816 */ /* 0x010fc60000000030 */
[----:B------:R1:W-:Y:S04]  /*d75f0*/  STL.64 [R1+0xa30], R52 ;  /* 0x000a303401007387 */ /* 0x0003e80000100a00 */
[----:B------:R4:W-:Y:S01]  /*d7600*/  STL [R1+0x18cc], R22 ;  /* 0x0018cc1601007387 */ /* 0x0009e20000100800 */
[----:B0-----:R-:W-:-:S03]  /*d7610*/  PRMT R19, R25, 0x5410, R24 ;  /* 0x0000541019137816 */ /* 0x001fc60000000018 */
[----:B------:R-:W3:Y:S04]  /*d7620*/  LDL.LU R24, [R1+0x130] ;  /* 0x0001300001187983 */ /* 0x000ee80000300800 */
[----:B------:R0:W-:Y:S04]  /*d7630*/  STL [R1+0x18c8], R19 ;  /* 0x0018c81301007387 */ /* 0x0001e80000100800 */
[----:B------:R-:W3:Y:S01]  /*d7640*/  LDL.LU R25, [R1+0x7f8] ;  /* 0x0007f80001197983 */ /* 0x000ee20000300800 */
[----:B------:R-:W-:-:S03]  /*d7650*/  SHF.R.U32.HI R21, RZ, 0x8, R18 ;  /* 0x00000008ff157819 */ /* 0x000fc60000011612 */
[----:B-1----:R-:W3:Y:S04]  /*d7660*/  LDL.LU R52, [R1+0x12c] ;  /* 0x00012c0001347983 */ /* 0x002ee80000300800 */
[----:B------:R-:W3:Y:S01]  /*d7670*/  LDL.LU R56, [R1+0x7dc] ;  /* 0x0007dc0001387983 */ /* 0x000ee20000300800 */
[----:B------:R-:W-:Y:S01]  /*d7680*/  LOP3.LUT R21, R21, 0xffff, RZ, 0xc0, !PT ;  /* 0x0000ffff15157812 */ /* 0x000fe200078ec0ff */
[----:B------:R-:W-:Y:S01]  /*d7690*/  VIADD R20, R20, UR6 ;  /* 0x0000000614147c36 */ /* 0x000fe20008000000 */
[----:B------:R-:W-:Y:S02]  /*d76a0*/  ULDC UR6, c[0x0][0x248] ;  /* 0x0000920000067ab9 */ /* 0x000fe40000000800 */
[----:B----4-:R-:W-:Y:S02]  /*d76b0*/  PRMT R22, R21, 0x3340, R0 ;  /* 0x0000334015167816 */ /* 0x010fe40000000000 */
[----:B------:R-:W-:-:S02]  /*d76c0*/  SHF.R.S32.HI R21, RZ, 0x1f, R20 ;  /* 0x0000001fff157819 */ /* 0x000fc40000011414 */
[C---:B------:R-:W-:Y:S01]  /*d76d0*/  IADD3 R18, P1, R20.reuse, R0, RZ ;  /* 0x0000000014127210 */ /* 0x040fe20007f3e0ff */
[----:B------:R-:W-:Y:S04]  /*d76e0*/  STL [R1+0x214], R22 ;  /* 0x0002141601007387 */ /* 0x000fe80000100800 */
[----:B0-----:R-:W-:Y:S01]  /*d76f0*/  IMAD.X R19, R21, 0x1, R2, P1 ;  /* 0x0000000115137824 */ /* 0x001fe200008e0602 */
[----:B------:R-:W4:Y:S04]  /*d7700*/  LDL.LU R54, [R1+0x124] ;  /* 0x0001240001367983 */ /* 0x000f280000300800 */
[----:B------:R-:W4:Y:S04]  /*d7710*/  LDL.LU R60, [R1+0x210] ;  /* 0x00021000013c7983 */ /* 0x000f280000300800 */
[----:B------:R0:W-:Y:S04]  /*d7720*/  STL.64 [R1+0x9f0], R18 ;  /* 0x0009f01201007387 */ /* 0x0001e80000100a00 */
[----:B0-----:R-:W4:Y:S04]  /*d7730*/  LDL.LU R18, [R1+0x50a0] ;  /* 0x0050a00001127983 */ /* 0x001f280000300800 */
[----:B------:R-:W4:Y:S04]  /*d7740*/  LDL.LU R48, [R1+0x209c] ;  /* 0x00209c0001307983 */ /* 0x000f280000300800 */
[----:B------:R-:W4:Y:S01]  /*d7750*/  LDL.LU R46, [R1+0x4f08] ;  /* 0x004f0800012e7983 */ /* 0x000f220000300800 */
[----:B------:R-:W-:-:S02]  /*d7760*/  IADD3 R50, P1, R20, R3, RZ ;  /* 0x0000000314327210 */ /* 0x000fc40007f3e0ff */
[----:B--2---:R-:W-:Y:S02]  /*d7770*/  PRMT R22, R45, 0x5410, R49 ;  /* 0x000054102d167816 */ /* 0x004fe40000000031 */
[----:B---3--:R-:W-:-:S03]  /*d7780*/  PRMT R19, R55, 0x5410, R59 ;  /* 0x0000541037137816 */ /* 0x008fc6000000003b */
[----:B------:R-:W-:Y:S01]  /*d7790*/  STL [R1+0x18bc], R22 ;  /* 0x0018bc1601007387 */ /* 0x000fe20000100800 */
[----:B------:R-:W-:-:S03]  /*d77a0*/  LOP3.LUT R44, R44, 0xffff, RZ, 0xc0, !PT ;  /* 0x0000ffff2c2c7812 */ /* 0x000fc600078ec0ff */
[----:B------:R0:W-:Y:S01]  /*d77b0*/  STL [R1+0x18b8], R19 ;  /* 0x0018b81301007387 */ /* 0x0001e20000100800 */
[----:B------:R-:W-:Y:S02]  /*d77c0*/  LOP3.LUT R17, R17, 0xffff, RZ, 0xc0, !PT ;  /* 0x0000ffff11117812 */ /* 0x000fe400078ec0ff */
[----:B0-----:R-:W-:Y:S02]  /*d77d0*/  LOP3.LUT R19, R51, 0xffff, RZ, 0xc0, !PT ;  /* 0x0000ffff33137812 */ /* 0x001fe400078ec0ff */
[----:B------:R-:W-:Y:S02]  /*d77e0*/  PRMT R22, R17, 0x3340, R0 ;  /* 0x0000334011167816 */ /* 0x000fe40000000000 */
[----:B------:R-:W-:Y:S01]  /*d77f0*/  PRMT R45, R44, 0x3340, R19 ;  /* 0x000033402c2d7816 */ /* 0x000fe20000000013 */
[----:B------:R0:W-:Y:S03]  /*d7800*/  STL [R1+0x56ec], R17 ;  /* 0x0056ec1101007387 */ /* 0x0001e60000100800 */
[----:B0-----:R-:W-:-:S02]  /*d7810*/  PRMT R17, R45, 0x5410, R22 ;  /* 0x000054102d117816 */ /* 0x001fc40000000016 */
[----:B------:R-:W-:-:S03]  /*d7820*/  SHF.R.U32.HI R22, RZ, 0x8, R19 ;  /* 0x00000008ff167819 */ /* 0x000fc60000011613 */
[----:B------:R0:W-:Y:S01]  /*d7830*/  STL [R1+0x19a8], R17 ;  /* 0x0019a81101007387 */ /* 0x0001e20000100800 */
[----:B------:R-:W-:Y:S01]  /*d7840*/  LOP3.LUT R22, R22, 0xffff, RZ, 0xc0, !PT ;  /* 0x0000ffff16167812 */ /* 0x000fe200078ec0ff */
[----:B------:R-:W-:Y:S01]  /*d7850*/  IMAD.X R51, R21, 0x1, R4, P1 ;  /* 0x0000000115337824 */ /* 0x000fe200008e0604 */
[----:B0-----:R-:W-:-:S04]  /*d7860*/  SHF.R.U32.HI R17, RZ, 0x8, R44 ;  /* 0x00000008ff117819 */ /* 0x001fc8000001162c */
[----:B------:R-:W-:Y:S01]  /*d7870*/  LOP3.LUT R17, R17, 0xffff, RZ, 0xc0, !PT ;  /* 0x0000ffff11117812 */ /* 0x000fe200078ec0ff */
[----:B------:R0:W-:Y:S03]  /*d7880*/  STL.64 [R1+0xa28], R50 ;  /* 0x000a283201007387 */ /* 0x0001e60000100a00 */
[----:B------:R-:W-:Y:S02]  /*d7890*/  PRMT R19, R17, 0x3340, R22 ;  /* 0x0000334011137816 */ /* 0x000fe40000000016 */
[----:B------:R-:W-:Y:S02]  /*d78a0*/  PRMT R17, R25, 0x5410, R24 ;  /* 0x0000541019117816 */ /* 0x000fe40000000018 */
[----:B------:R-:W2:Y:S04]  /*d78b0*/  LDL.LU R24, [R1+0x128] ;  /* 0x0001280001187983 */ /* 0x000ea80000300800 */
[----:B------:R-:W-:Y:S04]  /*d78c0*/  STL [R1+0x4f0], R19 ;  /* 0x0004f01301007387 */ /* 0x000fe80000100800 */
[----:B------:R-:W2:Y:S01]  /*d78d0*/  LDL.LU R25, [R1+0x7d8] ;  /* 0x0007d80001197983 */ /* 0x000ea20000300800 */
[----:B------:R-:W-:-:S03]  /*d78e0*/  IADD3 R44, P1, R20, R5, RZ ;  /* 0x00000005142c7210 */ /* 0x000fc60007f3e0ff */
[----:B------:R1:W-:Y:S02]  /*d78f0*/  STL [R1+0x18ac], R17 ;  /* 0x0018ac1101007387 */ /* 0x0003e40000100800 */
[----:B------:R-:W-:Y:S02]  /*d7900*/  IMAD.X R45, R21, 0x1, R6, P1 ;  /* 0x00000001152d7824 */ /* 0x000fe400008e0606 */
[----:B------:R-:W3:Y:S04]  /*d7910*/  LDL.LU R55, [R1+0x11c] ;  /* 0x00011c0001377983 */ /* 0x000ee80000300800 */
[----:B0-----:R-:W3:Y:S01]  /*d7920*/  LDL.LU R51, [R1+0x7d0] ;  /* 0x0007d00001337983 */ /* 0x001ee20000300800 */
[----:B-1----:R-:W-:-:S03]  /*d7930*/  PRMT R17, R56, 0x5410, R52 ;  /* 0x0000541038117816 */ /* 0x002fc60000000034 */
[----:B------:R0:W-:Y:S04]  /*d7940*/  STL.64 [R1+0xa20], R44 ;  /* 0x000a202c01007387 */ /* 0x0001e80000100a00 */
[----:B------:R1:W-:Y:S04]  /*d7950*/  STL [R1+0x18a8], R17 ;  /* 0x0018a81101007387 */ /* 0x0003e80000100800 */
[----:B0-----:R-:W3:Y:S04]  /*d7960*/  LDL.LU R44, [R1+0x50ac] ;  /* 0x0050ac00012c7983 */ /* 0x001ee80000300800 */
[----:B------:R-:W3:Y:S04]  /*d7970*/  LDL.LU R52, [R1+0x20ac] ;  /* 0x0020ac0001347983 */ /* 0x000ee80000300800 */
[----:B------:R-:W3:Y:S01]  /*d7980*/  LDL.LU R56, [R1+0x4f14] ;  /* 0x004f140001387983 */ /* 0x000ee20000300800 */
[----:B----4-:R-:W-:-:S02]  /*d7990*/  PRMT R19, R60, 0x5410, R54 ;  /* 0x000054103c137816 */ /* 0x010fc40000000036 */
[----:B------:R-:W-:Y:S02]  /*d79a0*/  LOP3.LUT R18, R18, 0xffff, RZ, 0xc0, !PT ;  /* 0x0000ffff12127812 */ /* 0x000fe400078ec0ff */
[----:B-1----:R-:W-:Y:S01]  /*d79b0*/  LOP3.LUT R17, R48, 0xffff, RZ, 0xc0, !PT ;  /* 0x0000ffff30117812 */ /* 0x002fe200078ec0ff */
[----:B------:R0:W-:Y:S03]  /*d79c0*/  STL [R1+0x189c], R19 ;  /* 0x00189c1301007387 */ /* 0x0001e60000100800 */
[----:B------:R-:W-:Y:S02]  /*d79d0*/  PRMT R22, R17, 0x3340, R0 ;  /* 0x0000334011167816 */ /* 0x000fe40000000000 */
[----:B0-----:R-:W-:Y:S02]  /*d79e0*/  LOP3.LUT R19, R46, 0xffff, RZ, 0xc0, !PT ;  /* 0x0000ffff2e137812 */ /* 0x001fe400078ec0ff */
[----:B------:R-:W-:-:S02]  /*d79f0*/  IADD3 R46, P1, R20, R7, RZ ;  /* 0x00000007142e7210 */ /* 0x000fc40007f3e0ff */
[----:B------:R-:W-:-:S03]  /*d7a00*/  PRMT R45, R18, 0x3340, R19 ;  /* 0x00003340122d7816 */ /* 0x000fc60000000013 */
[----:B------:R-:W-:Y:S01]  /*d7a10*/  IMAD.X R47, R21, 0x1, R8, P1 ;  /* 0x00000001152f7824 */ /* 0x000fe200008e0608 */
[----:B------:R-:W-:-:S05]  /*d7a20*/  PRMT R22, R45, 0x5410, R22 ;  /* 0x000054102d167816 */ /* 0x000fca0000000016 */
[----:B------:R-:W-:Y:S04]  /*d7a30*/  STL [R1+0x199c], R22 ;  /* 0x00199c1601007387 */ /* 0x000fe80000100800 */
[----:B------:R0:W-:Y:S04]  /*d7a40*/  STL.64 [R1+0xa50], R46 ;  /* 0x000a502e01007387 */ /* 0x0001e80000100a00 */
[----:B------:R-:W4:Y:S04]  /*d7a50*/  LDL.LU R54, [R1+0x120] ;  /* 0x0001200001367983 */ /* 0x000f280000300800 */
[----:B------:R-:W4:Y:S04]  /*d7a60*/  LDL.LU R60, [R1+0x7d4] ;  /* 0x0007d400013c7983 */ /* 0x000f280000300800 */
[----:B------:R-:W4:Y:S04]  /*d7a70*/  LDL.LU R48, [R1+0x114] ;  /* 0x0001140001307983 */ /* 0x000f280000300800 */
[----:B0-----:R-:W4:Y:S01]  /*d7a80*/  LDL.LU R46, [R1+0x7c8] ;  /* 0x0007c800012e7983 */ /* 0x001f220000300800 */
[----:B------:R-:W-:-:S02]  /*d7a90*/  SHF.R.U32.HI R18, RZ, 0x8, R18 ;  /* 0x00000008ff127819 */ /* 0x000fc40000011612 */
[----:B------:R-:W-:Y:S02]  /*d7aa0*/  SHF.R.U32.HI R22, RZ, 0x8, R19 ;  /* 0x00000008ff167819 */ /* 0x000fe40000011613 */
[----:B------:R-:W-:Y:S02]  /*d7ab0*/  SHF.R.U32.HI R17, RZ, 0x8, R17 ;  /* 0x00000008ff117819 */ /* 0x000fe40000011611 */
[----:B------:R-:W-:Y:S02]  /*d7ac0*/  LOP3.LUT R18, R18, 0xffff, RZ, 0xc0, !PT ;  /* 0x0000ffff12127812 */ /* 0x000fe400078ec0ff */
[----:B------:R-:W-:Y:S02]  /*d7ad0*/  LOP3.LUT R22, R22, 0xffff, RZ, 0xc0, !PT ;  /* 0x0000ffff16167812 */ /* 0x000fe400078ec0ff */
[----:B------:R-:W-:Y:S02]  /*d7ae0*/  LOP3.LUT R17, R17, 0xffff, RZ, 0xc0, !PT ;  /* 0x0000ffff11117812 */ /* 0x000fe400078ec0ff */
[----:B------:R-:W-:-:S02]  /*d7af0*/  PRMT R22, R18, 0x3340, R22 ;  /* 0x0000334012167816 */ /* 0x000fc40000000016 */
[----:B------:R-:W-:Y:S02]  /*d7b00*/  IADD3 R18, P1, R20, R9, RZ ;  /* 0x0000000914127210 */ /* 0x000fe40007f3e0ff */
[----:B------:R-:W-:Y:S01]  /*d7b10*/  PRMT R17, R17, 0x3340, R0 ;  /* 0x0000334011117816 */ /* 0x000fe20000000000 */
[----:B------:R-:W-:Y:S02]  /*d7b20*/  STL [R1+0x468], R22 ;  /* 0x0004681601007387 */ /* 0x000fe40000100800 */
[----:B------:R-:W-:Y:S02]  /*d7b30*/  IMAD.X R19, R21, 0x1, R10, P1 ;  /* 0x0000000115137824 */ /* 0x000fe400008e060a */
[----:B------:R-:W-:Y:S04]  /*d7b40*/  STL [R1+0x210], R17 ;  /* 0x0002101101007387 */ /* 0x000fe80000100800 */
[----:B------:R0:W-:Y:S04]  /*d7b50*/  STL.64 [R1+0xa48], R18 ;  /* 0x000a481201007387 */ /* 0x0001e80000100a00 */
[----:B0-----:R-:W4:Y:S01]  /*d7b60*/  LDL.LU R18, [R1+0x5068] ;  /* 0x0050680001127983 */ /* 0x001f220000300800 */
[----:B--2---:R-:W-:-:S03]  /*d7b70*/  PRMT R17, R25, 0x5410, R24 ;  /* 0x0000541019117816 */ /* 0x004fc60000000018 */
[----:B------:R-:W2:Y:S04]  /*d7b80*/  LDL.LU R24, [R1+0x1edc] ;  /* 0x001edc0001187983 */ /* 0x000ea80000300800 */
[----:B------:R0:W-:Y:S04]  /*d7b90*/  STL [R1+0x1898], R17 ;  /* 0x0018981101007387 */ /* 0x0001e80000100800 */
[----:B------:R-:W2:Y:S01]  /*d7ba0*/  LDL.LU R25, [R1+0x4eac] ;  /* 0x004eac0001197983 */ /* 0x000ea20000300800 */
[----:B---3--:R-:W-:-:S05]  /*d7bb0*/  PRMT R19, R51, 0x5410, R55 ;  /* 0x0000541033137816 */ /* 0x008fca0000000037 */
[----:B------:R1:W-:Y:S01]  /*d7bc0*/  STL [R1+0x188c], R19 ;  /* 0x00188c1301007387 */ /* 0x0003e20000100800 */
[----:B0-----:R-:W-:Y:S02]  /*d7bd0*/  LOP3.LUT R17, R44, 0xffff, RZ, 0xc0, !PT ;  /* 0x0000ffff2c117812 */ /* 0x001fe400078ec0ff */
[----:B------:R-:W-:Y:S02]  /*d7be0*/  LOP3.LUT R50, R52, 0xffff, RZ, 0xc0, !PT ;  /* 0x0000ffff34327812 */ /* 0x000fe400078ec0ff */
[----:B-1----:R-:W-:Y:S02]  /*d7bf0*/  LOP3.LUT R19, R56, 0xffff, RZ, 0xc0, !PT ;  /* 0x0000ffff38137812 */ /* 0x002fe400078ec0ff */
[----:B------:R-:W-:Y:S02]  /*d7c00*/  PRMT R22, R50, 0x3340, R0 ;  /* 0x0000334032167816 */ /* 0x000fe40000000000 */
[----:B------:R-:W-:-:S04]  /*d7c10*/  PRMT R44, R17, 0x3340, R19 ;  /* 0x00003340112c7816 */ /* 0x000fc80000000013 */
[----:B------:R-:W-:Y:S02]  /*d7c20*/  PRMT R22, R44, 0x5410, R22 ;  /* 0x000054102c167816 */ /* 0x000fe40000000016 */
[----:B------:R-:W-:-:S05]  /*d7c30*/  IADD3 R44, P1, R20, R11, RZ ;  /* 0x0000000b142c7210 */ /* 0x000fca0007f3e0ff */
[----:B------:R-:W-:Y:S01]  /*d7c40*/  IMAD.X R45, R21, 0x1, R12, P1 ;  /* 0x00000001152d7824 */ /* 0x000fe200008e060c */
[----:B------:R0:W-:Y:S04]  /*d7c50*/  STL [R1+0x1998], R22 ;  /* 0x0019981601007387 */ /* 0x0001e80000100800 */
[----:B------:R1:W-:Y:S01]  /*d7c60*/  STL.64 [R1+0xa88], R44 ;  /* 0x000a882c01007387 */ /* 0x0003e20000100a00 */
[----:B------:R-:W-:-:S03]  /*d7c70*/  SHF.R.U32.HI R17, RZ, 0x8, R17 ;  /* 0x00000008ff117819 */ /* 0x000fc60000011611 */
[----:B------:R-:W3:Y:S01]  /*d7c80*/  LDL.LU R59, [R1+0x118] ;  /* 0x00011800013b7983 */ /* 0x000ee20000300800 */
[----:B0-----:R-:W-:-:S03]  /*d7c90*/  SHF.R.U32.HI R22, RZ, 0x8, R19 ;  /* 0x00000008ff167819 */ /* 0x001fc60000011613 */
[----:B------:R-:W3:Y:S01]  /*d7ca0*/  LDL.LU R55, [R1+0x7cc] ;  /* 0x0007cc0001377983 */ /* 0x000ee20000300800 */
[----:B------:R-:W-:Y:S02]  /*d7cb0*/  LOP3.LUT R17, R17, 0xffff, RZ, 0xc0, !PT ;  /* 0x0000ffff11117812 */ /* 0x000fe400078ec0ff */
[----:B------:R-:W-:Y:S01]  /*d7cc0*/  LOP3.LUT R22, R22, 0xffff, RZ, 0xc0, !PT ;  /* 0x0000ffff16167812 */ /* 0x000fe200078ec0ff */
[----:B------:R-:W3:Y:S01]  /*d7cd0*/  LDL.LU R51, [R1+0x110] ;  /* 0x0001100001337983 */ /* 0x000ee20000300800 */
[----:B------:R-:W-:-:S03]  /*d7ce0*/  IADD3 R52, P1, R20, R13, RZ ;  /* 0x0000000d14347210 */ /* 0x000fc60007f3e0ff */
[----:B-1----:R-:W3:Y:S01]  /*d7cf0*/  LDL.LU R44, [R1+0x7c4] ;  /* 0x0007c400012c7983 */ /* 0x002ee20000300800 */
[----:B------:R-:W-:Y:S01]  /*d7d00*/  PRMT R19, R17, 0x3340, R22 ;  /* 0x0000334011137816 */ /* 0x000fe20000000016 */
[----:B------:R-:W-:Y:S01]  /*d7d10*/  IMAD.X R53, R21, 0x1, R15, P1 ;  /* 0x0000000115357824 */ /* 0x000fe200008e060f */
[----:B----4-:R-:W-:-:S03]  /*d7d20*/  PRMT R17, R60, 0x5410, R54 ;  /* 0x000054103c117816 */ /* 0x010fc60000000036 */
[----:B------:R-:W-:Y:S04]  /*d7d30*/  STL [R1+0x464], R19 ;  /* 0x0004641301007387 */ /* 0x000fe80000100800 */
[----:B------:R0:W-:Y:S04]  /*d7d40*/  STL [R1+0x1888], R17 ;  /* 0x0018881101007387 */ /* 0x0001e80000100800 */
[----:B------:R1:W-:Y:S01]  /*d7d50*/  STL.64 [R1+0xa80], R52 ;  /* 0x000a803401007387 */ /* 0x0003e20000100a00 */
[----:B0-----:R-:W-:-:S03]  /*d7d60*/  PRMT R17, R46, 0x5410, R48 ;  /* 0x000054102e117816 */ /* 0x001fc60000000030 */
[----:B-1----:R-:W4:Y:S04]  /*d7d70*/  LDL.LU R52, [R1+0x10c] ;  /* 0x00010c0001347983 */ /* 0x002f280000300800 */
[----:B------:R-:W4:Y:S04]  /*d7d80*/  LDL.LU R56, [R1+0x7c0] ;  /* 0x0007c00001387983 */ /* 0x000f280000300800 */
[----:B------:R2:W-:Y:S04]  /*d7d90*/  STL [R1+0x187c], R17 ;  /* 0x00187c1101007387 */ /* 0x0005e80000100800 */
[----:B------:R-:W4:Y:S04]  /*d7da0*/  LDL.LU R54, [R1+0x108] ;  /* 0x0001080001367983 */ /* 0x000f280000300800 */
[----:B------:R-:W4:Y:S04]  /*d7db0*/  LDL.LU R60, [R1+0x6c8] ;  /* 0x0006c800013c7983 */ /* 0x000f280000300800 */
[----:B------:R-:W4:Y:S04]  /*d7dc0*/  LDL.LU R48, [R1+0x100] ;  /* 0x0001000001307983 */ /* 0x000f280000300800 */
[----:B------:R-:W4:Y:S01]  /*d7dd0*/  LDL.LU R46, [R1+0x6c4] ;  /* 0x0006c400012e7983 */ /* 0x000f220000300800 */
[----:B------:R-:W-:-:S02]  /*d7de0*/  LOP3.LUT R19, R18, 0xffff, RZ, 0xc0, !PT ;  /* 0x0000ffff12137812 */ /* 0x000fc400078ec0ff */
[----:B--2---:R-:W-:-:S04]  /*d7df0*/  LOP3.LUT R17, R24, 0xffff, RZ, 0xc0, !PT ;  /* 0x0000ffff18117812 */ /* 0x004fc800078ec0ff */
[----:B------:R-:W-:Y:S02]  /*d7e00*/  PRMT R22, R17, 0x3340, R0 ;  /* 0x0000334011167816 */ /* 0x000fe40000000000 */
[----:B------:R-:W-:-:S04]  /*d7e10*/  LOP3.LUT R18, R25, 0xffff, RZ, 0xc0, !PT ;  /* 0x0000ffff19127812 */ /* 0x000fc800078ec0ff */
[----:B------:R-:W-:-:S04]  /*d7e20*/  PRMT R24, R19, 0x3340, R18 ;  /* 0x0000334013187816 */ /* 0x000fc80000000012 */
[----:B------:R-:W-:Y:S02]  /*d7e30*/  PRMT R22, R24, 0x5410, R22 ;  /* 0x0000541018167816 */ /* 0x000fe40000000016 */
[----:B------:R-:W-:-:S03]  /*d7e40*/  IADD3 R24, P1, R20, R14, RZ ;  /* 0x0000000e14187210 */ /* 0x000fc60007f3e0ff */
[----:B------:R0:W-:Y:S02]  /*d7e50*/  STL [R1+0x198c], R22 ;  /* 0x00198c1601007387 */ /* 0x0001e40000100800 */
[----:B------:R-:W-:Y:S01]  /*d7e60*/  IMAD.X R25, R21, 0x1, R16, P1 ;  /* 0x0000000115197824 */ /* 0x000fe200008e0610 */
[----:B------:R-:W-:Y:S02]  /*d7e70*/  SHF.R.U32.HI R21, RZ, 0x8, R18 ;  /* 0x00000008ff157819 */ /* 0x000fe40000011612 */
[----:B0-----:R-:W-:Y:S02]  /*d7e80*/  SHF.R.U32.HI R22, RZ, 0x8, R19 ;  /* 0x00000008ff167819 */ /* 0x001fe40000011613 */
[----:B------:R-:W-:Y:S02]  /*d7e90*/  LOP3.LUT R21, R21, 0xffff, RZ, 0xc0, !PT ;  /* 0x0000ffff15157812 */ /* 0x000fe400078ec0ff */
[----:B------:R-:W-:Y:S01]  /*d7ea0*/  LOP3.LUT R22, R22, 0xffff, RZ, 0xc0, !PT ;  /* 0x0000ffff16167812 */ /* 0x000fe200078ec0ff */
[----:B------:R0:W-:Y:S03]  /*d7eb0*/  STL.64 [R1+0xa98], R24 ;  /* 0x000a981801007387 */ /* 0x0001e60000100a00 */
[----:B------:R-:W-:Y:S01]  /*d7ec0*/  PRMT R19, R22, 0x3340, R21 ;  /* 0x0000334016137816 */ /* 0x000fe20000000015 */
[----:B------:R-:W2:Y:S04]  /*d7ed0*/  LDL.LU R18, [R1+0x5080] ;  /* 0x0050800001127983 */ /* 0x000ea80000300800 */
[----:B0-----:R-:W2:Y:S04]  /*d7ee0*/  LDL.LU R24, [R1+0x1eec] ;  /* 0x001eec0001187983 */ /* 0x001ea80000300800 */
[----:B------:R3:W-:Y:S04]  /*d7ef0*/  STL [R1+0x460], R19 ;  /* 0x0004601301007387 */ /* 0x0007e80000100800 */
[----:B------:R-:W2:Y:S01]  /*d7f00*/  LDL.LU R25, [R1+0x4eb8] ;  /* 0x004eb80001197983 */ /* 0x000ea20000300800 */
[----:B------:R-:W-:Y:S01]  /*d7f10*/  VIADD R20, R20, UR6 ;  /* 0x0000000614147c36 */ /* 0x000fe20008000000 */
[----:B------:R-:W-:Y:S01]  /*d7f20*/  SHF.R.U32.HI R22, RZ, 0x8, R17 ;  /* 0x00000008ff167819 */ /* 0x000fe20000011611 */
[----:B------:R-:W-:Y:S01]  /*d7f30*/  ULDC UR6, c[0x0][0x248] ;  /* 0x0000920000067ab9 */ /* 0x000fe20000000800 */
[----:B---3--:R-:W-:-:S02]  /*d7f40*/  PRMT R19, R55, 0x5410, R59 ;  /* 0x0000541037137816 */ /* 0x008fc4000000003b */
[----:B------:R-:W-:-:S03]  /*d7f50*/  SHF.R.S32.HI R21, RZ, 0x1f, R20 ;  /* 0x0000001fff157819 */ /* 0x000fc60000011414 */
[----:B------:R0:W-:Y:S01]  /*d7f60*/  STL [R1+0x1878], R19 ;  /* 0x0018781301007387 */ /* 0x0001e20000100800 */
[----:B------:R-:W-:Y:S02]  /*d7f70*/  LOP3.LUT R22, R22, 0xffff, RZ, 0xc0, !PT ;  /* 0x0000ffff16167812 */ /* 0x000fe400078ec0ff */
[----:B0-----:R-:W-:Y:S02]  /*d7f80*/  PRMT R19, R44, 0x5410, R51 ;  /* 0x000054102c137816 */ /* 0x001fe40000000033 */
[----:B------:R-:W-:-:S05]  /*d7f90*/  IADD3 R44, P1, R20, R0, RZ ;  /* 0x00000000142c7210 */ /* 0x000fca0007f3e0ff */
[C---:B------:R-:W-:Y:S01]  /*d7fa0*/  IMAD.X R45, R21.reuse, 0x1, R2, P1 ;  /* 0x00000001152d7824 */ /* 0x040fe200008e0602 */
[----:B------:R0:W-:Y:S04]  /*d7fb0*/  STL [R1+0x186c], R19 ;  /* 0x00186c1301007387 */ /* 0x0001e80000100800 */
[----:B------:R1:W-:Y:S01]  /*d7fc0*/  STL.64 [R1+0xa78], R44 ;  /* 0x000a782c01007387 */ /* 0x0003e20000100a00 */
[----:B0-----:R-:W-:Y:S02]  /*d7fd0*/  PRMT R19, R22, 0x3340, R0 ;  /* 0x0000334016137816 */ /* 0x001fe40000000000 */
[----:B-1----:R-:W-:Y:S02]  /*d7fe0*/  IADD3 R44, P1, R20, R3, RZ ;  /* 0x00000003142c7210 */ /* 0x002fe40007f3e0ff */
[----:B----4-:R-:W-:Y:S01]  /*d7ff0*/  PRMT R17, R56, 0x5410, R52 ;  /* 0x0000541038117816 */ /* 0x010fe20000000034 */
[----:B------:R0:W-:Y:S02]  /*d8000*/  STL [R1+0x20c], R19 ;  /* 0x00020c1301007387 */ /* 0x0001e40000100800 */
[----:B------:R-:W-:-:S02]  /*d8010*/  IMAD.X R45, R21, 0x1, R4, P1 ;  /* 0x00000001152d7824 */ /* 0x000fc400008e0604 */
[----:B------:R1:W-:Y:S04]  /*d8020*/  STL [R1+0x1868], R17 ;  /* 0x0018681101007387 */ /* 0x0003e80000100800 */
[----:B------:R-:W3:Y:S01]  /*d8030*/  LDL.LU R53, [R1+0x104] ;  /* 0x0001040001357983 */ /* 0x000ee20000300800 */
[----:B0-----:R-:W-:-:S03]  /*d8040*/  PRMT R19, R60, 0x5410, R54 ;  /* 0x000054103c137816 */ /* 0x001fc60000000036 */
[----:B------:R0:W-:Y:S01]  /*d8050*/  STL.64 [R1+0xaa8], R44 ;  /* 0x000aa82c01007387 */ /* 0x0001e20000100a00 */
[----:B-1----:R-:W-:-:S03]  /*d8060*/  PRMT R17, R46, 0x5410, R48 ;  /* 0x000054102e117816 */ /* 0x002fc60000000030 */
[----:B------:R-:W-:Y:S04]  /*d8070*/  STL [R1+0x185c], R19 ;  /* 0x00185c1301007387 */ /* 0x000fe80000100800 */
[----:B------:R-:W3:Y:S04]  /*d8080*/  LDL.LU R47, [R1+0x7b4] ;  /* 0x0007b400012f7983 */ /* 0x000ee80000300800 */
        /* <DEDUP_REMOVED lines=13> */
[----:B--2---:R-:W-:-:S02]  /*d8160*/  LOP3.LUT R17, R18, 0xffff, RZ, 0xc0, !PT ;  /* 0x0000ffff12117812 */ /* 0x004fc400078ec0ff */
[----:B------:R-:W-:-:S04]  /*d8170*/  LOP3.LUT R18, R24, 0xffff, RZ, 0xc0, !PT ;  /* 0x0000ffff18127812 */ /* 0x000fc800078ec0ff */
[----:B------:R-:W-:Y:S02]  /*d8180*/  PRMT R22, R18, 0x3340, R0 ;  /* 0x0000334012167816 */ /* 0x000fe40000000000 */
[----:B------:R-:W-:Y:S01]  /*d8190*/  LOP3.LUT R19, R25, 0xffff, RZ, 0xc0, !PT ;  /* 0x0000ffff19137812 */ /* 0x000fe200078ec0ff */
[----:B------:R0:W-:Y:S03]  /*d81a0*/  STL [R1+0x56f0], R18 ;  /* 0x0056f01201007387 */ /* 0x0001e60000100800 */
[----:B------:R-:W-:-:S04]  /*d81b0*/  PRMT R24, R17, 0x3340, R19 ;  /* 0x0000334011187816 */ /* 0x000fc80000000013 */
[----:B0-----:R-:W-:Y:S02]  /*d81c0*/  PRMT R18, R24, 0x5410, R22 ;  /* 0x0000541018127816 */ /* 0x001fe40000000016 */
[----:B------:R-:W-:-:S03]  /*d81d0*/  SHF.R.U32.HI R17, RZ, 0x8, R17 ;  /* 0x00000008ff117819 */ /* 0x000fc60000011611 */
[----:B------:R0:W-:Y:S01]  /*d81e0*/  STL [R1+0x1988], R18 ;  /* 0x0019881201007387 */ /* 0x0001e20000100800 */
[----:B------:R-:W-:Y:S02]  /*d81f0*/  IADD3 R24, P1, R20, R5, RZ ;  /* 0x0000000514187210 */ /* 0x000fe40007f3e0ff */
[----:B------:R-:W-:Y:S02]  /*d8200*/  SHF.R.U32.HI R22, RZ, 0x8, R50 ;  /* 0x00000008ff167819 */ /* 0x000fe40000011632 */
[----:B------:R-:W-:Y:S02]  /*d8210*/  LOP3.LUT R17, R17, 0xffff, RZ, 0xc0, !PT ;  /* 0x0000ffff11117812 */ /* 0x000fe400078ec0ff */
[----:B0-----:R-:W-:-:S04]  /*d8220*/  SHF.R.U32.HI R18, RZ, 0x8, R19 ;  /* 0x00000008ff127819 */ /* 0x001fc80000011613 */
[----:B------:R-:W-:Y:S01]  /*d8230*/  LOP3.LUT R18, R18, 0xffff, RZ, 0xc0, !PT ;  /* 0x0000ffff12127812 */ /* 0x000fe200078ec0ff */
[----:B------:R-:W-:Y:S01]  /*d8240*/  IMAD.X R25, R21, 0x1, R6, P1 ;  /* 0x0000000115197824 */ /* 0x000fe200008e0606 */
[----:B------:R-:W-:Y:S02]  /*d8250*/  LOP3.LUT R22, R22, 0xffff, RZ, 0xc0, !PT ;  /* 0x0000ffff16167812 */ /* 0x000fe400078ec0ff */
[----:B------:R-:W-:Y:S02]  /*d8260*/  PRMT R17, R17, 0x3340, R18 ;  /* 0x0000334011117816 */ /* 0x000fe40000000012 */
[----:B------:R-:W-:Y:S02]  /*d8270*/  IADD3 R18, P1, R20, R7, RZ ;  /* 0x0000000714127210 */ /* 0x000fe40007f3e0ff */
[----:B------:R-:W-:Y:S01]  /*d8280*/  PRMT R22, R22, 0x3340, R0 ;  /* 0x0000334016167816 */ /* 0x000fe20000000000 */
[----:B------:R0:W-:Y:S02]  /*d8290*/  STL.64 [R1+0xa40], R24 ;  /* 0x000a401801007387 */ /* 0x0001e40000100a00 */
[----:B------:R-:W-:-:S02]  /*d82a0*/  IMAD.X R19, R21, 0x1, R8, P1 ;  /* 0x0000000115137824 */ /* 0x000fc400008e0608 */
[----:B0-----:R-:W2:Y:S04]  /*d82b0*/  LDL.LU.64 R24, [R1+0x5728] ;  /* 0x0057280001187983 */ /* 0x001ea80000300a00 */
[----:B------:R3:W-:Y:S04]  /*d82c0*/  STL [R1+0x208], R22 ;  /* 0x0002081601007387 */ /* 0x0007e80000100800 */
[----:B------:R-:W-:Y:S04]  /*d82d0*/  STL [R1+0x4d4], R17 ;  /* 0x0004d41101007387 */ /* 0x000fe80000100800 */
[----:B------:R0:W-:Y:S01]  /*d82e0*/  STL.64 [R1+0x9b8], R18 ;  /* 0x0009b81201007387 */ /* 0x0001e20000100a00 */
[----:B---3--:R-:W-:-:S02]  /*d82f0*/  PRMT R22, R47, 0x5410, R53 ;  /* 0x000054102f167816 */ /* 0x008fc40000000035 */
[----:B0-----:R-:W-:-:S03]  /*d8300*/  IADD3 R18, P1, R20, R9, RZ ;  /* 0x0000000914127210 */ /* 0x001fc60007f3e0ff */
[----:B------:R-:W-:Y:S02]  /*d8310*/  STL [R1+0x184c], R22 ;  /* 0x00184c1601007387 */ /* 0x000fe40000100800 */
[----:B------:R-:W-:Y:S01]  /*d8320*/  IMAD.X R19, R21, 0x1, R10, P1 ;  /* 0x0000000115137824 */ /* 0x000fe200008e060a */
[----:B----4-:R-:W-:-:S05]  /*d8330*/  PRMT R17, R45, 0x5410, R49 ;  /* 0x000054102d117816 */ /* 0x010fca0000000031 */
[----:B------:R0:W-:Y:S04]  /*d8340*/  STL [R1+0x183c], R17 ;  /* 0x00183c1101007387 */ /* 0x0001e80000100800 */
[----:B------:R1:W-:Y:S01]  /*d8350*/  STL.64 [R1+0x920], R18 ;  /* 0x0009201201007387 */ /* 0x0003e20000100a00 */
[----:B0-----:R-:W-:Y:S02]  /*d8360*/  PRMT R17, R44, 0x5410, R51 ;  /* 0x000054102c117816 */ /* 0x001fe40000000033 */
[----:B-1----:R-:W-:-:S05]  /*d8370*/  PRMT R18, R55, 0x5410, R59 ;  /* 0x0000541037127816 */ /* 0x002fca000000003b */
[----:B------:R0:W-:Y:S04]  /*d8380*/  STL [R1+0x1848], R18 ;  /* 0x0018481201007387 */ /* 0x0001e80000100800 */
[----:B------:R1:W-:Y:S01]  /*d8390*/  STL [R1+0x1838], R17 ;  /* 0x0018381101007387 */ /* 0x0003e20000100800 */
[----:B0-----:R-:W-:-:S03]  /*d83a0*/  LOP3.LUT R18, R56, 0xffff, RZ, 0xc0, !PT ;  /* 0x0000ffff38127812 */ /* 0x001fc600078ec0ff */
[----:B------:R-:W3:Y:S01]  /*d83b0*/  LDL.LU R56, [R1+0xe4] ;  /* 0x0000e40001387983 */ /* 0x000ee20000300800 */
[----:B-1----:R-:W-:-:S03]  /*d83c0*/  LOP3.LUT R17, R46, 0xffff, RZ, 0xc0, !PT ;  /* 0x0000ffff2e117812 */ /* 0x002fc600078ec0ff */
[----:B------:R-:W3:Y:S01]  /*d83d0*/  LDL.LU R46, [R1+0x6b4] ;  /* 0x0006b400012e7983 */ /* 0x000ee20000300800 */
[----:B------:R-:W-:Y:S02]  /*d83e0*/  LOP3.LUT R19, R52, 0xffff, RZ, 0xc0, !PT ;  /* 0x0000ffff34137812 */ /* 0x000fe400078ec0ff */
[----:B------:R-:W-:Y:S02]  /*d83f0*/  LOP3.LUT R44, R54, 0xffff, RZ, 0xc0, !PT ;  /* 0x0000ffff362c7812 */ /* 0x000fe400078ec0ff */
[----:B------:R-:W-:Y:S02]  /*d8400*/  LOP3.LUT R45, R48, 0xffff, RZ, 0xc0, !PT ;  /* 0x0000ffff302d7812 */ /* 0x000fe400078ec0ff */
[----:B------:R-:W-:Y:S02]  /*d8410*/  PRMT R22, R18, 0x3340, R0 ;  /* 0x0000334012167816 */ /* 0x000fe40000000000 */
[----:B------:R-:W-:Y:S02]  /*d8420*/  PRMT R48, R19, 0x3340, R44 ;  /* 0x0000334013307816 */ /* 0x000fe4000000002c */
[----:B------:R-:W-:-:S02]  /*d8430*/  LOP3.LUT R47, R60, 0xffff, RZ, 0xc0, !PT ;  /* 0x0000ffff3c2f7812 */ /* 0x000fc400078ec0ff */
[----:B------:R-:W-:Y:S02]  /*d8440*/  PRMT R49, R48, 0x5410, R22 ;  /* 0x0000541030317816 */ /* 0x000fe40000000016 */
[----:B------:R-:W-:Y:S02]  /*d8450*/  PRMT R22, R17, 0x3340, R0 ;  /* 0x0000334011167816 */ /* 0x000fe40000000000 */
[----:B------:R-:W-:Y:S01]  /*d8460*/  PRMT R48, R45, 0x3340, R47 ;  /* 0x000033402d307816 */ /* 0x000fe2000000002f */
[----:B------:R0:W-:Y:S03]  /*d8470*/  STL [R1+0x1978], R49 ;  /* 0x0019783101007387 */ /* 0x0001e60000100800 */
[----:B------:R-:W-:Y:S01]  /*d8480*/  PRMT R22, R48, 0x5410, R22 ;  /* 0x0000541030167816 */ /* 0x000fe20000000016 */
[----:B0-----:R-:W4:Y:S04]  /*d8490*/  LDL.LU R49, [R1+0xd8] ;  /* 0x0000d80001317983 */ /* 0x001f280000300800 */
[----:B------:R-:W4:Y:S04]  /*d84a0*/  LDL.LU R54, [R1+0x6b8] ;  /* 0x0006b80001367983 */ /* 0x000f280000300800 */
[----:B------:R0:W-:Y:S04]  /*d84b0*/  STL [R1+0x196c], R22 ;  /* 0x00196c1601007387 */ /* 0x0001e80000100800 */
[----:B------:R-:W2:Y:S01]  /*d84c0*/  LDL.LU R60, [R1+0x6a8] ;  /* 0x0006a800013c7983 */ /* 0x000ea20000300800 */
[----:B------:R-:W-:-:S02]  /*d84d0*/  IADD3 R50, P1, R20, R11, RZ ;  /* 0x0000000b14327210 */ /* 0x000fc40007f3e0ff */
[----:B------:R-:W-:Y:S02]  /*d84e0*/  SHF.R.U32.HI R45, RZ, 0x8, R45 ;  /* 0x00000008ff2d7819 */ /* 0x000fe4000001162d */
[----:B0-----:R-:W-:Y:S01]  /*d84f0*/  SHF.R.U32.HI R22, RZ, 0x8, R47 ;  /* 0x00000008ff167819 */ /* 0x001fe2000001162f */
[----:B------:R-:W-:Y:S01]  /*d8500*/  IMAD.X R51, R21, 0x1, R12, P1 ;  /* 0x0000000115337824 */ /* 0x000fe200008e060c */
[----:B------:R-:W-:Y:S02]  /*d8510*/  SHF.R.U32.HI R19, RZ, 0x8, R19 ;  /* 0x00000008ff137819 */ /* 0x000fe40000011613 */
[----:B------:R-:W-:Y:S02]  /*d8520*/  SHF.R.U32.HI R44, RZ, 0x8, R44 ;  /* 0x00000008ff2c7819 */ /* 0x000fe4000001162c */
[----:B------:R-:W-:Y:S02]  /*d8530*/  LOP3.LUT R47, R45, 0xffff, RZ, 0xc0, !PT ;  /* 0x0000ffff2d2f7812 */ /* 0x000fe400078ec0ff */
[----:B------:R-:W-:Y:S01]  /*d8540*/  LOP3.LUT R22, R22, 0xffff, RZ, 0xc0, !PT ;  /* 0x0000ffff16167812 */ /* 0x000fe200078ec0ff */
[----:B------:R0:W-:Y:S01]  /*d8550*/  STL.64 [R1+0x890], R50 ;  /* 0x0008903201007387 */ /* 0x0001e20000100a00 */
[----:B------:R-:W-:-:S02]  /*d8560*/  LOP3.LUT R19, R19, 0xffff, RZ, 0xc0, !PT ;  /* 0x0000ffff13137812 */ /* 0x000fc400078ec0ff */
[----:B------:R-:W-:Y:S01]  /*d8570*/  LOP3.LUT R44, R44, 0xffff, RZ, 0xc0, !PT ;  /* 0x0000ffff2c2c7812 */ /* 0x000fe200078ec0ff */
[----:B------:R-:W2:Y:S01]  /*d8580*/  LDL.LU R45, [R1+0xd0] ;  /* 0x0000d000012d7983 */ /* 0x000ea20000300800 */
[----:B------:R-:W-:Y:S02]  /*d8590*/  PRMT R22, R47, 0x3340, R22 ;  /* 0x000033402f167816 */ /* 0x000fe40000000016 */
[----:B------:R-:W-:Y:S01]  /*d85a0*/  PRMT R19, R19, 0x3340, R44 ;  /* 0x0000334013137816 */ /* 0x000fe2000000002c */
[----:B------:R-:W2:Y:S04]  /*d85b0*/  LDL.LU R59, [R1+0x6b0] ;  /* 0x0006b000013b7983 */ /* 0x000ea80000300800 */
[----:B------:R-:W2:Y:S04]  /*d85c0*/  LDL.LU R55, [R1+0xc8] ;  /* 0x0000c80001377983 */ /* 0x000ea80000300800 */
[----:B------:R-:W-:Y:S04]  /*d85d0*/  STL [R1+0x418], R22 ;  /* 0x0004181601007387 */ /* 0x000fe80000100800 */
[----:B0-----:R-:W2:Y:S04]  /*d85e0*/  LDL.LU R51, [R1+0x3ec] ;  /* 0x0003ec0001337983 */ /* 0x001ea80000300800 */
[----:B------:R3:W-:Y:S04]  /*d85f0*/  STL [R1+0x414], R19 ;  /* 0x0004141301007387 */ /* 0x0007e80000100800 */
[----:B------:R-:W2:Y:S04]  /*d8600*/  LDL.LU R44, [R1+0xb8] ;  /* 0x0000b800012c7983 */ /* 0x000ea80000300800 */
[----:B------:R-:W2:Y:S01]  /*d8610*/  LDL.LU R48, [R1+0x6a4] ;  /* 0x0006a40001307983 */ /* 0x000ea20000300800 */
[----:B------:R-:W-:-:S05]  /*d8620*/  IADD3 R52, P1, R20, R13, RZ ;  /* 0x0000000d14347210 */ /* 0x000fca0007f3e0ff */
[----:B------:R-:W-:Y:S01]  /*d8630*/  IMAD.X R53, R21, 0x1, R15, P1 ;  /* 0x0000000115357824 */ /* 0x000fe200008e060f */
[----:B------:R-:W-:-:S04]  /*d8640*/  LOP3.LUT R23, R23, 0xffff, RZ, 0xc0, !PT ;  /* 0x0000ffff17177812 */ /* 0x000fc800078ec0ff */
[----:B------:R-:W-:Y:S02]  /*d8650*/  PRMT R23, R23, 0x3340, R0 ;  /* 0x0000334017177816 */ /* 0x000fe40000000000 */
[----:B---3--:R-:W-:Y:S02]  /*d8660*/  PRMT R19, R46, 0x5410, R56 ;  /* 0x000054102e137816 */ /* 0x008fe40000000038 */
[----:B------:R-:W3:Y:S04]  /*d8670*/  LDL.LU R46, [R1+0x1b7c] ;  /* 0x001b7c00012e7983 */ /* 0x000ee80000300800 */
[----:B------:R0:W-:Y:S02]  /*d8680*/  STL.64 [R1+0x888], R52 ;  /* 0x0008883401007387 */ /* 0x0001e40000100a00 */
[----:B0-----:R-:W-:-:S02]  /*d8690*/  IADD3 R52, P1, R20, R14, RZ ;  /* 0x0000000e14347210 */ /* 0x001fc40007f3e0ff */
[----:B------:R-:W-:Y:S03]  /*d86a0*/  STL [R1+0x7f8], R19 ;  /* 0x0007f81301007387 */ /* 0x000fe60000100800 */
[----:B------:R-:W-:-:S05]  /*d86b0*/  IMAD.X R53, R21, 0x1, R16, P1 ;  /* 0x0000000115357824 */ /* 0x000fca00008e0610 */
[----:B------:R0:W-:Y:S01]  /*d86c0*/  STL.64 [R1+0x880], R52 ;  /* 0x0008803401007387 */ /* 0x0001e20000100a00 */
[----:B------:R-:W-:-:S03]  /*d86d0*/  SHF.R.U32.HI R21, RZ, 0x8, R18 ;  /* 0x00000008ff157819 */ /* 0x000fc60000011612 */
[----:B0-----:R-:W3:Y:S04]  /*d86e0*/  LDL.LU R52, [R1+0x718] ;  /* 0x0007180001347983 */ /* 0x001ee80000300800 */
[----:B------:R-:W3:Y:S01]  /*d86f0*/  LDL.LU R56, [R1+0x1948] ;  /* 0x0019480001387983 */ /* 0x000ee20000300800 */
[----:B------:R-:W-:Y:S01]  /*d8700*/  LOP3.LUT R21, R21, 0xffff, RZ, 0xc0, !PT ;  /* 0x0000ffff15157812 */ /* 0x000fe200078ec0ff */
[----:B------:R-:W-:Y:S01]  /*d8710*/  VIADD R20, R20, UR6 ;  /* 0x0000000614147c36 */ /* 0x000fe20008000000 */
[----:B----4-:R-:W-:Y:S01]  /*d8720*/  PRMT R18, R54, 0x5410, R49 ;  /* 0x0000541036127816 */ /* 0x010fe20000000031 */
[----:B------:R-:W-:Y:S01]  /*d8730*/  ULDC UR6, c[0x0][0x248] ;  /* 0x0000920000067ab9 */ /* 0x000fe20000000800 */
[----:B------:R-:W-:Y:S02]  /*d8740*/  PRMT R19, R21, 0x3340, R0 ;  /* 0x0000334015137816 */ /* 0x000fe40000000000 */
[----:B--2---:R-:W-:-:S03]  /*d8750*/  PRMT R22, R60, 0x5410, R23 ;  /* 0x000054103c167816 */ /* 0x004fc60000000017 */
[----:B------:R-:W-:Y:S01]  /*d8760*/  STL [R1+0x204], R19 ;  /* 0x0002041301007387 */ /* 0x000fe20000100800 */
[----:B------:R-:W-:-:S03]  /*d8770*/  SHF.R.S32.HI R21, RZ, 0x1f, R20 ;  /* 0x0000001fff157819 */ /* 0x000fc60000011414 */
[----:B------:R0:W-:Y:S04]  /*d8780*/  STL [R1+0x7f4], R18 ;  /* 0x0007f41201007387 */ /* 0x0001e80000100800 */
[----:B------:R1:W-:Y:S01]  /*d8790*/  STL [R1+0x7dc], R22 ;  /* 0x0007dc1601007387 */ /* 0x0003e20000100800 */
[----:B0-----:R-:W-:Y:S02]  /*d87a0*/  IADD3 R18, P1, R20, R0, RZ ;  /* 0x0000000014127210 */ /* 0x001fe40007f3e0ff */
[----:B-1----:R-:W-:-:S03]  /*d87b0*/  SHF.R.U32.HI R22, RZ, 0x8, R17 ;  /* 0x00000008ff167819 */ /* 0x002fc60000011611 */
[----:B------:R-:W-:Y:S01]  /*d87c0*/  IMAD.X R19, R21, 0x1, R2, P1 ;  /* 0x0000000115137824 */ /* 0x000fe200008e0602 */
[----:B------:R-:W-:-:S04]  /*d87d0*/  LOP3.LUT R22, R22, 0xffff, RZ, 0xc0, !PT ;  /* 0x0000ffff16167812 */ /* 0x000fc800078ec0ff */
[----:B------:R0:W-:Y:S01]  /*d87e0*/  STL.64 [R1+0x878], R18 ;  /* 0x0008781201007387 */ /* 0x0001e20000100a00 */
[----:B------:R-:W-:Y:S01]  /*d87f0*/  PRMT R17, R22, 0x3340, R0 ;  /* 0x0000334016117816 */ /* 0x000fe20000000000 */
[----:B------:R-:W-:Y:S02]  /*d8800*/  VIADD R22, R20, UR6 ;  /* 0x0000000614167c36 */ /* 0x000fe40008000000 */
[----:B------:R-:W2:Y:S01]  /*d8810*/  LDL.LU R54, [R1+0xc4] ;  /* 0x0000c40001367983 */ /* 0x000ea20000300800 */
[----:B------:R-:W-:Y:S01]  /*d8820*/  SHF.R.U32.HI R29, RZ, 0x8, R29 ;  /* 0x00000008ff1d7819 */ /* 0x000fe2000001161d */
[----:B------:R-:W-:Y:S02]  /*d8830*/  ULDC.64 UR6, c[0x0][0x228] ;  /* 0x00008a0000067ab9 */ /* 0x000fe40000000a00 */
[----:B------:R-:W2:Y:S01]  /*d8840*/  LDL.LU R60, [R1+0x6a0] ;  /* 0x0006a000013c7983 */ /* 0x000ea20000300800 */
[----:B------:R-:W-:-:S03]  /*d8850*/  SHF.R.S32.HI R23, RZ, 0x1f, R22 ;  /* 0x0000001fff177819 */ /* 0x000fc60000011416 */
[----:B------:R1:W-:Y:S01]  /*d8860*/  STL [R1+0x200], R17 ;  /* 0x0002001101007387 */ /* 0x0003e20000100800 */
[----:B0-----:R-:W-:Y:S02]  /*d8870*/  IADD3 R18, P1, R22, R0, RZ ;  /* 0x0000000016127210 */ /* 0x001fe40007f3e0ff */
[----:B-1----:R-:W-:-:S03]  /*d8880*/  PRMT R17, R59, 0x5410, R45 ;  /* 0x000054103b117816 */ /* 0x002fc6000000002d */
[----:B------:R-:W-:Y:S01]  /*d8890*/  IMAD.X R19, R23, 0x1, R2, P1 ;  /* 0x0000000117137824 */ /* 0x000fe200008e0602 */
[----:B------:R-:W-:Y:S01]  /*d88a0*/  PRMT R2, R48, 0x5410, R44 ;  /* 0x0000541030027816 */ /* 0x000fe2000000002c */
[----:B------:R0:W-:Y:S04]  /*d88b0*/  STL [R1+0x7d8], R17 ;  /* 0x0007d81101007387 */ /* 0x0001e80000100800 */
[----:B------:R-:W4:Y:S01]  /*d88c0*/  LDL.LU R47, [R1+0xb4] ;  /* 0x0000b400012f7983 */ /* 0x000f220000300800 */
[----:B0-----:R-:W-:-:S03]  /*d88d0*/  PRMT R17, R51, 0x5410, R55 ;  /* 0x0000541033117816 */ /* 0x001fc60000000037 */
[----:B------:R3:W-:Y:S04]  /*d88e0*/  STL.64 [R1+0x870], R18 ;  /* 0x0008701201007387 */ /* 0x0007e80000100a00 */
[----:B------:R0:W-:Y:S04]  /*d88f0*/  STL [R1+0x7d4], R17 ;  /* 0x0007d41101007387 */ /* 0x0001e80000100800 */
[----:B------:R-:W4:Y:S04]  /*d8900*/  LDL.LU R49, [R1+0x1fc] ;  /* 0x0001fc0001317983 */ /* 0x000f280000300800 */
[----:B------:R1:W-:Y:S04]  /*d8910*/  STL [R1+0x7d0], R2 ;  /* 0x0007d00201007387 */ /* 0x0003e80000100800 */
[----:B------:R-:W4:Y:S04]  /*d8920*/  LDL.LU R45, [R1+0xa8] ;  /* 0x0000a800012d7983 */ /* 0x000f280000300800 */
[----:B------:R-:W4:Y:S01]  /*d8930*/  LDL.LU R48, [R1+0x698] ;  /* 0x0006980001307983 */ /* 0x000f220000300800 */
[----:B------:R-:W-:-:S02]  /*d8940*/  LOP3.LUT R29, R29, 0xffff, RZ, 0xc0, !PT ;  /* 0x0000ffff1d1d7812 */ /* 0x000fc400078ec0ff */
[----:B------:R-:W-:Y:S01]  /*d8950*/  LOP3.LUT R28, R28, 0xffff, RZ, 0xc0, !PT ;  /* 0x0000ffff1c1c7812 */ /* 0x000fe200078ec0ff */
[----:B------:R-:W4:Y:S01]  /*d8960*/  LDL.LU R59, [R1+0x1c6c] ;  /* 0x001c6c00013b7983 */ /* 0x000f220000300800 */
[----:B------:R-:W-:Y:S02]  /*d8970*/  LOP3.LUT R30, R30, 0xffff, RZ, 0xc0, !PT ;  /* 0x0000ffff1e1e7812 */ /* 0x000fe400078ec0ff */
[----:B------:R-:W-:Y:S02]  /*d8980*/  LOP3.LUT R32, R32, 0xffff, RZ, 0xc0, !PT ;  /* 0x0000ffff20207812 */ /* 0x000fe400078ec0ff */
[----:B------:R-:W-:Y:S02]  /*d8990*/  LOP3.LUT R33, R33, 0xffff, RZ, 0xc0, !PT ;  /* 0x0000ffff21217812 */ /* 0x000fe400078ec0ff */
[----:B------:R-:W-:Y:S02]  /*d89a0*/  LOP3.LUT R35, R35, 0xffff, RZ, 0xc0, !PT ;  /* 0x0000ffff23237812 */ /* 0x000fe400078ec0ff */
[----:B------:R-:W-:-:S02]  /*d89b0*/  LOP3.LUT R34, R34, 0xffff, RZ, 0xc0, !PT ;  /* 0x0000ffff22227812 */ /* 0x000fc400078ec0ff */
[----:B------:R-:W-:Y:S02]  /*d89c0*/  LOP3.LUT R36, R36, 0xffff, RZ, 0xc0, !PT ;  /* 0x0000ffff24247812 */ /* 0x000fe400078ec0ff */
[----:B------:R-:W-:Y:S02]  /*d89d0*/  LOP3.LUT R38, R38, 0xffff, RZ, 0xc0, !PT ;  /* 0x0000ffff26267812 */ /* 0x000fe400078ec0ff */
[----:B------:R-:W-:Y:S02]  /*d89e0*/  LOP3.LUT R40, R40, 0xffff, RZ, 0xc0, !PT ;  /* 0x0000ffff28287812 */ /* 0x000fe400078ec0ff */
[----:B------:R-:W-:Y:S02]  /*d89f0*/  LOP3.LUT R42, R42, 0xffff, RZ, 0xc0, !PT ;  /* 0x0000ffff2a2a7812 */ /* 0x000fe400078ec0ff */
[----:B------:R-:W-:Y:S02]  /*d8a00*/  LOP3.LUT R41, R41, 0xffff, RZ, 0xc0, !PT ;  /* 0x0000ffff29297812 */ /* 0x000fe400078ec0ff */
[----:B------:R-:W-:-:S02]  /*d8a10*/  LOP3.LUT R39, R39, 0xffff, RZ, 0xc0, !PT ;  /* 0x0000ffff27277812 */ /* 0x000fc400078ec0ff */
[----:B------:R-:W-:Y:S02]  /*d8a20*/  LOP3.LUT R43, R43, 0xffff, RZ, 0xc0, !PT ;  /* 0x0000ffff2b2b7812 */ /* 0x000fe400078ec0ff */
[--C-:B------:R-:W-:Y:S02]  /*d8a30*/  PRMT R29, R29, 0x3340, R0.reuse ;  /* 0x000033401d1d7816 */ /* 0x100fe40000000000 */
[--C-:B------:R-:W-:Y:S02]  /*d8a40*/  PRMT R28, R28, 0x3340, R0.reuse ;  /* 0x000033401c1c7816 */ /* 0x100fe40000000000 */
[--C-:B------:R-:W-:Y:S02]  /*d8a50*/  PRMT R30, R30, 0x3340, R0.reuse ;  /* 0x000033401e1e7816 */ /* 0x100fe40000000000 */
[--C-:B------:R-:W-:Y:S02]  /*d8a60*/  PRMT R31, R31, 0x3340, R0.reuse ;  /* 0x000033401f1f7816 */ /* 0x100fe40000000000 */
[----:B------:R-:W-:-:S02]  /*d8a70*/  PRMT R32, R32, 0x3340, R0 ;  /* 0x0000334020207816 */ /* 0x000fc40000000000 */
[--C-:B------:R-:W-:Y:S02]  /*d8a80*/  PRMT R33, R33, 0x3340, R0.reuse ;  /* 0x0000334021217816 */ /* 0x100fe40000000000 */
        /* <DEDUP_REMOVED lines=9> */
[----:B------:R-:W-:Y:S02]  /*d8b20*/  PRMT R43, R43, 0x3340, R0 ;  /* 0x000033402b2b7816 */ /* 0x000fe40000000000 */
[----:B------:R-:W-:-:S05]  /*d8b30*/  IADD3 R50, P1, R20, R3, RZ ;  /* 0x0000000314327210 */ /* 0x000fca0007f3e0ff */
[----:B------:R-:W-:Y:S01]  /*d8b40*/  IMAD.X R51, R21, 0x1, R4, P1 ;  /* 0x0000000115337824 */ /* 0x000fe200008e0604 */
[----:B---3--:R-:W-:Y:S02]  /*d8b50*/  LOP3.LUT R19, R46, 0xffff, RZ, 0xc0, !PT ;  /* 0x0000ffff2e137812 */ /* 0x008fe400078ec0ff */
[----:B------:R-:W3:Y:S04]  /*d8b60*/  LDL.LU R46, [R1+0x71c] ;  /* 0x00071c00012e7983 */ /* 0x000ee80000300800 */
[----:B------:R-:W3:Y:S01]  /*d8b70*/  LDL.LU R55, [R1+0x194c] ;  /* 0x00194c0001377983 */ /* 0x000ee20000300800 */
[----:B0-----:R-:W-:Y:S02]  /*d8b80*/  LOP3.LUT R17, R52, 0xffff, RZ, 0xc0, !PT ;  /* 0x0000ffff34117812 */ /* 0x001fe400078ec0ff */
[----:B------:R-:W-:-:S02]  /*d8b90*/  LOP3.LUT R18, R56, 0xffff, RZ, 0xc0, !PT ;  /* 0x0000ffff38127812 */ /* 0x000fc400078ec0ff */
[----:B------:R-:W-:Y:S02]  /*d8ba0*/  PRMT R0, R17, 0x3340, R0 ;  /* 0x0000334011007816 */ /* 0x000fe40000000000 */
[----:B-1----:R-:W-:-:S04]  /*d8bb0*/  PRMT R2, R19, 0x3340, R18 ;  /* 0x0000334013027816 */ /* 0x002fc80000000012 */
[----:B------:R-:W-:Y:S02]  /*d8bc0*/  PRMT R0, R2, 0x5410, R0 ;  /* 0x0000541002007816 */ /* 0x000fe40000000000 */
[----:B------:R-:W-:-:S05]  /*d8bd0*/  IADD3 R2, P1, R22, R3, RZ ;  /* 0x0000000316027210 */ /* 0x000fca0007f3e0ff */
[----:B------:R-:W-:Y:S01]  /*d8be0*/  IMAD.X R3, R23, 0x1, R4, P1 ;  /* 0x0000000117037824 */ /* 0x000fe200008e0604 */
[----:B------:R0:W-:Y:S04]  /*d8bf0*/  STL [R1+0x1968], R0 ;  /* 0x0019680001007387 */ /* 0x0001e80000100800 */
[----:B------:R1:W-:Y:S01]  /*d8c00*/  STL.64 [R1+0x860], R2 ;  /* 0x0008600201007387 */ /* 0x0003e20000100a00 */
[----:B0-----:R-:W-:Y:S02]  /*d8c10*/  SHF.R.U32.HI R0, RZ, 0x8, R18 ;  /* 0x00000008ff007819 */ /* 0x001fe40000011612 */
[----:B-1----:R-:W-:Y:S02]  /*d8c20*/  SHF.R.U32.HI R2, RZ, 0x8, R19 ;  /* 0x00000008ff027819 */ /* 0x002fe40000011613 */
[----:B------:R-:W-:-:S02]  /*d8c30*/  LOP3.LUT R0, R0, 0xffff, RZ, 0xc0, !PT ;  /* 0x0000ffff00007812 */ /* 0x000fc400078ec0ff */
[----:B------:R-:W-:-:S04]  /*d8c40*/  LOP3.LUT R2, R2, 0xffff, RZ, 0xc0, !PT ;  /* 0x0000ffff02027812 */ /* 0x000fc800078ec0ff */
[----:B------:R-:W-:Y:S02]  /*d8c50*/  PRMT R4, R2, 0x3340, R0 ;  /* 0x0000334002047816 */ /* 0x000fe40000000000 */
[-C--:B------:R-:W-:Y:S02]  /*d8c60*/  IADD3 R2, P1, R20, R5.reuse, RZ ;  /* 0x0000000514027210 */ /* 0x080fe40007f3e0ff */
[----:B--2---:R-:W-:Y:S01]  /*d8c70*/  PRMT R0, R60, 0x5410, R54 ;  /* 0x000054103c007816 */ /* 0x004fe20000000036 */
[----:B------:R0:W-:Y:S02]  /*d8c80*/  STL.64 [R1+0x868], R50 ;  /* 0x0008683201007387 */ /* 0x0001e40000100a00 */
[----:B------:R-:W-:Y:S02]  /*d8c90*/  IMAD.X R3, R21, 0x1, R6, P1 ;  /* 0x0000000115037824 */ /* 0x000fe400008e0606 */
[----:B------:R-:W-:Y:S04]  /*d8ca0*/  STL [R1+0x3ec], R4 ;  /* 0x0003ec0401007387 */ /* 0x000fe80000100800 */
[----:B------:R-:W-:Y:S04]  /*d8cb0*/  STL [R1+0x7cc], R0 ;  /* 0x0007cc0001007387 */ /* 0x000fe80000100800 */
[----:B0-----:R-:W2:Y:S04]  /*d8cc0*/  LDL.LU R51, [R1+0xc0] ;  /* 0x0000c00001337983 */ /* 0x001ea80000300800 */
[----:B------:R-:W2:Y:S04]  /*d8cd0*/  LDL.LU R44, [R1+0x3c0] ;  /* 0x0003c000012c7983 */ /* 0x000ea80000300800 */
[----:B------:R-:W2:Y:S04]  /*d8ce0*/  LDL.LU R52, [R1+0xa4] ;  /* 0x0000a40001347983 */ /* 0x000ea80000300800 */
[----:B------:R0:W-:Y:S04]  /*d8cf0*/  STL.64 [R1+0x858], R2 ;  /* 0x0008580201007387 */ /* 0x0001e80000100a00 */
[----:B------:R-:W2:Y:S04]  /*d8d00*/  LDL.LU R56, [R1+0x690] ;  /* 0x0006900001387983 */ /* 0x000ea80000300800 */
[----:B------:R-:W2:Y:S01]  /*d8d10*/  LDL.LU R54, [R1+0x5128] ;  /* 0x0051280001367983 */ /* 0x000ea20000300800 */
[----:B0-----:R-:W-:-:S03]  /*d8d20*/  IADD3 R2, P1, R22, R5, RZ ;  /* 0x0000000516027210 */ /* 0x001fc60007f3e0ff */
[----:B------:R-:W2:Y:S02]  /*d8d30*/  LDL.LU R60, [R1+0x4eb0] ;  /* 0x004eb000013c7983 */ /* 0x000ea40000300800 */
[----:B------:R-:W-:-:S05]  /*d8d40*/  IMAD.X R3, R23, 0x1, R6, P1 ;  /* 0x0000000117037824 */ /* 0x000fca00008e0606 */
[----:B------:R0:W-:Y:S01]  /*d8d50*/  STL.64 [R1+0x850], R2 ;  /* 0x0008500201007387 */ /* 0x0001e20000100a00 */
[----:B----4-:R-:W-:-:S03]  /*d8d60*/  PRMT R0, R48, 0x5410, R45 ;  /* 0x0000541030007816 */ /* 0x010fc6000000002d */
[----:B------:R-:W4:Y:S01]  /*d8d70*/  LDL.LU R48, [R1+0x4fc4] ;  /* 0x004fc40001307983 */ /* 0x000f220000300800 */
[----:B------:R-:W-:Y:S02]  /*d8d80*/  LOP3.LUT R4, R59, 0xffff, RZ, 0xc0, !PT ;  /* 0x0000ffff3b047812 */ /* 0x000fe400078ec0ff */
[----:B0-----:R-:W-:Y:S02]  /*d8d90*/  PRMT R2, R49, 0x5410, R47 ;  /* 0x0000541031027816 */ /* 0x001fe4000000002f */
[----:B------:R-:W-:-:S03]  /*d8da0*/  IADD3 R18, P1, R20, R7, RZ ;  /* 0x0000000714127210 */ /* 0x000fc60007f3e0ff */
[----:B------:R-:W-:Y:S04]  /*d8db0*/  STL [R1+0x7c8], R2 ;  /* 0x0007c80201007387 */ /* 0x000fe80000100800 */
[----:B------:R0:W-:Y:S01]  /*d8dc0*/  STL [R1+0x7c4], R0 ;  /* 0x0007c40001007387 */ /* 0x0001e20000100800 */
[----:B------:R-:W-:Y:S01]  /*d8dd0*/  IMAD.X R19, R21, 0x1, R8, P1 ;  /* 0x0000000115137824 */ /* 0x000fe200008e0608 */
[----:B------:R-:W-:-:S05]  /*d8de0*/  IADD3 R6, P1, R22, R7, RZ ;  /* 0x0000000716067210 */ /* 0x000fca0007f3e0ff */
[----:B------:R-:W-:Y:S01]  /*d8df0*/  IMAD.X R7, R23, 0x1, R8, P1 ;  /* 0x0000000117077824 */ /* 0x000fe200008e0608 */
[----:B---3--:R-:W-:Y:S02]  /*d8e00*/  LOP3.LUT R46, R46, 0xffff, RZ, 0xc0, !PT ;  /* 0x0000ffff2e2e7812 */ /* 0x008fe400078ec0ff */
[----:B------:R-:W-:Y:S02]  /*d8e10*/  LOP3.LUT R3, R55, 0xffff, RZ, 0xc0, !PT ;  /* 0x0000ffff37037812 */ /* 0x000fe400078ec0ff */
[----:B0-----:R-:W-:Y:S02]  /*d8e20*/  PRMT R0, R46, 0x3340, R1 ;  /* 0x000033402e007816 */ /* 0x001fe40000000001 */
[----:B------:R-:W-:-:S04]  /*d8e30*/  PRMT R2, R4, 0x3340, R3 ;  /* 0x0000334004027816 */ /* 0x000fc80000000003 */
[----:B------:R-:W-:Y:S01]  /*d8e40*/  PRMT R0, R2, 0x5410, R0 ;  /* 0x0000541002007816 */ /* 0x000fe20000000000 */
[----:B------:R-:W-:Y:S01]  /*d8e50*/  STL [R1+0x56f4], R46 ;  /* 0x0056f42e01007387 */ /* 0x000fe20000100800 */
[----:B------:R-:W-:-:S03]  /*d8e60*/  SHF.R.U32.HI R4, RZ, 0x8, R4 ;  /* 0x00000008ff047819 */ /* 0x000fc60000011604 */
[----:B------:R0:W-:Y:S01]  /*d8e70*/  STL [R1+0x195c], R0 ;  /* 0x00195c0001007387 */ /* 0x0001e20000100800 */
[----:B------:R-:W-:Y:S02]  /*d8e80*/  SHF.R.U32.HI R2, RZ, 0x8, R3 ;  /* 0x00000008ff027819 */ /* 0x000fe40000011603 */
[----:B------:R-:W-:Y:S02]  /*d8e90*/  LOP3.LUT R3, R4, 0xffff, RZ, 0xc0, !PT ;  /* 0x0000ffff04037812 */ /* 0x000fe400078ec0ff */
[----:B------:R-:W-:Y:S02]  /*d8ea0*/  IADD3 R4, P1, R20, R9, RZ ;  /* 0x0000000914047210 */ /* 0x000fe40007f3e0ff */
[----:B0-----:R-:W-:Y:S01]  /*d8eb0*/  SHF.R.U32.HI R0, RZ, 0x8, R17 ;  /* 0x00000008ff007819 */ /* 0x001fe20000011611 */
[----:B------:R-:W-:Y:S01]  /*d8ec0*/  STL.64 [R1+0x848], R18 ;  /* 0x0008481201007387 */ /* 0x000fe20000100a00 */
[----:B------:R-:W-:Y:S02]  /*d8ed0*/  LOP3.LUT R2, R2, 0xffff, RZ, 0xc0, !PT ;  /* 0x0000ffff02027812 */ /* 0x000fe400078ec0ff */
[----:B------:R-:W-:Y:S01]  /*d8ee0*/  LOP3.LUT R0, R0, 0xffff, RZ, 0xc0, !PT ;  /* 0x0000ffff00007812 */ /* 0x000fe200078ec0ff */
[----:B------:R0:W-:Y:S01]  /*d8ef0*/  STL.64 [R1+0x840], R6 ;  /* 0x0008400601007387 */ /* 0x0001e20000100a00 */
[----:B------:R-:W-:-:S02]  /*d8f00*/  IMAD.X R5, R21, 0x1, R10, P1 ;  /* 0x0000000115057824 */ /* 0x000fc400008e060a */
[----:B0-----:R-:W-:Y:S02]  /*d8f10*/  PRMT R6, R0, 0x3340, R1 ;  /* 0x0000334000067816 */ /* 0x001fe40000000001 */
[----:B------:R-:W-:Y:S02]  /*d8f20*/  PRMT R0, R3, 0x3340, R2 ;  /* 0x0000334003007816 */ /* 0x000fe40000000002 */
[----:B------:R-:W-:Y:S01]  /*d8f30*/  IADD3 R2, P1, R22, R9, RZ ;  /* 0x0000000916027210 */ /* 0x000fe20007f3e0ff */
[----:B------:R0:W-:Y:S04]  /*d8f40*/  STL [R1+0x1fc], R6 ;  /* 0x0001fc0601007387 */ /* 0x0001e80000100800 */
[----:B------:R-:W-:Y:S01]  /*d8f50*/  IMAD.X R3, R23, 0x1, R10, P1 ;  /* 0x0000000117037824 */ /* 0x000fe200008e060a */
[----:B------:R-:W-:Y:S04]  /*d8f60*/  STL [R1+0x478], R0 ;  /* 0x0004780001007387 */ /* 0x000fe80000100800 */
[----:B------:R2:W-:Y:S04]  /*d8f70*/  STL.64 [R1+0x830], R2 ;  /* 0x0008300201007387 */ /* 0x0005e80000100a00 */
[----:B------:R1:W-:Y:S01]  /*d8f80*/  STL.64 [R1+0x838], R4 ;  /* 0x0008380401007387 */ /* 0x0003e20000100a00 */
[----:B0-----:R-:W-:-:S05]  /*d8f90*/  IADD3 R6, P1, R20, R11, RZ ;  /* 0x0000000b14067210 */ /* 0x001fca0007f3e0ff */
[----:B------:R-:W-:Y:S01]  /*d8fa0*/  IMAD.X R7, R21, 0x1, R12, P1 ;  /* 0x0000000115077824 */ /* 0x000fe200008e060c */
[----:B--2---:R-:W-:-:S05]  /*d8fb0*/  PRMT R2, R44, 0x5410, R51 ;  /* 0x000054102c027816 */ /* 0x004fca0000000033 */
[----:B------:R-:W-:Y:S04]  /*d8fc0*/  STL [R1+0x7c0], R2 ;  /* 0x0007c00201007387 */ /* 0x000fe80000100800 */
[----:B------:R-:W2:Y:S01]  /*d8fd0*/  LDL.LU R53, [R1+0x205c] ;  /* 0x00205c0001357983 */ /* 0x000ea20000300800 */
[----:B------:R-:W-:Y:S02]  /*d8fe0*/  PRMT R0, R56, 0x5410, R52 ;  /* 0x0000541038007816 */ /* 0x000fe40000000034 */
[----:B-1----:R-:W-:-:S03]  /*d8ff0*/  LOP3.LUT R4, R54, 0xffff, RZ, 0xc0, !PT ;  /* 0x0000ffff36047812 */ /* 0x002fc600078ec0ff */
[----:B------:R0:W-:Y:S01]  /*d9000*/  STL [R1+0x7bc], R0 ;  /* 0x0007bc0001007387 */ /* 0x0001e20000100800 */
[----:B------:R-:W-:-:S03]  /*d9010*/  LOP3.LUT R5, R60, 0xffff, RZ, 0xc0, !PT ;  /* 0x0000ffff3c057812 */ /* 0x000fc600078ec0ff */
[----:B------:R-:W3:Y:S04]  /*d9020*/  LDL.LU R47, [R1+0x53dc] ;  /* 0x0053dc00012f7983 */ /* 0x000ee80000300800 */
[----:B------:R-:W3:Y:S01]  /*d9030*/  LDL.LU R49, [R1+0x1f1c] ;  /* 0x001f1c0001317983 */ /* 0x000ee20000300800 */
[----:B0-----:R-:W-:-:S03]  /*d9040*/  PRMT R0, R5, 0x3340, R1 ;  /* 0x0000334005007816 */ /* 0x001fc60000000001 */
[----:B------:R-:W3:Y:S01]  /*d9050*/  LDL.LU R45, [R1+0x53fc] ;  /* 0x0053fc00012d7983 */ /* 0x000ee20000300800 */
[----:B----4-:R-:W-:-:S03]  /*d9060*/  LOP3.LUT R3, R48, 0xffff, RZ, 0xc0, !PT ;  /* 0x0000ffff30037812 */ /* 0x010fc600078ec0ff */
[----:B------:R-:W4:Y:S01]  /*d9070*/  LDL.LU R59, [R1+0xe8] ;  /* 0x0000e800013b7983 */ /* 0x000f220000300800 */
[----:B------:R-:W-:-:S03]  /*d9080*/  PRMT R2, R4, 0x3340, R3 ;  /* 0x0000334004027816 */ /* 0x000fc60000000003 */
[----:B------:R-:W4:Y:S01]  /*d9090*/  LDL.LU R55, [R1+0x3a8] ;  /* 0x0003a80001377983 */ /* 0x000f220000300800 */
[----:B------:R-:W-:-:S05]  /*d90a0*/  PRMT R0, R2, 0x5410, R0 ;  /* 0x0000541002007816 */ /* 0x000fca0000000000 */
[----:B------:R-:W-:Y:S04]  /*d90b0*/  STL [R1+0x1958], R0 ;  /* 0x0019580001007387 */ /* 0x000fe80000100800 */
[----:B------:R0:W-:Y:S02]  /*d90c0*/  STL.64 [R1+0x828], R6 ;  /* 0x0008280601007387 */ /* 0x0001e40000100a00 */
[----:B0-----:R-:W-:-:S05]  /*d90d0*/  IADD3 R6, P1, R22, R11, RZ ;  /* 0x0000000b16067210 */ /* 0x001fca0007f3e0ff */
[----:B------:R-:W-:-:S05]  /*d90e0*/  IMAD.X R7, R23, 0x1, R12, P1 ;  /* 0x0000000117077824 */ /* 0x000fca00008e060c */
[----:B------:R0:W-:Y:S02]  /*d90f0*/  STL.64 [R1+0x820], R6 ;  /* 0x0008200601007387 */ /* 0x0001e40000100a00 */
[----:B0-----:R-:W-:-:S05]  /*d9100*/  IADD3 R6, P1, R20, R13, RZ ;  /* 0x0000000d14067210 */ /* 0x001fca0007f3e0ff */
[----:B------:R-:W-:-:S05]  /*d9110*/  IMAD.X R7, R21, 0x1, R15, P1 ;  /* 0x0000000115077824 */ /* 0x000fca00008e060f */
[----:B------:R0:W-:Y:S04]  /*d9120*/  STL.64 [R1+0x818], R6 ;  /* 0x0008180601007387 */ /* 0x0001e80000100a00 */
[----:B------:R-:W4:Y:S04]  /*d9130*/  LDL.LU R51, [R1+0xe0] ;  /* 0x0000e00001337983 */ /* 0x000f280000300800 */
[----:B------:R-:W4:Y:S01]  /*d9140*/  LDL.LU R44, [R1+0x694] ;  /* 0x00069400012c7983 */ /* 0x000f220000300800 */
[----:B0-----:R-:W-:-:S03]  /*d9150*/  IADD3 R6, P1, R22, R13, RZ ;  /* 0x0000000d16067210 */ /* 0x001fc60007f3e0ff */
[----:B------:R-:W4:Y:S02]  /*d9160*/  LDL.LU R52, [R1+0xd4] ;  /* 0x0000d40001347983 */ /* 0x000f240000300800 */
[----:B------:R-:W-:-:S05]  /*d9170*/  IMAD.X R7, R23, 0x1, R15, P1 ;  /* 0x0000000117077824 */ /* 0x000fca00008e060f */
[----:B------:R0:W-:Y:S04]  /*d9180*/  STL.64 [R1+0x810], R6 ;  /* 0x0008100601007387 */ /* 0x0001e80000100a00 */
[----:B------:R-:W4:Y:S04]  /*d9190*/  LDL.LU R56, [R1+0x1f8] ;  /* 0x0001f80001387983 */ /* 0x000f280000300800 */
[----:B------:R-:W4:Y:S04]  /*d91a0*/  LDL.LU R54, [R1+0x513c] ;  /* 0x00513c0001367983 */ /* 0x000f280000300800 */
[----:B------:R-:W4:Y:S04]  /*d91b0*/  LDL.LU R60, [R1+0x4ecc] ;  /* 0x004ecc00013c7983 */ /* 0x000f280000300800 */
[----:B------:R-:W4:Y:S01]  /*d91c0*/  LDL.LU R48, [R1+0x4ff4] ;  /* 0x004ff40001307983 */ /* 0x000f220000300800 */
[----:B0-----:R-:W-:-:S05]  /*d91d0*/  IADD3 R6, P1, R22, R14, RZ ;  /* 0x0000000e16067210 */ /* 0x001fca0007f3e0ff */
[----:B------:R-:W-:-:S05]  /*d91e0*/  IMAD.X R7, R23, 0x1, R16, P1 ;  /* 0x0000000117077824 */ /* 0x000fca00008e0610 */
[----:B------:R0:W-:Y:S04]  /*d91f0*/  STL.64 [R1+0x808], R6 ;  /* 0x0008080601007387 */ /* 0x0001e80000100a00 */
[----:B------:R-:W-:Y:S01]  /*d9200*/  STL [R1+0x5544], R16 ;  /* 0x0055441001007387 */ /* 0x000fe20000100800 */
[----:B0-----:R-:W-:-:S05]  /*d9210*/  IADD3 R6, P1, R20, R14, RZ ;  /* 0x0000000e14067210 */ /* 0x001fca0007f3e0ff */
[----:B------:R-:W-:Y:S01]  /*d9220*/  IMAD.X R7, R21, 0x1, R16, P1 ;  /* 0x0000000115077824 */ /* 0x000fe200008e0610 */
[----:B--2---:R-:W-:-:S05]  /*d9230*/  LOP3.LUT R0, R53, 0xffff, RZ, 0xc0, !PT ;  /* 0x0000ffff35007812 */ /* 0x004fca00078ec0ff */
[----:B------:R0:W-:Y:S02]  /*d9240*/  STL [R1+0x73c], R0 ;  /* 0x00073c0001007387 */ /* 0x0001e40000100800 */
[--C-:B0-----:R-:W-:Y:S02]  /*d9250*/  PRMT R0, R0, 0x3340, R1.reuse ;  /* 0x0000334000007816 */ /* 0x101fe40000000001 */
[----:B---3--:R-:W-:Y:S02]  /*d9260*/  LOP3.LUT R2, R49, 0xffff, RZ, 0xc0, !PT ;  /* 0x0000ffff31027812 */ /* 0x008fe400078ec0ff */
[----:B------:R-:W-:Y:S01]  /*d9270*/  PRMT R0, R47, 0x5410, R0 ;  /* 0x000054102f007816 */ /* 0x000fe20000000000 */
[----:B------:R-:W-:Y:S04]  /*d9280*/  STL.64 [R1+0x800], R6 ;  /* 0x0008000601007387 */ /* 0x000fe80000100a00 */
[----:B------:R-:W-:Y:S04]  /*d9290*/  STL [R1+0x758], R2 ;  /* 0x0007580201007387 */ /* 0x000fe80000100800 */
[----:B------:R0:W-:Y:S02]  /*d92a0*/  STL [R1+0x1b7c], R0 ;  /* 0x001b7c0001007387 */ /* 0x0001e40000100800 */
[----:B0-----:R-:W-:-:S02]  /*d92b0*/  PRMT R0, R2, 0x3340, R1 ;  /* 0x0000334002007816 */ /* 0x001fc40000000001 */
[----:B------:R-:W-:Y:S02]  /*d92c0*/  SHF.R.U32.HI R2, RZ, 0x8, R4 ;  /* 0x00000008ff027819 */ /* 0x000fe40000011604 */
[----:B------:R-:W-:Y:S02]  /*d92d0*/  PRMT R6, R45, 0x5410, R0 ;  /* 0x000054102d067816 */ /* 0x000fe40000000000 */
[----:B------:R-:W-:Y:S02]  /*d92e0*/  SHF.R.U32.HI R0, RZ, 0x8, R3 ;  /* 0x00000008ff007819 */ /* 0x000fe40000011603 */
[----:B------:R-:W-:Y:S02]  /*d92f0*/  LOP3.LUT R2, R2, 0xffff, RZ, 0xc0, !PT ;  /* 0x0000ffff02027812 */ /* 0x000fe400078ec0ff */
[----:B------:R-:W-:Y:S01]  /*d9300*/  LOP3.LUT R0, R0, 0xffff, RZ, 0xc0, !PT ;  /* 0x0000ffff00007812 */ /* 0x000fe200078ec0ff */
[----:B------:R-:W-:Y:S03]  /*d9310*/  STL [R1+0x1bb8], R6 ;  /* 0x001bb80601007387 */ /* 0x000fe60000100800 */
[----:B------:R-:W-:Y:S01]  /*d9320*/  PRMT R2, R2, 0x3340, R0 ;  /* 0x0000334002027816 */ /* 0x000fe20000000000 */
[----:B------:R-:W2:Y:S01]  /*d9330*/  LDL.LU R58, [R1+0xb0] ;  /* 0x0000b000013a7983 */ /* 0x000ea20000300800 */
[----:B----4-:R-:W-:-:S03]  /*d9340*/  PRMT R0, R55, 0x5410, R59 ;  /* 0x0000541037007816 */ /* 0x010fc6000000003b */
[----:B------:R0:W-:Y:S04]  /*d9350*/  STL [R1+0x3c0], R2 ;  /* 0x0003c00201007387 */ /* 0x0001e80000100800 */
[----:B------:R-:W2:Y:S04]  /*d9360*/  LDL.LU R50, [R1+0x688] ;  /* 0x0006880001327983 */ /* 0x000ea80000300800 */
[----:B------:R1:W-:Y:S04]  /*d9370*/  STL [R1+0x7b8], R0 ;  /* 0x0007b80001007387 */ /* 0x0003e80000100800 */
[----:B------:R-:W3:Y:S04]  /*d9380*/  LDL.LU R19, [R1+0xa0] ;  /* 0x0000a00001137983 */ /* 0x000ee80000300800 */
[----:B------:R-:W3:Y:S04]  /*d9390*/  LDL.LU R61, [R1+0x684] ;  /* 0x00068400013d7983 */ /* 0x000ee80000300800 */
[----:B------:R-:W4:Y:S04]  /*d93a0*/  LDL.LU R57, [R1+0x98] ;  /* 0x0000980001397983 */ /* 0x000f280000300800 */
[----:B------:R-:W4:Y:S04]  /*d93b0*/  LDL.LU R53, [R1+0x1f4] ;  /* 0x0001f40001357983 */ /* 0x000f280000300800 */
[----:B------:R-:W4:Y:S04]  /*d93c0*/  LDL.LU R47, [R1+0x50e8] ;  /* 0x0050e800012f7983 */ /* 0x000f280000300800 */
[----:B------:R-:W4:Y:S04]  /*d93d0*/  LDL.LU R49, [R1+0x4cb0] ;  /* 0x004cb00001317983 */ /* 0x000f280000300800 */
[----:B------:R-:W4:Y:S01]  /*d93e0*/  LDL.LU R45, [R1+0x4f74] ;  /* 0x004f7400012d7983 */ /* 0x000f220000300800 */
[----:B0-----:R-:W-:-:S05]  /*d93f0*/  PRMT R2, R44, 0x5410, R51 ;  /* 0x000054102c027816 */ /* 0x001fca0000000033 */
[----:B------:R-:W-:Y:S01]  /*d9400*/  STL [R1+0x7b4], R2 ;  /* 0x0007b40201007387 */ /* 0x000fe20000100800 */
[----:B-1----:R-:W-:Y:S02]  /*d9410*/  PRMT R0, R56, 0x5410, R52 ;  /* 0x0000541038007816 */ /* 0x002fe40000000034 */
[----:B------:R-:W-:-:S03]  /*d9420*/  LOP3.LUT R4, R54, 0xffff, RZ, 0xc0, !PT ;  /* 0x0000ffff36047812 */ /* 0x000fc600078ec0ff */
[----:B------:R0:W-:Y:S01]  /*d9430*/  STL [R1+0x7b0], R0 ;  /* 0x0007b00001007387 */ /* 0x0001e20000100800 */
[----:B------:R-:W-:-:S03]  /*d9440*/  LOP3.LUT R6, R60, 0xffff, RZ, 0xc0, !PT ;  /* 0x0000ffff3c067812 */ /* 0x000fc600078ec0ff */
[----:B------:R-:W4:Y:S01]  /*d9450*/  LDL.LU R59, [R1+0x9c] ;  /* 0x00009c00013b7983 */ /* 0x000f220000300800 */
[----:B------:R-:W-:-:S03]  /*d9460*/  LOP3.LUT R3, R48, 0xffff, RZ, 0xc0, !PT ;  /* 0x0000ffff30037812 */ /* 0x000fc600078ec0ff */
[----:B------:R-:W4:Y:S01]  /*d9470*/  LDL.LU R55, [R1+0x680] ;  /* 0x0006800001377983 */ /* 0x000f220000300800 */
        /* <DEDUP_REMOVED lines=9> */
[----:B------:R-:W-:Y:S01]  /*d9510*/  SHF.R.U32.HI R4, RZ, 0x8, R4 ;  /* 0x00000008ff047819 */ /* 0x000fe20000011604 */
[----:B------:R-:W4:Y:S01]  /*d9520*/  LDL.LU R52, [R1+0x5104] ;  /* 0x0051040001347983 */ /* 0x000f220000300800 */
[----:B------:R-:W-:Y:S02]  /*d9530*/  SHF.R.U32.HI R2, RZ, 0x8, R3 ;  /* 0x00000008ff027819 */ /* 0x000fe40000011603 */
[----:B------:R-:W-:Y:S01]  /*d9540*/  LOP3.LUT R0, R0, 0xffff, RZ, 0xc0, !PT ;  /* 0x0000ffff00007812 */ /* 0x000fe200078ec0ff */
[----:B------:R-:W4:Y:S01]  /*d9550*/  LDL.LU R48, [R1+0x4cb4] ;  /* 0x004cb40001307983 */ /* 0x000f220000300800 */
[----:B------:R-:W-:Y:S02]  /*d9560*/  LOP3.LUT R3, R4, 0xffff, RZ, 0xc0, !PT ;  /* 0x0000ffff04037812 */ /* 0x000fe400078ec0ff */
[----:B------:R-:W-:Y:S01]  /*d9570*/  LOP3.LUT R2, R2, 0xffff, RZ, 0xc0, !PT ;  /* 0x0000ffff02027812 */ /* 0x000fe200078ec0ff */
[----:B------:R-:W4:Y:S01]  /*d9580*/  LDL.LU R60, [R1+0x4f88] ;  /* 0x004f8800013c7983 */ /* 0x000f220000300800 */
[----:B------:R-:W-:-:S02]  /*d9590*/  PRMT R4, R0, 0x3340, R1 ;  /* 0x0000334000047816 */ /* 0x000fc40000000001 */
[----:B------:R-:W-:-:S03]  /*d95a0*/  PRMT R0, R3, 0x3340, R2 ;  /* 0x0000334003007816 */ /* 0x000fc60000000002 */
[----:B------:R-:W-:Y:S04]  /*d95b0*/  STL [R1+0x1f8], R4 ;  /* 0x0001f80401007387 */ /* 0x000fe80000100800 */
[----:B------:R4:W-:Y:S01]  /*d95c0*/  STL [R1+0x3a8], R0 ;  /* 0x0003a80001007387 */ /* 0x0009e20000100800 */
[----:B--2---:R-:W-:-:S05]  /*d95d0*/  PRMT R3, R50, 0x5410, R58 ;  /* 0x0000541032037816 */ /* 0x004fca000000003a */
[----:B------:R0:W-:Y:S01]  /*d95e0*/  STL [R1+0x7a8], R3 ;  /* 0x0007a80301007387 */ /* 0x0001e20000100800 */
[----:B---3--:R-:W-:Y:S02]  /*d95f0*/  PRMT R2, R61, 0x5410, R19 ;  /* 0x000054103d027816 */ /* 0x008fe40000000013 */
[----:B----4-:R-:W-:-:S03]  /*d9600*/  PRMT R0, R53, 0x5410, R57 ;  /* 0x0000541035007816 */ /* 0x010fc60000000039 */
[----:B------:R-:W-:Y:S01]  /*d9610*/  STL [R1+0x7a4], R2 ;  /* 0x0007a40201007387 */ /* 0x000fe20000100800 */
[----:B------:R-:W-:-:S03]  /*d9620*/  LOP3.LUT R5, R47, 0xffff, RZ, 0xc0, !PT ;  /* 0x0000ffff2f057812 */ /* 0x000fc600078ec0ff */
[----:B------:R1:W-:Y:S01]  /*d9630*/  STL [R1+0x7ac], R0 ;  /* 0x0007ac0001007387 */ /* 0x0003e20000100800 */
[----:B0-----:R-:W-:Y:S02]  /*d9640*/  LOP3.LUT R3, R49, 0xffff, RZ, 0xc0, !PT ;  /* 0x0000ffff31037812 */ /* 0x001fe400078ec0ff */
[----:B------:R-:W-:Y:S02]  /*d9650*/  LOP3.LUT R4, R45, 0xffff, RZ, 0xc0, !PT ;  /* 0x0000ffff2d047812 */ /* 0x000fe400078ec0ff */
[----:B-1----:R-:W-:Y:S02]  /*d9660*/  PRMT R0, R3, 0x3340, R1 ;  /* 0x0000334003007816 */ /* 0x002fe40000000001 */
[----:B------:R-:W-:-:S04]  /*d9670*/  PRMT R2, R5, 0x3340, R4 ;  /* 0x0000334005027816 */ /* 0x000fc80000000004 */
[----:B------:R-:W-:Y:S02]  /*d9680*/  PRMT R7, R2, 0x5410, R0 ;  /* 0x0000541002077816 */ /* 0x000fe40000000000 */
[----:B------:R-:W-:Y:S02]  /*d9690*/  SHF.R.U32.HI R2, RZ, 0x8, R5 ;  /* 0x00000008ff027819 */ /* 0x000fe40000011605 */
[----:B------:R-:W-:Y:S02]  /*d96a0*/  SHF.R.U32.HI R0, RZ, 0x8, R4 ;  /* 0x00000008ff007819 */ /* 0x000fe40000011604 */
[----:B------:R-:W-:Y:S02]  /*d96b0*/  SHF.R.U32.HI R3, RZ, 0x8, R3 ;  /* 0x00000008ff037819 */ /* 0x000fe40000011603 */
[----:B------:R-:W-:Y:S02]  /*d96c0*/  LOP3.LUT R2, R2, 0xffff, RZ, 0xc0, !PT ;  /* 0x0000ffff02027812 */ /* 0x000fe400078ec0ff */
[----:B------:R-:W-:-:S02]  /*d96d0*/  LOP3.LUT R0, R0, 0xffff, RZ, 0xc0, !PT ;  /* 0x0000ffff00007812 */ /* 0x000fc400078ec0ff */
[----:B------:R-:W-:Y:S02]  /*d96e0*/  LOP3.LUT R3, R3, 0xffff, RZ, 0xc0, !PT ;  /* 0x0000ffff03037812 */ /* 0x000fe400078ec0ff */
[----:B------:R-:W-:Y:S01]  /*d96f0*/  PRMT R2, R2, 0x3340, R0 ;  /* 0x0000334002027816 */ /* 0x000fe20000000000 */
[----:B------:R-:W-:Y:S01]  /*d9700*/  STL [R1+0x1948], R7 ;  /* 0x0019480701007387 */ /* 0x000fe20000100800 */
[----:B------:R-:W-:-:S03]  /*d9710*/  PRMT R0, R3, 0x3340, R1 ;  /* 0x0000334003007816 */ /* 0x000fc60000000001 */
[----:B------:R0:W-:Y:S01]  /*d9720*/  STL [R1+0x39c], R2 ;  /* 0x00039c0201007387 */ /* 0x0001e20000100800 */
[----:B------:R-:W-:-:S03]  /*d9730*/  PRMT R3, R55, 0x5410, R59 ;  /* 0x0000541037037816 */ /* 0x000fc6000000003b */
[----:B------:R1:W-:Y:S04]  /*d9740*/  STL [R1+0x1f4], R0 ;  /* 0x0001f40001007387 */ /* 0x0003e80000100800 */
[----:B------:R2:W-:Y:S01]  /*d9750*/  STL [R1+0x7a0], R3 ;  /* 0x0007a00301007387 */ /* 0x0005e20000100800 */
[----:B0-----:R-:W-:Y:S02]  /*d9760*/  PRMT R2, R44, 0x5410, R51 ;  /* 0x000054102c027816 */ /* 0x001fe40000000033 */
[----:B-1----:R-:W-:Y:S02]  /*d9770*/  PRMT R0, R54, 0x5410, R56 ;  /* 0x0000541036007816 */ /* 0x002fe40000000038 */
[----:B------:R-:W3:Y:S04]  /*d9780*/  LDL.LU R56, [R1+0x8c] ;  /* 0x00008c0001387983 */ /* 0x000ee80000300800 */
[----:B------:R0:W-:Y:S04]  /*d9790*/  STL [R1+0x79c], R2 ;  /* 0x00079c0201007387 */ /* 0x0001e80000100800 */
[----:B------:R-:W3:Y:S01]  /*d97a0*/  LDL.LU R54, [R1+0x66c] ;  /* 0x00066c0001367983 */ /* 0x000ee20000300800 */
[----:B------:R-:W-:-:S02]  /*d97b0*/  LOP3.LUT R4, R52, 0xffff, RZ, 0xc0, !PT ;  /* 0x0000ffff34047812 */ /* 0x000fc400078ec0ff */
[----:B------:R-:W-:Y:S01]  /*d97c0*/  LOP3.LUT R48, R48, 0xffff, RZ, 0xc0, !PT ;  /* 0x0000ffff30307812 */ /* 0x000fe200078ec0ff */
[----:B------:R1:W-:Y:S01]  /*d97d0*/  STL [R1+0x798], R0 ;  /* 0x0007980001007387 */ /* 0x0003e20000100800 */
[----:B--2---:R-:W-:-:S03]  /*d97e0*/  LOP3.LUT R3, R60, 0xffff, RZ, 0xc0, !PT ;  /* 0x0000ffff3c037812 */ /* 0x004fc600078ec0ff */
[----:B------:R-:W2:Y:S01]  /*d97f0*/  LDL.LU R46, [R1+0x88] ;  /* 0x00008800012e7983 */ /* 0x000ea20000300800 */
[----:B0-----:R-:W-:-:S03]  /*d9800*/  PRMT R2, R4, 0x3340, R3 ;  /* 0x0000334004027816 */ /* 0x001fc60000000003 */
[----:B------:R-:W2:Y:S01]  /*d9810*/  LDL.LU R18, [R1+0x65c] ;  /* 0x00065c0001127983 */ /* 0x000ea20000300800 */
[----:B-1----:R-:W-:-:S03]  /*d9820*/  PRMT R0, R48, 0x3340, R1 ;  /* 0x0000334030007816 */ /* 0x002fc60000000001 */
[----:B------:R-:W4:Y:S04]  /*d9830*/  LDL.LU R17, [R1+0x84] ;  /* 0x0000840001117983 */ /* 0x000f280000300800 */
[----:B------:R-:W4:Y:S01]  /*d9840*/  LDL.LU R58, [R1+0x560] ;  /* 0x00056000013a7983 */ /* 0x000f220000300800 */
[----:B------:R-:W-:-:S03]  /*d9850*/  PRMT R2, R2, 0x5410, R0 ;  /* 0x0000541002027816 */ /* 0x000fc60000000000 */
[----:B------:R-:W4:Y:S04]  /*d9860*/  LDL.LU R50, [R1+0x1d5c] ;  /* 0x001d5c0001327983 */ /* 0x000f280000300800 */
[----:B------:R-:W4:Y:S04]  /*d9870*/  LDL.LU R60, [R1+0x19dc] ;  /* 0x0019dc00013c7983 */ /* 0x000f280000300800 */
[----:B------:R-:W4:Y:S01]  /*d9880*/  LDL.LU R19, [R1+0x1ba8] ;  /* 0x001ba80001137983 */ /* 0x000f220000300800 */
[----:B------:R-:W-:-:S03]  /*d9890*/  SHF.R.U32.HI R0, RZ, 0x8, R6 ;  /* 0x00000008ff007819 */ /* 0x000fc60000011606 */
[----:B------:R-:W-:Y:S01]  /*d98a0*/  STL [R1+0x56f8], R48 ;  /* 0x0056f83001007387 */ /* 0x000fe20000100800 */
[----:B------:R-:W-:-:S03]  /*d98b0*/  SHF.R.U32.HI R4, RZ, 0x8, R4 ;  /* 0x00000008ff047819 */ /* 0x000fc60000011604 */
[----:B------:R0:W-:Y:S01]  /*d98c0*/  STL [R1+0x193c], R2 ;  /* 0x00193c0201007387 */ /* 0x0001e20000100800 */
[----:B------:R-:W-:-:S03]  /*d98d0*/  LOP3.LUT R0, R0, 0xffff, RZ, 0xc0, !PT ;  /* 0x0000ffff00007812 */ /* 0x000fc600078ec0ff */
[----:B------:R-:W4:Y:S01]  /*d98e0*/  LDL.LU R61, [R1+0x80] ;  /* 0x00008000013d7983 */ /* 0x000f220000300800 */
[----:B0-----:R-:W-:Y:S02]  /*d98f0*/  SHF.R.U32.HI R2, RZ, 0x8, R3 ;  /* 0x00000008ff027819 */ /* 0x001fe40000011603 */
[----:B------:R-:W-:Y:S02]  /*d9900*/  LOP3.LUT R3, R4, 0xffff, RZ, 0xc0, !PT ;  /* 0x0000ffff04037812 */ /* 0x000fe400078ec0ff */
[----:B------:R-:W-:Y:S02]  /*d9910*/  LOP3.LUT R2, R2, 0xffff, RZ, 0xc0, !PT ;  /* 0x0000ffff02027812 */ /* 0x000fe400078ec0ff */
[----:B------:R-:W-:Y:S02]  /*d9920*/  PRMT R4, R0, 0x3340, R1 ;  /* 0x0000334000047816 */ /* 0x000fe40000000001 */
[----:B------:R-:W-:-:S03]  /*d9930*/  PRMT R0, R3, 0x3340, R2 ;  /* 0x0000334003007816 */ /* 0x000fc60000000002 */
[----:B------:R-:W-:Y:S04]  /*d9940*/  STL [R1+0x1f0], R4 ;  /* 0x0001f00401007387 */ /* 0x000fe80000100800 */
        /* <DEDUP_REMOVED lines=10> */
[----:B---3--:R-:W-:-:S05]  /*d99f0*/  PRMT R0, R54, 0x5410, R56 ;  /* 0x0000541036007816 */ /* 0x008fca0000000038 */
[----:B------:R0:W-:Y:S04]  /*d9a00*/  STL [R1+0x794], R0 ;  /* 0x0007940001007387 */ /* 0x0001e80000100800 */
[----:B------:R-:W3:Y:S04]  /*d9a10*/  LDL.LU R52, [R1+0x1c5c] ;  /* 0x001c5c0001347983 */ /* 0x000ee80000300800 */
[----:B------:R-:W3:Y:S04]  /*d9a20*/  LDL.LU R56, [R1+0x1cf8] ;  /* 0x001cf80001387983 */ /* 0x000ee80000300800 */
[----:B------:R-:W3:Y:S01]  /*d9a30*/  LDL.LU R54, [R1+0x197c] ;  /* 0x00197c0001367983 */ /* 0x000ee20000300800 */
[----:B--2---:R-:W-:-:S02]  /*d9a40*/  PRMT R3, R18, 0x5410, R46 ;  /* 0x0000541012037816 */ /* 0x004fc4000000002e */
[----:B----4-:R-:W-:Y:S02]  /*d9a50*/  PRMT R2, R58, 0x5410, R17 ;  /* 0x000054103a027816 */ /* 0x010fe40000000011 */
[----:B------:R-:W-:Y:S02]  /*d9a60*/  LOP3.LUT R7, R50, 0xffff, RZ, 0xc0, !PT ;  /* 0x0000ffff32077812 */ /* 0x000fe400078ec0ff */
[----:B------:R-:W-:Y:S02]  /*d9a70*/  LOP3.LUT R5, R60, 0xffff, RZ, 0xc0, !PT ;  /* 0x0000ffff3c057812 */ /* 0x000fe400078ec0ff */
[----:B------:R-:W-:Y:S01]  /*d9a80*/  LOP3.LUT R6, R19, 0xffff, RZ, 0xc0, !PT ;  /* 0x0000ffff13067812 */ /* 0x000fe200078ec0ff */
[----:B------:R-:W-:Y:S01]  /*d9a90*/  STL [R1+0x5710], R3 ;  /* 0x0057100301007387 */ /* 0x000fe20000100800 */
[----:B0-----:R-:W-:Y:S02]  /*d9aa0*/  PRMT R0, R5, 0x3340, R1 ;  /* 0x0000334005007816 */ /* 0x001fe40000000001 */
[----:B------:R-:W-:Y:S01]  /*d9ab0*/  PRMT R4, R7, 0x3340, R6 ;  /* 0x0000334007047816 */ /* 0x000fe20000000006 */
[----:B------:R0:W-:Y:S04]  /*d9ac0*/  STL [R1+0x5714], R2 ;  /* 0x0057140201007387 */ /* 0x0001e80000100800 */
[----:B------:R-:W2:Y:S01]  /*d9ad0*/  LDL.LU R60, [R1+0x1b08] ;  /* 0x001b0800013c7983 */ /* 0x000ea20000300800 */
[----:B------:R-:W-:-:S02]  /*d9ae0*/  SHF.R.U32.HI R5, RZ, 0x8, R5 ;  /* 0x00000008ff057819 */ /* 0x000fc40000011605 */
[----:B0-----:R-:W-:Y:S02]  /*d9af0*/  PRMT R2, R4, 0x5410, R0 ;  /* 0x0000541004027816 */ /* 0x001fe40000000000 */
[----:B------:R-:W-:Y:S02]  /*d9b00*/  SHF.R.U32.HI R4, RZ, 0x8, R7 ;  /* 0x00000008ff047819 */ /* 0x000fe40000011607 */
[----:B------:R-:W-:Y:S02]  /*d9b10*/  SHF.R.U32.HI R0, RZ, 0x8, R6 ;  /* 0x00000008ff007819 */ /* 0x000fe40000011606 */
[----:B------:R-:W-:Y:S02]  /*d9b20*/  LOP3.LUT R4, R4, 0xffff, RZ, 0xc0, !PT ;  /* 0x0000ffff04047812 */ /* 0x000fe400078ec0ff */
[----:B------:R-:W-:Y:S01]  /*d9b30*/  LOP3.LUT R0, R0, 0xffff, RZ, 0xc0, !PT ;  /* 0x0000ffff00007812 */ /* 0x000fe200078ec0ff */
[----:B------:R0:W-:Y:S01]  /*d9b40*/  STL [R1+0x560], R2 ;  /* 0x0005600201007387 */ /* 0x0001e20000100800 */
[----:B------:R-:W-:-:S02]  /*d9b50*/  LOP3.LUT R5, R5, 0xffff, RZ, 0xc0, !PT ;  /* 0x0000ffff05057812 */ /* 0x000fc400078ec0ff */
[----:B0-----:R-:W-:Y:S02]  /*d9b60*/  PRMT R2, R4, 0x3340, R0 ;  /* 0x0000334004027816 */ /* 0x001fe40000000000 */
[----:B------:R-:W-:Y:S02]  /*d9b70*/  PRMT R4, R57, 0x5410, R61 ;  /* 0x0000541039047816 */ /* 0x000fe4000000003d */
[----:B------:R-:W-:Y:S01]  /*d9b80*/  PRMT R0, R5, 0x3340, R1 ;  /* 0x0000334005007816 */ /* 0x000fe20000000001 */
[----:B------:R-:W-:Y:S04]  /*d9b90*/  STL [R1+0x398], R2 ;  /* 0x0003980201007387 */ /* 0x000fe80000100800 */
[----:B------:R-:W-:Y:S04]  /*d9ba0*/  STL [R1+0x5708], R4 ;  /* 0x0057080401007387 */ /* 0x000fe80000100800 */
[----:B------:R0:W-:Y:S01]  /*d9bb0*/  STL [R1+0x1ec], R0 ;  /* 0x0001ec0001007387 */ /* 0x0001e20000100800 */
[----:B------:R-:W-:-:S02]  /*d9bc0*/  PRMT R5, R45, 0x5410, R49 ;  /* 0x000054102d057816 */ /* 0x000fc40000000031 */
[----:B0-----:R-:W-:-:S03]  /*d9bd0*/  PRMT R0, R47, 0x5410, R53 ;  /* 0x000054102f007816 */ /* 0x001fc60000000035 */
[----:B------:R-:W-:Y:S01]  /*d9be0*/  STL [R1+0x570c], R5 ;  /* 0x00570c0501007387 */ /* 0x000fe20000100800 */
[----:B------:R-:W-:-:S03]  /*d9bf0*/  PRMT R8, R55, 0x5410, R59 ;  /* 0x0000541037087816 */ /* 0x000fc6000000003b */
[----:B------:R0:W-:Y:S04]  /*d9c00*/  STL [R1+0x790], R0 ;  /* 0x0007900001007387 */ /* 0x0001e80000100800 */
[----:B------:R-:W-:Y:S04]  /*d9c10*/  STL [R1+0x5704], R8 ;  /* 0x0057040801007387 */ /* 0x000fe80000100800 */
[----:B------:R-:W4:Y:S04]  /*d9c20*/  LDL.LU R58, [R1+0x74] ;  /* 0x00007400013a7983 */ /* 0x000f280000300800 */
[----:B------:R-:W4:Y:S04]  /*d9c30*/  LDL.LU R50, [R1+0x634] ;  /* 0x0006340001327983 */ /* 0x000f280000300800 */
[----:B------:R-:W4:Y:S01]  /*d9c40*/  LDL.LU R19, [R1+0x6c] ;  /* 0x00006c0001137983 */ /* 0x000f220000300800 */
[----:B---3--:R-:W-:-:S03]  /*d9c50*/  LOP3.LUT R12, R54, 0xffff, RZ, 0xc0, !PT ;  /* 0x0000ffff360c7812 */ /* 0x008fc600078ec0ff */
[----:B------:R-:W3:Y:S01]  /*d9c60*/  LDL.LU R54, [R1+0x554] ;  /* 0x0005540001367983 */ /* 0x000ee20000300800 */
[----:B------:R-:W-:Y:S02]  /*d9c70*/  LOP3.LUT R11, R51, 0xffff, RZ, 0xc0, !PT ;  /* 0x0000ffff330b7812 */ /* 0x000fe400078ec0ff */
[----:B------:R-:W-:Y:S02]  /*d9c80*/  LOP3.LUT R13, R44, 0xffff, RZ, 0xc0, !PT ;  /* 0x0000ffff2c0d7812 */ /* 0x000fe400078ec0ff */
[----:B------:R-:W-:Y:S02]  /*d9c90*/  LOP3.LUT R9, R52, 0xffff, RZ, 0xc0, !PT ;  /* 0x0000ffff34097812 */ /* 0x000fe400078ec0ff */
[----:B0-----:R-:W-:Y:S02]  /*d9ca0*/  PRMT R0, R13, 0x3340, R1 ;  /* 0x000033400d007816 */ /* 0x001fe40000000001 */
[----:B------:R-:W-:Y:S02]  /*d9cb0*/  PRMT R6, R11, 0x3340, R9 ;  /* 0x000033400b067816 */ /* 0x000fe40000000009 */
[----:B------:R-:W-:-:S02]  /*d9cc0*/  LOP3.LUT R10, R56, 0xffff, RZ, 0xc0, !PT ;  /* 0x0000ffff380a7812 */ /* 0x000fc400078ec0ff */
[----:B------:R-:W-:Y:S02]  /*d9cd0*/  PRMT R2, R6, 0x5410, R0 ;  /* 0x0000541006027816 */ /* 0x000fe40000000000 */
[----:B------:R-:W-:Y:S02]  /*d9ce0*/  PRMT R0, R12, 0x3340, R1 ;  /* 0x000033400c007816 */ /* 0x000fe40000000001 */
[----:B--2---:R-:W-:-:S04]  /*d9cf0*/  LOP3.LUT R7, R60, 0xffff, RZ, 0xc0, !PT ;  /* 0x0000ffff3c077812 */ /* 0x004fc800078ec0ff */
[----:B------:R-:W-:Y:S01]  /*d9d00*/  PRMT R6, R10, 0x3340, R7 ;  /* 0x000033400a067816 */ /* 0x000fe20000000007 */
[----:B------:R-:W-:Y:S03]  /*d9d10*/  STL [R1+0x55c], R2 ;  /* 0x00055c0201007387 */ /* 0x000fe60000100800 */
[----:B------:R-:W-:Y:S01]  /*d9d20*/  PRMT R0, R6, 0x5410, R0 ;  /* 0x0000541006007816 */ /* 0x000fe20000000000 */
[----:B------:R-:W2:Y:S04]  /*d9d30*/  LDL.LU R61, [R1+0x68] ;  /* 0x00006800013d7983 */ /* 0x000ea80000300800 */
[----:B------:R-:W2:Y:S04]  /*d9d40*/  LDL.LU R57, [R1+0x470] ;  /* 0x0004700001397983 */ /* 0x000ea80000300800 */
[----:B------:R0:W-:Y:S04]  /*d9d50*/  STL [R1+0x558], R0 ;  /* 0x0005580001007387 */ /* 0x0001e80000100800 */
[----:B------:R-:W2:Y:S01]  /*d9d60*/  LDL.LU R53, [R1+0x64] ;  /* 0x0000640001357983 */ /* 0x000ea20000300800 */
[----:B------:R-:W-:-:S03]  /*d9d70*/  SHF.R.U32.HI R6, RZ, 0x8, R11 ;  /* 0x00000008ff067819 */ /* 0x000fc6000001160b */
[----:B------:R-:W2:Y:S01]  /*d9d80*/  LDL.LU R47, [R1+0x544] ;  /* 0x00054400012f7983 */ /* 0x000ea20000300800 */
[----:B0-----:R-:W-:-:S03]  /*d9d90*/  SHF.R.U32.HI R0, RZ, 0x8, R9 ;  /* 0x00000008ff007819 */ /* 0x001fc60000011609 */
[----:B------:R-:W2:Y:S01]  /*d9da0*/  LDL.LU R49, [R1+0x60] ;  /* 0x0000600001317983 */ /* 0x000ea20000300800 */
[----:B------:R-:W-:-:S03]  /*d9db0*/  SHF.R.U32.HI R10, RZ, 0x8, R10 ;  /* 0x00000008ff0a7819 */ /* 0x000fc6000001160a */
[----:B------:R-:W2:Y:S01]  /*d9dc0*/  LDL.LU R45, [R1+0x3cc] ;  /* 0x0003cc00012d7983 */ /* 0x000ea20000300800 */
[----:B------:R-:W-:-:S03]  /*d9dd0*/  SHF.R.U32.HI R7, RZ, 0x8, R7 ;  /* 0x00000008ff077819 */ /* 0x000fc60000011607 */
[----:B------:R-:W2:Y:S01]  /*d9de0*/  LDL.LU R59, [R1+0x58] ;  /* 0x00005800013b7983 */ /* 0x000ea20000300800 */
[----:B------:R-:W-:-:S03]  /*d9df0*/  LOP3.LUT R6, R6, 0xffff, RZ, 0xc0, !PT ;  /* 0x0000ffff06067812 */ /* 0x000fc600078ec0ff */
[----:B------:R-:W2:Y:S01]  /*d9e00*/  LDL.LU R55, [R1+0x388] ;  /* 0x0003880001377983 */ /* 0x000ea20000300800 */
[----:B------:R-:W-:Y:S02]  /*d9e10*/  LOP3.LUT R0, R0, 0xffff, RZ, 0xc0, !PT ;  /* 0x0000ffff00007812 */ /* 0x000fe400078ec0ff */
[----:B------:R-:W-:Y:S01]  /*d9e20*/  LOP3.LUT R9, R10, 0xffff, RZ, 0xc0, !PT ;  /* 0x0000ffff0a097812 */ /* 0x000fe200078ec0ff */
[----:B------:R-:W2:Y:S01]  /*d9e30*/  LDL.LU R51, [R1+0x1d28] ;  /* 0x001d280001337983 */ /* 0x000ea20000300800 */
[----:B------:R-:W-:Y:S02]  /*d9e40*/  LOP3.LUT R7, R7, 0xffff, RZ, 0xc0, !PT ;  /* 0x0000ffff07077812 */ /* 0x000fe400078ec0ff */
[----:B------:R-:W-:Y:S01]  /*d9e50*/  PRMT R2, R6, 0x3340, R0 ;  /* 0x0000334006027816 */ /* 0x000fe20000000000 */
[----:B------:R-:W2:Y:S01]  /*d9e60*/  LDL.LU R60, [R1+0x19c8] ;  /* 0x0019c800013c7983 */ /* 0x000ea20000300800 */
[----:B------:R-:W-:-:S03]  /*d9e70*/  PRMT R0, R9, 0x3340, R7 ;  /* 0x0000334009007816 */ /* 0x000fc60000000007 */
[----:B------:R-:W2:Y:S04]  /*d9e80*/  LDL.LU R44, [R1+0x1b48] ;  /* 0x001b4800012c7983 */ /* 0x000ea80000300800 */
[----:B------:R-:W2:Y:S04]  /*d9e90*/  LDL.LU R52, [R1+0x517c] ;  /* 0x00517c0001347983 */ /* 0x000ea80000300800 */
[----:B------:R-:W2:Y:S01]  /*d9ea0*/  LDL.LU R56, [R1+0x4f3c] ;  /* 0x004f3c0001387983 */ /* 0x000ea20000300800 */
[----:B----4-:R-:W-:-:S03]  /*d9eb0*/  PRMT R6, R50, 0x5410, R58 ;  /* 0x0000541032067816 */ /* 0x010fc6000000003a */
[----:B------:R-:W-:Y:S04]  /*d9ec0*/  STL [R1+0x394], R2 ;  /* 0x0003940201007387 */ /* 0x000fe80000100800 */
[----:B------:R-:W-:Y:S04]  /*d9ed0*/  STL [R1+0x5718], R6 ;  /* 0x0057180601007387 */ /* 0x000fe80000100800 */
[----:B------:R0:W-:Y:S01]  /*d9ee0*/  STL [R1+0x390], R0 ;  /* 0x0003900001007387 */ /* 0x0001e20000100800 */
[----:B---3--:R-:W-:-:S03]  /*d9ef0*/  PRMT R7, R54, 0x5410, R19 ;  /* 0x0000541036077816 */ /* 0x008fc60000000013 */
[----:B------:R-:W3:Y:S01]  /*d9f00*/  LDL.LU R54, [R1+0x5054] ;  /* 0x0050540001367983 */ /* 0x000ee20000300800 */
[----:B0-----:R-:W-:Y:S02]  /*d9f10*/  SHF.R.U32.HI R0, RZ, 0x8, R12 ;  /* 0x00000008ff007819 */ /* 0x001fe4000001160c */
[----:B------:R-:W-:Y:S02]  /*d9f20*/  SHF.R.U32.HI R9, RZ, 0x8, R13 ;  /* 0x00000008ff097819 */ /* 0x000fe4000001160d */
[----:B------:R-:W-:Y:S02]  /*d9f30*/  LOP3.LUT R0, R0, 0xffff, RZ, 0xc0, !PT ;  /* 0x0000ffff00007812 */ /* 0x000fe400078ec0ff */
[----:B------:R-:W-:Y:S02]  /*d9f40*/  LOP3.LUT R9, R9, 0xffff, RZ, 0xc0, !PT ;  /* 0x0000ffff09097812 */ /* 0x000fe400078ec0ff */
[--C-:B------:R-:W-:Y:S02]  /*d9f50*/  PRMT R2, R0, 0x3340, R1.reuse ;  /* 0x0000334000027816 */ /* 0x100fe40000000001 */
[----:B------:R-:W-:Y:S01]  /*d9f60*/  PRMT R0, R9, 0x3340, R1 ;  /* 0x0000334009007816 */ /* 0x000fe20000000001 */
[----:B------:R-:W-:Y:S04]  /*d9f70*/  STL [R1+0x5700], R7 ;  /* 0x0057000701007387 */ /* 0x000fe80000100800 */
[----:B------:R-:W-:Y:S01]  /*d9f80*/  STL [R1+0x1e8], R2 ;  /* 0x0001e80201007387 */ /* 0x000fe20000100800 */
[----:B--2---:R-:W-:-:S05]  /*d9f90*/  PRMT R9, R57, 0x5410, R61 ;  /* 0x0000541039097816 */ /* 0x004fca000000003d */
[----:B------:R-:W-:Y:S01]  /*d9fa0*/  STL [R1+0x571c], R9 ;  /* 0x00571c0901007387 */ /* 0x000fe20000100800 */
[----:B------:R-:W-:-:S03]  /*d9fb0*/  PRMT R10, R47, 0x5410, R53 ;  /* 0x000054102f0a7816 */ /* 0x000fc60000000035 */
[----:B------:R0:W-:Y:S01]  /*d9fc0*/  STL [R1+0x1e4], R0 ;  /* 0x0001e40001007387 */ /* 0x0001e20000100800 */
[----:B------:R-:W-:-:S03]  /*d9fd0*/  PRMT R12, R45, 0x5410, R49 ;  /* 0x000054102d0c7816 */ /* 0x000fc60000000031 */
[----:B------:R-:W-:Y:S01]  /*d9fe0*/  STL [R1+0x5720], R10 ;  /* 0x0057200a01007387 */ /* 0x000fe20000100800 */
[----:B------:R-:W-:-:S03]  /*d9ff0*/  PRMT R14, R55, 0x5410, R59 ;  /* 0x00005410370e7816 */ /* 0x000fc6000000003b */
[----:B------:R-:W-:Y:S04]  /*da000*/  STL [R1+0x5724], R12 ;  /* 0x0057240c01007387 */ /* 0x000fe80000100800 */
[----:B------:R-:W-:Y:S01]  /*da010*/  STL [R1+0x56fc], R14 ;  /* 0x0056fc0e01007387 */ /* 0x000fe20000100800 */
[----:B------:R-:W-:-:S03]  /*da020*/  LOP3.LUT R15, R51, 0xffff, RZ, 0xc0, !PT ;  /* 0x0000ffff330f7812 */ /* 0x000fc600078ec0ff */
[----:B------:R-:W2:Y:S01]  /*da030*/  LDL.LU R18, [R1+0x5c] ;  /* 0x00005c0001127983 */ /* 0x000ea20000300800 */
[----:B------:R-:W-:-:S03]  /*da040*/  LOP3.LUT R60, R60, 0xffff, RZ, 0xc0, !PT ;  /* 0x0000ffff3c3c7812 */ /* 0x000fc600078ec0ff */
[----:B------:R-:W2:Y:S01]  /*da050*/  LDL.LU R17, [R1+0x3e8] ;  /* 0x0003e80001117983 */ /* 0x000ea20000300800 */
[----:B------:R-:W-:-:S03]  /*da060*/  LOP3.LUT R13, R44, 0xffff, RZ, 0xc0, !PT ;  /* 0x0000ffff2c0d7812 */ /* 0x000fc600078ec0ff */
[----:B------:R-:W4:Y:S04]  /*da070*/  LDL.LU R61, [R1+0x54] ;  /* 0x00005400013d7983 */ /* 0x000f280000300800 */
[----:B------:R-:W4:Y:S01]  /*da080*/  LDL.LU R57, [R1+0x384] ;  /* 0x0003840001397983 */ /* 0x000f220000300800 */
[----:B0-----:R-:W-:-:S03]  /*da090*/  PRMT R0, R60, 0x3340, R1 ;  /* 0x000033403c007816 */ /* 0x001fc60000000001 */
[----:B------:R-:W2:Y:S01]  /*da0a0*/  LDL.LU R53, [R1+0x50] ;  /* 0x0000500001357983 */ /* 0x000ea20000300800 */
[----:B------:R-:W-:-:S03]  /*da0b0*/  PRMT R11, R15, 0x3340, R13 ;  /* 0x000033400f0b7816 */ /* 0x000fc6000000000d */
[----:B------:R-:W2:Y:S01]  /*da0c0*/  LDL.LU R47, [R1+0x1e0] ;  /* 0x0001e000012f7983 */ /* 0x000ea20000300800 */
[----:B------:R-:W-:-:S03]  /*da0d0*/  LOP3.LUT R21, R52, 0xffff, RZ, 0xc0, !PT ;  /* 0x0000ffff34157812 */ /* 0x000fc600078ec0ff */
[----:B------:R-:W2:Y:S01]  /*da0e0*/  LDL.LU R49, [R1+0x5140] ;  /* 0x0051400001317983 */ /* 0x000ea20000300800 */
[----:B------:R-:W-:-:S03]  /*da0f0*/  LOP3.LUT R23, R56, 0xffff, RZ, 0xc0, !PT ;  /* 0x0000ffff38177812 */ /* 0x000fc600078ec0ff */
[----:B------:R-:W2:Y:S01]  /*da100*/  LDL.LU R45, [R1+0x4ec8] ;  /* 0x004ec800012d7983 */ /* 0x000ea20000300800 */
[----:B------:R-:W-:-:S03]  /*da110*/  PRMT R2, R11, 0x5410, R0 ;  /* 0x000054100b027816 */ /* 0x000fc60000000000 */
[----:B------:R-:W2:Y:S01]  /*da120*/  LDL.LU R59, [R1+0x4ff0] ;  /* 0x004ff000013b7983 */ /* 0x000ea20000300800 */
[----:B------:R-:W-:-:S03]  /*da130*/  PRMT R0, R23, 0x3340, R1 ;  /* 0x0000334017007816 */ /* 0x000fc60000000001 */
[----:B------:R0:W-:Y:S01]  /*da140*/  STL [R1+0x554], R2 ;  /* 0x0005540201007387 */ /* 0x0001e20000100800 */
[----:B---3--:R-:W-:-:S04]  /*da150*/  LOP3.LUT R20, R54, 0xffff, RZ, 0xc0, !PT ;  /* 0x0000ffff36147812 */ /* 0x008fc800078ec0ff */
[----:B------:R-:W-:-:S04]  /*da160*/  PRMT R11, R21, 0x3340, R20 ;  /* 0x00003340150b7816 */ /* 0x000fc80000000014 */
[----:B0-----:R-:W-:Y:S02]  /*da170*/  PRMT R2, R11, 0x5410, R0 ;  /* 0x000054100b027816 */ /* 0x001fe40000000000 */
        /* <DEDUP_REMOVED lines=19> */
[----:B------:R-:W-:-:S04]  /*da2b0*/  LOP3.LUT R13, R13, 0xffff, RZ, 0xc0, !PT ;  /* 0x0000ffff0d0d7812 */ /* 0x000fc800078ec0ff */
[----:B0-----:R-:W-:-:S05]  /*da2c0*/  PRMT R0, R15, 0x3340, R13 ;  /* 0x000033400f007816 */ /* 0x001fca000000000d */
[----:B------:R0:W-:Y:S01]  /*da2d0*/  STL [R1+0x388], R0 ;  /* 0x0003880001007387 */ /* 0x0001e20000100800 */
[----:B----4-:R-:W-:-:S03]  /*da2e0*/  PRMT R13, R57, 0x5410, R61 ;  /* 0x00005410390d7816 */ /* 0x010fc6000000003d */
[----:B------:R-:W4:Y:S04]  /*da2f0*/  LDL.LU R61, [R1+0x44] ;  /* 0x00004400013d7983 */ /* 0x000f280000300800 */
[----:B------:R-:W4:Y:S01]  /*da300*/  LDL.LU R57, [R1+0x3c4] ;  /* 0x0003c40001397983 */ /* 0x000f220000300800 */
[----:B--2---:R-:W-:Y:S02]  /*da310*/  LOP3.LUT R22, R49, 0xffff, RZ, 0xc0, !PT ;  /* 0x0000ffff31167812 */ /* 0x004fe400078ec0ff */
[----:B------:R-:W-:Y:S02]  /*da320*/  LOP3.LUT R5, R45, 0xffff, RZ, 0xc0, !PT ;  /* 0x0000ffff2d057812 */ /* 0x000fe400078ec0ff */
[----:B------:R-:W-:Y:S02]  /*da330*/  LOP3.LUT R21, R59, 0xffff, RZ, 0xc0, !PT ;  /* 0x0000ffff3b157812 */ /* 0x000fe400078ec0ff */
[----:B0-----:R-:W-:-:S02]  /*da340*/  PRMT R0, R5, 0x3340, R1 ;  /* 0x0000334005007816 */ /* 0x001fc40000000001 */
[----:B------:R-:W-:-:S04]  /*da350*/  PRMT R20, R22, 0x3340, R21 ;  /* 0x0000334016147816 */ /* 0x000fc80000000015 */
[----:B------:R-:W-:Y:S02]  /*da360*/  PRMT R0, R20, 0x5410, R0 ;  /* 0x0000541014007816 */ /* 0x000fe40000000000 */
[----:B------:R-:W-:-:S03]  /*da370*/  PRMT R15, R47, 0x5410, R53 ;  /* 0x000054102f0f7816 */ /* 0x000fc60000000035 */
[----:B------:R0:W-:Y:S04]  /*da380*/  STL [R1+0x548], R0 ;  /* 0x0005480001007387 */ /* 0x0001e80000100800 */
[----:B------:R-:W2:Y:S04]  /*da390*/  LDL.LU R53, [R1+0x3ac] ;  /* 0x0003ac0001357983 */ /* 0x000ea80000300800 */
[----:B------:R-:W2:Y:S01]  /*da3a0*/  LDL.LU R47, [R1+0x1c8] ;  /* 0x0001c800012f7983 */ /* 0x000ea20000300800 */
[----:B0-----:R-:W-:-:S03]  /*da3b0*/  SHF.R.U32.HI R0, RZ, 0x8, R23 ;  /* 0x00000008ff007819 */ /* 0x001fc60000011617 */
[----:B------:R-:W4:Y:S01]  /*da3c0*/  LDL.LU R49, [R1+0x1ea8] ;  /* 0x001ea80001317983 */ /* 0x000f220000300800 */
[----:B------:R-:W-:-:S03]  /*da3d0*/  SHF.R.U32.HI R22, RZ, 0x8, R22 ;  /* 0x00000008ff167819 */ /* 0x000fc60000011616 */
[----:B------:R-:W2:Y:S01]  /*da3e0*/  LDL.LU R45, [R1+0x1adc] ;  /* 0x001adc00012d7983 */ /* 0x000ea20000300800 */
[----:B------:R-:W-:-:S03]  /*da3f0*/  SHF.R.U32.HI R20, RZ, 0x8, R21 ;  /* 0x00000008ff147819 */ /* 0x000fc60000011615 */
[----:B------:R-:W2:Y:S01]  /*da400*/  LDL.LU R59, [R1+0x1cc8] ;  /* 0x001cc800013b7983 */ /* 0x000ea20000300800 */
[----:B------:R-:W-:Y:S02]  /*da410*/  LOP3.LUT R0, R0, 0xffff, RZ, 0xc0, !PT ;  /* 0x0000ffff00007812 */ /* 0x000fe400078ec0ff */
[----:B------:R-:W-:Y:S02]  /*da420*/  LOP3.LUT R21, R22, 0xffff, RZ, 0xc0, !PT ;  /* 0x0000ffff16157812 */ /* 0x000fe400078ec0ff */
[----:B------:R-:W-:Y:S02]  /*da430*/  LOP3.LUT R20, R20, 0xffff, RZ, 0xc0, !PT ;  /* 0x0000ffff14147812 */ /* 0x000fe400078ec0ff */
[----:B------:R-:W-:Y:S02]  /*da440*/  PRMT R2, R0, 0x3340, R1 ;  /* 0x0000334000027816 */ /* 0x000fe40000000001 */
[----:B------:R-:W-:-:S03]  /*da450*/  PRMT R0, R21, 0x3340, R20 ;  /* 0x0000334015007816 */ /* 0x000fc60000000014 */
[----:B------:R0:W-:Y:S04]  /*da460*/  STL [R1+0x1e0], R2 ;  /* 0x0001e00201007387 */ /* 0x0001e80000100800 */
[----:B------:R1:W-:Y:S01]  /*da470*/  STL [R1+0x384], R0 ;  /* 0x0003840001007387 */ /* 0x0003e20000100800 */
[----:B---3--:R-:W-:Y:S02]  /*da480*/  LOP3.LUT R4, R52, 0xffff, RZ, 0xc0, !PT ;  /* 0x0000ffff34047812 */ /* 0x008fe400078ec0ff */
[----:B0-----:R-:W-:Y:S02]  /*da490*/  LOP3.LUT R2, R56, 0xffff, RZ, 0xc0, !PT ;  /* 0x0000ffff38027812 */ /* 0x001fe400078ec0ff */
[----:B------:R-:W-:Y:S02]  /*da4a0*/  LOP3.LUT R3, R54, 0xffff, RZ, 0xc0, !PT ;  /* 0x0000ffff36037812 */ /* 0x000fe400078ec0ff */
[----:B-1----:R-:W-:-:S02]  /*da4b0*/  PRMT R0, R2, 0x3340, R1 ;  /* 0x0000334002007816 */ /* 0x002fc40000000001 */
[----:B------:R-:W-:-:S04]  /*da4c0*/  PRMT R22, R4, 0x3340, R3 ;  /* 0x0000334004167816 */ /* 0x000fc80000000003 */
[----:B------:R-:W-:Y:S02]  /*da4d0*/  PRMT R6, R22, 0x5410, R0 ;  /* 0x0000541016067816 */ /* 0x000fe40000000000 */
[----:B------:R-:W-:Y:S02]  /*da4e0*/  PRMT R21, R55, 0x5410, R19 ;  /* 0x0000541037157816 */ /* 0x000fe40000000013 */
[----:B------:R-:W-:Y:S01]  /*da4f0*/  PRMT R23, R44, 0x5410, R51 ;  /* 0x000054102c177816 */ /* 0x000fe20000000033 */
[----:B------:R-:W-:Y:S04]  /*da500*/  STL [R1+0x544], R6 ;  /* 0x0005440601007387 */ /* 0x000fe80000100800 */
        /* <DEDUP_REMOVED lines=14> */
[----:B------:R0:W-:Y:S04]  /*da5f0*/  STL [R1+0x380], R3 ;  /* 0x0003800301007387 */ /* 0x0001e80000100800 */
[----:B------:R1:W-:Y:S01]  /*da600*/  STL [R1+0x1cc], R0 ;  /* 0x0001cc0001007387 */ /* 0x0003e20000100800 */
[----:B----4-:R-:W-:Y:S02]  /*da610*/  LOP3.LUT R2, R49, 0xffff, RZ, 0xc0, !PT ;  /* 0x0000ffff31027812 */ /* 0x010fe400078ec0ff */
[----:B--2---:R-:W-:Y:S02]  /*da620*/  LOP3.LUT R4, R45, 0xffff, RZ, 0xc0, !PT ;  /* 0x0000ffff2d047812 */ /* 0x004fe400078ec0ff */
[----:B0-----:R-:W-:Y:S02]  /*da630*/  LOP3.LUT R3, R59, 0xffff, RZ, 0xc0, !PT ;  /* 0x0000ffff3b037812 */ /* 0x001fe400078ec0ff */
[----:B-1----:R-:W-:-:S02]  /*da640*/  PRMT R0, R4, 0x3340, R1 ;  /* 0x0000334004007816 */ /* 0x002fc40000000001 */
[----:B------:R-:W-:-:S04]  /*da650*/  PRMT R6, R2, 0x3340, R3 ;  /* 0x0000334002067816 */ /* 0x000fc80000000003 */
[----:B------:R-:W-:Y:S02]  /*da660*/  PRMT R6, R6, 0x5410, R0 ;  /* 0x0000541006067816 */ /* 0x000fe40000000000 */
[----:B------:R-:W-:Y:S02]  /*da670*/  PRMT R22, R57, 0x5410, R61 ;  /* 0x0000541039167816 */ /* 0x000fe4000000003d */
[----:B------:R-:W-:Y:S01]  /*da680*/  PRMT R24, R53, 0x5410, R24 ;  /* 0x0000541035187816 */ /* 0x000fe20000000018 */
[----:B------:R-:W-:Y:S01]  /*da690*/  STL [R1+0x534], R6 ;  /* 0x0005340601007387 */ /* 0x000fe20000100800 */
[----:B------:R-:W-:-:S03]  /*da6a0*/  PRMT R25, R47, 0x5410, R25 ;  /* 0x000054102f197816 */ /* 0x000fc60000000019 */
[----:B------:R-:W2:Y:S01]  /*da6b0*/  LDL.LU R57, [R1+0x374] ;  /* 0x0003740001397983 */ /* 0x000ea20000300800 */
[----:B------:R-:W-:-:S03]  /*da6c0*/  SHF.R.U32.HI R0, RZ, 0x8, R5 ;  /* 0x00000008ff007819 */ /* 0x000fc60000011605 */
[----:B------:R-:W4:Y:S04]  /*da6d0*/  LDL.LU R53, [R1+0x360] ;  /* 0x0003600001357983 */ /* 0x000f280000300800 */
[----:B------:R-:W4:Y:S04]  /*da6e0*/  LDL.LU R47, [R1+0x344] ;  /* 0x00034400012f7983 */ /* 0x000f280000300800 */
[----:B------:R-:W2:Y:S01]  /*da6f0*/  LDL.LU R49, [R1+0x1dac] ;  /* 0x001dac0001317983 */ /* 0x000ea20000300800 */
[----:B------:R-:W-:-:S03]  /*da700*/  SHF.R.U32.HI R2, RZ, 0x8, R2 ;  /* 0x00000008ff027819 */ /* 0x000fc60000011602 */
[----:B------:R-:W4:Y:S01]  /*da710*/  LDL.LU R45, [R1+0x19e8] ;  /* 0x0019e800012d7983 */ /* 0x000f220000300800 */
[----:B------:R-:W-:-:S03]  /*da720*/  SHF.R.U32.HI R3, RZ, 0x8, R3 ;  /* 0x00000008ff037819 */ /* 0x000fc60000011603 */
[----:B------:R-:W4:Y:S01]  /*da730*/  LDL.LU R59, [R1+0x1bbc] ;  /* 0x001bbc00013b7983 */ /* 0x000f220000300800 */
[----:B------:R-:W-:Y:S02]  /*da740*/  LOP3.LUT R0, R0, 0xffff, RZ, 0xc0, !PT ;  /* 0x0000ffff00007812 */ /* 0x000fe400078ec0ff */
[----:B------:R-:W-:Y:S02]  /*da750*/  LOP3.LUT R2, R2, 0xffff, RZ, 0xc0, !PT ;  /* 0x0000ffff02027812 */ /* 0x000fe400078ec0ff */
[----:B------:R-:W-:Y:S02]  /*da760*/  LOP3.LUT R3, R3, 0xffff, RZ, 0xc0, !PT ;  /* 0x0000ffff03037812 */ /* 0x000fe400078ec0ff */
[----:B------:R-:W-:Y:S02]  /*da770*/  PRMT R5, R0, 0x3340, R1 ;  /* 0x0000334000057816 */ /* 0x000fe40000000001 */
[----:B------:R-:W-:-:S03]  /*da780*/  PRMT R0, R2, 0x3340, R3 ;  /* 0x0000334002007816 */ /* 0x000fc60000000003 */
[----:B------:R0:W-:Y:S04]  /*da790*/  STL [R1+0x1c8], R5 ;  /* 0x0001c80501007387 */ /* 0x0001e80000100800 */
[----:B------:R1:W-:Y:S01]  /*da7a0*/  STL [R1+0x37c], R0 ;  /* 0x00037c0001007387 */ /* 0x0003e20000100800 */
[----:B---3--:R-:W-:-:S03]  /*da7b0*/  PRMT R26, R55, 0x5410, R26 ;  /* 0x00005410371a7816 */ /* 0x008fc6000000001a */
[----:B------:R-:W3:Y:S01]  /*da7c0*/  LDL.LU R55, [R1+0x33c] ;  /* 0x00033c0001377983 */ /* 0x000ee20000300800 */
[----:B------:R-:W-:Y:S02]  /*da7d0*/  LOP3.LUT R3, R52, 0xffff, RZ, 0xc0, !PT ;  /* 0x0000ffff34037812 */ /* 0x000fe400078ec0ff */
[----:B------:R-:W-:Y:S02]  /*da7e0*/  LOP3.LUT R2, R56, 0xffff, RZ, 0xc0, !PT ;  /* 0x0000ffff38027812 */ /* 0x000fe400078ec0ff */
[----:B0-----:R-:W-:Y:S02]  /*da7f0*/  LOP3.LUT R5, R54, 0xffff, RZ, 0xc0, !PT ;  /* 0x0000ffff36057812 */ /* 0x001fe400078ec0ff */
[----:B-1----:R-:W-:Y:S01]  /*da800*/  PRMT R0, R2, 0x3340, R1 ;  /* 0x0000334002007816 */ /* 0x002fe20000000001 */
[----:B------:R-:W3:Y:S01]  /*da810*/  LDL.LU R54, [R1+0x358] ;  /* 0x0003580001367983 */ /* 0x000ee20000300800 */
[----:B------:R-:W-:-:S04]  /*da820*/  PRMT R6, R3, 0x3340, R5 ;  /* 0x0000334003067816 */ /* 0x000fc80000000005 */
[----:B------:R-:W-:Y:S02]  /*da830*/  PRMT R0, R6, 0x5410, R0 ;  /* 0x0000541006007816 */ /* 0x000fe40000000000 */
[----:B------:R-:W-:Y:S02]  /*da840*/  PRMT R27, R51, 0x5410, R27 ;  /* 0x00005410331b7816 */ /* 0x000fe4000000001b */
[----:B------:R-:W-:Y:S01]  /*da850*/  PRMT R29, R44, 0x5410, R29 ;  /* 0x000054102c1d7816 */ /* 0x000fe2000000001d */
[----:B------:R0:W-:Y:S04]  /*da860*/  STL [R1+0x52c], R0 ;  /* 0x00052c0001007387 */ /* 0x0001e80000100800 */
[----:B------:R-:W3:Y:S04]  /*da870*/  LDL.LU R51, [R1+0x1bc] ;  /* 0x0001bc0001337983 */ /* 0x000ee80000300800 */
[----:B------:R-:W3:Y:S04]  /*da880*/  LDL.LU R44, [R1+0x51c8] ;  /* 0x0051c800012c7983 */ /* 0x000ee80000300800 */
[----:B------:R-:W3:Y:S04]  /*da890*/  LDL.LU R52, [R1+0x4fa8] ;  /* 0x004fa80001347983 */ /* 0x000ee80000300800 */
[----:B------:R-:W3:Y:S01]  /*da8a0*/  LDL.LU R56, [R1+0x509c] ;  /* 0x00509c0001387983 */ /* 0x000ee20000300800 */
        /* <DEDUP_REMOVED lines=10> */
[----:B--2---:R-:W-:Y:S02]  /*da950*/  LOP3.LUT R2, R49, 0xffff, RZ, 0xc0, !PT ;  /* 0x0000ffff31027812 */ /* 0x004fe400078ec0ff */
[----:B----4-:R-:W-:Y:S02]  /*da960*/  LOP3.LUT R5, R45, 0xffff, RZ, 0xc0, !PT ;  /* 0x0000ffff2d057812 */ /* 0x010fe400078ec0ff */
[----:B0-----:R-:W-:Y:S02]  /*da970*/  LOP3.LUT R3, R59, 0xffff, RZ, 0xc0, !PT ;  /* 0x0000ffff3b037812 */ /* 0x001fe400078ec0ff */
[----:B-1----:R-:W-:-:S02]  /*da980*/  PRMT R0, R5, 0x3340, R1 ;  /* 0x0000334005007816 */ /* 0x002fc40000000001 */
        /* <DEDUP_REMOVED lines=8> */
[----:B------:R-:W-:Y:S02]  /*daa10*/  PRMT R4, R0, 0x3340, R1 ;  /* 0x0000334000047816 */ /* 0x000fe40000000001 */
[----:B------:R-:W-:Y:S01]  /*daa20*/  PRMT R0, R2, 0x3340, R3 ;  /* 0x0000334002007816 */ /* 0x000fe20000000003 */
[----:B------:R-:W-:Y:S01]  /*daa30*/  STL [R1+0x528], R6 ;  /* 0x0005280601007387 */ /* 0x000fe20000100800 */
[----:B------:R-:W-:-:S03]  /*daa40*/  PRMT R20, R50, 0x5410, R58 ;  /* 0x0000541032147816 */ /* 0x000fc6000000003a */
[----:B------:R0:W-:Y:S04]  /*daa50*/  STL [R1+0x1c0], R4 ;  /* 0x0001c00401007387 */ /* 0x0001e80000100800 */
[----:B------:R1:W-:Y:S04]  /*daa60*/  STL [R1+0x368], R0 ;  /* 0x0003680001007387 */ /* 0x0003e80000100800 */
[----:B------:R-:W2:Y:S01]  /*daa70*/  LDL.LU R58, [R1+0x334] ;  /* 0x00033400013a7983 */ /* 0x000ea20000300800 */
[----:B------:R-:W-:-:S03]  /*daa80*/  PRMT R28, R57, 0x5410, R28 ;  /* 0x00005410391c7816 */ /* 0x000fc6000000001c */
[----:B------:R-:W4:Y:S04]  /*daa90*/  LDL.LU R50, [R1+0x330] ;  /* 0x0003300001327983 */ /* 0x000f280000300800 */
[----:B------:R-:W4:Y:S04]  /*daaa0*/  LDL.LU R19, [R1+0x1b8] ;  /* 0x0001b80001137983 */ /* 0x000f280000300800 */
[----:B------:R-:W2:Y:S01]  /*daab0*/  LDL.LU R61, [R1+0x1e88] ;  /* 0x001e8800013d7983 */ /* 0x000ea20000300800 */
[----:B------:R-:W-:Y:S02]  /*daac0*/  PRMT R30, R53, 0x5410, R30 ;  /* 0x00005410351e7816 */ /* 0x000fe4000000001e */
[----:B------:R-:W-:-:S02]  /*daad0*/  PRMT R31, R47, 0x5410, R31 ;  /* 0x000054102f1f7816 */ /* 0x000fc4000000001f */
[----:B---3--:R-:W-:Y:S02]  /*daae0*/  PRMT R32, R55, 0x5410, R32 ;  /* 0x0000541037207816 */ /* 0x008fe40000000020 */
[----:B------:R-:W-:Y:S02]  /*daaf0*/  PRMT R33, R54, 0x5410, R33 ;  /* 0x0000541036217816 */ /* 0x000fe40000000021 */
[----:B------:R-:W3:Y:S04]  /*dab00*/  LDL.LU R54, [R1+0x1aa8] ;  /* 0x001aa80001367983 */ /* 0x000ee80000300800 */
[----:B------:R-:W3:Y:S01]  /*dab10*/  LDL.LU R57, [R1+0x1c8c] ;  /* 0x001c8c0001397983 */ /* 0x000ee20000300800 */
[----:B------:R-:W-:Y:S02]  /*dab20*/  LOP3.LUT R2, R44, 0xffff, RZ, 0xc0, !PT ;  /* 0x0000ffff2c027812 */ /* 0x000fe400078ec0ff */
[----:B0-----:R-:W-:-:S02]  /*dab30*/  LOP3.LUT R4, R52, 0xffff, RZ, 0xc0, !PT ;  /* 0x0000ffff34047812 */ /* 0x001fc400078ec0ff */
[----:B------:R-:W-:Y:S02]  /*dab40*/  LOP3.LUT R3, R56, 0xffff, RZ, 0xc0, !PT ;  /* 0x0000ffff38037812 */ /* 0x000fe400078ec0ff */
[----:B-1----:R-:W-:Y:S02]  /*dab50*/  PRMT R0, R4, 0x3340, R1 ;  /* 0x0000334004007816 */ /* 0x002fe40000000001 */
[----:B------:R-:W-:-:S04]  /*dab60*/  PRMT R6, R2, 0x3340, R3 ;  /* 0x0000334002067816 */ /* 0x000fc80000000003 */
[----:B------:R-:W-:-:S05]  /*dab70*/  PRMT R6, R6, 0x5410, R0 ;  /* 0x0000541006067816 */ /* 0x000fca0000000000 */
[----:B------:R-:W-:Y:S04]  /*dab80*/  STL [R1+0x51c], R6 ;  /* 0x00051c0601007387 */ /* 0x000fe80000100800 */
[----:B------:R-:W3:Y:S04]  /*dab90*/  LDL.LU R53, [R1+0x328] ;  /* 0x0003280001357983 */ /* 0x000ee80000300800 */
[----:B------:R-:W3:Y:S01]  /*daba0*/  LDL.LU R47, [R1+0x31c] ;  /* 0x00031c00012f7983 */ /* 0x000ee20000300800 */
[----:B------:R-:W-:-:S03]  /*dabb0*/  PRMT R35, R51, 0x5410, R35 ;  /* 0x0000541033237816 */ /* 0x000fc60000000023 */
        /* <DEDUP_REMOVED lines=8> */
[----:B------:R-:W-:Y:S01]  /*dac40*/  SHF.R.U32.HI R2, RZ, 0x8, R2 ;  /* 0x00000008ff027819 */ /* 0x000fe20000011602 */
[----:B------:R-:W3:Y:S01]  /*dac50*/  LDL.LU R56, [R1+0x5064] ;  /* 0x0050640001387983 */ /* 0x000ee20000300800 */
[----:B------:R-:W-:Y:S02]  /*dac60*/  SHF.R.U32.HI R3, RZ, 0x8, R3 ;  /* 0x00000008ff037819 */ /* 0x000fe40000011603 */
[----:B------:R-:W-:Y:S02]  /*dac70*/  LOP3.LUT R0, R0, 0xffff, RZ, 0xc0, !PT ;  /* 0x0000ffff00007812 */ /* 0x000fe400078ec0ff */
[----:B------:R-:W-:Y:S02]  /*dac80*/  LOP3.LUT R2, R2, 0xffff, RZ, 0xc0, !PT ;  /* 0x0000ffff02027812 */ /* 0x000fe400078ec0ff */
[----:B------:R-:W-:Y:S02]  /*dac90*/  LOP3.LUT R3, R3, 0xffff, RZ, 0xc0, !PT ;  /* 0x0000ffff03037812 */ /* 0x000fe400078ec0ff */
[----:B------:R-:W-:-:S02]  /*daca0*/  PRMT R5, R0, 0x3340, R1 ;  /* 0x0000334000057816 */ /* 0x000fc40000000001 */
[----:B------:R-:W-:-:S03]  /*dacb0*/  PRMT R0, R2, 0x3340, R3 ;  /* 0x0000334002007816 */ /* 0x000fc60000000003 */
[----:B------:R-:W-:Y:S04]  /*dacc0*/  STL [R1+0x1bc], R5 ;  /* 0x0001bc0501007387 */ /* 0x000fe80000100800 */
[----:B------:R0:W-:Y:S01]  /*dacd0*/  STL [R1+0x364], R0 ;  /* 0x0003640001007387 */ /* 0x0001e20000100800 */
[----:B------:R-:W-:Y:S02]  /*dace0*/  PRMT R11, R17, 0x5410, R18 ;  /* 0x00005410110b7816 */ /* 0x000fe40000000012 */
[----:B--2---:R-:W-:Y:S02]  /*dacf0*/  LOP3.LUT R2, R61, 0xffff, RZ, 0xc0, !PT ;  /* 0x0000ffff3d027812 */ /* 0x004fe400078ec0ff */
[----:B------:R-:W-:Y:S02]  /*dad00*/  PRMT R34, R58, 0x5410, R34 ;  /* 0x000054103a227816 */ /* 0x000fe40000000022 */
[----:B----4-:R-:W-:-:S02]  /*dad10*/  PRMT R36, R50, 0x5410, R36 ;  /* 0x0000541032247816 */ /* 0x010fc40000000024 */
[----:B------:R-:W-:Y:S02]  /*dad20*/  PRMT R38, R19, 0x5410, R38 ;  /* 0x0000541013267816 */ /* 0x000fe40000000026 */
[----:B---3--:R-:W-:Y:S02]  /*dad30*/  LOP3.LUT R54, R54, 0xffff, RZ, 0xc0, !PT ;  /* 0x0000ffff36367812 */ /* 0x008fe400078ec0ff */
[----:B------:R-:W-:Y:S02]  /*dad40*/  LOP3.LUT R3, R57, 0xffff, RZ, 0xc0, !PT ;  /* 0x0000ffff39037812 */ /* 0x000fe400078ec0ff */
[----:B0-----:R-:W-:Y:S02]  /*dad50*/  PRMT R0, R54, 0x3340, R1 ;  /* 0x0000334036007816 */ /* 0x001fe40000000001 */
[----:B------:R-:W-:Y:S02]  /*dad60*/  PRMT R5, R2, 0x3340, R3 ;  /* 0x0000334002057816 */ /* 0x000fe40000000003 */
[----:B------:R-:W-:-:S02]  /*dad70*/  SHF.R.U32.HI R2, RZ, 0x8, R2 ;  /* 0x00000008ff027819 */ /* 0x000fc40000011602 */
[----:B------:R-:W-:Y:S02]  /*dad80*/  PRMT R5, R5, 0x5410, R0 ;  /* 0x0000541005057816 */ /* 0x000fe40000000000 */
[----:B------:R-:W-:Y:S02]  /*dad90*/  SHF.R.U32.HI R0, RZ, 0x8, R4 ;  /* 0x00000008ff007819 */ /* 0x000fe40000011604 */
[----:B------:R-:W-:Y:S02]  /*dada0*/  SHF.R.U32.HI R3, RZ, 0x8, R3 ;  /* 0x00000008ff037819 */ /* 0x000fe40000011603 */
[----:B------:R-:W-:Y:S02]  /*dadb0*/  LOP3.LUT R0, R0, 0xffff, RZ, 0xc0, !PT ;  /* 0x0000ffff00007812 */ /* 0x000fe400078ec0ff */
[----:B------:R-:W-:Y:S02]  /*dadc0*/  LOP3.LUT R2, R2, 0xffff, RZ, 0xc0, !PT ;  /* 0x0000ffff02027812 */ /* 0x000fe400078ec0ff */
[----:B------:R-:W-:-:S02]  /*dadd0*/  LOP3.LUT R3, R3, 0xffff, RZ, 0xc0, !PT ;  /* 0x0000ffff03037812 */ /* 0x000fc400078ec0ff */
[----:B------:R-:W-:Y:S02]  /*dade0*/  PRMT R4, R0, 0x3340, R1 ;  /* 0x0000334000047816 */ /* 0x000fe40000000001 */
[----:B------:R-:W-:Y:S01]  /*dadf0*/  PRMT R0, R2, 0x3340, R3 ;  /* 0x0000334002007816 */ /* 0x000fe20000000003 */
[----:B------:R-:W-:Y:S04]  /*dae00*/  STL [R1+0x524], R5 ;  /* 0x0005240501007387 */ /* 0x000fe80000100800 */
[----:B------:R-:W-:Y:S04]  /*dae10*/  STL [R1+0x1b8], R4 ;  /* 0x0001b80401007387 */ /* 0x000fe80000100800 */
[----:B------:R0:W-:Y:S04]  /*dae20*/  STL [R1+0x38c], R0 ;  /* 0x00038c0001007387 */ /* 0x0001e80000100800 */
[----:B------:R-:W2:Y:S04]  /*dae30*/  LDL.LU R17, [R1+0x1b4] ;  /* 0x0001b40001117983 */ /* 0x000ea80000300800 */
[----:B------:R-:W3:Y:S04]  /*dae40*/  LDL.LU R58, [R1+0x1b0] ;  /* 0x0001b000013a7983 */ /* 0x000ee80000300800 */
[----:B------:R-:W4:Y:S01]  /*dae50*/  LDL.LU R50, [R1+0x40] ;  /* 0x0000400001327983 */ /* 0x000f220000300800 */
[----:B------:R-:W-:-:S03]  /*dae60*/  PRMT R37, R53, 0x5410, R37 ;  /* 0x0000541035257816 */ /* 0x000fc60000000025 */
[----:B------:R-:W4:Y:S01]  /*dae70*/  LDL.LU R19, [R1+0x300] ;  /* 0x0003000001137983 */ /* 0x000f220000300800 */
[----:B------:R-:W-:Y:S02]  /*dae80*/  LOP3.LUT R6, R59, 0xffff, RZ, 0xc0, !PT ;  /* 0x0000ffff3b067812 */ /* 0x000fe400078ec0ff */
[----:B------:R-:W-:Y:S02]  /*dae90*/  LOP3.LUT R2, R55, 0xffff, RZ, 0xc0, !PT ;  /* 0x0000ffff37027812 */ /* 0x000fe400078ec0ff */
[----:B------:R-:W-:Y:S02]  /*daea0*/  LOP3.LUT R7, R51, 0xffff, RZ, 0xc0, !PT ;  /* 0x0000ffff33077812 */ /* 0x000fe400078ec0ff */
[----:B0-----:R-:W-:Y:S02]  /*daeb0*/  PRMT R0, R2, 0x3340, R1 ;  /* 0x0000334002007816 */ /* 0x001fe40000000001 */
[----:B------:R-:W-:-:S04]  /*daec0*/  PRMT R8, R6, 0x3340, R7 ;  /* 0x0000334006087816 */ /* 0x000fc80000000007 */
[----:B------:R-:W-:Y:S02]  /*daed0*/  PRMT R0, R8, 0x5410, R0 ;  /* 0x0000541008007816 */ /* 0x000fe40000000000 */
[----:B------:R-:W-:-:S03]  /*daee0*/  PRMT R40, R47, 0x5410, R40 ;  /* 0x000054102f287816 */ /* 0x000fc60000000028 */
[----:B------:R0:W-:Y:S01]  /*daef0*/  STL [R1+0x50c], R0 ;  /* 0x00050c0001007387 */ /* 0x0001e20000100800 */
[----:B------:R-:W-:-:S03]  /*daf00*/  PRMT R42, R49, 0x5410, R42 ;  /* 0x00005410312a7816 */ /* 0x000fc6000000002a */
[----:B------:R-:W2:Y:S01]  /*daf10*/  LDL.LU R61, [R1+0x1c] ;  /* 0x00001c00013d7983 */ /* 0x000ea20000300800 */
[----:B------:R-:W-:-:S03]  /*daf20*/  LOP3.LUT R4, R44, 0xffff, RZ, 0xc0, !PT ;  /* 0x0000ffff2c047812 */ /* 0x000fc600078ec0ff */
[----:B------:R-:W2:Y:S01]  /*daf30*/  LDL.LU R57, [R1+0x2fc] ;  /* 0x0002fc0001397983 */ /* 0x000ea20000300800 */
[----:B------:R-:W-:-:S03]  /*daf40*/  LOP3.LUT R3, R52, 0xffff, RZ, 0xc0, !PT ;  /* 0x0000ffff34037812 */ /* 0x000fc600078ec0ff */
[----:B------:R-:W2:Y:S04]  /*daf50*/  LDL.LU R53, [R1+0x3c] ;  /* 0x00003c0001357983 */ /* 0x000ea80000300800 */
[----:B------:R-:W2:Y:S04]  /*daf60*/  LDL.LU R47, [R1+0x2f0] ;  /* 0x0002f000012f7983 */ /* 0x000ea80000300800 */
[----:B------:R-:W4:Y:S04]  /*daf70*/  LDL.LU R49, [R1+0x2c] ;  /* 0x00002c0001317983 */ /* 0x000f280000300800 */
[----:B------:R-:W4:Y:S04]  /*daf80*/  LDL.LU R44, [R1+0x2f8] ;  /* 0x0002f800012c7983 */ /* 0x000f280000300800 */
[----:B------:R-:W2:Y:S01]  /*daf90*/  LDL.LU R52, [R1+0x51ac] ;  /* 0x0051ac0001347983 */ /* 0x000ea20000300800 */
[----:B------:R-:W-:-:S02]  /*dafa0*/  LOP3.LUT R5, R56, 0xffff, RZ, 0xc0, !PT ;  /* 0x0000ffff38057812 */ /* 0x000fc400078ec0ff */
[----:B0-----:R-:W-:Y:S01]  /*dafb0*/  PRMT R0, R3, 0x3340, R1 ;  /* 0x0000334003007816 */ /* 0x001fe20000000001 */
[----:B------:R-:W2:Y:S01]  /*dafc0*/  LDL.LU R56, [R1+0x4f70] ;  /* 0x004f700001387983 */ /* 0x000ea20000300800 */
[----:B------:R-:W-:Y:S02]  /*dafd0*/  PRMT R8, R4, 0x3340, R5 ;  /* 0x0000334004087816 */ /* 0x000fe40000000005 */
[----:B------:R-:W-:Y:S02]  /*dafe0*/  PRMT R41, R45, 0x5410, R41 ;  /* 0x000054102d297816 */ /* 0x000fe40000000029 */
[----:B------:R-:W-:Y:S01]  /*daff0*/  PRMT R0, R8, 0x5410, R0 ;  /* 0x0000541008007816 */ /* 0x000fe20000000000 */
[----:B------:R-:W2:Y:S01]  /*db000*/  LDL.LU R45, [R1+0x5074] ;  /* 0x00507400012d7983 */ /* 0x000ea20000300800 */
[----:B------:R-:W-:-:S03]  /*db010*/  SHF.R.U32.HI R6, RZ, 0x8, R6 ;  /* 0x00000008ff067819 */ /* 0x000fc60000011606 */
[----:B------:R-:W2:Y:S01]  /*db020*/  LDL.LU R59, [R1+0x206c] ;  /* 0x00206c00013b7983 */ /* 0x000ea20000300800 */
[----:B------:R-:W-:-:S03]  /*db030*/  SHF.R.U32.HI R4, RZ, 0x8, R4 ;  /* 0x00000008ff047819 */ /* 0x000fc60000011604 */
[----:B------:R-:W2:Y:S01]  /*db040*/  LDL.LU R55, [R1+0x1b78] ;  /* 0x001b780001377983 */ /* 0x000ea20000300800 */
[----:B------:R-:W-:-:S03]  /*db050*/  SHF.R.U32.HI R5, RZ, 0x8, R5 ;  /* 0x00000008ff057819 */ /* 0x000fc60000011605 */
[----:B------:R0:W-:Y:S01]  /*db060*/  STL [R1+0x508], R0 ;  /* 0x0005080001007387 */ /* 0x0001e20000100800 */
[----:B------:R-:W-:-:S03]  /*db070*/  LOP3.LUT R6, R6, 0xffff, RZ, 0xc0, !PT ;  /* 0x0000ffff06067812 */ /* 0x000fc600078ec0ff */
[----:B------:R-:W2:Y:S01]  /*db080*/  LDL.LU R51, [R1+0x1d38] ;  /* 0x001d380001337983 */ /* 0x000ea20000300800 */
[----:B------:R-:W-:Y:S02]  /*db090*/  LOP3.LUT R4, R4, 0xffff, RZ, 0xc0, !PT ;  /* 0x0000ffff04047812 */ /* 0x000fe400078ec0ff */
[----:B0-----:R-:W-:Y:S02]  /*db0a0*/  SHF.R.U32.HI R0, RZ, 0x8, R7 ;  /* 0x00000008ff007819 */ /* 0x001fe40000011607 */
[----:B------:R-:W-:Y:S02]  /*db0b0*/  LOP3.LUT R5, R5, 0xffff, RZ, 0xc0, !PT ;  /* 0x0000ffff05057812 */ /* 0x000fe400078ec0ff */
[----:B------:R-:W-:-:S04]  /*db0c0*/  LOP3.LUT R0, R0, 0xffff, RZ, 0xc0, !PT ;  /* 0x0000ffff00007812 */ /* 0x000fc800078ec0ff */
[----:B------:R-:W-:Y:S02]  /*db0d0*/  PRMT R6, R6, 0x3340, R0 ;  /* 0x0000334006067816 */ /* 0x000fe40000000000 */
[----:B------:R-:W-:-:S03]  /*db0e0*/  PRMT R0, R4, 0x3340, R5 ;  /* 0x0000334004007816 */ /* 0x000fc60000000005 */
[----:B------:R-:W-:Y:S04]  /*db0f0*/  STL [R1+0x358], R6 ;  /* 0x0003580601007387 */ /* 0x000fe80000100800 */
[----:B------:R0:W-:Y:S02]  /*db100*/  STL [R1+0x34c], R0 ;  /* 0x00034c0001007387 */ /* 0x0001e40000100800 */
[----:B0-----:R-:W-:-:S04]  /*db110*/  SHF.R.U32.HI R0, RZ, 0x8, R3 ;  /* 0x00000008ff007819 */ /* 0x001fc80000011603 */
[----:B------:R-:W-:Y:S02]  /*db120*/  LOP3.LUT R0, R0, 0xffff, RZ, 0xc0, !PT ;  /* 0x0000ffff00007812 */ /* 0x000fe400078ec0ff */
[----:B---3--:R-:W-:Y:S02]  /*db130*/  PRMT R48, R58, 0x5410, R43 ;  /* 0x000054103a307816 */ /* 0x008fe4000000002b */
[----:B------:R-:W-:-:S04]  /*db140*/  SHF.R.U32.HI R43, RZ, 0x8, R2 ;  /* 0x00000008ff2b7819 */ /* 0x000fc80000011602 */
[----:B------:R-:W-:Y:S02]  /*db150*/  LOP3.LUT R43, R43, 0xffff, RZ, 0xc0, !PT ;  /* 0x0000ffff2b2b7812 */ /* 0x000fe400078ec0ff */
[--C-:B------:R-:W-:Y:S02]  /*db160*/  PRMT R2, R0, 0x3340, R1.reuse ;  /* 0x0000334000027816 */ /* 0x100fe40000000001 */
[----:B------:R-:W-:-:S03]  /*db170*/  PRMT R0, R43, 0x3340, R1 ;  /* 0x000033402b007816 */ /* 0x000fc60000000001 */
[----:B------:R0:W-:Y:S04]  /*db180*/  STL [R1+0x1b4], R2 ;  /* 0x0001b40201007387 */ /* 0x0001e80000100800 */
[----:B------:R1:W-:Y:S01]  /*db190*/  STL [R1+0x1b0], R0 ;  /* 0x0001b00001007387 */ /* 0x0003e20000100800 */
[----:B----4-:R-:W-:-:S03]  /*db1a0*/  PRMT R18, R44, 0x5410, R49 ;  /* 0x000054102c127816 */ /* 0x010fc60000000031 */
[----:B------:R-:W3:Y:S01]  /*db1b0*/  LDL.LU R44, [R1+0x38] ;  /* 0x00003800012c7983 */ /* 0x000ee20000300800 */
[----:B--2---:R-:W-:-:S03]  /*db1c0*/  LOP3.LUT R7, R52, 0xffff, RZ, 0xc0, !PT ;  /* 0x0000ffff34077812 */ /* 0x004fc600078ec0ff */
[----:B------:R-:W3:Y:S01]  /*db1d0*/  LDL.LU R52, [R1+0x2e8] ;  /* 0x0002e80001347983 */ /* 0x000ee20000300800 */
[----:B------:R-:W-:Y:S02]  /*db1e0*/  PRMT R43, R19, 0x5410, R50 ;  /* 0x00005410132b7816 */ /* 0x000fe40000000032 */
[----:B------:R-:W-:Y:S01]  /*db1f0*/  LOP3.LUT R56, R56, 0xffff, RZ, 0xc0, !PT ;  /* 0x0000ffff38387812 */ /* 0x000fe200078ec0ff */
[----:B0-----:R-:W2:Y:S01]  /*db200*/  LDL.LU R2, [R1+0x34] ;  /* 0x0000340001027983 */ /* 0x001ea20000300800 */
[----:B------:R-:W-:Y:S02]  /*db210*/  PRMT R39, R17, 0x5410, R39 ;  /* 0x0000541011277816 */ /* 0x000fe40000000027 */
[----:B------:R-:W-:Y:S01]  /*db220*/  LOP3.LUT R8, R45, 0xffff, RZ, 0xc0, !PT ;  /* 0x0000ffff2d087812 */ /* 0x000fe200078ec0ff */
[----:B------:R-:W2:Y:S01]  /*db230*/  LDL.LU R50, [R1+0x2dc] ;  /* 0x0002dc0001327983 */ /* 0x000ea20000300800 */
[----:B------:R-:W-:-:S03]  /*db240*/  PRMT R46, R57, 0x5410, R61 ;  /* 0x00005410392e7816 */ /* 0x000fc6000000003d */
[----:B------:R-:W4:Y:S01]  /*db250*/  LDL.LU R3, [R1+0x28] ;  /* 0x0000280001037983 */ /* 0x000f220000300800 */
[----:B------:R-:W-:-:S03]  /*db260*/  PRMT R17, R47, 0x5410, R53 ;  /* 0x000054102f117816 */ /* 0x000fc60000000035 */
[----:B------:R-:W4:Y:S01]  /*db270*/  LDL.LU R19, [R1+0x1ac] ;  /* 0x0001ac0001137983 */ /* 0x000f220000300800 */
[----:B-1----:R-:W-:Y:S02]  /*db280*/  PRMT R0, R56, 0x3340, R1 ;  /* 0x0000334038007816 */ /* 0x002fe40000000001 */
[----:B------:R-:W-:Y:S01]  /*db290*/  PRMT R9, R7, 0x3340, R8 ;  /* 0x0000334007097816 */ /* 0x000fe20000000008 */
[----:B------:R-:W4:Y:S01]  /*db2a0*/  LDL.LU R16, [R1+0x2088] ;  /* 0x0020880001107983 */ /* 0x000f220000300800 */
[----:B------:R-:W-:Y:S02]  /*db2b0*/  LOP3.LUT R5, R59, 0xffff, RZ, 0xc0, !PT ;  /* 0x0000ffff3b057812 */ /* 0x000fe400078ec0ff */
[----:B------:R-:W-:Y:S01]  /*db2c0*/  LOP3.LUT R4, R55, 0xffff, RZ, 0xc0, !PT ;  /* 0x0000ffff37047812 */ /* 0x000fe200078ec0ff */
[----:B------:R-:W4:Y:S01]  /*db2d0*/  LDL.LU R61, [R1+0x1b88] ;  /* 0x001b8800013d7983 */ /* 0x000f220000300800 */
[----:B------:R-:W-:-:S03]  /*db2e0*/  LOP3.LUT R6, R51, 0xffff, RZ, 0xc0, !PT ;  /* 0x0000ffff33067812 */ /* 0x000fc600078ec0ff */
[----:B------:R-:W4:Y:S01]  /*db2f0*/  LDL.LU R47, [R1+0x1d48] ;  /* 0x001d4800012f7983 */ /* 0x000f220000300800 */
[----:B------:R-:W-:Y:S02]  /*db300*/  PRMT R10, R9, 0x5410, R0 ;  /* 0x00005410090a7816 */ /* 0x000fe40000000000 */
[----:B------:R-:W-:Y:S02]  /*db310*/  PRMT R0, R4, 0x3340, R1 ;  /* 0x0000334004007816 */ /* 0x000fe40000000001 */
[----:B------:R-:W-:Y:S02]  /*db320*/  PRMT R9, R5, 0x3340, R6 ;  /* 0x0000334005097816 */ /* 0x000fe40000000006 */
[----:B------:R-:W-:Y:S02]  /*db330*/  SHF.R.U32.HI R7, RZ, 0x8, R7 ;  /* 0x00000008ff077819 */ /* 0x000fe40000011607 */
[----:B------:R-:W-:Y:S02]  /*db340*/  PRMT R9, R9, 0x5410, R0 ;  /* 0x0000541009097816 */ /* 0x000fe40000000000 */
[----:B------:R-:W-:-:S02]  /*db350*/  SHF.R.U32.HI R0, RZ, 0x8, R8 ;  /* 0x00000008ff007819 */ /* 0x000fc40000011608 */
[----:B------:R-:W-:Y:S02]  /*db360*/  SHF.R.U32.HI R5, RZ, 0x8, R5 ;  /* 0x00000008ff057819 */ /* 0x000fe40000011605 */
[----:B------:R-:W-:Y:S02]  /*db370*/  SHF.R.U32.HI R6, RZ, 0x8, R6 ;  /* 0x00000008ff067819 */ /* 0x000fe40000011606 */
[----:B------:R-:W-:Y:S02]  /*db380*/  LOP3.LUT R7, R7, 0xffff, RZ, 0xc0, !PT ;  /* 0x0000ffff07077812 */ /* 0x000fe400078ec0ff */
[----:B------:R-:W-:Y:S02]  /*db390*/  LOP3.LUT R0, R0, 0xffff, RZ, 0xc0, !PT ;  /* 0x0000ffff00007812 */ /* 0x000fe400078ec0ff */
[----:B------:R-:W-:Y:S02]  /*db3a0*/  LOP3.LUT R5, R5, 0xffff, RZ, 0xc0, !PT ;  /* 0x0000ffff05057812 */ /* 0x000fe400078ec0ff */
[----:B------:R-:W-:Y:S01]  /*db3b0*/  LOP3.LUT R6, R6, 0xffff, RZ, 0xc0, !PT ;  /* 0x0000ffff06067812 */ /* 0x000fe200078ec0ff */
[----:B------:R-:W-:Y:S01]  /*db3c0*/  STL [R1+0x4fc], R10 ;  /* 0x0004fc0a01007387 */ /* 0x000fe20000100800 */
[----:B------:R-:W-:-:S02]  /*db3d0*/  PRMT R7, R7, 0x3340, R0 ;  /* 0x0000334007077816 */ /* 0x000fc40000000000 */
[----:B------:R-:W-:Y:S01]  /*db3e0*/  PRMT R0, R5, 0x3340, R6 ;  /* 0x0000334005007816 */ /* 0x000fe20000000006 */
[----:B------:R-:W-:Y:S04]  /*db3f0*/  STL [R1+0x4d8], R9 ;  /* 0x0004d80901007387 */ /* 0x000fe80000100800 */
[----:B------:R-:W4:Y:S04]  /*db400*/  LDL.LU R49, [R1+0x30] ;  /* 0x0000300001317983 */ /* 0x000f280000300800 */
[----:B------:R-:W4:Y:S04]  /*db410*/  LDL.LU R45, [R1+0x2d8] ;  /* 0x0002d800012d7983 */ /* 0x000f280000300800 */
[----:B------:R-:W-:Y:S04]  /*db420*/  STL [R1+0x378], R7 ;  /* 0x0003780701007387 */ /* 0x000fe80000100800 */
[----:B------:R-:W4:Y:S04]  /*db430*/  LDL.LU R57, [R1+0x24] ;  /* 0x0000240001397983 */ /* 0x000f280000300800 */
[----:B------:R0:W-:Y:S04]  /*db440*/  STL [R1+0x348], R0 ;  /* 0x0003480001007387 */ /* 0x0001e80000100800 */
[----:B------:R-:W4:Y:S04]  /*db450*/  LDL.LU R53, [R1+0x1a8] ;  /* 0x0001a80001357983 */ /* 0x000f280000300800 */
[----:B------:R-:W4:Y:S04]  /*db460*/  LDL.LU R59, [R1+0x20] ;  /* 0x00002000013b7983 */ /* 0x000f280000300800 */
[----:B------:R-:W4:Y:S04]  /*db470*/  LDL.LU R55, [R1+0x2d4] ;  /* 0x0002d40001377983 */ /* 0x000f280000300800 */
[----:B------:R-:W4:Y:S01]  /*db480*/  LDL.LU R51, [R1+0x1ecc] ;  /* 0x001ecc0001337983 */ /* 0x000f220000300800 */
[----:B---3--:R-:W-:-:S03]  /*db490*/  PRMT R58, R52, 0x5410, R44 ;  /* 0x00005410343a7816 */ /* 0x008fc6000000002c */
[----:B------:R-:W3:Y:S04]  /*db4a0*/  LDL.LU R44, [R1+0x1afc] ;  /* 0x001afc00012c7983 */ /* 0x000ee80000300800 */
[----:B------:R-:W3:Y:S01]  /*db4b0*/  LDL.LU R52, [R1+0x1ce8] ;  /* 0x001ce80001347983 */ /* 0x000ee20000300800 */
[----:B--2---:R-:W-:Y:S02]  /*db4c0*/  PRMT R50, R50, 0x5410, R2 ;  /* 0x0000541032327816 */ /* 0x004fe40000000002 */
[----:B----4-:R-:W-:Y:S02]  /*db4d0*/  PRMT R19, R19, 0x5410, R3 ;  /* 0x0000541013137816 */ /* 0x010fe40000000003 */
[----:B------:R-:W-:Y:S02]  /*db4e0*/  LOP3.LUT R2, R16, 0xffff, RZ, 0xc0, !PT ;  /* 0x0000ffff10027812 */ /* 0x000fe400078ec0ff */
[----:B------:R-:W-:-:S02]  /*db4f0*/  LOP3.LUT R5, R61, 0xffff, RZ, 0xc0, !PT ;  /* 0x0000ffff3d057812 */ /* 0x000fc400078ec0ff */
[----:B------:R-:W-:Y:S02]  /*db500*/  LOP3.LUT R3, R47, 0xffff, RZ, 0xc0, !PT ;  /* 0x0000ffff2f037812 */ /* 0x000fe400078ec0ff */
[----:B0-----:R-:W-:Y:S02]  /*db510*/  PRMT R0, R5, 0x3340, R1 ;  /* 0x0000334005007816 */ /* 0x001fe40000000001 */
        /* <DEDUP_REMOVED lines=8> */
[----:B------:R-:W-:Y:S02]  /*db5a0*/  PRMT R4, R0, 0x3340, R1 ;  /* 0x0000334000047816 */ /* 0x000fe40000000001 */
[----:B------:R-:W-:Y:S01]  /*db5b0*/  PRMT R0, R2, 0x3340, R3 ;  /* 0x0000334002007816 */ /* 0x000fe20000000003 */
[----:B------:R-:W-:Y:S04]  /*db5c0*/  STL [R1+0x4c8], R6 ;  /* 0x0004c80601007387 */ /* 0x000fe80000100800 */
[----:B------:R0:W-:Y:S04]  /*db5d0*/  STL [R1+0x1ac], R4 ;  /* 0x0001ac0401007387 */ /* 0x0001e80000100800 */
[----:B------:R-:W2:Y:S04]  /*db5e0*/  LDL.LU R12, [R1+0x18] ;  /* 0x00001800010c7983 */ /* 0x000ea80000300800 */
[----:B------:R1:W-:Y:S01]  /*db5f0*/  STL [R1+0x344], R0 ;  /* 0x0003440001007387 */ /* 0x0003e20000100800 */
[----:B------:R-:W-:-:S03]  /*db600*/  PRMT R61, R45, 0x5410, R49 ;  /* 0x000054102d3d7816 */ /* 0x000fc60000000031 */
[----:B------:R-:W2:Y:S04]  /*db610*/  LDL.LU R47, [R1+0x1a4] ;  /* 0x0001a400012f7983 */ /* 0x000ea80000300800 */
[----:B------:R-:W4:Y:S04]  /*db620*/  LDL.LU R10, [R1+0x14] ;  /* 0x00001400010a7983 */ /* 0x000f280000300800 */
[----:B------:R-:W4:Y:S04]  /*db630*/  LDL.LU R49, [R1+0x178] ;  /* 0x0001780001317983 */ /* 0x000f280000300800 */
[----:B------:R-:W2:Y:S04]  /*db640*/  LDL.LU R9, [R1+0x10] ;  /* 0x0000100001097983 */ /* 0x000ea80000300800 */
[----:B------:R-:W2:Y:S04]  /*db650*/  LDL.LU R45, [R1+0x180] ;  /* 0x00018000012d7983 */ /* 0x000ea80000300800 */
[----:B------:R-:W2:Y:S01]  /*db660*/  LDL.LU R3, [R1+0x5228] ;  /* 0x0052280001037983 */ /* 0x000ea20000300800 */
[----:B0-----:R-:W-:-:S03]  /*db670*/  LOP3.LUT R4, R51, 0xffff, RZ, 0xc0, !PT ;  /* 0x0000ffff33047812 */ /* 0x001fc600078ec0ff */
[----:B------:R-:W2:Y:S04]  /*db680*/  LDL.LU R7, [R1+0x5040] ;  /* 0x0050400001077983 */ /* 0x000ea80000300800 */
[----:B------:R-:W2:Y:S01]  /*db690*/  LDL.LU R2, [R1+0x510c] ;  /* 0x00510c0001027983 */ /* 0x000ea20000300800 */
[----:B------:R-:W-:Y:S02]  /*db6a0*/  PRMT R53, R53, 0x5410, R57 ;  /* 0x0000541035357816 */ /* 0x000fe40000000039 */
[----:B------:R-:W-:Y:S02]  /*db6b0*/  PRMT R57, R55, 0x5410, R59 ;  /* 0x0000541037397816 */ /* 0x000fe4000000003b */
[----:B---3--:R-:W-:Y:S02]  /*db6c0*/  LOP3.LUT R6, R44, 0xffff, RZ, 0xc0, !PT ;  /* 0x0000ffff2c067812 */ /* 0x008fe400078ec0ff */
[----:B------:R-:W-:-:S02]  /*db6d0*/  LOP3.LUT R8, R52, 0xffff, RZ, 0xc0, !PT ;  /* 0x0000ffff34087812 */ /* 0x000fc400078ec0ff */
[----:B-1----:R-:W-:Y:S02]  /*db6e0*/  PRMT R0, R6, 0x3340, R1 ;  /* 0x0000334006007816 */ /* 0x002fe40000000001 */
[----:B------:R-:W-:Y:S02]  /*db6f0*/  PRMT R14, R4, 0x3340, R8 ;  /* 0x00003340040e7816 */ /* 0x000fe40000000008 */
[----:B------:R-:W-:Y:S02]  /*db700*/  SHF.R.U32.HI R4, RZ, 0x8, R4 ;  /* 0x00000008ff047819 */ /* 0x000fe40000011604 */
[----:B------:R-:W-:Y:S02]  /*db710*/  PRMT R14, R14, 0x5410, R0 ;  /* 0x000054100e0e7816 */ /* 0x000fe40000000000 */
[----:B------:R-:W-:Y:S02]  /*db720*/  SHF.R.U32.HI R0, RZ, 0x8, R8 ;  /* 0x00000008ff007819 */ /* 0x000fe40000011608 */
[----:B------:R-:W-:Y:S01]  /*db730*/  LOP3.LUT R51, R4, 0xffff, RZ, 0xc0, !PT ;  /* 0x0000ffff04337812 */ /* 0x000fe200078ec0ff */
[----:B------:R0:W-:Y:S01]  /*db740*/  STL [R1+0x4b8], R14 ;  /* 0x0004b80e01007387 */ /* 0x0001e20000100800 */
[----:B------:R-:W-:-:S03]  /*db750*/  LOP3.LUT R0, R0, 0xffff, RZ, 0xc0, !PT ;  /* 0x0000ffff00007812 */ /* 0x000fc600078ec0ff */
[----:B------:R-:W3:Y:S01]  /*db760*/  LDL.LU R4, [R1+0x8] ;  /* 0x0000080001047983 */ /* 0x000ee20000300800 */
[----:B------:R-:W-:-:S03]  /*db770*/  PRMT R51, R51, 0x3340, R0 ;  /* 0x0000334033337816 */ /* 0x000fc60000000000 */
[----:B------:R-:W3:Y:S01]  /*db780*/  LDL.LU R59, [R1+0x17c] ;  /* 0x00017c00013b7983 */ /* 0x000ee20000300800 */
[----:B0-----:R-:W-:-:S03]  /*db790*/  SHF.R.U32.HI R14, RZ, 0x8, R6 ;  /* 0x00000008ff0e7819 */ /* 0x001fc60000011606 */
[----:B------:R-:W3:Y:S04]  /*db7a0*/  LDL.LU R6, [R1+0x4] ;  /* 0x0000040001067983 */ /* 0x000ee80000300800 */
[----:B------:R-:W3:Y:S04]  /*db7b0*/  LDL.LU R55, [R1+0x170] ;  /* 0x0001700001377983 */ /* 0x000ee80000300800 */
[----:B------:R-:W3:Y:S04]  /*db7c0*/  LDL.LU R8, [R1] ;  /* 0x0000000001087983 */ /* 0x000ee80000300800 */
[----:B------:R-:W3:Y:S04]  /*db7d0*/  LDL.LU R16, [R1+0x174] ;  /* 0x0001740001107983 */ /* 0x000ee80000300800 */
[----:B------:R-:W3:Y:S04]  /*db7e0*/  LDL.LU R44, [R1+0x1ee8] ;  /* 0x001ee800012c7983 */ /* 0x000ee80000300800 */
[----:B------:R-:W3:Y:S04]  /*db7f0*/  LDL.LU R52, [R1+0x1b3c] ;  /* 0x001b3c0001347983 */ /* 0x000ee80000300800 */
[----:B------:R0:W-:Y:S04]  /*db800*/  STL [R1+0x338], R51 ;  /* 0x0003383301007387 */ /* 0x0001e80000100800 */
[----:B0-----:R-:W3:Y:S01]  /*db810*/  LDL.LU R51, [R1+0x1d1c] ;  /* 0x001d1c0001337983 */ /* 0x001ee20000300800 */
[----:B------:R-:W-:-:S04]  /*db820*/  LOP3.LUT R14, R14, 0xffff, RZ, 0xc0, !PT ;  /* 0x0000ffff0e0e7812 */ /* 0x000fc800078ec0ff */
[----:B------:R-:W-:-:S05]  /*db830*/  PRMT R0, R14, 0x3340, R1 ;  /* 0x000033400e007816 */ /* 0x000fca0000000001 */
[----:B------:R0:W-:Y:S01]  /*db840*/  STL [R1+0x1a8], R0 ;  /* 0x0001a80001007387 */ /* 0x0001e20000100800 */
[----:B----4-:R-:W-:Y:S02]  /*db850*/  PRMT R49, R49, 0x5410, R10 ;  /* 0x0000541031317816 */ /* 0x010fe4000000000a */
[----:B--2---:R-:W-:Y:S02]  /*db860*/  PRMT R45, R45, 0x5410, R9 ;  /* 0x000054102d2d7816 */ /* 0x004fe40000000009 */
[----:B------:R-:W-:Y:S02]  /*db870*/  LOP3.LUT R3, R3, 0xffff, RZ, 0xc0, !PT ;  /* 0x0000ffff03037812 */ /* 0x000fe400078ec0ff */
[----:B------:R-:W-:Y:S02]  /*db880*/  LOP3.LUT R9, R7, 0xffff, RZ, 0xc0, !PT ;  /* 0x0000ffff07097812 */ /* 0x000fe400078ec0ff */
[----:B------:R-:W-:Y:S02]  /*db890*/  LOP3.LUT R2, R2, 0xffff, RZ, 0xc0, !PT ;  /* 0x0000ffff02027812 */ /* 0x000fe400078ec0ff */
[----:B0-----:R-:W-:-:S02]  /*db8a0*/  PRMT R0, R9, 0x3340, R1 ;  /* 0x0000334009007816 */ /* 0x001fc40000000001 */
[----:B------:R-:W-:-:S04]  /*db8b0*/  PRMT R7, R3, 0x3340, R2 ;  /* 0x0000334003077816 */ /* 0x000fc80000000002 */
[----:B------:R-:W-:Y:S02]  /*db8c0*/  PRMT R10, R7, 0x5410, R0 ;  /* 0x00005410070a7816 */ /* 0x000fe40000000000 */
[----:B------:R-:W-:Y:S02]  /*db8d0*/  SHF.R.U32.HI R0, RZ, 0x8, R5 ;  /* 0x00000008ff007819 */ /* 0x000fe40000011605 */
[----:B------:R-:W-:Y:S02]  /*db8e0*/  SHF.R.U32.HI R7, RZ, 0x8, R3 ;  /* 0x00000008ff077819 */ /* 0x000fe40000011603 */
[----:B------:R-:W-:Y:S01]  /*db8f0*/  SHF.R.U32.HI R3, RZ, 0x8, R2 ;  /* 0x00000008ff037819 */ /* 0x000fe20000011602 */
[----:B------:R0:W-:Y:S01]  /*db900*/  STL [R1+0x488], R10 ;  /* 0x0004880a01007387 */ /* 0x0001e20000100800 */
[----:B------:R-:W-:Y:S02]  /*db910*/  LOP3.LUT R0, R0, 0xffff, RZ, 0xc0, !PT ;  /* 0x0000ffff00007812 */ /* 0x000fe400078ec0ff */
[----:B------:R-:W-:Y:S01]  /*db920*/  LOP3.LUT R7, R7, 0xffff, RZ, 0xc0, !PT ;  /* 0x0000ffff07077812 */ /* 0x000fe200078ec0ff */
[----:B------:R-:W2:Y:S01]  /*db930*/  LDL.LU R5, [R1+0x19cc] ;  /* 0x0019cc0001057983 */ /* 0x000ea20000300800 */
[----:B------:R-:W-:-:S02]  /*db940*/  PRMT R47, R47, 0x5410, R12 ;  /* 0x000054102f2f7816 */ /* 0x000fc4000000000c */
[----:B------:R-:W-:Y:S01]  /*db950*/  PRMT R12, R0, 0x3340, R1 ;  /* 0x00003340000c7816 */ /* 0x000fe20000000001 */
[----:B------:R-:W4:Y:S01]  /*db960*/  LDL.LU R2, [R1+0x7fc] ;  /* 0x0007fc0001027983 */ /* 0x000f220000300800 */
[----:B0-----:R-:W-:-:S03]  /*db970*/  LOP3.LUT R10, R3, 0xffff, RZ, 0xc0, !PT ;  /* 0x0000ffff030a7812 */ /* 0x001fc600078ec0ff */
[----:B------:R-:W2:Y:S01]  /*db980*/  LDL.LU R3, [R1+0x1d58] ;  /* 0x001d580001037983 */ /* 0x000ea20000300800 */
[----:B------:R-:W-:-:S03]  /*db990*/  PRMT R0, R7, 0x3340, R10 ;  /* 0x0000334007007816 */ /* 0x000fc6000000000a */
[----:B------:R-:W-:Y:S01]  /*db9a0*/  STL [R1+0x1a4], R12 ;  /* 0x0001a40c01007387 */ /* 0x000fe20000100800 */
[----:B---3--:R-:W-:-:S03]  /*db9b0*/  PRMT R59, R59, 0x5410, R4 ;  /* 0x000054103b3b7816 */ /* 0x008fc60000000004 */
[----:B------:R-:W3:Y:S01]  /*db9c0*/  LDL.LU R4, [R1+0x7f0] ;  /* 0x0007f00001047983 */ /* 0x000ee20000300800 */
[----:B------:R-:W-:-:S03]  /*db9d0*/  PRMT R55, R55, 0x5410, R6 ;  /* 0x0000541037377816 */ /* 0x000fc60000000006 */
[----:B------:R0:W-:Y:S01]  /*db9e0*/  STL [R1+0x330], R0 ;  /* 0x0003300001007387 */ /* 0x0001e20000100800 */
[----:B------:R-:W-:Y:S02]  /*db9f0*/  LOP3.LUT R10, R44, 0xffff, RZ, 0xc0, !PT ;  /* 0x0000ffff2c0a7812 */ /* 0x000fe400078ec0ff */
[----:B------:R-:W-:Y:S02]  /*dba00*/  LOP3.LUT R52, R52, 0xffff, RZ, 0xc0, !PT ;  /* 0x0000ffff34347812 */ /* 0x000fe400078ec0ff */
[----:B------:R-:W-:Y:S02]  /*dba10*/  PRMT R16, R16, 0x5410, R8 ;  /* 0x0000541010107816 */ /* 0x000fe40000000008 */
[----:B0-----:R-:W-:Y:S01]  /*dba20*/  PRMT R0, R52, 0x3340, R1 ;  /* 0x0000334034007816 */ /* 0x001fe20000000001 */
[----:B------:R-:W3:Y:S04]  /*dba30*/  LDL.LU R8, [R1+0x708] ;  /* 0x0007080001087983 */ /* 0x000ee80000300800 */
[----:B------:R-:W3:Y:S04]  /*dba40*/  LDL.LU R44, [R1+0x523c] ;  /* 0x00523c00012c7983 */ /* 0x000ee80000300800 */
[----:B------:R-:W3:Y:S01]  /*dba50*/  LDL.LU R14, [R1+0x5058] ;  /* 0x00505800010e7983 */ /* 0x000ee20000300800 */
[----:B------:R-:W-:-:S03]  /*dba60*/  LOP3.LUT R6, R51, 0xffff, RZ, 0xc0, !PT ;  /* 0x0000ffff33067812 */ /* 0x000fc600078ec0ff */
[----:B------:R-:W3:Y:S01]  /*dba70*/  LDL.LU R7, [R1+0x4fe0] ;  /* 0x004fe00001077983 */ /* 0x000ee20000300800 */
[----:B------:R-:W-:-:S03]  /*dba80*/  PRMT R12, R10, 0x3340, R6 ;  /* 0x000033400a0c7816 */ /* 0x000fc60000000006 */
[----:B------:R-:W3:Y:S01]  /*dba90*/  LDL.LU R51, [R1+0x50c0] ;  /* 0x0050c00001337983 */ /* 0x000ee20000300800 */
[----:B------:R-:W-:-:S03]  /*dbaa0*/  PRMT R0, R12, 0x5410, R0 ;  /* 0x000054100c007816 */ /* 0x000fc60000000000 */
[----:B------:R-:W3:Y:S04]  /*dbab0*/  LDL.LU R12, [R1+0x5724] ;  /* 0x00572400010c7983 */ /* 0x000ee80000300800 */
[----:B------:R0:W-:Y:S02]  /*dbac0*/  STL [R1+0x48c], R0 ;  /* 0x00048c0001007387 */ /* 0x0001e40000100800 */
[----:B0-----:R-:W-:Y:S02]  /*dbad0*/  SHF.R.U32.HI R0, RZ, 0x8, R10 ;  /* 0x00000008ff007819 */ /* 0x001fe4000001160a */
[----:B------:R-:W-:Y:S02]  /*dbae0*/  SHF.R.U32.HI R10, RZ, 0x8, R9 ;  /* 0x00000008ff0a7819 */ /* 0x000fe40000011609 */
[----:B------:R-:W-:-:S02]  /*dbaf0*/  SHF.R.U32.HI R9, RZ, 0x8, R6 ;  /* 0x00000008ff097819 */ /* 0x000fc40000011606 */
[----:B------:R-:W-:Y:S02]  /*dbb00*/  LOP3.LUT R6, R0, 0xffff, RZ, 0xc0, !PT ;  /* 0x0000ffff00067812 */ /* 0x000fe400078ec0ff */
[----:B------:R-:W-:Y:S02]  /*dbb10*/  LOP3.LUT R0, R10, 0xffff, RZ, 0xc0, !PT ;  /* 0x0000ffff0a007812 */ /* 0x000fe400078ec0ff */
[----:B------:R-:W3:Y:S02]  /*dbb20*/  LDL.LU R10, [R1+0x5720] ;  /* 0x00572000010a7983 */ /* 0x000ee40000300800 */
[----:B------:R-:W-:-:S05]  /*dbb30*/  PRMT R0, R0, 0x3340, R1 ;  /* 0x0000334000007816 */ /* 0x000fca0000000001 */
[----:B------:R0:W-:Y:S04]  /*dbb40*/  STL [R1+0x1a0], R0 ;  /* 0x0001a00001007387 */ /* 0x0001e80000100800 */
[----:B0-----:R-:W4:Y:S01]  /*dbb50*/  LDL.LU R0, [R1+0x19d8] ;  /* 0x0019d80001007983 */ /* 0x001f220000300800 */
[----:B------:R-:W-:-:S04]  /*dbb60*/  LOP3.LUT R9, R9, 0xffff, RZ, 0xc0, !PT ;  /* 0x0000ffff09097812 */ /* 0x000fc800078ec0ff */
[----:B------:R-:W-:Y:S02]  /*dbb70*/  PRMT R6, R6, 0x3340, R9 ;  /* 0x0000334006067816 */ /* 0x000fe40000000009 */
[----:B------:R-:W3:Y:S04]  /*dbb80*/  LDL.LU R9, [R1+0x571c] ;  /* 0x00571c0001097983 */ /* 0x000ee80000300800 */
[----:B------:R0:W-:Y:S04]  /*dbb90*/  STL [R1+0x354], R6 ;  /* 0x0003540601007387 */ /* 0x0001e80000100800 */
[----:B0-----:R-:W3:Y:S01]  /*dbba0*/  LDL.LU R6, [R1+0x5718] ;  /* 0x0057180001067983 */ /* 0x001ee20000300800 */
[----:B----4-:R-:W-:-:S04]  /*dbbb0*/  LOP3.LUT R0, R0, 0xffff, RZ, 0xc0, !PT ;  /* 0x0000ffff00007812 */ /* 0x010fc800078ec0ff */
[----:B------:R-:W-:-:S05]  /*dbbc0*/  PRMT R2, R2, 0x4210, R0 ;  /* 0x0000421002027816 */ /* 0x000fca0000000000 */
[----:B------:R0:W-:Y:S04]  /*dbbd0*/  STL [R1+0x740], R2 ;  /* 0x0007400201007387 */ /* 0x0001e80000100800 */
[----:B0-----:R-:W4:Y:S01]  /*dbbe0*/  LDL.LU R2, [R1+0x5714] ;  /* 0x0057140001027983 */ /* 0x001f220000300800 */
[----:B--2---:R-:W-:-:S04]  /*dbbf0*/  LOP3.LUT R5, R5, 0xffff, RZ, 0xc0, !PT ;  /* 0x0000ffff05057812 */ /* 0x004fc800078ec0ff */
[----:B------:R-:W-:Y:S02]  /*dbc00*/  PRMT R3, R3, 0x4210, R5 ;  /* 0x0000421003037816 */ /* 0x000fe40000000005 */
[----:B----4-:R-:W-:Y:S02]  /*dbc10*/  PRMT R2, R2, 0x5210, R0 ;  /* 0x0000521002027816 */ /* 0x010fe40000000000 */
[----:B------:R-:W2:Y:S04]  /*dbc20*/  LDL.LU R0, [R1+0x3a4] ;  /* 0x0003a40001007983 */ /* 0x000ea80000300800 */
[----:B------:R0:W-:Y:S04]  /*dbc30*/  STL [R1+0x6c0], R2 ;  /* 0x0006c00201007387 */ /* 0x0001e80000100800 */
[----:B0-----:R-:W4:Y:S04]  /*dbc40*/  LDL.LU R2, [R1+0x4ef0] ;  /* 0x004ef00001027983 */ /* 0x001f280000300800 */
[----:B------:R0:W-:Y:S04]  /*dbc50*/  STL [R1+0x744], R3 ;  /* 0x0007440301007387 */ /* 0x0001e80000100800 */
[----:B0-----:R-:W4:Y:S01]  /*dbc60*/  LDL.LU R3, [R1+0x5710] ;  /* 0x0057100001037983 */ /* 0x001f220000300800 */
[----:B--2---:R-:W-:-:S04]  /*dbc70*/  LOP3.LUT R0, R0, 0xffff, RZ, 0xc0, !PT ;  /* 0x0000ffff00007812 */ /* 0x004fc800078ec0ff */
[----:B---3--:R-:W-:Y:S02]  /*dbc80*/  PRMT R4, R4, 0x4210, R0 ;  /* 0x0000421004047816 */ /* 0x008fe40000000000 */
[----:B----4-:R-:W-:Y:S02]  /*dbc90*/  PRMT R3, R3, 0x5210, R5 ;  /* 0x0000521003037816 */ /* 0x010fe40000000005 */
[----:B------:R-:W2:Y:S04]  /*dbca0*/  LDL.LU R5, [R1+0x570c] ;  /* 0x00570c0001057983 */ /* 0x000ea80000300800 */
[----:B------:R0:W-:Y:S04]  /*dbcb0*/  STL [R1+0x6c4], R3 ;  /* 0x0006c40301007387 */ /* 0x0001e80000100800 */
[----:B0-----:R-:W3:Y:S04]  /*dbcc0*/  LDL.LU R3, [R1+0x51f0] ;  /* 0x0051f00001037983 */ /* 0x001ee80000300800 */
[----:B------:R0:W-:Y:S04]  /*dbcd0*/  STL [R1+0x748], R4 ;  /* 0x0007480401007387 */ /* 0x0001e80000100800 */
[----:B0-----:R-:W4:Y:S01]  /*dbce0*/  LDL.LU R4, [R1+0x5708] ;  /* 0x0057080001047983 */ /* 0x001f220000300800 */
[----:B------:R-:W-:-:S02]  /*dbcf0*/  LOP3.LUT R2, R2, 0xffff, RZ, 0xc0, !PT ;  /* 0x0000ffff02027812 */ /* 0x000fc400078ec0ff */
[----:B----4-:R-:W-:Y:S02]  /*dbd00*/  PRMT R4, R4, 0x5210, R0 ;  /* 0x0000521004047816 */ /* 0x010fe40000000000 */
[----:B------:R-:W4:Y:S04]  /*dbd10*/  LDL.LU R0, [R1+0x5124] ;  /* 0x0051240001007983 */ /* 0x000f280000300800 */
[----:B------:R0:W-:Y:S01]  /*dbd20*/  STL [R1+0x6c8], R4 ;  /* 0x0006c80401007387 */ /* 0x0001e20000100800 */
[----:B------:R-:W-:Y:S02]  /*dbd30*/  LOP3.LUT R44, R44, 0xffff, RZ, 0xc0, !PT ;  /* 0x0000ffff2c2c7812 */ /* 0x000fe400078ec0ff */
[----:B------:R-:W-:Y:S02]  /*dbd40*/  LOP3.LUT R14, R14, 0xffff, RZ, 0xc0, !PT ;  /* 0x0000ffff0e0e7812 */ /* 0x000fe400078ec0ff */
[----:B0-----:R-:W-:-:S02]  /*dbd50*/  PRMT R4, R8, 0x4210, R2 ;  /* 0x0000421008047816 */ /* 0x001fc40000000002 */
[----:B------:R-:W4:Y:S01]  /*dbd60*/  LDL.LU R8, [R1+0x7e8] ;  /* 0x0007e80001087983 */ /* 0x000f220000300800 */
[----:B--2---:R-:W-:-:S03]  /*dbd70*/  PRMT R2, R5, 0x5210, R2 ;  /* 0x0000521005027816 */ /* 0x004fc60000000002 */
[----:B------:R4:W-:Y:S01]  /*dbd80*/  STL [R1+0x730], R4 ;  /* 0x0007300401007387 */ /* 0x0009e20000100800 */
[----:B---3--:R-:W-:-:S03]  /*dbd90*/  LOP3.LUT R5, R3, 0xffff, RZ, 0xc0, !PT ;  /* 0x0000ffff03057812 */ /* 0x008fc600078ec0ff */
[----:B------:R0:W-:Y:S01]  /*dbda0*/  STL [R1+0x6b0], R2 ;  /* 0x0006b00201007387 */ /* 0x0001e20000100800 */
[----:B------:R-:W-:Y:S02]  /*dbdb0*/  LOP3.LUT R7, R7, 0xffff, RZ, 0xc0, !PT ;  /* 0x0000ffff07077812 */ /* 0x000fe400078ec0ff */
[----:B------:R-:W-:Y:S02]  /*dbdc0*/  LOP3.LUT R3, R51, 0xffff, RZ, 0xc0, !PT ;  /* 0x0000ffff33037812 */ /* 0x000fe400078ec0ff */
[----:B----4-:R-:W-:Y:S02]  /*dbdd0*/  LOP3.LUT R4, R0, 0xffff, RZ, 0xc0, !PT ;  /* 0x0000ffff00047812 */ /* 0x010fe400078ec0ff */
[----:B------:R-:W-:Y:S02]  /*dbde0*/  PRMT R0, R14, 0x3340, R1 ;  /* 0x000033400e007816 */ /* 0x000fe40000000001 */
[----:B0-----:R-:W-:-:S04]  /*dbdf0*/  PRMT R2, R44, 0x3340, R4 ;  /* 0x000033402c027816 */ /* 0x001fc80000000004 */
[----:B------:R-:W-:Y:S02]  /*dbe00*/  PRMT R51, R2, 0x5410, R0 ;  /* 0x0000541002337816 */ /* 0x000fe40000000000 */
[----:B------:R-:W-:Y:S02]  /*dbe10*/  PRMT R0, R7, 0x3340, R1 ;  /* 0x0000334007007816 */ /* 0x000fe40000000001 */
[----:B------:R-:W-:Y:S01]  /*dbe20*/  PRMT R2, R5, 0x3340, R3 ;  /* 0x0000334005027816 */ /* 0x000fe20000000003 */
[----:B------:R0:W-:Y:S03]  /*dbe30*/  STL [R1+0x474], R51 ;  /* 0x0004743301007387 */ /* 0x0001e60000100800 */
[----:B------:R-:W-:Y:S02]  /*dbe40*/  PRMT R0, R2, 0x5410, R0 ;  /* 0x0000541002007816 */ /* 0x000fe40000000000 */
[----:B------:R-:W-:Y:S01]  /*dbe50*/  SHF.R.U32.HI R2, RZ, 0x8, R44 ;  /* 0x00000008ff027819 */ /* 0x000fe2000001162c */
[----:B0-----:R-:W2:Y:S04]  /*dbe60*/  LDL.LU R51, [R1+0x700] ;  /* 0x0007000001337983 */ /* 0x001ea80000300800 */
[----:B------:R0:W-:Y:S01]  /*dbe70*/  STL [R1+0x470], R0 ;  /* 0x0004700001007387 */ /* 0x0001e20000100800 */
[----:B------:R-:W-:-:S02]  /*dbe80*/  SHF.R.U32.HI R5, RZ, 0x8, R5 ;  /* 0x00000008ff057819 */ /* 0x000fc40000011605 */
[----:B------:R-:W-:Y:S01]  /*dbe90*/  LOP3.LUT R2, R2, 0xffff, RZ, 0xc0, !PT ;  /* 0x0000ffff02027812 */ /* 0x000fe200078ec0ff */
[----:B------:R-:W3:Y:S01]  /*dbea0*/  LDL.LU R44, [R1+0x5008] ;  /* 0x00500800012c7983 */ /* 0x000ee20000300800 */
[----:B0-----:R-:W-:-:S04]  /*dbeb0*/  SHF.R.U32.HI R0, RZ, 0x8, R4 ;  /* 0x00000008ff007819 */ /* 0x001fc80000011604 */
[----:B------:R-:W-:Y:S02]  /*dbec0*/  LOP3.LUT R0, R0, 0xffff, RZ, 0xc0, !PT ;  /* 0x0000ffff00007812 */ /* 0x000fe400078ec0ff */
[----:B------:R-:W-:Y:S02]  /*dbed0*/  LOP3.LUT R4, R5, 0xffff, RZ, 0xc0, !PT ;  /* 0x0000ffff05047812 */ /* 0x000fe400078ec0ff */
[----:B------:R-:W4:Y:S01]  /*dbee0*/  LDL.LU R5, [R1+0x1a8c] ;  /* 0x001a8c0001057983 */ /* 0x000f220000300800 */
[----:B------:R-:W-:-:S03]  /*dbef0*/  PRMT R2, R2, 0x3340, R0 ;  /* 0x0000334002027816 */ /* 0x000fc60000000000 */
[----:B------:R-:W2:Y:S01]  /*dbf00*/  LDL.LU R0, [R1+0x4f04] ;  /* 0x004f040001007983 */ /* 0x000ea20000300800 */
[----:B------:R-:W-:-:S04]  /*dbf10*/  SHF.R.U32.HI R3, RZ, 0x8, R3 ;  /* 0x00000008ff037819 */ /* 0x000fc80000011603 */
[----:B------:R-:W-:Y:S01]  /*dbf20*/  LOP3.LUT R3, R3, 0xffff, RZ, 0xc0, !PT ;  /* 0x0000ffff03037812 */ /* 0x000fe200078ec0ff */
[----:B------:R0:W-:Y:S03]  /*dbf30*/  STL [R1+0x328], R2 ;  /* 0x0003280201007387 */ /* 0x0001e60000100800 */
[----:B------:R-:W-:Y:S01]  /*dbf40*/  PRMT R3, R4, 0x3340, R3 ;  /* 0x0000334004037816 */ /* 0x000fe20000000003 */
[----:B0-----:R-:W3:Y:S04]  /*dbf50*/  LDL.LU R2, [R1+0x4ea4] ;  /* 0x004ea40001027983 */ /* 0x001ee80000300800 */
[----:B------:R-:W4:Y:S04]  /*dbf60*/  LDL.LU R4, [R1+0x5208] ;  /* 0x0052080001047983 */ /* 0x000f280000300800 */
[----:B------:R0:W-:Y:S04]  /*dbf70*/  STL [R1+0x324], R3 ;  /* 0x0003240301007387 */ /* 0x0001e80000100800 */
[----:B0-----:R-:W4:Y:S01]  /*dbf80*/  LDL.LU R3, [R1+0x50dc] ;  /* 0x0050dc0001037983 */ /* 0x001f220000300800 */
[----:B--2---:R-:W-:-:S04]  /*dbf90*/  LOP3.LUT R0, R0, 0xffff, RZ, 0xc0, !PT ;  /* 0x0000ffff00007812 */ /* 0x004fc800078ec0ff */
[--C-:B------:R-:W-:Y:S02]  /*dbfa0*/  PRMT R8, R8, 0x4210, R0.reuse ;  /* 0x0000421008087816 */ /* 0x100fe40000000000 */
[----:B------:R-:W-:-:S03]  /*dbfb0*/  PRMT R6, R6, 0x5210, R0 ;  /* 0x0000521006067816 */ /* 0x000fc60000000000 */
[----:B------:R0:W-:Y:S04]  /*dbfc0*/  STL [R1+0x734], R8 ;  /* 0x0007340801007387 */ /* 0x0001e80000100800 */
[----:B0-----:R-:W2:Y:S04]  /*dbfd0*/  LDL.LU R8, [R1+0x5704] ;  /* 0x0057040001087983 */ /* 0x001ea80000300800 */
[----:B------:R-:W4:Y:S01]  /*dbfe0*/  LDL.LU R0, [R1+0x704] ;  /* 0x0007040001007983 */ /* 0x000f220000300800 */
[----:B---3--:R-:W-:-:S03]  /*dbff0*/  LOP3.LUT R2, R2, 0xffff, RZ, 0xc0, !PT ;  /* 0x0000ffff02027812 */ /* 0x008fc600078ec0ff */
[----:B------:R4:W-:Y:S02]  /*dc000*/  STL [R1+0x6b4], R6 ;  /* 0x0006b40601007387 */ /* 0x0009e40000100800 */
[----:B----4-:R-:W-:Y:S02]  /*dc010*/  PRMT R6, R0, 0x4210, R2 ;  /* 0x0000421000067816 */ /* 0x010fe40000000002 */
[----:B------:R-:W-:-:S03]  /*dc020*/  SHF.R.U32.HI R0, RZ, 0x8, R7 ;  /* 0x00000008ff007819 */ /* 0x000fc60000011607 */
[----:B------:R-:W-:Y:S04]  /*dc030*/  STL [R1+0x738], R6 ;  /* 0x0007380601007387 */ /* 0x000fe80000100800 */
[----:B------:R-:W3:Y:S01]  /*dc040*/  LDL.LU R7, [R1+0x5700] ;  /* 0x0057000001077983 */ /* 0x000ee20000300800 */
[----:B--2---:R-:W-:Y:S02]  /*dc050*/  PRMT R2, R8, 0x5210, R2 ;  /* 0x0000521008027816 */ /* 0x004fe40000000002 */
[----:B------:R-:W-:-:S03]  /*dc060*/  LOP3.LUT R0, R0, 0xffff, RZ, 0xc0, !PT ;  /* 0x0000ffff00007812 */ /* 0x000fc600078ec0ff */
[----:B------:R0:W-:Y:S01]  /*dc070*/  STL [R1+0x6b8], R2 ;  /* 0x0006b80201007387 */ /* 0x0001e20000100800 */
[----:B------:R-:W-:-:S03]  /*dc080*/  PRMT R0, R0, 0x3340, R1 ;  /* 0x0000334000007816 */ /* 0x000fc60000000001 */
[----:B------:R-:W2:Y:S01]  /*dc090*/  LDL.LU R8, [R1+0x4f24] ;  /* 0x004f240001087983 */ /* 0x000ea20000300800 */
[----:B0-----:R-:W-:-:S03]  /*dc0a0*/  SHF.R.U32.HI R2, RZ, 0x8, R14 ;  /* 0x00000008ff027819 */ /* 0x001fc6000001160e */
[----:B------:R-:W4:Y:S01]  /*dc0b0*/  LDL.LU R14, [R1+0x6f8] ;  /* 0x0006f800010e7983 */ /* 0x000f220000300800 */
[----:B------:R-:W-:-:S03]  /*dc0c0*/  LOP3.LUT R2, R2, 0xffff, RZ, 0xc0, !PT ;  /* 0x0000ffff02027812 */ /* 0x000fc600078ec0ff */
[----:B------:R-:W2:Y:S04]  /*dc0d0*/  LDL.LU R6, [R1+0x6ec] ;  /* 0x0006ec0001067983 */ /* 0x000ea80000300800 */
[----:B------:R0:W-:Y:S02]  /*dc0e0*/  STL [R1+0x19c], R0 ;  /* 0x00019c0001007387 */ /* 0x0001e40000100800 */
[----:B0-----:R-:W-:Y:S02]  /*dc0f0*/  PRMT R0, R2, 0x3340, R1 ;  /* 0x0000334002007816 */ /* 0x001fe40000000001 */
[----:B------:R-:W4:Y:S04]  /*dc100*/  LDL.LU R2, [R1+0x1a88] ;  /* 0x001a880001027983 */ /* 0x000f280000300800 */
[----:B------:R0:W-:Y:S02]  /*dc110*/  STL [R1+0x198], R0 ;  /* 0x0001980001007387 */ /* 0x0001e40000100800 */
[----:B0-----:R-:W-:-:S02]  /*dc120*/  LOP3.LUT R0, R5, 0xffff, RZ, 0xc0, !PT ;  /* 0x0000ffff05007812 */ /* 0x001fc400078ec0ff */
[----:B------:R-:W2:Y:S02]  /*dc130*/  LDL.LU R5, [R1+0x4e9c] ;  /* 0x004e9c0001057983 */ /* 0x000ea40000300800 */
[----:B------:R-:W-:-:S05]  /*dc140*/  PRMT R51, R51, 0x4210, R0 ;  /* 0x0000421033337816 */ /* 0x000fca0000000000 */
[----:B------:R0:W-:Y:S04]  /*dc150*/  STL [R1+0x720], R51 ;  /* 0x0007203301007387 */ /* 0x0001e80000100800 */
[----:B0-----:R-:W2:Y:S01]  /*dc160*/  LDL.LU R51, [R1+0x1ebc] ;  /* 0x001ebc0001337983 */ /* 0x001ea20000300800 */
[----:B---3--:R-:W-:-:S03]  /*dc170*/  PRMT R7, R7, 0x5210, R0 ;  /* 0x0000521007077816 */ /* 0x008fc60000000000 */
[----:B------:R-:W3:Y:S04]  /*dc180*/  LDL.LU R0, [R1+0x6f4] ;  /* 0x0006f40001007983 */ /* 0x000ee80000300800 */
[----:B------:R0:W-:Y:S01]  /*dc190*/  STL [R1+0x6a0], R7 ;  /* 0x0006a00701007387 */ /* 0x0001e20000100800 */
[----:B------:R-:W-:Y:S02]  /*dc1a0*/  LOP3.LUT R4, R4, 0xffff, RZ, 0xc0, !PT ;  /* 0x0000ffff04047812 */ /* 0x000fe400078ec0ff */
[----:B------:R-:W-:Y:S02]  /*dc1b0*/  LOP3.LUT R44, R44, 0xffff, RZ, 0xc0, !PT ;  /* 0x0000ffff2c2c7812 */ /* 0x000fe400078ec0ff */
[----:B------:R-:W-:Y:S01]  /*dc1c0*/  LOP3.LUT R3, R3, 0xffff, RZ, 0xc0, !PT ;  /* 0x0000ffff03037812 */ /* 0x000fe200078ec0ff */
[----:B0-----:R-:W2:Y:S01]  /*dc1d0*/  LDL.LU R7, [R1+0x1cd8] ;  /* 0x001cd80001077983 */ /* 0x001ea20000300800 */
[----:B----4-:R-:W-:-:S04]  /*dc1e0*/  LOP3.LUT R2, R2, 0xffff, RZ, 0xc0, !PT ;  /* 0x0000ffff02027812 */ /* 0x010fc800078ec0ff */
[----:B---3--:R-:W-:-:S05]  /*dc1f0*/  PRMT R0, R0, 0x4210, R2 ;  /* 0x0000421000007816 */ /* 0x008fca0000000002 */
[----:B------:R0:W-:Y:S02]  /*dc200*/  STL [R1+0x724], R0 ;  /* 0x0007240001007387 */ /* 0x0001e40000100800 */
[----:B0-----:R-:W-:Y:S02]  /*dc210*/  PRMT R0, R9, 0x5210, R2 ;  /* 0x0000521009007816 */ /* 0x001fe40000000002 */
[----:B------:R-:W3:Y:S01]  /*dc220*/  LDL.LU R9, [R1+0x4f28] ;  /* 0x004f280001097983 */ /* 0x000ee20000300800 */
[----:B------:R-:W-:-:S03]  /*dc230*/  PRMT R2, R4, 0x3340, R3 ;  /* 0x0000334004027816 */ /* 0x000fc60000000003 */
[----:B------:R0:W-:Y:S02]  /*dc240*/  STL [R1+0x6a4], R0 ;  /* 0x0006a40001007387 */ /* 0x0001e40000100800 */
[----:B0-----:R-:W-:-:S04]  /*dc250*/  PRMT R0, R44, 0x3340, R1 ;  /* 0x000033402c007816 */ /* 0x001fc80000000001 */
[----:B------:R-:W-:Y:S02]  /*dc260*/  PRMT R0, R2, 0x5410, R0 ;  /* 0x0000541002007816 */ /* 0x000fe40000000000 */
[----:B------:R-:W-:Y:S02]  /*dc270*/  SHF.R.U32.HI R2, RZ, 0x8, R4 ;  /* 0x00000008ff027819 */ /* 0x000fe40000011604 */
[----:B------:R-:W4:Y:S04]  /*dc280*/  LDL.LU R4, [R1+0x6fc] ;  /* 0x0006fc0001047983 */ /* 0x000f280000300800 */
[----:B------:R0:W-:Y:S02]  /*dc290*/  STL [R1+0x46c], R0 ;  /* 0x00046c0001007387 */ /* 0x0001e40000100800 */
[----:B0-----:R-:W-:-:S02]  /*dc2a0*/  SHF.R.U32.HI R0, RZ, 0x8, R3 ;  /* 0x00000008ff007819 */ /* 0x001fc40000011603 */
[----:B------:R-:W4:Y:S01]  /*dc2b0*/  LDL.LU R3, [R1+0x3c8] ;  /* 0x0003c80001037983 */ /* 0x000f220000300800 */
[----:B------:R-:W-:Y:S02]  /*dc2c0*/  LOP3.LUT R2, R2, 0xffff, RZ, 0xc0, !PT ;  /* 0x0000ffff02027812 */ /* 0x000fe400078ec0ff */
[----:B------:R-:W-:-:S04]  /*dc2d0*/  LOP3.LUT R0, R0, 0xffff, RZ, 0xc0, !PT ;  /* 0x0000ffff00007812 */ /* 0x000fc800078ec0ff */
[----:B------:R-:W-:-:S05]  /*dc2e0*/  PRMT R0, R2, 0x3340, R0 ;  /* 0x0000334002007816 */ /* 0x000fca0000000000 */
[----:B------:R3:W-:Y:S01]  /*dc2f0*/  STL [R1+0x33c], R0 ;  /* 0x00033c0001007387 */ /* 0x0007e20000100800 */
[----:B--2---:R-:W-:Y:S02]  /*dc300*/  LOP3.LUT R5, R5, 0xffff, RZ, 0xc0, !PT ;  /* 0x0000ffff05057812 */ /* 0x004fe400078ec0ff */
[----:B---3--:R-:W-:Y:S02]  /*dc310*/  LOP3.LUT R0, R9, 0xffff, RZ, 0xc0, !PT ;  /* 0x0000ffff09007812 */ /* 0x008fe400078ec0ff */
[----:B----4-:R-:W-:-:S04]  /*dc320*/  LOP3.LUT R3, R3, 0xffff, RZ, 0xc0, !PT ;  /* 0x0000ffff03037812 */ /* 0x010fc800078ec0ff */
[--C-:B------:R-:W-:Y:S02]  /*dc330*/  PRMT R2, R4, 0x4210, R3.reuse ;  /* 0x0000421004027816 */ /* 0x100fe40000000003 */
[----:B------:R-:W-:Y:S02]  /*dc340*/  PRMT R3, R10, 0x5210, R3 ;  /* 0x000052100a037816 */ /* 0x000fe40000000003 */
[----:B------:R-:W-:Y:S01]  /*dc350*/  PRMT R4, R14, 0x4210, R0 ;  /* 0x000042100e047816 */ /* 0x000fe20000000000 */
[----:B------:R0:W-:Y:S04]  /*dc360*/  STL [R1+0x728], R2 ;  /* 0x0007280201007387 */ /* 0x0001e80000100800 */
[----:B------:R1:W-:Y:S04]  /*dc370*/  STL [R1+0x6a8], R3 ;  /* 0x0006a80301007387 */ /* 0x0003e80000100800 */
[----:B------:R-:W2:Y:S01]  /*dc380*/  LDL.LU R14, [R1+0x6f0] ;  /* 0x0006f000010e7983 */ /* 0x000ea20000300800 */
[----:B0-----:R-:W-:-:S02]  /*dc390*/  LOP3.LUT R2, R8, 0xffff, RZ, 0xc0, !PT ;  /* 0x0000ffff08027812 */ /* 0x001fc400078ec0ff */
[----:B-1----:R-:W-:Y:S01]  /*dc3a0*/  PRMT R3, R12, 0x5210, R0 ;  /* 0x000052100c037816 */ /* 0x002fe20000000000 */
[----:B------:R0:W-:Y:S01]  /*dc3b0*/  STL [R1+0x710], R4 ;  /* 0x0007100401007387 */ /* 0x0001e20000100800 */
[----:B------:R-:W-:-:S03]  /*dc3c0*/  PRMT R0, R6, 0x4210, R2 ;  /* 0x0000421006007816 */ /* 0x000fc60000000002 */
[----:B------:R-:W3:Y:S04]  /*dc3d0*/  LDL.LU R12, [R1+0x6e0] ;  /* 0x0006e000010c7983 */ /* 0x000ee80000300800 */
[----:B------:R1:W-:Y:S04]  /*dc3e0*/  STL [R1+0x690], R3 ;  /* 0x0006900301007387 */ /* 0x0003e80000100800 */
[----:B------:R-:W4:Y:S01]  /*dc3f0*/  LDL.LU R10, [R1+0x6dc] ;  /* 0x0006dc00010a7983 */ /* 0x000f220000300800 */
[----:B0-----:R-:W-:-:S03]  /*dc400*/  LOP3.LUT R4, R51, 0xffff, RZ, 0xc0, !PT ;  /* 0x0000ffff33047812 */ /* 0x001fc600078ec0ff */
[----:B------:R0:W-:Y:S01]  /*dc410*/  STL [R1+0x714], R0 ;  /* 0x0007140001007387 */ /* 0x0001e20000100800 */
[----:B-1----:R-:W-:-:S03]  /*dc420*/  LOP3.LUT R3, R7, 0xffff, RZ, 0xc0, !PT ;  /* 0x0000ffff07037812 */ /* 0x002fc600078ec0ff */
[----:B------:R-:W3:Y:S01]  /*dc430*/  LDL.LU R6, [R1+0x4ea8] ;  /* 0x004ea80001067983 */ /* 0x000ee20000300800 */
[----:B0-----:R-:W-:Y:S02]  /*dc440*/  PRMT R0, R11, 0x5210, R2 ;  /* 0x000052100b007816 */ /* 0x001fe40000000002 */
[----:B------:R-:W-:-:S03]  /*dc450*/  PRMT R2, R5, 0x3340, R4 ;  /* 0x0000334005027816 */ /* 0x000fc60000000004 */
[----:B------:R0:W-:Y:S04]  /*dc460*/  STL [R1+0x694], R0 ;  /* 0x0006940001007387 */ /* 0x0001e80000100800 */
[----:B------:R-:W4:Y:S04]  /*dc470*/  LDL.LU R8, [R1+0x1cfc] ;  /* 0x001cfc0001087983 */ /* 0x000f280000300800 */
[----:B------:R-:W4:Y:S01]  /*dc480*/  LDL.LU R9, [R1+0x1ed8] ;  /* 0x001ed80001097983 */ /* 0x000f220000300800 */
[----:B0-----:R-:W-:-:S03]  /*dc490*/  PRMT R0, R3, 0x3340, R1 ;  /* 0x0000334003007816 */ /* 0x001fc60000000001 */
[----:B------:R-:W4:Y:S01]  /*dc4a0*/  LDL.LU R11, [R1+0x20c8] ;  /* 0x0020c800010b7983 */ /* 0x000f220000300800 */
[----:B------:R-:W-:-:S03]  /*dc4b0*/  PRMT R0, R2, 0x5410, R0 ;  /* 0x0000541002007816 */ /* 0x000fc60000000000 */
[----:B------:R-:W4:Y:S01]  /*dc4c0*/  LDL.LU R7, [R1+0x1c78] ;  /* 0x001c780001077983 */ /* 0x000f220000300800 */
[----:B------:R-:W-:-:S03]  /*dc4d0*/  SHF.R.U32.HI R2, RZ, 0x8, R5 ;  /* 0x00000008ff027819 */ /* 0x000fc60000011605 */
[----:B------:R-:W4:Y:S04]  /*dc4e0*/  LDL.LU R51, [R1+0x1e5c] ;  /* 0x001e5c0001337983 */ /* 0x000f280000300800 */
[----:B------:R0:W-:Y:S01]  /*dc4f0*/  STL [R1+0x3e8], R0 ;  /* 0x0003e80001007387 */ /* 0x0001e20000100800 */
[----:B------:R-:W-:-:S03]  /*dc500*/  LOP3.LUT R2, R2, 0xffff, RZ, 0xc0, !PT ;  /* 0x0000ffff02027812 */ /* 0x000fc600078ec0ff */
[----:B------:R-:W4:Y:S01]  /*dc510*/  LDL.LU R5, [R1+0x5f0] ;  /* 0x0005f00001057983 */ /* 0x000f220000300800 */
[----:B0-----:R-:W-:-:S03]  /*dc520*/  SHF.R.U32.HI R0, RZ, 0x8, R4 ;  /* 0x00000008ff007819 */ /* 0x001fc60000011604 */
[----:B------:R-:W4:Y:S01]  /*dc530*/  LDL.LU R4, [R1+0x1abc] ;  /* 0x001abc0001047983 */ /* 0x000f220000300800 */
[----:B------:R-:W-:-:S04]  /*dc540*/  LOP3.LUT R0, R0, 0xffff, RZ, 0xc0, !PT ;  /* 0x0000ffff00007812 */ /* 0x000fc800078ec0ff */
[----:B------:R-:W-:Y:S02]  /*dc550*/  PRMT R2, R2, 0x3340, R0 ;  /* 0x0000334002027816 */ /* 0x000fe40000000000 */
[----:B------:R-:W2:Y:S01]  /*dc560*/  LDL.LU R0, [R1+0x4eb4] ;  /* 0x004eb40001007983 */ /* 0x000ea20000300800 */
[----:B------:R-:W-:-:S04]  /*dc570*/  SHF.R.U32.HI R3, RZ, 0x8, R3 ;  /* 0x00000008ff037819 */ /* 0x000fc80000011603 */
[----:B------:R-:W-:Y:S01]  /*dc580*/  LOP3.LUT R3, R3, 0xffff, RZ, 0xc0, !PT ;  /* 0x0000ffff03037812 */ /* 0x000fe200078ec0ff */
[----:B------:R0:W-:Y:S03]  /*dc590*/  STL [R1+0x320], R2 ;  /* 0x0003200201007387 */ /* 0x0001e60000100800 */
[----:B------:R-:W-:Y:S01]  /*dc5a0*/  PRMT R3, R3, 0x3340, R1 ;  /* 0x0000334003037816 */ /* 0x000fe20000000001 */
[----:B0-----:R-:W3:Y:S04]  /*dc5b0*/  LDL.LU R2, [R1+0x1ab8] ;  /* 0x001ab80001027983 */ /* 0x001ee80000300800 */
[----:B------:R0:W-:Y:S04]  /*dc5c0*/  STL [R1+0x194], R3 ;  /* 0x0001940301007387 */ /* 0x0001e80000100800 */
[----:B0-----:R-:W4:Y:S01]  /*dc5d0*/  LDL.LU R3, [R1+0x6e8] ;  /* 0x0006e80001037983 */ /* 0x001f220000300800 */
[----:B--2---:R-:W-:-:S04]  /*dc5e0*/  LOP3.LUT R0, R0, 0xffff, RZ, 0xc0, !PT ;  /* 0x0000ffff00007812 */ /* 0x004fc800078ec0ff */
[----:B------:R-:W-:-:S05]  /*dc5f0*/  PRMT R14, R14, 0x4210, R0 ;  /* 0x000042100e0e7816 */ /* 0x000fca0000000000 */
[----:B------:R0:W-:Y:S04]  /*dc600*/  STL [R1+0x718], R14 ;  /* 0x0007180e01007387 */ /* 0x0001e80000100800 */
[----:B0-----:R-:W2:Y:S01]  /*dc610*/  LDL.LU R14, [R1+0x56fc] ;  /* 0x0056fc00010e7983 */ /* 0x001ea20000300800 */
[----:B---3--:R-:W-:Y:S02]  /*dc620*/  LOP3.LUT R2, R2, 0xffff, RZ, 0xc0, !PT ;  /* 0x0000ffff02027812 */ /* 0x008fe400078ec0ff */
[----:B------:R-:W-:Y:S02]  /*dc630*/  LOP3.LUT R6, R6, 0xffff, RZ, 0xc0, !PT ;  /* 0x0000ffff06067812 */ /* 0x000fe400078ec0ff */
[----:B----4-:R-:W-:Y:S02]  /*dc640*/  LOP3.LUT R8, R8, 0xffff, RZ, 0xc0, !PT ;  /* 0x0000ffff08087812 */ /* 0x010fe400078ec0ff */
[----:B------:R-:W-:-:S02]  /*dc650*/  LOP3.LUT R7, R7, 0xffff, RZ, 0xc0, !PT ;  /* 0x0000ffff07077812 */ /* 0x000fc400078ec0ff */
[----:B--2---:R-:W-:Y:S02]  /*dc660*/  PRMT R0, R14, 0x5210, R0 ;  /* 0x000052100e007816 */ /* 0x004fe40000000000 */
[--C-:B------:R-:W-:Y:S02]  /*dc670*/  PRMT R14, R3, 0x4210, R2.reuse ;  /* 0x00004210030e7816 */ /* 0x100fe40000000002 */
[----:B------:R-:W-:Y:S01]  /*dc680*/  PRMT R3, R13, 0x5210, R2 ;  /* 0x000052100d037816 */ /* 0x000fe20000000002 */
[----:B------:R0:W-:Y:S01]  /*dc690*/  STL [R1+0x698], R0 ;  /* 0x0006980001007387 */ /* 0x0001e20000100800 */
[----:B------:R-:W-:-:S03]  /*dc6a0*/  LOP3.LUT R2, R5, 0xffff, RZ, 0xc0, !PT ;  /* 0x0000ffff05027812 */ /* 0x000fc600078ec0ff */
[----:B------:R-:W-:Y:S01]  /*dc6b0*/  STL [R1+0x700], R14 ;  /* 0x0007000e01007387 */ /* 0x000fe20000100800 */
[----:B0-----:R-:W-:-:S03]  /*dc6c0*/  LOP3.LUT R0, R4, 0xffff, RZ, 0xc0, !PT ;  /* 0x0000ffff04007812 */ /* 0x001fc600078ec0ff */
[----:B------:R0:W-:Y:S01]  /*dc6d0*/  STL [R1+0x680], R3 ;  /* 0x0006800301007387 */ /* 0x0001e20000100800 */
[--C-:B------:R-:W-:Y:S02]  /*dc6e0*/  PRMT R5, R12, 0x4210, R0.reuse ;  /* 0x000042100c057816 */ /* 0x100fe40000000000 */
[----:B------:R-:W-:Y:S02]  /*dc6f0*/  PRMT R4, R15, 0x5210, R0 ;  /* 0x000052100f047816 */ /* 0x000fe40000000000 */
[--C-:B------:R-:W-:Y:S02]  /*dc700*/  PRMT R0, R20, 0x5210, R2.reuse ;  /* 0x0000521014007816 */ /* 0x100fe40000000002 */
[----:B0-----:R-:W-:Y:S01]  /*dc710*/  PRMT R3, R10, 0x4210, R2 ;  /* 0x000042100a037816 */ /* 0x001fe20000000002 */
[----:B------:R-:W-:Y:S04]  /*dc720*/  STL [R1+0x704], R5 ;  /* 0x0007040501007387 */ /* 0x000fe80000100800 */
[----:B------:R0:W-:Y:S04]  /*dc730*/  STL [R1+0x684], R4 ;  /* 0x0006840401007387 */ /* 0x0001e80000100800 */
[----:B------:R-:W-:Y:S04]  /*dc740*/  STL [R1+0x708], R3 ;  /* 0x0007080301007387 */ /* 0x000fe80000100800 */
[----:B------:R1:W-:Y:S04]  /*dc750*/  STL [R1+0x688], R0 ;  /* 0x0006880001007387 */ /* 0x0003e80000100800 */
[----:B------:R-:W2:Y:S04]  /*dc760*/  LDL.LU R13, [R1+0x4f6c] ;  /* 0x004f6c00010d7983 */ /* 0x000ea80000300800 */
[----:B------:R-:W3:Y:S04]  /*dc770*/  LDL.LU R12, [R1+0x4f68] ;  /* 0x004f6800010c7983 */ /* 0x000ee80000300800 */
[----:B------:R-:W4:Y:S01]  /*dc780*/  LDL.LU R10, [R1+0x6e4] ;  /* 0x0006e400010a7983 */ /* 0x000f220000300800 */
[----:B0-----:R-:W-:-:S03]  /*dc790*/  LOP3.LUT R4, R9, 0xffff, RZ, 0xc0, !PT ;  /* 0x0000ffff09047812 */ /* 0x001fc600078ec0ff */
[----:B------:R-:W4:Y:S01]  /*dc7a0*/  LDL.LU R9, [R1+0x6d4] ;  /* 0x0006d40001097983 */ /* 0x000f220000300800 */
[--C-:B-1----:R-:W-:Y:S02]  /*dc7b0*/  PRMT R0, R8, 0x3340, R1.reuse ;  /* 0x0000334008007816 */ /* 0x102fe40000000001 */
[----:B------:R-:W-:Y:S02]  /*dc7c0*/  PRMT R2, R6, 0x3340, R4 ;  /* 0x0000334006027816 */ /* 0x000fe40000000004 */
[----:B------:R-:W-:Y:S02]  /*dc7d0*/  LOP3.LUT R5, R11, 0xffff, RZ, 0xc0, !PT ;  /* 0x0000ffff0b057812 */ /* 0x000fe400078ec0ff */
[----:B------:R-:W-:Y:S02]  /*dc7e0*/  LOP3.LUT R3, R51, 0xffff, RZ, 0xc0, !PT ;  /* 0x0000ffff33037812 */ /* 0x000fe400078ec0ff */
[----:B------:R-:W-:Y:S02]  /*dc7f0*/  PRMT R11, R2, 0x5410, R0 ;  /* 0x00005410020b7816 */ /* 0x000fe40000000000 */
[----:B------:R-:W-:-:S02]  /*dc800*/  PRMT R0, R7, 0x3340, R1 ;  /* 0x0000334007007816 */ /* 0x000fc40000000001 */
[----:B------:R-:W-:Y:S01]  /*dc810*/  PRMT R2, R5, 0x3340, R3 ;  /* 0x0000334005027816 */ /* 0x000fe20000000003 */
[----:B------:R0:W-:Y:S03]  /*dc820*/  STL [R1+0x3e4], R11 ;  /* 0x0003e40b01007387 */ /* 0x0001e60000100800 */
[----:B------:R-:W-:Y:S01]  /*dc830*/  PRMT R0, R2, 0x5410, R0 ;  /* 0x0000541002007816 */ /* 0x000fe20000000000 */
[----:B------:R-:W4:Y:S01]  /*dc840*/  LDL.LU R14, [R1+0x1ad8] ;  /* 0x001ad800010e7983 */ /* 0x000f220000300800 */
[----:B------:R-:W-:-:S03]  /*dc850*/  SHF.R.U32.HI R2, RZ, 0x8, R6 ;  /* 0x00000008ff027819 */ /* 0x000fc60000011606 */
[----:B0-----:R-:W4:Y:S04]  /*dc860*/  LDL.LU R11, [R1+0x6d8] ;  /* 0x0006d800010b7983 */ /* 0x001f280000300800 */
[----:B------:R0:W-:Y:S01]  /*dc870*/  STL [R1+0x3e0], R0 ;  /* 0x0003e00001007387 */ /* 0x0001e20000100800 */
[----:B------:R-:W-:Y:S02]  /*dc880*/  LOP3.LUT R2, R2, 0xffff, RZ, 0xc0, !PT ;  /* 0x0000ffff02027812 */ /* 0x000fe400078ec0ff */
[----:B------:R-:W-:Y:S01]  /*dc890*/  SHF.R.U32.HI R5, RZ, 0x8, R5 ;  /* 0x00000008ff057819 */ /* 0x000fe20000011605 */
[----:B------:R-:W4:Y:S01]  /*dc8a0*/  LDL.LU R51, [R1+0x6d0] ;  /* 0x0006d00001337983 */ /* 0x000f220000300800 */
[----:B0-----:R-:W-:Y:S02]  /*dc8b0*/  SHF.R.U32.HI R0, RZ, 0x8, R4 ;  /* 0x00000008ff007819 */ /* 0x001fe40000011604 */
[----:B------:R-:W-:-:S02]  /*dc8c0*/  SHF.R.U32.HI R3, RZ, 0x8, R3 ;  /* 0x00000008ff037819 */ /* 0x000fc40000011603 */
[----:B------:R-:W-:Y:S02]  /*dc8d0*/  LOP3.LUT R0, R0, 0xffff, RZ, 0xc0, !PT ;  /* 0x0000ffff00007812 */ /* 0x000fe400078ec0ff */
[----:B------:R-:W-:Y:S02]  /*dc8e0*/  LOP3.LUT R4, R5, 0xffff, RZ, 0xc0, !PT ;  /* 0x0000ffff05047812 */ /* 0x000fe400078ec0ff */
[----:B------:R-:W-:Y:S01]  /*dc8f0*/  PRMT R0, R2, 0x3340, R0 ;  /* 0x0000334002007816 */ /* 0x000fe20000000000 */
[----:B------:R-:W4:Y:S01]  /*dc900*/  LDL.LU R5, [R1+0x50b0] ;  /* 0x0050b00001057983 */ /* 0x000f220000300800 */
[----:B------:R-:W-:-:S03]  /*dc910*/  LOP3.LUT R3, R3, 0xffff, RZ, 0xc0, !PT ;  /* 0x0000ffff03037812 */ /* 0x000fc600078ec0ff */
[----:B------:R-:W4:Y:S04]  /*dc920*/  LDL.LU R6, [R1+0x5178] ;  /* 0x0051780001067983 */ /* 0x000f280000300800 */
[----:B------:R0:W-:Y:S02]  /*dc930*/  STL [R1+0x318], R0 ;  /* 0x0003180001007387 */ /* 0x0001e40000100800 */
[----:B0-----:R-:W-:Y:S02]  /*dc940*/  PRMT R0, R4, 0x3340, R3 ;  /* 0x0000334004007816 */ /* 0x001fe40000000003 */
[----:B------:R-:W4:Y:S04]  /*dc950*/  LDL.LU R4, [R1+0x4eec] ;  /* 0x004eec0001047983 */ /* 0x000f280000300800 */
[----:B------:R-:W4:Y:S04]  /*dc960*/  LDL.LU R3, [R1+0x528c] ;  /* 0x00528c0001037983 */ /* 0x000f280000300800 */
[----:B------:R2:W-:Y:S02]  /*dc970*/  STL [R1+0x314], R0 ;  /* 0x0003140001007387 */ /* 0x0005e40000100800 */
[----:B--2---:R-:W-:-:S02]  /*dc980*/  LOP3.LUT R0, R13, 0xffff, RZ, 0xc0, !PT ;  /* 0x0000ffff0d007812 */ /* 0x004fc400078ec0ff */
[----:B---3--:R-:W-:Y:S02]  /*dc990*/  LOP3.LUT R2, R12, 0xffff, RZ, 0xc0, !PT ;  /* 0x0000ffff0c027812 */ /* 0x008fe400078ec0ff */
[--C-:B----4-:R-:W-:Y:S02]  /*dc9a0*/  PRMT R12, R10, 0x4210, R0.reuse ;  /* 0x000042100a0c7816 */ /* 0x110fe40000000000 */
[----:B------:R-:W-:-:S03]  /*dc9b0*/  PRMT R10, R21, 0x5210, R0 ;  /* 0x00005210150a7816 */ /* 0x000fc60000000000 */
[----:B------:R0:W-:Y:S01]  /*dc9c0*/  STL [R1+0x6f0], R12 ;  /* 0x0006f00c01007387 */ /* 0x0001e20000100800 */
[----:B------:R-:W-:-:S03]  /*dc9d0*/  PRMT R0, R9, 0x4210, R2 ;  /* 0x0000421009007816 */ /* 0x000fc60000000002 */
[----:B0-----:R-:W2:Y:S04]  /*dc9e0*/  LDL.LU R12, [R1+0x1ae8] ;  /* 0x001ae800010c7983 */ /* 0x001ea80000300800 */
[----:B------:R0:W-:Y:S04]  /*dc9f0*/  STL [R1+0x70], R10 ;  /* 0x0000700a01007387 */ /* 0x0001e80000100800 */
[----:B0-----:R-:W3:Y:S04]  /*dca00*/  LDL.LU R10, [R1+0x6cc] ;  /* 0x0006cc00010a7983 */ /* 0x001ee80000300800 */
[----:B------:R0:W-:Y:S04]  /*dca10*/  STL [R1+0x6f4], R0 ;  /* 0x0006f40001007387 */ /* 0x0001e80000100800 */
[----:B------:R-:W4:Y:S01]  /*dca20*/  LDL.LU R9, [R1+0x5fc] ;  /* 0x0005fc0001097983 */ /* 0x000f220000300800 */
[----:B------:R-:W-:-:S02]  /*dca30*/  PRMT R13, R22, 0x5210, R2 ;  /* 0x00005210160d7816 */ /* 0x000fc40000000002 */
[----:B0-----:R-:W-:-:S03]  /*dca40*/  SHF.R.U32.HI R0, RZ, 0x8, R7 ;  /* 0x00000008ff007819 */ /* 0x001fc60000011607 */
[----:B------:R0:W-:Y:S01]  /*dca50*/  STL [R1+0x74], R13 ;  /* 0x0000740d01007387 */ /* 0x0001e20000100800 */
[----:B------:R-:W-:-:S03]  /*dca60*/  LOP3.LUT R0, R0, 0xffff, RZ, 0xc0, !PT ;  /* 0x0000ffff00007812 */ /* 0x000fc600078ec0ff */
[----:B------:R-:W4:Y:S01]  /*dca70*/  LDL.LU R20, [R1+0x4f90] ;  /* 0x004f900001147983 */ /* 0x000f220000300800 */
[----:B------:R-:W-:Y:S02]  /*dca80*/  SHF.R.U32.HI R2, RZ, 0x8, R8 ;  /* 0x00000008ff027819 */ /* 0x000fe40000011608 */
[----:B------:R-:W-:Y:S01]  /*dca90*/  PRMT R0, R0, 0x3340, R1 ;  /* 0x0000334000007816 */ /* 0x000fe20000000001 */
[----:B------:R-:W4:Y:S01]  /*dcaa0*/  LDL.LU R15, [R1+0x6bc] ;  /* 0x0006bc00010f7983 */ /* 0x000f220000300800 */
[----:B------:R-:W-:-:S03]  /*dcab0*/  LOP3.LUT R2, R2, 0xffff, RZ, 0xc0, !PT ;  /* 0x0000ffff02027812 */ /* 0x000fc600078ec0ff */
[----:B------:R1:W-:Y:S01]  /*dcac0*/  STL [R1+0x190], R0 ;  /* 0x0001900001007387 */ /* 0x0003e20000100800 */
[----:B------:R-:W-:-:S03]  /*dcad0*/  PRMT R2, R2, 0x3340, R1 ;  /* 0x0000334002027816 */ /* 0x000fc60000000001 */
[----:B0-----:R-:W4:Y:S04]  /*dcae0*/  LDL.LU R13, [R1+0x6ac] ;  /* 0x0006ac00010d7983 */ /* 0x001f280000300800 */
[----:B------:R0:W-:Y:S01]  /*dcaf0*/  STL [R1+0x18c], R2 ;  /* 0x00018c0201007387 */ /* 0x0001e20000100800 */
[----:B-1----:R-:W-:Y:S02]  /*dcb00*/  LOP3.LUT R0, R4, 0xffff, RZ, 0xc0, !PT ;  /* 0x0000ffff04007812 */ /* 0x002fe400078ec0ff */
[----:B0-----:R-:W-:Y:S02]  /*dcb10*/  LOP3.LUT R2, R14, 0xffff, RZ, 0xc0, !PT ;  /* 0x0000ffff0e027812 */ /* 0x001fe400078ec0ff */
[--C-:B------:R-:W-:Y:S01]  /*dcb20*/  PRMT R7, R11, 0x4210, R0.reuse ;  /* 0x000042100b077816 */ /* 0x100fe20000000000 */
[----:B------:R-:W4:Y:S01]  /*dcb30*/  LDL.LU R14, [R1+0x4ca8] ;  /* 0x004ca800010e7983 */ /* 0x000f220000300800 */
[----:B------:R-:W-:-:S02]  /*dcb40*/  PRMT R4, R23, 0x5210, R0 ;  /* 0x0000521017047816 */ /* 0x000fc40000000000 */
[----:B------:R-:W-:Y:S01]  /*dcb50*/  PRMT R0, R51, 0x4210, R2 ;  /* 0x0000421033007816 */ /* 0x000fe20000000002 */
[----:B------:R-:W-:Y:S04]  /*dcb60*/  STL [R1+0x6f8], R7 ;  /* 0x0006f80701007387 */ /* 0x000fe80000100800 */
[----:B------:R-:W4:Y:S04]  /*dcb70*/  LDL.LU R51, [R1+0x1cac] ;  /* 0x001cac0001337983 */ /* 0x000f280000300800 */
[----:B------:R0:W-:Y:S04]  /*dcb80*/  STL [R1+0x78], R4 ;  /* 0x0000780401007387 */ /* 0x0001e80000100800 */
[----:B------:R-:W4:Y:S01]  /*dcb90*/  LDL.LU R11, [R1+0x1e98] ;  /* 0x001e9800010b7983 */ /* 0x000f220000300800 */
[----:B------:R-:W-:-:S03]  /*dcba0*/  LOP3.LUT R5, R5, 0xffff, RZ, 0xc0, !PT ;  /* 0x0000ffff05057812 */ /* 0x000fc600078ec0ff */
[----:B------:R1:W-:Y:S01]  /*dcbb0*/  STL [R1+0x6e0], R0 ;  /* 0x0006e00001007387 */ /* 0x0003e20000100800 */
[----:B0-----:R-:W-:Y:S02]  /*dcbc0*/  LOP3.LUT R4, R3, 0xffff, RZ, 0xc0, !PT ;  /* 0x0000ffff03047812 */ /* 0x001fe400078ec0ff */
[----:B------:R-:W-:Y:S02]  /*dcbd0*/  LOP3.LUT R3, R6, 0xffff, RZ, 0xc0, !PT ;  /* 0x0000ffff06037812 */ /* 0x000fe400078ec0ff */
[----:B-1----:R-:W-:Y:S02]  /*dcbe0*/  PRMT R0, R24, 0x5210, R2 ;  /* 0x0000521018007816 */ /* 0x002fe40000000002 */
[----:B------:R-:W-:-:S03]  /*dcbf0*/  PRMT R2, R4, 0x3340, R3 ;  /* 0x0000334004027816 */ /* 0x000fc60000000003 */
[----:B------:R0:W-:Y:S02]  /*dcc00*/  STL [R1+0x40], R0 ;  /* 0x0000400001007387 */ /* 0x0001e40000100800 */
[----:B0-----:R-:W-:-:S04]  /*dcc10*/  PRMT R0, R5, 0x3340, R1 ;  /* 0x0000334005007816 */ /* 0x001fc80000000001 */
[----:B------:R-:W-:Y:S02]  /*dcc20*/  PRMT R6, R2, 0x5410, R0 ;  /* 0x0000541002067816 */ /* 0x000fe40000000000 */
[----:B------:R-:W-:Y:S02]  /*dcc30*/  SHF.R.U32.HI R2, RZ, 0x8, R4 ;  /* 0x00000008ff027819 */ /* 0x000fe40000011604 */
[----:B------:R-:W-:Y:S02]  /*dcc40*/  SHF.R.U32.HI R0, RZ, 0x8, R3 ;  /* 0x00000008ff007819 */ /* 0x000fe40000011603 */
[----:B------:R-:W-:Y:S02]  /*dcc50*/  LOP3.LUT R2, R2, 0xffff, RZ, 0xc0, !PT ;  /* 0x0000ffff02027812 */ /* 0x000fe400078ec0ff */
[----:B------:R-:W-:Y:S01]  /*dcc60*/  LOP3.LUT R0, R0, 0xffff, RZ, 0xc0, !PT ;  /* 0x0000ffff00007812 */ /* 0x000fe200078ec0ff */
[----:B------:R-:W-:Y:S03]  /*dcc70*/  STL [R1+0x3c4], R6 ;  /* 0x0003c40601007387 */ /* 0x000fe60000100800 */
[----:B------:R-:W-:-:S02]  /*dcc80*/  PRMT R0, R2, 0x3340, R0 ;  /* 0x0000334002007816 */ /* 0x000fc40000000000 */
[----:B--2---:R-:W-:Y:S02]  /*dcc90*/  LOP3.LUT R3, R12, 0xffff, RZ, 0xc0, !PT ;  /* 0x0000ffff0c037812 */ /* 0x004fe400078ec0ff */
[----:B------:R-:W2:Y:S02]  /*dcca0*/  LDL.LU R12, [R1+0x4fa4] ;  /* 0x004fa400010c7983 */ /* 0x000ea40000300800 */
[--C-:B------:R-:W-:Y:S02]  /*dccb0*/  PRMT R2, R25, 0x5210, R3.reuse ;  /* 0x0000521019027816 */ /* 0x100fe40000000003 */
[----:B------:R4:W-:Y:S01]  /*dccc0*/  STL [R1+0x30c], R0 ;  /* 0x00030c0001007387 */ /* 0x0009e20000100800 */
[----:B---3--:R-:W-:-:S05]  /*dccd0*/  PRMT R4, R10, 0x4210, R3 ;  /* 0x000042100a047816 */ /* 0x008fca0000000003 */
[----:B------:R0:W-:Y:S01]  /*dcce0*/  STL [R1+0x6e4], R4 ;  /* 0x0006e40401007387 */ /* 0x0001e20000100800 */
[----:B----4-:R-:W-:-:S03]  /*dccf0*/  LOP3.LUT R0, R9, 0xffff, RZ, 0xc0, !PT ;  /* 0x0000ffff09007812 */ /* 0x010fc600078ec0ff */
[----:B------:R-:W3:Y:S04]  /*dcd00*/  LDL.LU R10, [R1+0x4f18] ;  /* 0x004f1800010a7983 */ /* 0x000ee80000300800 */
[----:B------:R1:W-:Y:S04]  /*dcd10*/  STL [R1+0x44], R2 ;  /* 0x0000440201007387 */ /* 0x0003e80000100800 */
[----:B------:R-:W4:Y:S01]  /*dcd20*/  LDL.LU R9, [R1+0x69c] ;  /* 0x00069c0001097983 */ /* 0x000f220000300800 */
[----:B0-----:R-:W-:Y:S02]  /*dcd30*/  PRMT R4, R15, 0x4210, R0 ;  /* 0x000042100f047816 */ /* 0x001fe40000000000 */
[----:B-1----:R-:W-:-:S02]  /*dcd40*/  LOP3.LUT R2, R20, 0xffff, RZ, 0xc0, !PT ;  /* 0x0000ffff14027812 */ /* 0x002fc400078ec0ff */
[----:B------:R-:W-:Y:S01]  /*dcd50*/  PRMT R0, R26, 0x5210, R0 ;  /* 0x000052101a007816 */ /* 0x000fe20000000000 */
[----:B------:R-:W-:Y:S01]  /*dcd60*/  STL [R1+0x6e8], R4 ;  /* 0x0006e80401007387 */ /* 0x000fe20000100800 */
[----:B------:R-:W-:-:S03]  /*dcd70*/  PRMT R3, R13, 0x4210, R2 ;  /* 0x000042100d037816 */ /* 0x000fc60000000002 */
[----:B------:R-:W4:Y:S04]  /*dcd80*/  LDL.LU R21, [R1+0x68c] ;  /* 0x00068c0001157983 */ /* 0x000f280000300800 */
[----:B------:R0:W-:Y:S04]  /*dcd90*/  STL [R1+0x48], R0 ;  /* 0x0000480001007387 */ /* 0x0001e80000100800 */
[----:B------:R1:W-:Y:S04]  /*dcda0*/  STL [R1+0x6d0], R3 ;  /* 0x0006d00301007387 */ /* 0x0003e80000100800 */
[----:B------:R-:W4:Y:S01]  /*dcdb0*/  LDL.LU R6, [R1+0x52a0] ;  /* 0x0052a00001067983 */ /* 0x000f220000300800 */
[----:B0-----:R-:W-:-:S05]  /*dcdc0*/  PRMT R0, R27, 0x5210, R2 ;  /* 0x000052101b007816 */ /* 0x001fca0000000002 */
[----:B------:R0:W-:Y:S04]  /*dcdd0*/  STL [R1+0x30], R0 ;  /* 0x0000300001007387 */ /* 0x0001e80000100800 */
[----:B------:R-:W4:Y:S04]  /*dcde0*/  LDL.LU R20, [R1+0x50cc] ;  /* 0x0050cc0001147983 */ /* 0x000f280000300800 */
[----:B------:R-:W4:Y:S01]  /*dcdf0*/  LDL.LU R15, [R1+0x519c] ;  /* 0x00519c00010f7983 */ /* 0x000f220000300800 */
[----:B------:R-:W-:Y:S02]  /*dce00*/  LOP3.LUT R4, R14, 0xffff, RZ, 0xc0, !PT ;  /* 0x0000ffff0e047812 */ /* 0x000fe400078ec0ff */
[----:B------:R-:W-:Y:S01]  /*dce10*/  LOP3.LUT R51, R51, 0xffff, RZ, 0xc0, !PT ;  /* 0x0000ffff33337812 */ /* 0x000fe200078ec0ff */
[----:B------:R-:W4:Y:S01]  /*dce20*/  LDL.LU R13, [R1+0x1b2c] ;  /* 0x001b2c00010d7983 */ /* 0x000f220000300800 */
[----:B-1----:R-:W-:-:S02]  /*dce30*/  LOP3.LUT R3, R11, 0xffff, RZ, 0xc0, !PT ;  /* 0x0000ffff0b037812 */ /* 0x002fc400078ec0ff */
[----:B0-----:R-:W-:Y:S01]  /*dce40*/  PRMT R0, R51, 0x3340, R1 ;  /* 0x0000334033007816 */ /* 0x001fe20000000001 */
[----:B------:R-:W4:Y:S01]  /*dce50*/  LDL.LU R14, [R1+0x67c] ;  /* 0x00067c00010e7983 */ /* 0x000f220000300800 */
[----:B------:R-:W-:-:S04]  /*dce60*/  PRMT R2, R4, 0x3340, R3 ;  /* 0x0000334004027816 */ /* 0x000fc80000000003 */
[----:B------:R-:W-:-:S05]  /*dce70*/  PRMT R0, R2, 0x5410, R0 ;  /* 0x0000541002007816 */ /* 0x000fca0000000000 */
[----:B------:R0:W-:Y:S01]  /*dce80*/  STL [R1+0x3c8], R0 ;  /* 0x0003c80001007387 */ /* 0x0001e20000100800 */
[----:B------:R-:W-:Y:S02]  /*dce90*/  SHF.R.U32.HI R4, RZ, 0x8, R4 ;  /* 0x00000008ff047819 */ /* 0x000fe40000011604 */
[----:B------:R-:W-:Y:S02]  /*dcea0*/  SHF.R.U32.HI R2, RZ, 0x8, R3 ;  /* 0x00000008ff027819 */ /* 0x000fe40000011603 */
[----:B0-----:R-:W-:-:S04]  /*dceb0*/  SHF.R.U32.HI R0, RZ, 0x8, R5 ;  /* 0x00000008ff007819 */ /* 0x001fc80000011605 */
[----:B------:R-:W-:Y:S02]  /*dcec0*/  LOP3.LUT R0, R0, 0xffff, RZ, 0xc0, !PT ;  /* 0x0000ffff00007812 */ /* 0x000fe400078ec0ff */
        /* <DEDUP_REMOVED lines=9> */
[----:B------:R-:W4:Y:S01]  /*dcf60*/  LDL.LU R22, [R1+0x668] ;  /* 0x0006680001167983 */ /* 0x000f220000300800 */
[----:B--2---:R-:W-:-:S03]  /*dcf70*/  LOP3.LUT R0, R12, 0xffff, RZ, 0xc0, !PT ;  /* 0x0000ffff0c007812 */ /* 0x004fc600078ec0ff */
[----:B------:R-:W2:Y:S01]  /*dcf80*/  LDL.LU R12, [R1+0x5264] ;  /* 0x00526400010c7983 */ /* 0x000ea20000300800 */
[----:B---3--:R-:W-:Y:S02]  /*dcf90*/  LOP3.LUT R2, R10, 0xffff, RZ, 0xc0, !PT ;  /* 0x0000ffff0a027812 */ /* 0x008fe400078ec0ff */
[----:B----4-:R-:W-:-:S05]  /*dcfa0*/  PRMT R3, R9, 0x4210, R0 ;  /* 0x0000421009037816 */ /* 0x010fca0000000000 */
[----:B------:R0:W-:Y:S04]  /*dcfb0*/  STL [R1+0x6d4], R3 ;  /* 0x0006d40301007387 */ /* 0x0001e80000100800 */
[----:B------:R-:W3:Y:S04]  /*dcfc0*/  LDL.LU R10, [R1+0x5088] ;  /* 0x00508800010a7983 */ /* 0x000ee80000300800 */
[----:B------:R-:W4:Y:S01]  /*dcfd0*/  LDL.LU R9, [R1+0x5154] ;  /* 0x0051540001097983 */ /* 0x000f220000300800 */
[----:B------:R-:W-:Y:S02]  /*dcfe0*/  PRMT R4, R28, 0x5210, R0 ;  /* 0x000052101c047816 */ /* 0x000fe40000000000 */
[----:B0-----:R-:W-:-:S02]  /*dcff0*/  PRMT R3, R21, 0x4210, R2 ;  /* 0x0000421015037816 */ /* 0x001fc40000000002 */
[----:B------:R-:W-:Y:S01]  /*dd000*/  PRMT R0, R29, 0x5210, R2 ;  /* 0x000052101d007816 */ /* 0x000fe20000000002 */
[----:B------:R0:W-:Y:S04]  /*dd010*/  STL [R1+0x34], R4 ;  /* 0x0000340401007387 */ /* 0x0001e80000100800 */
[----:B------:R1:W-:Y:S01]  /*dd020*/  STL [R1+0x6d8], R3 ;  /* 0x0006d80301007387 */ /* 0x0003e20000100800 */
[----:B0-----:R-:W-:-:S03]  /*dd030*/  LOP3.LUT R4, R6, 0xffff, RZ, 0xc0, !PT ;  /* 0x0000ffff06047812 */ /* 0x001fc600078ec0ff */
[----:B------:R0:W-:Y:S01]  /*dd040*/  STL [R1+0x38], R0 ;  /* 0x0000380001007387 */ /* 0x0001e20000100800 */
[----:B------:R-:W-:Y:S02]  /*dd050*/  LOP3.LUT R6, R20, 0xffff, RZ, 0xc0, !PT ;  /* 0x0000ffff14067812 */ /* 0x000fe400078ec0ff */
[----:B-1----:R-:W-:Y:S02]  /*dd060*/  LOP3.LUT R3, R15, 0xffff, RZ, 0xc0, !PT ;  /* 0x0000ffff0f037812 */ /* 0x002fe400078ec0ff */
[----:B0-----:R-:W-:Y:S02]  /*dd070*/  PRMT R0, R6, 0x3340, R1 ;  /* 0x0000334006007816 */ /* 0x001fe40000000001 */
        /* <DEDUP_REMOVED lines=8> */
[----:B------:R-:W-:Y:S01]  /*dd100*/  PRMT R2, R2, 0x3340, R0 ;  /* 0x0000334002027816 */ /* 0x000fe20000000000 */
[----:B------:R-:W4:Y:S01]  /*dd110*/  LDL.LU R21, [R1+0x4fcc] ;  /* 0x004fcc0001157983 */ /* 0x000f220000300800 */
[----:B------:R-:W-:-:S03]  /*dd120*/  PRMT R0, R14, 0x4210, R3 ;  /* 0x000042100e007816 */ /* 0x000fc60000000003 */
[----:B------:R-:W4:Y:S04]  /*dd130*/  LDL.LU R20, [R1+0x678] ;  /* 0x0006780001147983 */ /* 0x000f280000300800 */
[----:B------:R-:W-:Y:S04]  /*dd140*/  STL [R1+0x300], R2 ;  /* 0x0003000201007387 */ /* 0x000fe80000100800 */
[----:B------:R-:W4:Y:S04]  /*dd150*/  LDL.LU R15, [R1+0x4fd0] ;  /* 0x004fd000010f7983 */ /* 0x000f280000300800 */
[----:B------:R-:W4:Y:S04]  /*dd160*/  LDL.LU R13, [R1+0x4f48] ;  /* 0x004f4800010d7983 */ /* 0x000f280000300800 */
[----:B------:R0:W-:Y:S04]  /*dd170*/  STL [R1+0xf0], R0 ;  /* 0x0000f00001007387 */ /* 0x0001e80000100800 */
[----:B------:R-:W4:Y:S01]  /*dd180*/  LDL.LU R14, [R1+0x660] ;  /* 0x00066000010e7983 */ /* 0x000f220000300800 */
[----:B------:R-:W-:-:S02]  /*dd190*/  PRMT R3, R30, 0x5210, R3 ;  /* 0x000052101e037816 */ /* 0x000fc40000000003 */
[----:B0-----:R-:W-:-:S03]  /*dd1a0*/  LOP3.LUT R0, R8, 0xffff, RZ, 0xc0, !PT ;  /* 0x0000ffff08007812 */ /* 0x001fc600078ec0ff */
[----:B------:R0:W-:Y:S02]  /*dd1b0*/  STL [R1+0x20], R3 ;  /* 0x0000200301007387 */ /* 0x0001e40000100800 */
[--C-:B0-----:R-:W-:Y:S02]  /*dd1c0*/  PRMT R3, R11, 0x4210, R0.reuse ;  /* 0x000042100b037816 */ /* 0x101fe40000000000 */
[----:B------:R-:W4:Y:S01]  /*dd1d0*/  LDL.LU R11, [R1+0x658] ;  /* 0x00065800010b7983 */ /* 0x000f220000300800 */
[----:B------:R-:W-:Y:S02]  /*dd1e0*/  LOP3.LUT R2, R7, 0xffff, RZ, 0xc0, !PT ;  /* 0x0000ffff07027812 */ /* 0x000fe400078ec0ff */
[----:B------:R-:W-:Y:S01]  /*dd1f0*/  PRMT R4, R31, 0x5210, R0 ;  /* 0x000052101f047816 */ /* 0x000fe20000000000 */
[----:B------:R0:W-:Y:S01]  /*dd200*/  STL [R1+0xf4], R3 ;  /* 0x0000f40301007387 */ /* 0x0001e20000100800 */
[----:B------:R-:W-:-:S03]  /*dd210*/  PRMT R0, R32, 0x5210, R2 ;  /* 0x0000521020007816 */ /* 0x000fc60000000002 */
[----:B------:R2:W-:Y:S01]  /*dd220*/  STL [R1+0x24], R4 ;  /* 0x0000240401007387 */ /* 0x0005e20000100800 */
[----:B0-----:R-:W-:-:S05]  /*dd230*/  PRMT R3, R22, 0x4210, R2 ;  /* 0x0000421016037816 */ /* 0x001fca0000000002 */
[----:B------:R4:W-:Y:S04]  /*dd240*/  STL [R1+0xf8], R3 ;  /* 0x0000f80301007387 */ /* 0x0009e80000100800 */
[----:B------:R0:W-:Y:S01]  /*dd250*/  STL [R1+0x28], R0 ;  /* 0x0000280001007387 */ /* 0x0001e20000100800 */
[----:B--2---:R-:W-:-:S03]  /*dd260*/  LOP3.LUT R4, R12, 0xffff, RZ, 0xc0, !PT ;  /* 0x0000ffff0c047812 */ /* 0x004fc600078ec0ff */
[----:B------:R-:W2:Y:S01]  /*dd270*/  LDL.LU R12, [R1+0x5270] ;  /* 0x00527000010c7983 */ /* 0x000ea20000300800 */
[----:B---3--:R-:W-:-:S03]  /*dd280*/  LOP3.LUT R5, R10, 0xffff, RZ, 0xc0, !PT ;  /* 0x0000ffff0a057812 */ /* 0x008fc600078ec0ff */
[----:B------:R-:W3:Y:S01]  /*dd290*/  LDL.LU R10, [R1+0x5098] ;  /* 0x00509800010a7983 */ /* 0x000ee20000300800 */
[----:B----4-:R-:W-:-:S03]  /*dd2a0*/  LOP3.LUT R3, R9, 0xffff, RZ, 0xc0, !PT ;  /* 0x0000ffff09037812 */ /* 0x010fc600078ec0ff */
[----:B------:R-:W4:Y:S01]  /*dd2b0*/  LDL.LU R9, [R1+0x5160] ;  /* 0x0051600001097983 */ /* 0x000f220000300800 */
[----:B0-----:R-:W-:Y:S02]  /*dd2c0*/  PRMT R0, R5, 0x3340, R1 ;  /* 0x0000334005007816 */ /* 0x001fe40000000001 */
[----:B------:R-:W-:-:S04]  /*dd2d0*/  PRMT R2, R4, 0x3340, R3 ;  /* 0x0000334004027816 */ /* 0x000fc80000000003 */
[----:B------:R-:W-:Y:S02]  /*dd2e0*/  PRMT R7, R2, 0x5410, R0 ;  /* 0x0000541002077816 */ /* 0x000fe40000000000 */
[----:B------:R-:W-:Y:S02]  /*dd2f0*/  SHF.R.U32.HI R2, RZ, 0x8, R4 ;  /* 0x00000008ff027819 */ /* 0x000fe40000011604 */
[----:B------:R-:W-:Y:S02]  /*dd300*/  SHF.R.U32.HI R0, RZ, 0x8, R3 ;  /* 0x00000008ff007819 */ /* 0x000fe40000011603 */
[----:B------:R-:W-:Y:S02]  /*dd310*/  LOP3.LUT R2, R2, 0xffff, RZ, 0xc0, !PT ;  /* 0x0000ffff02027812 */ /* 0x000fe400078ec0ff */
[----:B------:R-:W-:Y:S02]  /*dd320*/  LOP3.LUT R0, R0, 0xffff, RZ, 0xc0, !PT ;  /* 0x0000ffff00007812 */ /* 0x000fe400078ec0ff */
[----:B------:R-:W-:-:S02]  /*dd330*/  SHF.R.U32.HI R5, RZ, 0x8, R5 ;  /* 0x00000008ff057819 */ /* 0x000fc40000011605 */
[----:B------:R-:W-:Y:S02]  /*dd340*/  PRMT R3, R2, 0x3340, R0 ;  /* 0x0000334002037816 */ /* 0x000fe40000000000 */
[----:B------:R-:W-:Y:S01]  /*dd350*/  LOP3.LUT R0, R5, 0xffff, RZ, 0xc0, !PT ;  /* 0x0000ffff05007812 */ /* 0x000fe200078ec0ff */
[----:B------:R-:W-:Y:S03]  /*dd360*/  STL [R1+0x3a4], R7 ;  /* 0x0003a40701007387 */ /* 0x000fe60000100800 */
[----:B------:R-:W-:Y:S01]  /*dd370*/  PRMT R0, R0, 0x3340, R1 ;  /* 0x0000334000007816 */ /* 0x000fe20000000001 */
[----:B------:R0:W-:Y:S04]  /*dd380*/  STL [R1+0x2fc], R3 ;  /* 0x0002fc0301007387 */ /* 0x0001e80000100800 */
[----:B------:R1:W-:Y:S01]  /*dd390*/  STL [R1+0x184], R0 ;  /* 0x0001840001007387 */ /* 0x0003e20000100800 */
[----:B------:R-:W-:-:S04]  /*dd3a0*/  LOP3.LUT R2, R21, 0xffff, RZ, 0xc0, !PT ;  /* 0x0000ffff15027812 */ /* 0x000fc800078ec0ff */
[--C-:B------:R-:W-:Y:S02]  /*dd3b0*/  PRMT R4, R20, 0x4210, R2.reuse ;  /* 0x0000421014047816 */ /* 0x100fe40000000002 */
[----:B0-----:R-:W-:-:S03]  /*dd3c0*/  PRMT R3, R33, 0x5210, R2 ;  /* 0x0000521021037816 */ /* 0x001fc60000000002 */
[----:B------:R-:W-:Y:S01]  /*dd3d0*/  STL [R1+0xe0], R4 ;  /* 0x0000e00401007387 */ /* 0x000fe20000100800 */
[----:B-1----:R-:W-:-:S03]  /*dd3e0*/  LOP3.LUT R0, R15, 0xffff, RZ, 0xc0, !PT ;  /* 0x0000ffff0f007812 */ /* 0x002fc600078ec0ff */
[----:B------:R0:W-:Y:S04]  /*dd3f0*/  STL [R1+0x10], R3 ;  /* 0x0000100301007387 */ /* 0x0001e80000100800 */
[----:B------:R-:W3:Y:S01]  /*dd400*/  LDL.LU R24, [R1+0x1b68] ;  /* 0x001b680001187983 */ /* 0x000ee20000300800 */
[----:B------:R-:W-:-:S03]  /*dd410*/  LOP3.LUT R2, R13, 0xffff, RZ, 0xc0, !PT ;  /* 0x0000ffff0d027812 */ /* 0x000fc600078ec0ff */
[----:B------:R-:W3:Y:S01]  /*dd420*/  LDL.LU R23, [R1+0x1b5c] ;  /* 0x001b5c0001177983 */ /* 0x000ee20000300800 */
[----:B0-----:R-:W-:-:S05]  /*dd430*/  PRMT R3, R14, 0x4210, R0 ;  /* 0x000042100e037816 */ /* 0x001fca0000000000 */
[----:B------:R0:W-:Y:S04]  /*dd440*/  STL [R1+0xe4], R3 ;  /* 0x0000e40301007387 */ /* 0x0001e80000100800 */
[----:B------:R-:W3:Y:S04]  /*dd450*/  LDL.LU R8, [R1+0x650] ;  /* 0x0006500001087983 */ /* 0x000ee80000300800 */
[----:B------:R-:W3:Y:S01]  /*dd460*/  LDL.LU R7, [R1+0x644] ;  /* 0x0006440001077983 */ /* 0x000ee20000300800 */
[----:B0-----:R-:W-:-:S03]  /*dd470*/  PRMT R3, R34, 0x5210, R0 ;  /* 0x0000521022037816 */ /* 0x001fc60000000000 */
[----:B------:R-:W3:Y:S01]  /*dd480*/  LDL.LU R22, [R1+0x628] ;  /* 0x0006280001167983 */ /* 0x000ee20000300800 */
[----:B------:R-:W-:-:S03]  /*dd490*/  PRMT R0, R11, 0x4210, R2 ;  /* 0x000042100b007816 */ /* 0x000fc60000000002 */
[----:B------:R-:W-:Y:S04]  /*dd4a0*/  STL [R1+0x14], R3 ;  /* 0x0000140301007387 */ /* 0x000fe80000100800 */
[----:B------:R-:W3:Y:S04]  /*dd4b0*/  LDL.LU R21, [R1+0x5000] ;  /* 0x0050000001157983 */ /* 0x000ee80000300800 */
[----:B------:R0:W-:Y:S04]  /*dd4c0*/  STL [R1+0xe8], R0 ;  /* 0x0000e80001007387 */ /* 0x0001e80000100800 */
[----:B------:R-:W3:Y:S04]  /*dd4d0*/  LDL.LU R20, [R1+0x630] ;  /* 0x0006300001147983 */ /* 0x000ee80000300800 */
[----:B------:R-:W3:Y:S01]  /*dd4e0*/  LDL.LU R15, [R1+0x618] ;  /* 0x00061800010f7983 */ /* 0x000ee20000300800 */
[----:B0-----:R-:W-:-:S05]  /*dd4f0*/  PRMT R0, R35, 0x5210, R2 ;  /* 0x0000521023007816 */ /* 0x001fca0000000002 */
[----:B------:R0:W-:Y:S04]  /*dd500*/  STL [R1+0x18], R0 ;  /* 0x0000180001007387 */ /* 0x0001e80000100800 */
[----:B------:R-:W3:Y:S04]  /*dd510*/  LDL.LU R13, [R1+0x4f30] ;  /* 0x004f3000010d7983 */ /* 0x000ee80000300800 */
[----:B------:R-:W3:Y:S04]  /*dd520*/  LDL.LU R14, [R1+0x1e6c] ;  /* 0x001e6c00010e7983 */ /* 0x000ee80000300800 */
[----:B------:R-:W3:Y:S01]  /*dd530*/  LDL.LU R11, [R1+0x20dc] ;  /* 0x0020dc00010b7983 */ /* 0x000ee20000300800 */
[----:B----4-:R-:W-:-:S03]  /*dd540*/  LOP3.LUT R3, R9, 0xffff, RZ, 0xc0, !PT ;  /* 0x0000ffff09037812 */ /* 0x010fc600078ec0ff */
[----:B------:R-:W4:Y:S01]  /*dd550*/  LDL.LU R9, [R1+0x4f38] ;  /* 0x004f380001097983 */ /* 0x000f220000300800 */
[----:B--2---:R-:W-:Y:S02]  /*dd560*/  LOP3.LUT R4, R12, 0xffff, RZ, 0xc0, !PT ;  /* 0x0000ffff0c047812 */ /* 0x004fe400078ec0ff */
[----:B---3--:R-:W-:Y:S01]  /*dd570*/  LOP3.LUT R31, R10, 0xffff, RZ, 0xc0, !PT ;  /* 0x0000ffff0a1f7812 */ /* 0x008fe200078ec0ff */
[----:B------:R-:W2:Y:S04]  /*dd580*/  LDL.LU R12, [R1+0x1e7c] ;  /* 0x001e7c00010c7983 */ /* 0x000ea80000300800 */
[----:B------:R-:W3:Y:S01]  /*dd590*/  LDL.LU R10, [R1+0x4ca4] ;  /* 0x004ca400010a7983 */ /* 0x000ee20000300800 */
        /* <DEDUP_REMOVED lines=9> */
[----:B------:R-:W-:Y:S02]  /*dd630*/  LOP3.LUT R0, R0, 0xffff, RZ, 0xc0, !PT ;  /* 0x0000ffff00007812 */ /* 0x000fe400078ec0ff */
[----:B------:R-:W-:Y:S02]  /*dd640*/  PRMT R3, R3, 0x3340, R2 ;  /* 0x0000334003037816 */ /* 0x000fe40000000002 */
[----:B------:R-:W-:-:S05]  /*dd650*/  PRMT R4, R0, 0x3340, R1 ;  /* 0x0000334000047816 */ /* 0x000fca0000000001 */
[----:B------:R-:W-:Y:S04]  /*dd660*/  STL [R1+0x17c], R4 ;  /* 0x00017c0401007387 */ /* 0x000fe80000100800 */
[----:B------:R0:W-:Y:S01]  /*dd670*/  STL [R1+0x304], R3 ;  /* 0x0003040301007387 */ /* 0x0001e20000100800 */
[----:B------:R-:W-:Y:S02]  /*dd680*/  LOP3.LUT R0, R24, 0xffff, RZ, 0xc0, !PT ;  /* 0x0000ffff18007812 */ /* 0x000fe400078ec0ff */
[----:B------:R-:W-:Y:S02]  /*dd690*/  LOP3.LUT R2, R23, 0xffff, RZ, 0xc0, !PT ;  /* 0x0000ffff17027812 */ /* 0x000fe400078ec0ff */
[--C-:B0-----:R-:W-:Y:S02]  /*dd6a0*/  PRMT R3, R8, 0x4210, R0.reuse ;  /* 0x0000421008037816 */ /* 0x101fe40000000000 */
[----:B------:R-:W-:-:S02]  /*dd6b0*/  PRMT R0, R36, 0x5210, R0 ;  /* 0x0000521024007816 */ /* 0x000fc40000000000 */
[--C-:B------:R-:W-:Y:S01]  /*dd6c0*/  PRMT R4, R7, 0x4210, R2.reuse ;  /* 0x0000421007047816 */ /* 0x100fe20000000002 */
[----:B------:R0:W-:Y:S04]  /*dd6d0*/  STL [R1+0xd0], R3 ;  /* 0x0000d00301007387 */ /* 0x0001e80000100800 */
[----:B------:R1:W-:Y:S01]  /*dd6e0*/  STL [R1], R0 ;  /* 0x0000000001007387 */ /* 0x0003e20000100800 */
[----:B0-----:R-:W-:-:S03]  /*dd6f0*/  PRMT R3, R37, 0x5210, R2 ;  /* 0x0000521025037816 */ /* 0x001fc60000000002 */
[----:B------:R0:W-:Y:S01]  /*dd700*/  STL [R1+0xd4], R4 ;  /* 0x0000d40401007387 */ /* 0x0001e20000100800 */
[----:B-1----:R-:W-:-:S03]  /*dd710*/  LOP3.LUT R0, R22, 0xffff, RZ, 0xc0, !PT ;  /* 0x0000ffff16007812 */ /* 0x002fc600078ec0ff */
[----:B------:R1:W-:Y:S01]  /*dd720*/  STL [R1+0x4], R3 ;  /* 0x0000040301007387 */ /* 0x0003e20000100800 */
[----:B------:R-:W-:Y:S02]  /*dd730*/  LOP3.LUT R2, R21, 0xffff, RZ, 0xc0, !PT ;  /* 0x0000ffff15027812 */ /* 0x000fe400078ec0ff */
[--C-:B0-----:R-:W-:Y:S02]  /*dd740*/  PRMT R4, R20, 0x4210, R0.reuse ;  /* 0x0000421014047816 */ /* 0x101fe40000000000 */
[----:B-1----:R-:W-:-:S03]  /*dd750*/  PRMT R3, R38, 0x5210, R0 ;  /* 0x0000521026037816 */ /* 0x002fc60000000000 */
[----:B------:R0:W-:Y:S01]  /*dd760*/  STL [R1+0xd8], R4 ;  /* 0x0000d80401007387 */ /* 0x0001e20000100800 */
[----:B------:R-:W-:-:S03]  /*dd770*/  PRMT R0, R15, 0x4210, R2 ;  /* 0x000042100f007816 */ /* 0x000fc60000000002 */
[----:B------:R-:W3:Y:S04]  /*dd780*/  LDL.LU R21, [R1+0x5014] ;  /* 0x0050140001157983 */ /* 0x000ee80000300800 */
[----:B------:R-:W-:Y:S04]  /*dd790*/  STL [R1+0x8], R3 ;  /* 0x0000080301007387 */ /* 0x000fe80000100800 */
[----:B------:R-:W3:Y:S04]  /*dd7a0*/  LDL.LU R20, [R1+0x4f8c] ;  /* 0x004f8c0001147983 */ /* 0x000ee80000300800 */
[----:B------:R1:W-:Y:S04]  /*dd7b0*/  STL [R1+0xc0], R0 ;  /* 0x0000c00001007387 */ /* 0x0003e80000100800 */
[----:B------:R-:W3:Y:S01]  /*dd7c0*/  LDL.LU R15, [R1+0x624] ;  /* 0x00062400010f7983 */ /* 0x000ee20000300800 */
[----:B------:R-:W-:-:S05]  /*dd7d0*/  PRMT R40, R40, 0x5210, R2 ;  /* 0x0000521028287816 */ /* 0x000fca0000000002 */
[----:B------:R-:W-:Y:S01]  /*dd7e0*/  STL [R1+0x554c], R40 ;  /* 0x00554c2801007387 */ /* 0x000fe20000100800 */
[----:B----4-:R-:W-:-:S03]  /*dd7f0*/  LOP3.LUT R5, R9, 0xffff, RZ, 0xc0, !PT ;  /* 0x0000ffff09057812 */ /* 0x010fc600078ec0ff */
[----:B------:R-:W4:Y:S01]  /*dd800*/  LDL.LU R9, [R1+0x620] ;  /* 0x0006200001097983 */ /* 0x000f220000300800 */
[----:B------:R-:W-:Y:S02]  /*dd810*/  LOP3.LUT R6, R13, 0xffff, RZ, 0xc0, !PT ;  /* 0x0000ffff0d067812 */ /* 0x000fe400078ec0ff */
[----:B------:R-:W-:Y:S02]  /*dd820*/  LOP3.LUT R8, R14, 0xffff, RZ, 0xc0, !PT ;  /* 0x0000ffff0e087812 */ /* 0x000fe400078ec0ff */
[----:B0-----:R-:W-:Y:S02]  /*dd830*/  LOP3.LUT R4, R11, 0xffff, RZ, 0xc0, !PT ;  /* 0x0000ffff0b047812 */ /* 0x001fe400078ec0ff */
[----:B-1----:R-:W-:Y:S02]  /*dd840*/  PRMT R0, R8, 0x3340, R1 ;  /* 0x0000334008007816 */ /* 0x002fe40000000001 */
[----:B------:R-:W-:Y:S02]  /*dd850*/  PRMT R2, R6, 0x3340, R4 ;  /* 0x0000334006027816 */ /* 0x000fe40000000004 */
[----:B--2---:R-:W-:-:S02]  /*dd860*/  LOP3.LUT R7, R12, 0xffff, RZ, 0xc0, !PT ;  /* 0x0000ffff0c077812 */ /* 0x004fc400078ec0ff */
[----:B---3--:R-:W-:Y:S02]  /*dd870*/  LOP3.LUT R3, R10, 0xffff, RZ, 0xc0, !PT ;  /* 0x0000ffff0a037812 */ /* 0x008fe400078ec0ff */
        /* <DEDUP_REMOVED lines=8> */
[----:B------:R-:W3:Y:S01]  /*dd900*/  LDL.LU R11, [R1+0x614] ;  /* 0x00061400010b7983 */ /* 0x000ee20000300800 */
[----:B------:R-:W-:-:S02]  /*dd910*/  SHF.R.U32.HI R2, RZ, 0x8, R6 ;  /* 0x00000008ff027819 */ /* 0x000fc40000011606 */
[----:B------:R-:W-:Y:S01]  /*dd920*/  SHF.R.U32.HI R5, RZ, 0x8, R5 ;  /* 0x00000008ff057819 */ /* 0x000fe20000011605 */
[----:B------:R-:W3:Y:S01]  /*dd930*/  LDL.LU R12, [R1+0x350] ;  /* 0x00035000010c7983 */ /* 0x000ee20000300800 */
[----:B------:R-:W-:Y:S02]  /*dd940*/  SHF.R.U32.HI R3, RZ, 0x8, R3 ;  /* 0x00000008ff037819 */ /* 0x000fe40000011603 */
[----:B0-----:R-:W-:Y:S01]  /*dd950*/  SHF.R.U32.HI R0, RZ, 0x8, R4 ;  /* 0x00000008ff007819 */ /* 0x001fe20000011604 */
[----:B------:R-:W3:Y:S01]  /*dd960*/  LDL.LU R10, [R1+0x51e4] ;  /* 0x0051e400010a7983 */ /* 0x000ee20000300800 */
[----:B------:R-:W-:Y:S02]  /*dd970*/  LOP3.LUT R2, R2, 0xffff, RZ, 0xc0, !PT ;  /* 0x0000ffff02027812 */ /* 0x000fe400078ec0ff */
[----:B------:R-:W-:Y:S02]  /*dd980*/  LOP3.LUT R0, R0, 0xffff, RZ, 0xc0, !PT ;  /* 0x0000ffff00007812 */ /* 0x000fe400078ec0ff */
[----:B------:R-:W-:-:S02]  /*dd990*/  LOP3.LUT R4, R5, 0xffff, RZ, 0xc0, !PT ;  /* 0x0000ffff05047812 */ /* 0x000fc400078ec0ff */
[----:B------:R-:W-:Y:S02]  /*dd9a0*/  LOP3.LUT R3, R3, 0xffff, RZ, 0xc0, !PT ;  /* 0x0000ffff03037812 */ /* 0x000fe400078ec0ff */
[----:B------:R-:W-:Y:S02]  /*dd9b0*/  PRMT R0, R2, 0x3340, R0 ;  /* 0x0000334002007816 */ /* 0x000fe40000000000 */
[----:B------:R-:W-:-:S03]  /*dd9c0*/  PRMT R2, R4, 0x3340, R3 ;  /* 0x0000334004027816 */ /* 0x000fc60000000003 */
[----:B------:R0:W-:Y:S04]  /*dd9d0*/  STL [R1+0x2f0], R0 ;  /* 0x0002f00001007387 */ /* 0x0001e80000100800 */
[----:B------:R1:W-:Y:S04]  /*dd9e0*/  STL [R1+0x2ec], R2 ;  /* 0x0002ec0201007387 */ /* 0x0003e80000100800 */
[----:B------:R-:W3:Y:S04]  /*dd9f0*/  LDL.LU R23, [R1+0x5134] ;  /* 0x0051340001177983 */ /* 0x000ee80000300800 */
[----:B------:R-:W3:Y:S01]  /*dda00*/  LDL.LU R22, [R1+0x638] ;  /* 0x0006380001167983 */ /* 0x000ee20000300800 */
[----:B0-----:R-:W-:-:S04]  /*dda10*/  LOP3.LUT R0, R21, 0xffff, RZ, 0xc0, !PT ;  /* 0x0000ffff15007812 */ /* 0x001fc800078ec0ff */
[--C-:B------:R-:W-:Y:S02]  /*dda20*/  PRMT R41, R41, 0x5210, R0.reuse ;  /* 0x0000521029297816 */ /* 0x100fe40000000000 */
[----:B-1----:R-:W-:Y:S02]  /*dda30*/  LOP3.LUT R2, R20, 0xffff, RZ, 0xc0, !PT ;  /* 0x0000ffff14027812 */ /* 0x002fe400078ec0ff */
[----:B------:R-:W-:-:S05]  /*dda40*/  PRMT R3, R15, 0x4210, R0 ;  /* 0x000042100f037816 */ /* 0x000fca0000000000 */
[----:B------:R-:W-:Y:S04]  /*dda50*/  STL [R1+0xc4], R3 ;  /* 0x0000c40301007387 */ /* 0x000fe80000100800 */
[----:B------:R-:W-:Y:S04]  /*dda60*/  STL [R1+0x5554], R41 ;  /* 0x0055542901007387 */ /* 0x000fe80000100800 */
[----:B------:R-:W3:Y:S01]  /*dda70*/  LDL.LU R21, [R1+0x648] ;  /* 0x0006480001157983 */ /* 0x000ee20000300800 */
[----:B----4-:R-:W-:-:S03]  /*dda80*/  PRMT R0, R9, 0x4210, R2 ;  /* 0x0000421009007816 */ /* 0x010fc60000000002 */
[----:B------:R-:W4:Y:S01]  /*dda90*/  LDL.LU R9, [R1+0x610] ;  /* 0x0006100001097983 */ /* 0x000f220000300800 */
[----:B------:R-:W-:-:S03]  /*ddaa0*/  PRMT R42, R42, 0x5210, R2 ;  /* 0x000052102a2a7816 */ /* 0x000fc60000000002 */
[----:B------:R0:W-:Y:S01]  /*ddab0*/  STL [R1+0xc8], R0 ;  /* 0x0000c80001007387 */ /* 0x0001e20000100800 */
[----:B------:R-:W-:Y:S02]  /*ddac0*/  SHF.R.U32.HI R2, RZ, 0x8, R8 ;  /* 0x00000008ff027819 */ /* 0x000fe40000011608 */
[----:B0-----:R-:W-:-:S04]  /*ddad0*/  SHF.R.U32.HI R0, RZ, 0x8, R7 ;  /* 0x00000008ff007819 */ /* 0x001fc80000011607 */
[----:B------:R-:W-:Y:S02]  /*ddae0*/  LOP3.LUT R0, R0, 0xffff, RZ, 0xc0, !PT ;  /* 0x0000ffff00007812 */ /* 0x000fe400078ec0ff */
[----:B------:R-:W-:Y:S02]  /*ddaf0*/  LOP3.LUT R2, R2, 0xffff, RZ, 0xc0, !PT ;  /* 0x0000ffff02027812 */ /* 0x000fe400078ec0ff */
[--C-:B------:R-:W-:Y:S01]  /*ddb00*/  PRMT R3, R0, 0x3340, R1.reuse ;  /* 0x0000334000037816 */ /* 0x100fe20000000001 */
[----:B------:R-:W-:Y:S01]  /*ddb10*/  STL [R1+0x555c], R42 ;  /* 0x00555c2a01007387 */ /* 0x000fe20000100800 */
[----:B------:R-:W-:-:S03]  /*ddb20*/  PRMT R0, R2, 0x3340, R1 ;  /* 0x0000334002007816 */ /* 0x000fc60000000001 */
[----:B------:R-:W-:Y:S01]  /*ddb30*/  STL [R1+0x178], R3 ;  /* 0x0001780301007387 */ /* 0x000fe20000100800 */
[----:B--2---:R-:W-:-:S03]  /*ddb40*/  LOP3.LUT R36, R13, 0xffff, RZ, 0xc0, !PT ;  /* 0x0000ffff0d247812 */ /* 0x004fc600078ec0ff */
[----:B------:R-:W2:Y:S04]  /*ddb50*/  LDL.LU R20, [R1+0x5038] ;  /* 0x0050380001147983 */ /* 0x000ea80000300800 */
[----:B------:R3:W-:Y:S04]  /*ddb60*/  STL [R1+0x180], R0 ;  /* 0x0001800001007387 */ /* 0x0007e80000100800 */
[----:B------:R-:W2:Y:S04]  /*ddb70*/  LDL.LU R15, [R1+0x5034] ;  /* 0x00503400010f7983 */ /* 0x000ea80000300800 */
[----:B------:R-:W2:Y:S01]  /*ddb80*/  LDL.LU R13, [R1+0x604] ;  /* 0x00060400010d7983 */ /* 0x000ea20000300800 */
[----:B---3--:R-:W-:-:S02]  /*ddb90*/  PRMT R0, R11, 0x4210, R36 ;  /* 0x000042100b007816 */ /* 0x008fc40000000024 */
[----:B------:R-:W-:Y:S02]  /*ddba0*/  PRMT R36, R39, 0x5210, R36 ;  /* 0x0000521027247816 */ /* 0x000fe40000000024 */
[----:B------:R-:W-:-:S03]  /*ddbb0*/  LOP3.LUT R37, R14, 0xffff, RZ, 0xc0, !PT ;  /* 0x0000ffff0e257812 */ /* 0x000fc600078ec0ff */
[----:B------:R-:W-:Y:S04]  /*ddbc0*/  STL [R1+0x5560], R36 ;  /* 0x0055602401007387 */ /* 0x000fe80000100800 */
[----:B------:R0:W-:Y:S04]  /*ddbd0*/  STL [R1+0xb0], R0 ;  /* 0x0000b00001007387 */ /* 0x0001e80000100800 */
[----:B------:R-:W3:Y:S01]  /*ddbe0*/  LDL.LU R14, [R1+0x5f4] ;  /* 0x0005f400010e7983 */ /* 0x000ee20000300800 */
[----:B------:R-:W-:Y:S02]  /*ddbf0*/  LOP3.LUT R3, R10, 0xffff, RZ, 0xc0, !PT ;  /* 0x0000ffff0a037812 */ /* 0x000fe400078ec0ff */
[----:B0-----:R-:W-:-:S02]  /*ddc00*/  PRMT R0, R12, 0x4210, R37 ;  /* 0x000042100c007816 */ /* 0x001fc40000000025 */
[----:B------:R-:W-:Y:S02]  /*ddc10*/  PRMT R37, R43, 0x5210, R37 ;  /* 0x000052102b257816 */ /* 0x000fe40000000025 */
[----:B------:R-:W-:Y:S01]  /*ddc20*/  LOP3.LUT R6, R23, 0xffff, RZ, 0xc0, !PT ;  /* 0x0000ffff17067812 */ /* 0x000fe200078ec0ff */
[----:B------:R0:W-:Y:S01]  /*ddc30*/  STL [R1+0xb4], R0 ;  /* 0x0000b40001007387 */ /* 0x0001e20000100800 */
[----:B------:R-:W-:-:S03]  /*ddc40*/  LOP3.LUT R4, R22, 0xffff, RZ, 0xc0, !PT ;  /* 0x0000ffff16047812 */ /* 0x000fc600078ec0ff */
[----:B------:R-:W-:Y:S01]  /*ddc50*/  STL [R1+0x5564], R37 ;  /* 0x0055642501007387 */ /* 0x000fe20000100800 */
[----:B------:R-:W-:-:S03]  /*ddc60*/  PRMT R2, R4, 0x3340, R3 ;  /* 0x0000334004027816 */ /* 0x000fc60000000003 */
[----:B------:R-:W3:Y:S01]  /*ddc70*/  LDL.LU R11, [R1+0x4ee0] ;  /* 0x004ee000010b7983 */ /* 0x000ee20000300800 */
[----:B0-----:R-:W-:-:S03]  /*ddc80*/  PRMT R0, R6, 0x3340, R1 ;  /* 0x0000334006007816 */ /* 0x001fc60000000001 */
[----:B------:R-:W3:Y:S04]  /*ddc90*/  LDL.LU R12, [R1+0x1d2c] ;  /* 0x001d2c00010c7983 */ /* 0x000ee80000300800 */
[----:B------:R-:W3:Y:S01]  /*ddca0*/  LDL.LU R10, [R1+0x2068] ;  /* 0x00206800010a7983 */ /* 0x000ee20000300800 */
[----:B------:R-:W-:Y:S02]  /*ddcb0*/  PRMT R5, R2, 0x5410, R0 ;  /* 0x0000541002057816 */ /* 0x000fe40000000000 */
[----:B------:R-:W-:Y:S02]  /*ddcc0*/  SHF.R.U32.HI R2, RZ, 0x8, R4 ;  /* 0x00000008ff027819 */ /* 0x000fe40000011604 */
[----:B------:R-:W-:Y:S02]  /*ddcd0*/  SHF.R.U32.HI R0, RZ, 0x8, R3 ;  /* 0x00000008ff007819 */ /* 0x000fe40000011603 */
[----:B------:R-:W-:-:S02]  /*ddce0*/  LOP3.LUT R2, R2, 0xffff, RZ, 0xc0, !PT ;  /* 0x0000ffff02027812 */ /* 0x000fc400078ec0ff */
[----:B------:R-:W-:-:S04]  /*ddcf0*/  LOP3.LUT R0, R0, 0xffff, RZ, 0xc0, !PT ;  /* 0x0000ffff00007812 */ /* 0x000fc800078ec0ff */
[----:B------:R-:W-:Y:S01]  /*ddd00*/  PRMT R2, R2, 0x3340, R0 ;  /* 0x0000334002027816 */ /* 0x000fe20000000000 */
[----:B------:R-:W-:Y:S04]  /*ddd10*/  STL [R1+0x350], R5 ;  /* 0x0003500501007387 */ /* 0x000fe80000100800 */
[----:B------:R-:W-:Y:S01]  /*ddd20*/  STL [R1+0x2e8], R2 ;  /* 0x0002e80201007387 */ /* 0x000fe20000100800 */
[----:B------:R-:W-:-:S04]  /*ddd30*/  LOP3.LUT R38, R21, 0xffff, RZ, 0xc0, !PT ;  /* 0x0000ffff15267812 */ /* 0x000fc800078ec0ff */
[--C-:B----4-:R-:W-:Y:S02]  /*ddd40*/  PRMT R0, R9, 0x4210, R38.reuse ;  /* 0x0000421009007816 */ /* 0x110fe40000000026 */
[----:B------:R-:W-:Y:S02]  /*ddd50*/  PRMT R38, R48, 0x5210, R38 ;  /* 0x0000521030267816 */ /* 0x000fe40000000026 */
[----:B------:R-:W4:Y:S04]  /*ddd60*/  LDL.LU R48, [R1+0x56f8] ;  /* 0x0056f80001307983 */ /* 0x000f280000300800 */
[----:B------:R0:W-:Y:S04]  /*ddd70*/  STL [R1+0xb8], R0 ;  /* 0x0000b80001007387 */ /* 0x0001e80000100800 */
[----:B------:R-:W4:Y:S04]  /*ddd80*/  LDL.LU R21, [R1+0x4fb8] ;  /* 0x004fb80001157983 */ /* 0x000f280000300800 */
[----:B------:R-:W4:Y:S04]  /*ddd90*/  LDL.LU R9, [R1+0x600] ;  /* 0x0006000001097983 */ /* 0x000f280000300800 */
[----:B------:R-:W-:Y:S01]  /*ddda0*/  STL [R1+0x5568], R38 ;  /* 0x0055682601007387 */ /* 0x000fe20000100800 */
[----:B--2---:R-:W-:-:S03]  /*dddb0*/  LOP3.LUT R32, R20, 0xffff, RZ, 0xc0, !PT ;  /* 0x0000ffff14207812 */ /* 0x004fc600078ec0ff */
[----:B------:R-:W2:Y:S01]  /*dddc0*/  LDL.LU R20, [R1+0x1c9c] ;  /* 0x001c9c0001147983 */ /* 0x000ea20000300800 */
[----:B------:R-:W-:-:S03]  /*dddd0*/  LOP3.LUT R33, R15, 0xffff, RZ, 0xc0, !PT ;  /* 0x0000ffff0f217812 */ /* 0x000fc600078ec0ff */
[----:B------:R-:W2:Y:S01]  /*ddde0*/  LDL.LU R15, [R1+0x1c98] ;  /* 0x001c9800010f7983 */ /* 0x000ea20000300800 */
[--C-:B0-----:R-:W-:Y:S02]  /*dddf0*/  PRMT R0, R13, 0x4210, R32.reuse ;  /* 0x000042100d007816 */ /* 0x101fe40000000020 */
[----:B------:R-:W-:-:S03]  /*dde00*/  PRMT R32, R46, 0x5210, R32 ;  /* 0x000052102e207816 */ /* 0x000fc60000000020 */
[----:B------:R3:W-:Y:S04]  /*dde10*/  STL [R1+0xa0], R0 ;  /* 0x0000a00001007387 */ /* 0x0007e80000100800 */
[----:B------:R-:W2:Y:S04]  /*dde20*/  LDL.LU R46, [R1+0x56f4] ;  /* 0x0056f400012e7983 */ /* 0x000ea80000300800 */
[----:B------:R-:W2:Y:S01]  /*dde30*/  LDL.LU R13, [R1+0x5e8] ;  /* 0x0005e800010d7983 */ /* 0x000ea20000300800 */
[----:B---3--:R-:W-:-:S03]  /*dde40*/  PRMT R0, R14, 0x4210, R33 ;  /* 0x000042100e007816 */ /* 0x008fc60000000021 */
[----:B------:R-:W-:Y:S01]  /*dde50*/  STL [R1+0x556c], R32 ;  /* 0x00556c2001007387 */ /* 0x000fe20000100800 */
[----:B------:R-:W-:-:S03]  /*dde60*/  PRMT R33, R18, 0x5210, R33 ;  /* 0x0000521012217816 */ /* 0x000fc60000000021 */
[----:B------:R-:W3:Y:S04]  /*dde70*/  LDL.LU R18, [R1+0x56f0] ;  /* 0x0056f00001127983 */ /* 0x000ee80000300800 */
[----:B------:R0:W-:Y:S04]  /*dde80*/  STL [R1+0xa4], R0 ;  /* 0x0000a40001007387 */ /* 0x0001e80000100800 */
[----:B------:R-:W3:Y:S04]  /*dde90*/  LDL.LU R14, [R1+0x5d8] ;  /* 0x0005d800010e7983 */ /* 0x000ee80000300800 */
[----:B------:R-:W-:Y:S01]  /*ddea0*/  STL [R1+0x5570], R33 ;  /* 0x0055702101007387 */ /* 0x000fe20000100800 */
[----:B------:R-:W-:-:S03]  /*ddeb0*/  LOP3.LUT R4, R11, 0xffff, RZ, 0xc0, !PT ;  /* 0x0000ffff0b047812 */ /* 0x000fc600078ec0ff */
[----:B------:R-:W3:Y:S01]  /*ddec0*/  LDL.LU R11, [R1+0x4ef8] ;  /* 0x004ef800010b7983 */ /* 0x000ee20000300800 */
[----:B------:R-:W-:-:S03]  /*dded0*/  LOP3.LUT R5, R12, 0xffff, RZ, 0xc0, !PT ;  /* 0x0000ffff0c057812 */ /* 0x000fc600078ec0ff */
[----:B------:R-:W3:Y:S01]  /*ddee0*/  LDL.LU R12, [R1+0x1d3c] ;  /* 0x001d3c00010c7983 */ /* 0x000ee20000300800 */
[----:B------:R-:W-:-:S03]  /*ddef0*/  LOP3.LUT R3, R10, 0xffff, RZ, 0xc0, !PT ;  /* 0x0000ffff0a037812 */ /* 0x000fc600078ec0ff */
[----:B------:R-:W3:Y:S01]  /*ddf00*/  LDL.LU R10, [R1+0x2078] ;  /* 0x00207800010a7983 */ /* 0x000ee20000300800 */
        /* <DEDUP_REMOVED lines=10> */
[----:B------:R-:W-:Y:S04]  /*ddfb0*/  STL [R1+0x360], R7 ;  /* 0x0003600701007387 */ /* 0x000fe80000100800 */
[----:B------:R0:W-:Y:S02]  /*ddfc0*/  STL [R1+0x2dc], R2 ;  /* 0x0002dc0201007387 */ /* 0x0001e40000100800 */
[----:B0-----:R-:W-:-:S05]  /*ddfd0*/  PRMT R2, R0, 0x3340, R1 ;  /* 0x0000334000027816 */ /* 0x001fca0000000001 */
[----:B------:R-:W-:Y:S01]  /*ddfe0*/  STL [R1+0x174], R2 ;  /* 0x0001740201007387 */ /* 0x000fe20000100800 */
[----:B----4-:R-:W-:-:S04]  /*ddff0*/  LOP3.LUT R34, R21, 0xffff, RZ, 0xc0, !PT ;  /* 0x0000ffff15227812 */ /* 0x010fc800078ec0ff */
[--C-:B------:R-:W-:Y:S02]  /*de000*/  PRMT R0, R9, 0x4210, R34.reuse ;  /* 0x0000421009007816 */ /* 0x100fe40000000022 */
[----:B------:R-:W-:Y:S02]  /*de010*/  PRMT R34, R17, 0x5210, R34 ;  /* 0x0000521011227816 */ /* 0x000fe40000000022 */
[----:B------:R-:W4:Y:S04]  /*de020*/  LDL.LU R17, [R1+0x56ec] ;  /* 0x0056ec0001117983 */ /* 0x000f280000300800 */
[----:B------:R0:W-:Y:S04]  /*de030*/  STL [R1+0xa8], R0 ;  /* 0x0000a80001007387 */ /* 0x0001e80000100800 */
[----:B------:R-:W4:Y:S04]  /*de040*/  LDL.LU R9, [R1+0x664] ;  /* 0x0006640001097983 */ /* 0x000f280000300800 */
[----:B------:R-:W-:Y:S01]  /*de050*/  STL [R1+0x5574], R34 ;  /* 0x0055742201007387 */ /* 0x000fe20000100800 */
[----:B--2---:R-:W-:-:S03]  /*de060*/  LOP3.LUT R28, R20, 0xffff, RZ, 0xc0, !PT ;  /* 0x0000ffff141c7812 */ /* 0x004fc600078ec0ff */
[----:B------:R-:W2:Y:S01]  /*de070*/  LDL.LU R22, [R1+0x505c] ;  /* 0x00505c0001167983 */ /* 0x000ea20000300800 */
[----:B------:R-:W-:-:S03]  /*de080*/  LOP3.LUT R29, R15, 0xffff, RZ, 0xc0, !PT ;  /* 0x0000ffff0f1d7812 */ /* 0x000fc600078ec0ff */
[----:B------:R-:W2:Y:S01]  /*de090*/  LDL.LU R15, [R1+0x5d4] ;  /* 0x0005d400010f7983 */ /* 0x000ea20000300800 */
[--C-:B0-----:R-:W-:Y:S02]  /*de0a0*/  PRMT R0, R13, 0x4210, R28.reuse ;  /* 0x000042100d007816 */ /* 0x101fe4000000001c */
[----:B------:R-:W-:Y:S02]  /*de0b0*/  PRMT R28, R58, 0x5210, R28 ;  /* 0x000052103a1c7816 */ /* 0x000fe4000000001c */
[----:B------:R-:W2:Y:S04]  /*de0c0*/  LDL.LU R58, [R1+0x56e8] ;  /* 0x0056e800013a7983 */ /* 0x000ea80000300800 */
[----:B------:R3:W-:Y:S04]  /*de0d0*/  STL [R1+0x90], R0 ;  /* 0x0000900001007387 */ /* 0x0007e80000100800 */
[----:B------:R-:W2:Y:S01]  /*de0e0*/  LDL.LU R13, [R1+0x5e4] ;  /* 0x0005e400010d7983 */ /* 0x000ea20000300800 */
[----:B---3--:R-:W-:-:S03]  /*de0f0*/  PRMT R0, R14, 0x4210, R29 ;  /* 0x000042100e007816 */ /* 0x008fc6000000001d */
[----:B------:R-:W-:Y:S01]  /*de100*/  STL [R1+0x5578], R28 ;  /* 0x0055781c01007387 */ /* 0x000fe20000100800 */
[----:B------:R-:W-:-:S03]  /*de110*/  PRMT R29, R50, 0x5210, R29 ;  /* 0x00005210321d7816 */ /* 0x000fc6000000001d */
[----:B------:R-:W3:Y:S04]  /*de120*/  LDL.LU R50, [R1+0x56e4] ;  /* 0x0056e40001327983 */ /* 0x000ee80000300800 */
[----:B------:R0:W-:Y:S04]  /*de130*/  STL [R1+0x94], R0 ;  /* 0x0000940001007387 */ /* 0x0001e80000100800 */
[----:B------:R-:W3:Y:S04]  /*de140*/  LDL.LU R14, [R1+0x52c0] ;  /* 0x0052c000010e7983 */ /* 0x000ee80000300800 */
[----:B------:R-:W-:Y:S04]  /*de150*/  STL [R1+0x557c], R29 ;  /* 0x00557c1d01007387 */ /* 0x000fe80000100800 */
[----:B------:R-:W3:Y:S04]  /*de160*/  LDL.LU R21, [R1+0x50fc] ;  /* 0x0050fc0001157983 */ /* 0x000ee80000300800 */
[----:B------:R-:W3:Y:S01]  /*de170*/  LDL.LU R20, [R1+0x51b8] ;  /* 0x0051b80001147983 */ /* 0x000ee20000300800 */
[----:B------:R-:W-:-:S02]  /*de180*/  LOP3.LUT R4, R11, 0xffff, RZ, 0xc0, !PT ;  /* 0x0000ffff0b047812 */ /* 0x000fc400078ec0ff */
[----:B------:R-:W-:Y:S01]  /*de190*/  LOP3.LUT R7, R12, 0xffff, RZ, 0xc0, !PT ;  /* 0x0000ffff0c077812 */ /* 0x000fe200078ec0ff */
[----:B------:R-:W3:Y:S01]  /*de1a0*/  LDL.LU R11, [R1+0x506c] ;  /* 0x00506c00010b7983 */ /* 0x000ee20000300800 */
[----:B------:R-:W-:Y:S02]  /*de1b0*/  LOP3.LUT R3, R10, 0xffff, RZ, 0xc0, !PT ;  /* 0x0000ffff0a037812 */ /* 0x000fe400078ec0ff */
[----:B0-----:R-:W-:Y:S01]  /*de1c0*/  PRMT R0, R7, 0x3340, R1 ;  /* 0x0000334007007816 */ /* 0x001fe20000000001 */
[----:B------:R-:W3:Y:S01]  /*de1d0*/  LDL.LU R12, [R1+0x5cc] ;  /* 0x0005cc00010c7983 */ /* 0x000ee20000300800 */
[----:B------:R-:W-:-:S04]  /*de1e0*/  PRMT R2, R4, 0x3340, R3 ;  /* 0x0000334004027816 */ /* 0x000fc80000000003 */
[----:B------:R-:W-:Y:S02]  /*de1f0*/  PRMT R0, R2, 0x5410, R0 ;  /* 0x0000541002007816 */ /* 0x000fe40000000000 */
[----:B------:R-:W-:-:S03]  /*de200*/  SHF.R.U32.HI R4, RZ, 0x8, R4 ;  /* 0x00000008ff047819 */ /* 0x000fc60000011604 */
[----:B------:R0:W-:Y:S01]  /*de210*/  STL [R1+0x35c], R0 ;  /* 0x00035c0001007387 */ /* 0x0001e20000100800 */
[----:B------:R-:W-:Y:S02]  /*de220*/  SHF.R.U32.HI R2, RZ, 0x8, R3 ;  /* 0x00000008ff027819 */ /* 0x000fe40000011603 */
[----:B------:R-:W-:Y:S02]  /*de230*/  LOP3.LUT R3, R4, 0xffff, RZ, 0xc0, !PT ;  /* 0x0000ffff04037812 */ /* 0x000fe400078ec0ff */
[----:B0-----:R-:W-:Y:S02]  /*de240*/  SHF.R.U32.HI R0, RZ, 0x8, R6 ;  /* 0x00000008ff007819 */ /* 0x001fe40000011606 */
[----:B------:R-:W-:Y:S02]  /*de250*/  LOP3.LUT R2, R2, 0xffff, RZ, 0xc0, !PT ;  /* 0x0000ffff02027812 */ /* 0x000fe400078ec0ff */
[----:B------:R-:W-:-:S04]  /*de260*/  LOP3.LUT R0, R0, 0xffff, RZ, 0xc0, !PT ;  /* 0x0000ffff00007812 */ /* 0x000fc800078ec0ff */
[----:B------:R-:W-:Y:S02]  /*de270*/  PRMT R4, R0, 0x3340, R1 ;  /* 0x0000334000047816 */ /* 0x000fe40000000001 */
[----:B------:R-:W-:-:S03]  /*de280*/  PRMT R0, R3, 0x3340, R2 ;  /* 0x0000334003007816 */ /* 0x000fc60000000002 */
[----:B------:R-:W-:Y:S04]  /*de290*/  STL [R1+0x170], R4 ;  /* 0x0001700401007387 */ /* 0x000fe80000100800 */
[----:B------:R-:W3:Y:S04]  /*de2a0*/  LDL.LU R10, [R1+0x4ffc] ;  /* 0x004ffc00010a7983 */ /* 0x000ee80000300800 */
[----:B------:R0:W-:Y:S01]  /*de2b0*/  STL [R1+0x2e0], R0 ;  /* 0x0002e00001007387 */ /* 0x0001e20000100800 */
[----:B----4-:R-:W-:-:S03]  /*de2c0*/  LOP3.LUT R30, R9, 0xffff, RZ, 0xc0, !PT ;  /* 0x0000ffff091e7812 */ /* 0x010fc600078ec0ff */
[----:B------:R-:W4:Y:S01]  /*de2d0*/  LDL.LU R9, [R1+0x1cb8] ;  /* 0x001cb80001097983 */ /* 0x000f220000300800 */
[----:B--2---:R-:W-:Y:S02]  /*de2e0*/  LOP3.LUT R24, R22, 0xffff, RZ, 0xc0, !PT ;  /* 0x0000ffff16187812 */ /* 0x004fe400078ec0ff */
[--C-:B0-----:R-:W-:Y:S02]  /*de2f0*/  PRMT R0, R15, 0x4210, R30.reuse ;  /* 0x000042100f007816 */ /* 0x101fe4000000001e */
[----:B------:R-:W-:Y:S02]  /*de300*/  PRMT R30, R19, 0x5210, R30 ;  /* 0x00005210131e7816 */ /* 0x000fe4000000001e */
[----:B------:R-:W2:Y:S04]  /*de310*/  LDL.LU R19, [R1+0x56e0] ;  /* 0x0056e00001137983 */ /* 0x000ea80000300800 */
[----:B------:R0:W-:Y:S04]  /*de320*/  STL [R1+0x98], R0 ;  /* 0x0000980001007387 */ /* 0x0001e80000100800 */
[----:B------:R-:W2:Y:S04]  /*de330*/  LDL.LU R15, [R1+0x5c8] ;  /* 0x0005c800010f7983 */ /* 0x000ea80000300800 */
[----:B------:R-:W-:Y:S01]  /*de340*/  STL [R1+0x5580], R30 ;  /* 0x0055801e01007387 */ /* 0x000fe20000100800 */
[----:B0-----:R-:W-:-:S03]  /*de350*/  PRMT R0, R13, 0x4210, R24 ;  /* 0x000042100d007816 */ /* 0x001fc60000000018 */
[----:B------:R-:W2:Y:S01]  /*de360*/  LDL.LU R13, [R1+0x5b8] ;  /* 0x0005b800010d7983 */ /* 0x000ea20000300800 */
[----:B------:R-:W-:-:S03]  /*de370*/  PRMT R24, R61, 0x5210, R24 ;  /* 0x000052103d187816 */ /* 0x000fc60000000018 */
[----:B------:R0:W-:Y:S04]  /*de380*/  STL [R1+0x80], R0 ;  /* 0x0000800001007387 */ /* 0x0001e80000100800 */
[----:B------:R-:W2:Y:S04]  /*de390*/  LDL.LU R61, [R1+0x56dc] ;  /* 0x0056dc00013d7983 */ /* 0x000ea80000300800 */
[----:B------:R-:W-:Y:S01]  /*de3a0*/  STL [R1+0x5584], R24 ;  /* 0x0055841801007387 */ /* 0x000fe20000100800 */
[----:B---3--:R-:W-:-:S03]  /*de3b0*/  LOP3.LUT R4, R14, 0xffff, RZ, 0xc0, !PT ;  /* 0x0000ffff0e047812 */ /* 0x008fc600078ec0ff */
[----:B------:R-:W3:Y:S04]  /*de3c0*/  LDL.LU R14, [R1+0x5318] ;  /* 0x00531800010e7983 */ /* 0x000ee80000300800 */
        /* <DEDUP_REMOVED lines=8> */
[----:B------:R-:W-:Y:S02]  /*de450*/  SHF.R.U32.HI R0, RZ, 0x8, R3 ;  /* 0x00000008ff007819 */ /* 0x000fe40000011603 */
[----:B------:R-:W-:Y:S02]  /*de460*/  LOP3.LUT R2, R2, 0xffff, RZ, 0xc0, !PT ;  /* 0x0000ffff02027812 */ /* 0x000fe400078ec0ff */
[----:B------:R-:W-:Y:S02]  /*de470*/  LOP3.LUT R0, R0, 0xffff, RZ, 0xc0, !PT ;  /* 0x0000ffff00007812 */ /* 0x000fe400078ec0ff */
[----:B------:R-:W-:-:S02]  /*de480*/  LOP3.LUT R25, R11, 0xffff, RZ, 0xc0, !PT ;  /* 0x0000ffff0b197812 */ /* 0x000fc400078ec0ff */
[----:B------:R-:W-:Y:S02]  /*de490*/  PRMT R2, R2, 0x3340, R0 ;  /* 0x0000334002027816 */ /* 0x000fe40000000000 */
[--C-:B------:R-:W-:Y:S01]  /*de4a0*/  PRMT R0, R12, 0x4210, R25.reuse ;  /* 0x000042100c007816 */ /* 0x100fe20000000019 */
[----:B------:R-:W-:Y:S01]  /*de4b0*/  STL [R1+0x340], R5 ;  /* 0x0003400501007387 */ /* 0x000fe20000100800 */
[----:B------:R-:W-:-:S03]  /*de4c0*/  PRMT R25, R57, 0x5210, R25 ;  /* 0x0000521039197816 */ /* 0x000fc60000000019 */
[----:B------:R-:W-:Y:S04]  /*de4d0*/  STL [R1+0x2d4], R2 ;  /* 0x0002d40201007387 */ /* 0x000fe80000100800 */
[----:B------:R-:W3:Y:S04]  /*de4e0*/  LDL.LU R57, [R1+0x56d8] ;  /* 0x0056d80001397983 */ /* 0x000ee80000300800 */
[----:B------:R2:W-:Y:S04]  /*de4f0*/  STL [R1+0x84], R0 ;  /* 0x0000840001007387 */ /* 0x0005e80000100800 */
[----:B------:R-:W3:Y:S04]  /*de500*/  LDL.LU R21, [R1+0x1cbc] ;  /* 0x001cbc0001157983 */ /* 0x000ee80000300800 */
[----:B------:R-:W3:Y:S04]  /*de510*/  LDL.LU R11, [R1+0x56c] ;  /* 0x00056c00010b7983 */ /* 0x000ee80000300800 */
[----:B------:R-:W-:Y:S01]  /*de520*/  STL [R1+0x5588], R25 ;  /* 0x0055881901007387 */ /* 0x000fe20000100800 */
[----:B------:R-:W-:-:S03]  /*de530*/  LOP3.LUT R26, R10, 0xffff, RZ, 0xc0, !PT ;  /* 0x0000ffff0a1a7812 */ /* 0x000fc600078ec0ff */
[----:B------:R-:W3:Y:S04]  /*de540*/  LDL.LU R12, [R1+0x674] ;  /* 0x00067400010c7983 */ /* 0x000ee80000300800 */
[----:B------:R-:W3:Y:S01]  /*de550*/  LDL.LU R10, [R1+0x5084] ;  /* 0x00508400010a7983 */ /* 0x000ee20000300800 */
[----:B----4-:R-:W-:-:S03]  /*de560*/  LOP3.LUT R20, R9, 0xffff, RZ, 0xc0, !PT ;  /* 0x0000ffff09147812 */ /* 0x010fc600078ec0ff */
[----:B------:R-:W4:Y:S01]  /*de570*/  LDL.LU R9, [R1+0x5b4] ;  /* 0x0005b40001097983 */ /* 0x000f220000300800 */
[--C-:B--2---:R-:W-:Y:S02]  /*de580*/  PRMT R0, R15, 0x4210, R26.reuse ;  /* 0x000042100f007816 */ /* 0x104fe4000000001a */
[----:B------:R-:W-:Y:S02]  /*de590*/  PRMT R26, R53, 0x5210, R26 ;  /* 0x00005210351a7816 */ /* 0x000fe4000000001a */
[----:B------:R-:W2:Y:S04]  /*de5a0*/  LDL.LU R53, [R1+0x56d4] ;  /* 0x0056d40001357983 */ /* 0x000ea80000300800 */
[----:B------:R0:W-:Y:S04]  /*de5b0*/  STL [R1+0x88], R0 ;  /* 0x0000880001007387 */ /* 0x0001e80000100800 */
[----:B------:R-:W-:Y:S01]  /*de5c0*/  STL [R1+0x558c], R26 ;  /* 0x00558c1a01007387 */ /* 0x000fe20000100800 */
[----:B0-----:R-:W-:-:S02]  /*de5d0*/  PRMT R0, R13, 0x4210, R20 ;  /* 0x000042100d007816 */ /* 0x001fc40000000014 */
[----:B------:R-:W-:Y:S02]  /*de5e0*/  PRMT R20, R47, 0x5210, R20 ;  /* 0x000052102f147816 */ /* 0x000fe40000000014 */
[----:B------:R-:W2:Y:S04]  /*de5f0*/  LDL.LU R47, [R1+0x56d0] ;  /* 0x0056d000012f7983 */ /* 0x000ea80000300800 */
[----:B------:R0:W-:Y:S04]  /*de600*/  STL [R1+0x60], R0 ;  /* 0x0000600001007387 */ /* 0x0001e80000100800 */
[----:B------:R-:W2:Y:S04]  /*de610*/  LDL.LU R23, [R1+0x564] ;  /* 0x0005640001177983 */ /* 0x000ea80000300800 */
[----:B------:R-:W-:Y:S01]  /*de620*/  STL [R1+0x5590], R20 ;  /* 0x0055901401007387 */ /* 0x000fe20000100800 */
[----:B---3--:R-:W-:-:S03]  /*de630*/  LOP3.LUT R4, R14, 0xffff, RZ, 0xc0, !PT ;  /* 0x0000ffff0e047812 */ /* 0x008fc600078ec0ff */
[----:B------:R-:W3:Y:S04]  /*de640*/  LDL.LU R15, [R1+0x52d8] ;  /* 0x0052d800010f7983 */ /* 0x000ee80000300800 */
[----:B------:R-:W3:Y:S04]  /*de650*/  LDL.LU R13, [R1+0x5120] ;  /* 0x00512000010d7983 */ /* 0x000ee80000300800 */
[----:B------:R-:W3:Y:S01]  /*de660*/  LDL.LU R14, [R1+0x51d0] ;  /* 0x0051d000010e7983 */ /* 0x000ee20000300800 */
[----:B------:R-:W-:Y:S02]  /*de670*/  LOP3.LUT R5, R27, 0xffff, RZ, 0xc0, !PT ;  /* 0x0000ffff1b057812 */ /* 0x000fe400078ec0ff */
[----:B------:R-:W-:-:S02]  /*de680*/  LOP3.LUT R3, R22, 0xffff, RZ, 0xc0, !PT ;  /* 0x0000ffff16037812 */ /* 0x000fc400078ec0ff */
        /* <DEDUP_REMOVED lines=11> */
[----:B------:R0:W-:Y:S01]  /*de740*/  STL [R1+0x2d0], R2 ;  /* 0x0002d00201007387 */ /* 0x0001e20000100800 */
[----:B------:R-:W-:Y:S02]  /*de750*/  LOP3.LUT R21, R21, 0xffff, RZ, 0xc0, !PT ;  /* 0x0000ffff15157812 */ /* 0x000fe400078ec0ff */
[----:B0-----:R-:W-:-:S02]  /*de760*/  PRMT R2, R0, 0x3340, R1 ;  /* 0x0000334000027816 */ /* 0x001fc40000000001 */
[--C-:B------:R-:W-:Y:S02]  /*de770*/  PRMT R0, R11, 0x4210, R21.reuse ;  /* 0x000042100b007816 */ /* 0x100fe40000000015 */
[----:B------:R-:W-:Y:S01]  /*de780*/  PRMT R21, R49, 0x5210, R21 ;  /* 0x0000521031157816 */ /* 0x000fe20000000015 */
[----:B------:R-:W-:Y:S01]  /*de790*/  STL [R1+0x16c], R2 ;  /* 0x00016c0201007387 */ /* 0x000fe20000100800 */
[----:B------:R-:W-:-:S03]  /*de7a0*/  LOP3.LUT R22, R12, 0xffff, RZ, 0xc0, !PT ;  /* 0x0000ffff0c167812 */ /* 0x000fc600078ec0ff */
[----:B------:R-:W3:Y:S04]  /*de7b0*/  LDL.LU R49, [R1+0x56cc] ;  /* 0x0056cc0001317983 */ /* 0x000ee80000300800 */
[----:B------:R4:W-:Y:S04]  /*de7c0*/  STL [R1+0x64], R0 ;  /* 0x0000640001007387 */ /* 0x0009e80000100800 */
[----:B------:R-:W-:Y:S01]  /*de7d0*/  STL [R1+0x5594], R21 ;  /* 0x0055941501007387 */ /* 0x000fe20000100800 */
[----:B------:R-:W-:Y:S02]  /*de7e0*/  LOP3.LUT R12, R10, 0xffff, RZ, 0xc0, !PT ;  /* 0x0000ffff0a0c7812 */ /* 0x000fe400078ec0ff */
[----:B----4-:R-:W-:-:S02]  /*de7f0*/  PRMT R0, R9, 0x4210, R22 ;  /* 0x0000421009007816 */ /* 0x010fc40000000016 */
[----:B------:R-:W-:Y:S02]  /*de800*/  PRMT R22, R45, 0x5210, R22 ;  /* 0x000052102d167816 */ /* 0x000fe40000000016 */
[----:B------:R-:W4:Y:S04]  /*de810*/  LDL.LU R45, [R1+0x56c8] ;  /* 0x0056c800012d7983 */ /* 0x000f280000300800 */
[----:B------:R2:W-:Y:S04]  /*de820*/  STL [R1+0x68], R0 ;  /* 0x0000680001007387 */ /* 0x0005e80000100800 */
[----:B------:R-:W4:Y:S04]  /*de830*/  LDL.LU R11, [R1+0x508c] ;  /* 0x00508c00010b7983 */ /* 0x000f280000300800 */
[----:B------:R-:W4:Y:S04]  /*de840*/  LDL.LU R10, [R1+0x501c] ;  /* 0x00501c00010a7983 */ /* 0x000f280000300800 */
[----:B------:R-:W4:Y:S04]  /*de850*/  LDL.LU R9, [R1+0x568] ;  /* 0x0005680001097983 */ /* 0x000f280000300800 */
[----:B------:R-:W-:Y:S01]  /*de860*/  STL [R1+0x5598], R22 ;  /* 0x0055981601007387 */ /* 0x000fe20000100800 */
[----:B--2---:R-:W-:-:S02]  /*de870*/  PRMT R0, R23, 0x4210, R12 ;  /* 0x0000421017007816 */ /* 0x004fc4000000000c */
[----:B------:R-:W-:Y:S02]  /*de880*/  PRMT R12, R59, 0x5210, R12 ;  /* 0x000052103b0c7816 */ /* 0x000fe4000000000c */
[----:B------:R-:W2:Y:S01]  /*de890*/  LDL.LU R59, [R1+0x56c4] ;  /* 0x0056c400013b7983 */ /* 0x000ea20000300800 */
[----:B---3--:R-:W-:-:S03]  /*de8a0*/  LOP3.LUT R4, R15, 0xffff, RZ, 0xc0, !PT ;  /* 0x0000ffff0f047812 */ /* 0x008fc600078ec0ff */
[----:B------:R0:W-:Y:S01]  /*de8b0*/  STL [R1+0x50], R0 ;  /* 0x0000500001007387 */ /* 0x0001e20000100800 */
[----:B------:R-:W-:Y:S02]  /*de8c0*/  LOP3.LUT R5, R13, 0xffff, RZ, 0xc0, !PT ;  /* 0x0000ffff0d057812 */ /* 0x000fe400078ec0ff */
[----:B------:R-:W-:Y:S01]  /*de8d0*/  LOP3.LUT R3, R14, 0xffff, RZ, 0xc0, !PT ;  /* 0x0000ffff0e037812 */ /* 0x000fe200078ec0ff */
[----:B------:R-:W-:Y:S01]  /*de8e0*/  STL [R1+0x559c], R12 ;  /* 0x00559c0c01007387 */ /* 0x000fe20000100800 */
[----:B0-----:R-:W-:Y:S02]  /*de8f0*/  PRMT R0, R5, 0x3340, R1 ;  /* 0x0000334005007816 */ /* 0x001fe40000000001 */
[----:B------:R-:W-:Y:S01]  /*de900*/  PRMT R2, R4, 0x3340, R3 ;  /* 0x0000334004027816 */ /* 0x000fe20000000003 */
[----:B------:R-:W3:Y:S03]  /*de910*/  LDL.LU R37, [R1+0x308] ;  /* 0x0003080001257983 */ /* 0x000ee60000300800 */
[----:B------:R-:W-:Y:S01]  /*de920*/  PRMT R0, R2, 0x5410, R0 ;  /* 0x0000541002007816 */ /* 0x000fe20000000000 */
        /* <DEDUP_REMOVED lines=10> */
[----:B0-----:R-:W-:-:S02]  /*de9d0*/  SHF.R.U32.HI R0, RZ, 0x8, R6 ;  /* 0x00000008ff007819 */ /* 0x001fc40000011606 */
[----:B------:R-:W-:Y:S02]  /*de9e0*/  SHF.R.U32.HI R4, RZ, 0x8, R4 ;  /* 0x00000008ff047819 */ /* 0x000fe40000011604 */
[----:B------:R-:W-:Y:S02]  /*de9f0*/  SHF.R.U32.HI R2, RZ, 0x8, R3 ;  /* 0x00000008ff027819 */ /* 0x000fe40000011603 */
[----:B------:R-:W-:Y:S02]  /*dea00*/  LOP3.LUT R0, R0, 0xffff, RZ, 0xc0, !PT ;  /* 0x0000ffff00007812 */ /* 0x000fe400078ec0ff */
[----:B------:R-:W-:Y:S02]  /*dea10*/  LOP3.LUT R3, R4, 0xffff, RZ, 0xc0, !PT ;  /* 0x0000ffff04037812 */ /* 0x000fe400078ec0ff */
[----:B------:R-:W-:Y:S02]  /*dea20*/  LOP3.LUT R2, R2, 0xffff, RZ, 0xc0, !PT ;  /* 0x0000ffff02027812 */ /* 0x000fe400078ec0ff */
[----:B------:R-:W-:-:S02]  /*dea30*/  PRMT R4, R0, 0x3340, R1 ;  /* 0x0000334000047816 */ /* 0x000fc40000000001 */
[----:B------:R-:W-:-:S03]  /*dea40*/  PRMT R0, R3, 0x3340, R2 ;  /* 0x0000334003007816 */ /* 0x000fc60000000002 */
[----:B------:R-:W-:Y:S04]  /*dea50*/  STL [R1+0x168], R4 ;  /* 0x0001680401007387 */ /* 0x000fe80000100800 */
[----:B------:R-:W2:Y:S04]  /*dea60*/  LDL.LU R15, [R1+0x52bc] ;  /* 0x0052bc00010f7983 */ /* 0x000ea80000300800 */
[----:B------:R0:W-:Y:S01]  /*dea70*/  STL [R1+0x2c8], R0 ;  /* 0x0002c80001007387 */ /* 0x0001e20000100800 */
[----:B----4-:R-:W-:Y:S02]  /*dea80*/  LOP3.LUT R13, R11, 0xffff, RZ, 0xc0, !PT ;  /* 0x0000ffff0b0d7812 */ /* 0x010fe400078ec0ff */
[----:B------:R-:W-:-:S02]  /*dea90*/  LOP3.LUT R14, R10, 0xffff, RZ, 0xc0, !PT ;  /* 0x0000ffff0a0e7812 */ /* 0x000fc400078ec0ff */
[----:B------:R-:W4:Y:S01]  /*deaa0*/  LDL.LU R10, [R1+0x50ec] ;  /* 0x0050ec00010a7983 */ /* 0x000f220000300800 */
[----:B0-----:R-:W-:-:S03]  /*deab0*/  PRMT R0, R9, 0x4210, R13 ;  /* 0x0000421009007816 */ /* 0x001fc6000000000d */
[----:B------:R-:W4:Y:S01]  /*deac0*/  LDL.LU R11, [R1+0x51b4] ;  /* 0x0051b400010b7983 */ /* 0x000f220000300800 */
[----:B------:R-:W-:-:S03]  /*dead0*/  PRMT R13, R16, 0x5210, R13 ;  /* 0x00005210100d7816 */ /* 0x000fc6000000000d */
[----:B------:R3:W-:Y:S04]  /*deae0*/  STL [R1+0x54], R0 ;  /* 0x0000540001007387 */ /* 0x0007e80000100800 */
[----:B------:R-:W4:Y:S04]  /*deaf0*/  LDL.LU R35, [R1+0x52cc] ;  /* 0x0052cc0001237983 */ /* 0x000f280000300800 */
[----:B------:R-:W4:Y:S04]  /*deb00*/  LDL.LU R9, [R1+0x5108] ;  /* 0x0051080001097983 */ /* 0x000f280000300800 */
[----:B------:R-:W4:Y:S04]  /*deb10*/  LDL.LU R16, [R1+0x51c4] ;  /* 0x0051c40001107983 */ /* 0x000f280000300800 */
[----:B------:R0:W-:Y:S01]  /*deb20*/  STL [R1+0x55a0], R13 ;  /* 0x0055a00d01007387 */ /* 0x0001e20000100800 */
[----:B---3--:R-:W-:-:S02]  /*deb30*/  PRMT R0, R37, 0x4210, R14 ;  /* 0x0000421025007816 */ /* 0x008fc4000000000e */
[----:B------:R-:W-:Y:S02]  /*deb40*/  PRMT R14, R55, 0x5210, R14 ;  /* 0x00005210370e7816 */ /* 0x000fe4000000000e */
[----:B------:R-:W3:Y:S01]  /*deb50*/  LDL.LU R55, [R1+0x56c0] ;  /* 0x0056c00001377983 */ /* 0x000ee20000300800 */
[----:B--2---:R-:W-:-:S03]  /*deb60*/  LOP3.LUT R20, R43, 0xffff, RZ, 0xc0, !PT ;  /* 0x0000ffff2b147812 */ /* 0x004fc600078ec0ff */
[----:B------:R1:W-:Y:S04]  /*deb70*/  STL [R1+0x58], R0 ;  /* 0x0000580001007387 */ /* 0x0003e80000100800 */
[----:B------:R-:W-:Y:S01]  /*deb80*/  STL [R1+0x55a4], R14 ;  /* 0x0055a40e01007387 */ /* 0x000fe20000100800 */
[----:B0-----:R-:W-:Y:S02]  /*deb90*/  LOP3.LUT R13, R39, 0xffff, RZ, 0xc0, !PT ;  /* 0x0000ffff270d7812 */ /* 0x001fe400078ec0ff */
[----:B-1----:R-:W-:Y:S02]  /*deba0*/  LOP3.LUT R0, R36, 0xffff, RZ, 0xc0, !PT ;  /* 0x0000ffff24007812 */ /* 0x002fe400078ec0ff */
[----:B------:R-:W-:-:S03]  /*debb0*/  PRMT R2, R20, 0x3340, R13 ;  /* 0x0000334014027816 */ /* 0x000fc6000000000d */
[----:B------:R0:W-:Y:S01]  /*debc0*/  STL [R1+0x56c], R0 ;  /* 0x00056c0001007387 */ /* 0x0001e20000100800 */
[----:B------:R-:W-:Y:S02]  /*debd0*/  LOP3.LUT R30, R8, 0xffff, RZ, 0xc0, !PT ;  /* 0x0000ffff081e7812 */ /* 0x000fe400078ec0ff */
[----:B------:R-:W-:Y:S02]  /*debe0*/  LOP3.LUT R25, R42, 0xffff, RZ, 0xc0, !PT ;  /* 0x0000ffff2a197812 */ /* 0x000fe400078ec0ff */
[----:B0-----:R-:W-:Y:S02]  /*debf0*/  PRMT R0, R0, 0x3340, R1 ;  /* 0x0000334000007816 */ /* 0x001fe40000000001 */
[----:B------:R-:W-:Y:S02]  /*dec00*/  LOP3.LUT R28, R41, 0xffff, RZ, 0xc0, !PT ;  /* 0x0000ffff291c7812 */ /* 0x000fe400078ec0ff */
[----:B------:R-:W-:Y:S02]  /*dec10*/  PRMT R0, R2, 0x5410, R0 ;  /* 0x0000541002007816 */ /* 0x000fe40000000000 */
        /* <DEDUP_REMOVED lines=9> */
[----:B------:R-:W-:Y:S03]  /*decb0*/  STL [R1+0x19dc], R3 ;  /* 0x0019dc0301007387 */ /* 0x000fe60000100800 */
[----:B------:R-:W-:Y:S01]  /*decc0*/  PRMT R0, R2, 0x5410, R0 ;  /* 0x0000541002007816 */ /* 0x000fe20000000000 */
[----:B------:R-:W2:Y:S04]  /*decd0*/  LDL.LU R42, [R1+0xfc] ;  /* 0x0000fc00012a7983 */ /* 0x000ea80000300800 */
[----:B------:R0:W-:Y:S04]  /*dece0*/  STL [R1+0x19d8], R0 ;  /* 0x0019d80001007387 */ /* 0x0001e80000100800 */
[----:B------:R-:W2:Y:S01]  /*decf0*/  LDL.LU R41, [R1+0x5a8] ;  /* 0x0005a80001297983 */ /* 0x000ea20000300800 */
[----:B------:R-:W-:-:S02]  /*ded00*/  LOP3.LUT R15, R15, 0xffff, RZ, 0xc0, !PT ;  /* 0x0000ffff0f0f7812 */ /* 0x000fc400078ec0ff */
[----:B----4-:R-:W-:Y:S02]  /*ded10*/  LOP3.LUT R10, R10, 0xffff, RZ, 0xc0, !PT ;  /* 0x0000ffff0a0a7812 */ /* 0x010fe400078ec0ff */
[----:B------:R-:W-:Y:S02]  /*ded20*/  LOP3.LUT R11, R11, 0xffff, RZ, 0xc0, !PT ;  /* 0x0000ffff0b0b7812 */ /* 0x000fe400078ec0ff */
[----:B0-----:R-:W-:Y:S02]  /*ded30*/  PRMT R0, R10, 0x3340, R1 ;  /* 0x000033400a007816 */ /* 0x001fe40000000001 */
[----:B------:R-:W-:Y:S02]  /*ded40*/  PRMT R2, R15, 0x3340, R11 ;  /* 0x000033400f027816 */ /* 0x000fe4000000000b */
        /* <DEDUP_REMOVED lines=8> */
[----:B------:R-:W4:Y:S04]  /*dedd0*/  LDL.LU R37, [R1+0xec] ;  /* 0x0000ec0001257983 */ /* 0x000f280000300800 */
[----:B------:R-:W4:Y:S04]  /*dede0*/  LDL.LU R43, [R1+0x41c] ;  /* 0x00041c00012b7983 */ /* 0x000f280000300800 */
[----:B------:R0:W-:Y:S04]  /*dedf0*/  STL [R1+0x19c8], R0 ;  /* 0x0019c80001007387 */ /* 0x0001e80000100800 */
[----:B------:R-:W3:Y:S04]  /*dee00*/  LDL.LU R36, [R1+0xcc] ;  /* 0x0000cc0001247983 */ /* 0x000ee80000300800 */
[----:B------:R-:W3:Y:S04]  /*dee10*/  LDL.LU R39, [R1+0x5a0] ;  /* 0x0005a00001277983 */ /* 0x000ee80000300800 */
[----:B------:R-:W3:Y:S04]  /*dee20*/  LDL.LU R40, [R1+0x52f8] ;  /* 0x0052f80001287983 */ /* 0x000ee80000300800 */
[----:B------:R-:W3:Y:S04]  /*dee30*/  LDL.LU R35, [R1+0x5148] ;  /* 0x0051480001237983 */ /* 0x000ee80000300800 */
[----:B------:R-:W3:Y:S01]  /*dee40*/  LDL.LU R16, [R1+0x51f4] ;  /* 0x0051f40001107983 */ /* 0x000ee20000300800 */
[----:B0-----:R-:W-:-:S02]  /*dee50*/  SHF.R.U32.HI R0, RZ, 0x8, R5 ;  /* 0x00000008ff007819 */ /* 0x001fc40000011605 */
[----:B------:R-:W-:Y:S02]  /*dee60*/  SHF.R.U32.HI R2, RZ, 0x8, R7 ;  /* 0x00000008ff027819 */ /* 0x000fe40000011607 */
[----:B------:R-:W-:Y:S02]  /*dee70*/  LOP3.LUT R0, R0, 0xffff, RZ, 0xc0, !PT ;  /* 0x0000ffff00007812 */ /* 0x000fe400078ec0ff */
[----:B------:R-:W-:Y:S02]  /*dee80*/  LOP3.LUT R2, R2, 0xffff, RZ, 0xc0, !PT ;  /* 0x0000ffff02027812 */ /* 0x000fe400078ec0ff */
[--C-:B------:R-:W-:Y:S02]  /*dee90*/  PRMT R4, R0, 0x3340, R1.reuse ;  /* 0x0000334000047816 */ /* 0x100fe40000000001 */
[----:B------:R-:W-:Y:S02]  /*deea0*/  PRMT R3, R2, 0x3340, R1 ;  /* 0x0000334002037816 */ /* 0x000fe40000000001 */
[----:B------:R-:W-:-:S02]  /*deeb0*/  SHF.R.U32.HI R0, RZ, 0x8, R31 ;  /* 0x00000008ff007819 */ /* 0x000fc4000001161f */
[----:B------:R-:W-:Y:S02]  /*deec0*/  SHF.R.U32.HI R2, RZ, 0x8, R51 ;  /* 0x00000008ff027819 */ /* 0x000fe40000011633 */
[----:B------:R-:W-:Y:S02]  /*deed0*/  LOP3.LUT R0, R0, 0xffff, RZ, 0xc0, !PT ;  /* 0x0000ffff00007812 */ /* 0x000fe400078ec0ff */
[----:B------:R-:W-:Y:S01]  /*deee0*/  LOP3.LUT R2, R2, 0xffff, RZ, 0xc0, !PT ;  /* 0x0000ffff02027812 */ /* 0x000fe200078ec0ff */
[----:B------:R-:W-:Y:S01]  /*deef0*/  STL [R1+0x158], R4 ;  /* 0x0001580401007387 */ /* 0x000fe20000100800 */
[----:B------:R-:W-:-:S03]  /*def00*/  PRMT R0, R0, 0x3340, R1 ;  /* 0x0000334000007816 */ /* 0x000fc60000000001 */
[----:B------:R0:W-:Y:S04]  /*def10*/  STL [R1+0x154], R3 ;  /* 0x0001540301007387 */ /* 0x0001e80000100800 */
[----:B------:R-:W3:Y:S01]  /*def20*/  LDL.LU R51, [R1+0x56bc] ;  /* 0x0056bc0001337983 */ /* 0x000ee20000300800 */
[----:B0-----:R-:W-:-:S03]  /*def30*/  PRMT R3, R2, 0x3340, R1 ;  /* 0x0000334002037816 */ /* 0x001fc60000000001 */
[----:B------:R0:W-:Y:S04]  /*def40*/  STL [R1+0x150], R0 ;  /* 0x0001500001007387 */ /* 0x0001e80000100800 */
[----:B------:R1:W-:Y:S01]  /*def50*/  STL [R1+0x14c], R3 ;  /* 0x00014c0301007387 */ /* 0x0003e20000100800 */
[----:B0-----:R-:W-:-:S03]  /*def60*/  SHF.R.U32.HI R0, RZ, 0x8, R44 ;  /* 0x00000008ff007819 */ /* 0x001fc6000001162c */
[----:B------:R-:W3:Y:S01]  /*def70*/  LDL.LU R44, [R1+0x56b8] ;  /* 0x0056b800012c7983 */ /* 0x000ee20000300800 */
[----:B------:R-:W-:-:S04]  /*def80*/  LOP3.LUT R0, R0, 0xffff, RZ, 0xc0, !PT ;  /* 0x0000ffff00007812 */ /* 0x000fc800078ec0ff */
[----:B-1----:R-:W-:Y:S02]  /*def90*/  PRMT R3, R0, 0x3340, R1 ;  /* 0x0000334000037816 */ /* 0x002fe40000000001 */
[----:B--2---:R-:W-:-:S05]  /*defa0*/  PRMT R2, R41, 0x5410, R42 ;  /* 0x0000541029027816 */ /* 0x004fca000000002a */
[----:B------:R0:W-:Y:S02]  /*defb0*/  STL [R1+0x754], R2 ;  /* 0x0007540201007387 */ /* 0x0001e40000100800 */
[----:B0-----:R-:W-:Y:S02]  /*defc0*/  SHF.R.U32.HI R2, RZ, 0x8, R52 ;  /* 0x00000008ff027819 */ /* 0x001fe40000011634 */
[----:B------:R-:W2:Y:S02]  /*defd0*/  LDL.LU R52, [R1+0x56b4] ;  /* 0x0056b40001347983 */ /* 0x000ea40000300800 */
[----:B------:R-:W-:-:S04]  /*defe0*/  LOP3.LUT R2, R2, 0xffff, RZ, 0xc0, !PT ;  /* 0x0000ffff02027812 */ /* 0x000fc800078ec0ff */
[----:B------:R-:W-:Y:S01]  /*deff0*/  PRMT R2, R2, 0x3340, R1 ;  /* 0x0000334002027816 */ /* 0x000fe20000000001 */
[----:B------:R-:W-:Y:S01]  /*df000*/  STL [R1+0x148], R3 ;  /* 0x0001480301007387 */ /* 0x000fe20000100800 */
[----:B------:R-:W-:-:S03]  /*df010*/  SHF.R.U32.HI R0, RZ, 0x8, R56 ;  /* 0x00000008ff007819 */ /* 0x000fc60000011638 */
[----:B------:R-:W2:Y:S04]  /*df020*/  LDL.LU R56, [R1+0x56b0] ;  /* 0x0056b00001387983 */ /* 0x000ea80000300800 */
[----:B------:R0:W-:Y:S01]  /*df030*/  STL [R1+0x144], R2 ;  /* 0x0001440201007387 */ /* 0x0001e20000100800 */
[----:B------:R-:W-:Y:S02]  /*df040*/  LOP3.LUT R0, R0, 0xffff, RZ, 0xc0, !PT ;  /* 0x0000ffff00007812 */ /* 0x000fe400078ec0ff */
[----:B0-----:R-:W-:Y:S02]  /*df050*/  SHF.R.U32.HI R2, RZ, 0x8, R54 ;  /* 0x00000008ff027819 */ /* 0x001fe40000011636 */
[----:B------:R-:W2:Y:S04]  /*df060*/  LDL.LU R54, [R1+0x56ac] ;  /* 0x0056ac0001367983 */ /* 0x000ea80000300800 */
[----:B------:R-:W2:Y:S04]  /*df070*/  LDL.LU R42, [R1+0xdc] ;  /* 0x0000dc00012a7983 */ /* 0x000ea80000300800 */
[----:B------:R-:W2:Y:S01]  /*df080*/  LDL.LU R41, [R1+0x59c] ;  /* 0x00059c0001297983 */ /* 0x000ea20000300800 */
[----:B------:R-:W-:-:S02]  /*df090*/  LOP3.LUT R2, R2, 0xffff, RZ, 0xc0, !PT ;  /* 0x0000ffff02027812 */ /* 0x000fc400078ec0ff */
[--C-:B------:R-:W-:Y:S02]  /*df0a0*/  PRMT R0, R0, 0x3340, R1.reuse ;  /* 0x0000334000007816 */ /* 0x100fe40000000001 */
[----:B------:R-:W-:-:S03]  /*df0b0*/  PRMT R14, R2, 0x3340, R1 ;  /* 0x00003340020e7816 */ /* 0x000fc60000000001 */
[----:B------:R3:W-:Y:S04]  /*df0c0*/  STL [R1+0x140], R0 ;  /* 0x0001400001007387 */ /* 0x0007e80000100800 */
[----:B------:R-:W-:Y:S01]  /*df0d0*/  STL [R1+0x55a8], R14 ;  /* 0x0055a80e01007387 */ /* 0x000fe20000100800 */
[----:B----4-:R-:W-:-:S05]  /*df0e0*/  PRMT R2, R43, 0x5410, R37 ;  /* 0x000054102b027816 */ /* 0x010fca0000000025 */
[----:B------:R-:W-:Y:S01]  /*df0f0*/  STL [R1+0x750], R2 ;  /* 0x0007500201007387 */ /* 0x000fe20000100800 */
[----:B---3--:R-:W-:Y:S02]  /*df100*/  PRMT R0, R39, 0x5410, R36 ;  /* 0x0000541027007816 */ /* 0x008fe40000000024 */
[----:B------:R-:W-:-:S03]  /*df110*/  LOP3.LUT R5, R40, 0xffff, RZ, 0xc0, !PT ;  /* 0x0000ffff28057812 */ /* 0x000fc600078ec0ff */
[----:B------:R0:W-:Y:S01]  /*df120*/  STL [R1+0x74c], R0 ;  /* 0x00074c0001007387 */ /* 0x0001e20000100800 */
[----:B------:R-:W-:-:S03]  /*df130*/  LOP3.LUT R3, R35, 0xffff, RZ, 0xc0, !PT ;  /* 0x0000ffff23037812 */ /* 0x000fc600078ec0ff */
[----:B------:R-:W3:Y:S01]  /*df140*/  LDL.LU R40, [R1+0x5300] ;  /* 0x0053000001287983 */ /* 0x000ee20000300800 */
[----:B------:R-:W-:-:S03]  /*df150*/  LOP3.LUT R4, R16, 0xffff, RZ, 0xc0, !PT ;  /* 0x0000ffff10047812 */ /* 0x000fc600078ec0ff */
[----:B------:R-:W4:Y:S01]  /*df160*/  LDL.LU R35, [R1+0x5158] ;  /* 0x0051580001237983 */ /* 0x000f220000300800 */
[----:B0-----:R-:W-:Y:S02]  /*df170*/  PRMT R0, R3, 0x3340, R1 ;  /* 0x0000334003007816 */ /* 0x001fe40000000001 */
[----:B------:R-:W-:-:S04]  /*df180*/  PRMT R2, R5, 0x3340, R4 ;  /* 0x0000334005027816 */ /* 0x000fc80000000004 */
[----:B------:R-:W-:-:S05]  /*df190*/  PRMT R0, R2, 0x5410, R0 ;  /* 0x0000541002007816 */ /* 0x000fca0000000000 */
[----:B------:R0:W-:Y:S04]  /*df1a0*/  STL [R1+0x41c], R0 ;  /* 0x00041c0001007387 */ /* 0x0001e80000100800 */
[----:B------:R-:W4:Y:S01]  /*df1b0*/  LDL.LU R16, [R1+0x520c] ;  /* 0x00520c0001107983 */ /* 0x000f220000300800 */
[----:B------:R-:W-:Y:S02]  /*df1c0*/  SHF.R.U32.HI R2, RZ, 0x8, R5 ;  /* 0x00000008ff027819 */ /* 0x000fe40000011605 */
[----:B------:R-:W-:Y:S02]  /*df1d0*/  SHF.R.U32.HI R3, RZ, 0x8, R3 ;  /* 0x00000008ff037819 */ /* 0x000fe40000011603 */
[----:B0-----:R-:W-:Y:S02]  /*df1e0*/  SHF.R.U32.HI R0, RZ, 0x8, R4 ;  /* 0x00000008ff007819 */ /* 0x001fe40000011604 */
[----:B------:R-:W-:-:S02]  /*df1f0*/  LOP3.LUT R2, R2, 0xffff, RZ, 0xc0, !PT ;  /* 0x0000ffff02027812 */ /* 0x000fc400078ec0ff */
[----:B------:R-:W-:Y:S02]  /*df200*/  LOP3.LUT R0, R0, 0xffff, RZ, 0xc0, !PT ;  /* 0x0000ffff00007812 */ /* 0x000fe400078ec0ff */
[----:B------:R-:W-:Y:S02]  /*df210*/  LOP3.LUT R3, R3, 0xffff, RZ, 0xc0, !PT ;  /* 0x0000ffff03037812 */ /* 0x000fe400078ec0ff */
[----:B------:R-:W-:Y:S02]  /*df220*/  PRMT R22, R2, 0x3340, R0 ;  /* 0x0000334002167816 */ /* 0x000fe40000000000 */
[----:B------:R-:W-:Y:S02]  /*df230*/  PRMT R12, R3, 0x3340, R1 ;  /* 0x00003340030c7816 */ /* 0x000fe40000000001 */
[----:B------:R-:W-:Y:S01]  /*df240*/  SHF.R.U32.HI R0, RZ, 0x8, R60 ;  /* 0x00000008ff007819 */ /* 0x000fe2000001163c */
[----:B------:R-:W-:Y:S04]  /*df250*/  STL [R1+0x55ac], R22 ;  /* 0x0055ac1601007387 */ /* 0x000fe80000100800 */
[----:B------:R-:W-:Y:S04]  /*df260*/  STL [R1+0x55b0], R12 ;  /* 0x0055b00c01007387 */ /* 0x000fe80000100800 */
[----:B------:R-:W4:Y:S01]  /*df270*/  LDL.LU R60, [R1+0x56a8] ;  /* 0x0056a800013c7983 */ /* 0x000f220000300800 */
[----:B------:R-:W-:-:S02]  /*df280*/  SHF.R.U32.HI R2, RZ, 0x8, R48 ;  /* 0x00000008ff027819 */ /* 0x000fc40000011630 */
[----:B------:R-:W-:Y:S01]  /*df290*/  LOP3.LUT R0, R0, 0xffff, RZ, 0xc0, !PT ;  /* 0x0000ffff00007812 */ /* 0x000fe200078ec0ff */
[----:B------:R-:W4:Y:S01]  /*df2a0*/  LDL.LU R48, [R1+0x56a4] ;  /* 0x0056a40001307983 */ /* 0x000f220000300800 */
[----:B------:R-:W-:Y:S02]  /*df2b0*/  LOP3.LUT R2, R2, 0xffff, RZ, 0xc0, !PT ;  /* 0x0000ffff02027812 */ /* 0x000fe400078ec0ff */
[--C-:B------:R-:W-:Y:S02]  /*df2c0*/  PRMT R21, R0, 0x3340, R1.reuse ;  /* 0x0000334000157816 */ /* 0x100fe40000000001 */
[----:B------:R-:W-:Y:S02]  /*df2d0*/  PRMT R26, R2, 0x3340, R1 ;  /* 0x00003340021a7816 */ /* 0x000fe40000000001 */
[----:B------:R-:W-:Y:S01]  /*df2e0*/  SHF.R.U32.HI R0, RZ, 0x8, R46 ;  /* 0x00000008ff007819 */ /* 0x000fe2000001162e */
[----:B------:R-:W-:Y:S04]  /*df2f0*/  STL [R1+0x55b4], R21 ;  /* 0x0055b41501007387 */ /* 0x000fe80000100800 */
[----:B------:R-:W-:Y:S04]  /*df300*/  STL [R1+0x55b8], R26 ;  /* 0x0055b81a01007387 */ /* 0x000fe80000100800 */
[----:B------:R-:W4:Y:S01]  /*df310*/  LDL.LU R46, [R1+0x56a0] ;  /* 0x0056a000012e7983 */ /* 0x000f220000300800 */
[----:B------:R-:W-:-:S04]  /*df320*/  LOP3.LUT R0, R0, 0xffff, RZ, 0xc0, !PT ;  /* 0x0000ffff00007812 */ /* 0x000fc800078ec0ff */
[----:B------:R-:W-:Y:S02]  /*df330*/  PRMT R24, R0, 0x3340, R1 ;  /* 0x0000334000187816 */ /* 0x000fe40000000001 */
[----:B------:R-:W-:-:S04]  /*df340*/  SHF.R.U32.HI R0, RZ, 0x8, R17 ;  /* 0x00000008ff007819 */ /* 0x000fc80000011611 */
[----:B------:R-:W-:-:S04]  /*df350*/  LOP3.LUT R0, R0, 0xffff, RZ, 0xc0, !PT ;  /* 0x0000ffff00007812 */ /* 0x000fc800078ec0ff */
[----:B------:R-:W-:Y:S02]  /*df360*/  PRMT R34, R0, 0x3340, R1 ;  /* 0x0000334000227816 */ /* 0x000fe40000000001 */
[----:B--2---:R-:W-:-:S05]  /*df370*/  PRMT R2, R41, 0x5410, R42 ;  /* 0x0000541029027816 */ /* 0x004fca000000002a */
[----:B------:R0:W-:Y:S02]  /*df380*/  STL [R1+0x71c], R2 ;  /* 0x00071c0201007387 */ /* 0x0001e40000100800 */
[----:B0-----:R-:W-:Y:S02]  /*df390*/  SHF.R.U32.HI R2, RZ, 0x8, R18 ;  /* 0x00000008ff027819 */ /* 0x001fe40000011612 */
[----:B------:R-:W2:Y:S02]  /*df3a0*/  LDL.LU R18, [R1+0x569c] ;  /* 0x00569c0001127983 */ /* 0x000ea40000300800 */
[----:B------:R-:W-:-:S04]  /*df3b0*/  LOP3.LUT R2, R2, 0xffff, RZ, 0xc0, !PT ;  /* 0x0000ffff02027812 */ /* 0x000fc800078ec0ff */
[----:B------:R-:W-:Y:S02]  /*df3c0*/  PRMT R29, R2, 0x3340, R1 ;  /* 0x00003340021d7816 */ /* 0x000fe40000000001 */
[----:B------:R-:W-:-:S04]  /*df3d0*/  SHF.R.U32.HI R2, RZ, 0x8, R58 ;  /* 0x00000008ff027819 */ /* 0x000fc8000001163a */
[----:B------:R-:W-:Y:S01]  /*df3e0*/  LOP3.LUT R2, R2, 0xffff, RZ, 0xc0, !PT ;  /* 0x0000ffff02027812 */ /* 0x000fe200078ec0ff */
[----:B------:R-:W-:Y:S03]  /*df3f0*/  STL [R1+0x55bc], R24 ;  /* 0x0055bc1801007387 */ /* 0x000fe60000100800 */
[----:B------:R-:W-:Y:S01]  /*df400*/  PRMT R32, R2, 0x3340, R1 ;  /* 0x0000334002207816 */ /* 0x000fe20000000001 */
[----:B------:R-:W-:Y:S01]  /*df410*/  STL [R1+0x55c0], R29 ;  /* 0x0055c01d01007387 */ /* 0x000fe20000100800 */
[----:B------:R-:W-:-:S03]  /*df420*/  PRMT R0, R54, 0x5410, R56 ;  /* 0x0000541036007816 */ /* 0x000fc60000000038 */
[----:B------:R-:W2:Y:S04]  /*df430*/  LDL.LU R17, [R1+0x5698] ;  /* 0x0056980001117983 */ /* 0x000ea80000300800 */
[----:B------:R-:W2:Y:S04]  /*df440*/  LDL.LU R58, [R1+0x5694] ;  /* 0x00569400013a7983 */ /* 0x000ea80000300800 */
[----:B------:R-:W-:Y:S04]  /*df450*/  STL [R1+0x55c4], R34 ;  /* 0x0055c42201007387 */ /* 0x000fe80000100800 */
[----:B------:R-:W-:Y:S04]  /*df460*/  STL [R1+0x55c8], R32 ;  /* 0x0055c82001007387 */ /* 0x000fe80000100800 */
[----:B------:R-:W2:Y:S04]  /*df470*/  LDL.LU R56, [R1+0x5690] ;  /* 0x0056900001387983 */ /* 0x000ea80000300800 */
[----:B------:R-:W2:Y:S04]  /*df480*/  LDL.LU R54, [R1+0x568c] ;  /* 0x00568c0001367983 */ /* 0x000ea80000300800 */
[----:B------:R0:W-:Y:S01]  /*df490*/  STL [R1+0x72c], R0 ;  /* 0x00072c0001007387 */ /* 0x0001e20000100800 */
[----:B---3--:R-:W-:-:S02]  /*df4a0*/  LOP3.LUT R4, R40, 0xffff, RZ, 0xc0, !PT ;  /* 0x0000ffff28047812 */ /* 0x008fc400078ec0ff */
[----:B----4-:R-:W-:-:S04]  /*df4b0*/  LOP3.LUT R5, R35, 0xffff, RZ, 0xc0, !PT ;  /* 0x0000ffff23057812 */ /* 0x010fc800078ec0ff */
[----:B0-----:R-:W-:Y:S02]  /*df4c0*/  PRMT R0, R5, 0x3340, R1 ;  /* 0x0000334005007816 */ /* 0x001fe40000000001 */
[----:B------:R-:W-:-:S04]  /*df4d0*/  LOP3.LUT R3, R16, 0xffff, RZ, 0xc0, !PT ;  /* 0x0000ffff10037812 */ /* 0x000fc800078ec0ff */
[----:B------:R-:W-:-:S04]  /*df4e0*/  PRMT R2, R4, 0x3340, R3 ;  /* 0x0000334004027816 */ /* 0x000fc80000000003 */
[----:B------:R-:W-:Y:S02]  /*df4f0*/  PRMT R2, R2, 0x5410, R0 ;  /* 0x0000541002027816 */ /* 0x000fe40000000000 */
[----:B------:R-:W-:Y:S02]  /*df500*/  SHF.R.U32.HI R0, RZ, 0x8, R50 ;  /* 0x00000008ff007819 */ /* 0x000fe40000011632 */
[----:B------:R-:W-:Y:S01]  /*df510*/  SHF.R.U32.HI R4, RZ, 0x8, R4 ;  /* 0x00000008ff047819 */ /* 0x000fe20000011604 */
[----:B------:R0:W-:Y:S01]  /*df520*/  STL [R1+0x1938], R2 ;  /* 0x0019380201007387 */ /* 0x0001e20000100800 */
[----:B------:R-:W-:Y:S02]  /*df530*/  LOP3.LUT R0, R0, 0xffff, RZ, 0xc0, !PT ;  /* 0x0000ffff00007812 */ /* 0x000fe400078ec0ff */
[----:B0-----:R-:W-:Y:S02]  /*df540*/  SHF.R.U32.HI R2, RZ, 0x8, R3 ;  /* 0x00000008ff027819 */ /* 0x001fe40000011603 */
[----:B------:R-:W-:-:S02]  /*df550*/  LOP3.LUT R3, R4, 0xffff, RZ, 0xc0, !PT ;  /* 0x0000ffff04037812 */ /* 0x000fc400078ec0ff */
[----:B------:R-:W-:Y:S02]  /*df560*/  LOP3.LUT R2, R2, 0xffff, RZ, 0xc0, !PT ;  /* 0x0000ffff02027812 */ /* 0x000fe400078ec0ff */
[----:B------:R-:W-:Y:S02]  /*df570*/  PRMT R37, R0, 0x3340, R1 ;  /* 0x0000334000257816 */ /* 0x000fe40000000001 */
[----:B------:R-:W-:Y:S02]  /*df580*/  PRMT R50, R3, 0x3340, R2 ;  /* 0x0000334003327816 */ /* 0x000fe40000000002 */
[----:B------:R-:W-:Y:S02]  /*df590*/  SHF.R.U32.HI R0, RZ, 0x8, R5 ;  /* 0x00000008ff007819 */ /* 0x000fe40000011605 */
[----:B------:R-:W-:Y:S02]  /*df5a0*/  SHF.R.U32.HI R2, RZ, 0x8, R19 ;  /* 0x00000008ff027819 */ /* 0x000fe40000011613 */
[----:B------:R-:W-:-:S02]  /*df5b0*/  LOP3.LUT R0, R0, 0xffff, RZ, 0xc0, !PT ;  /* 0x0000ffff00007812 */ /* 0x000fc400078ec0ff */
[----:B------:R-:W-:Y:S02]  /*df5c0*/  PRMT R3, R60, 0x5410, R52 ;  /* 0x000054103c037816 */ /* 0x000fe40000000034 */
[----:B------:R-:W-:Y:S01]  /*df5d0*/  LOP3.LUT R2, R2, 0xffff, RZ, 0xc0, !PT ;  /* 0x0000ffff02027812 */ /* 0x000fe200078ec0ff */
[----:B------:R-:W-:Y:S01]  /*df5e0*/  STL [R1+0x55cc], R37 ;  /* 0x0055cc2501007387 */ /* 0x000fe20000100800 */
[--C-:B------:R-:W-:Y:S02]  /*df5f0*/  PRMT R42, R0, 0x3340, R1.reuse ;  /* 0x00003340002a7816 */ /* 0x100fe40000000001 */
[----:B------:R-:W-:Y:S01]  /*df600*/  PRMT R41, R2, 0x3340, R1 ;  /* 0x0000334002297816 */ /* 0x000fe20000000001 */
[----:B------:R-:W-:Y:S04]  /*df610*/  STL [R1+0x55d0], R50 ;  /* 0x0055d03201007387 */ /* 0x000fe80000100800 */
[----:B------:R-:W3:Y:S04]  /*df620*/  LDL.LU R52, [R1+0x5688] ;  /* 0x0056880001347983 */ /* 0x000ee80000300800 */
[----:B------:R0:W-:Y:S01]  /*df630*/  STL [R1+0x6fc], R3 ;  /* 0x0006fc0301007387 */ /* 0x0001e20000100800 */
[----:B------:R-:W-:-:S03]  /*df640*/  SHF.R.U32.HI R0, RZ, 0x8, R61 ;  /* 0x00000008ff007819 */ /* 0x000fc6000001163d */
[----:B------:R-:W4:Y:S04]  /*df650*/  LDL.LU R19, [R1+0x5314] ;  /* 0x0053140001137983 */ /* 0x000f280000300800 */
[----:B------:R-:W0:Y:S04]  /*df660*/  LDL.LU R60, [R1+0x5168] ;  /* 0x00516800013c7983 */ /* 0x000e280000300800 */
[----:B------:R-:W-:Y:S04]  /*df670*/  STL [R1+0x55d4], R42 ;  /* 0x0055d42a01007387 */ /* 0x000fe80000100800 */
[----:B------:R-:W-:Y:S04]  /*df680*/  STL [R1+0x55d8], R41 ;  /* 0x0055d82901007387 */ /* 0x000fe80000100800 */
[----:B------:R-:W2:Y:S01]  /*df690*/  LDL.LU R61, [R1+0x5684] ;  /* 0x00568400013d7983 */ /* 0x000ea20000300800 */
[----:B------:R-:W-:-:S02]  /*df6a0*/  SHF.R.U32.HI R2, RZ, 0x8, R57 ;  /* 0x00000008ff027819 */ /* 0x000fc40000011639 */
[----:B------:R-:W-:Y:S02]  /*df6b0*/  LOP3.LUT R0, R0, 0xffff, RZ, 0xc0, !PT ;  /* 0x0000ffff00007812 */ /* 0x000fe400078ec0ff */
[----:B------:R-:W-:Y:S02]  /*df6c0*/  LOP3.LUT R2, R2, 0xffff, RZ, 0xc0, !PT ;  /* 0x0000ffff02027812 */ /* 0x000fe400078ec0ff */
[--C-:B------:R-:W-:Y:S02]  /*df6d0*/  PRMT R40, R0, 0x3340, R1.reuse ;  /* 0x0000334000287816 */ /* 0x100fe40000000001 */
[----:B------:R-:W-:Y:S02]  /*df6e0*/  PRMT R16, R2, 0x3340, R1 ;  /* 0x0000334002107816 */ /* 0x000fe40000000001 */
[----:B------:R-:W-:Y:S02]  /*df6f0*/  SHF.R.U32.HI R0, RZ, 0x8, R53 ;  /* 0x00000008ff007819 */ /* 0x000fe40000011635 */
        /* <DEDUP_REMOVED lines=10> */
[----:B------:R-:W-:Y:S01]  /*df7a0*/  PRMT R45, R2, 0x3340, R1 ;  /* 0x00003340022d7816 */ /* 0x000fe20000000001 */
[----:B------:R-:W-:Y:S04]  /*df7b0*/  STL [R1+0x55dc], R40 ;  /* 0x0055dc2801007387 */ /* 0x000fe80000100800 */
[----:B------:R-:W-:Y:S04]  /*df7c0*/  STL [R1+0x55e0], R16 ;  /* 0x0055e01001007387 */ /* 0x000fe80000100800 */
[----:B------:R-:W-:Y:S04]  /*df7d0*/  STL [R1+0x55e4], R57 ;  /* 0x0055e43901007387 */ /* 0x000fe80000100800 */
[----:B------:R-:W-:Y:S04]  /*df7e0*/  STL [R1+0x55e8], R47 ;  /* 0x0055e82f01007387 */ /* 0x000fe80000100800 */
[----:B------:R-:W-:Y:S04]  /*df7f0*/  STL [R1+0x55ec], R53 ;  /* 0x0055ec3501007387 */ /* 0x000fe80000100800 */
[----:B------:R-:W-:Y:S01]  /*df800*/  STL [R1+0x55f0], R45 ;  /* 0x0055f02d01007387 */ /* 0x000fe20000100800 */
[----:B----4-:R-:W-:-:S02]  /*df810*/  LOP3.LUT R5, R19, 0xffff, RZ, 0xc0, !PT ;  /* 0x0000ffff13057812 */ /* 0x010fc400078ec0ff */
[----:B0-----:R-:W-:-:S04]  /*df820*/  LOP3.LUT R3, R60, 0xffff, RZ, 0xc0, !PT ;  /* 0x0000ffff3c037812 */ /* 0x001fc800078ec0ff */
[----:B------:R-:W-:Y:S02]  /*df830*/  PRMT R0, R3, 0x3340, R1 ;  /* 0x0000334003007816 */ /* 0x000fe40000000001 */
[----:B--2---:R-:W-:-:S04]  /*df840*/  LOP3.LUT R4, R61, 0xffff, RZ, 0xc0, !PT ;  /* 0x0000ffff3d047812 */ /* 0x004fc800078ec0ff */
[----:B------:R-:W-:-:S04]  /*df850*/  PRMT R2, R5, 0x3340, R4 ;  /* 0x0000334005027816 */ /* 0x000fc80000000004 */
[----:B------:R-:W-:Y:S02]  /*df860*/  PRMT R7, R2, 0x5410, R0 ;  /* 0x0000541002077816 */ /* 0x000fe40000000000 */
[----:B------:R-:W-:Y:S02]  /*df870*/  SHF.R.U32.HI R2, RZ, 0x8, R5 ;  /* 0x00000008ff027819 */ /* 0x000fe40000011605 */
[----:B------:R-:W-:Y:S02]  /*df880*/  SHF.R.U32.HI R0, RZ, 0x8, R4 ;  /* 0x00000008ff007819 */ /* 0x000fe40000011604 */
[----:B------:R-:W-:Y:S02]  /*df890*/  LOP3.LUT R2, R2, 0xffff, RZ, 0xc0, !PT ;  /* 0x0000ffff02027812 */ /* 0x000fe400078ec0ff */
[----:B------:R-:W-:-:S04]  /*df8a0*/  LOP3.LUT R0, R0, 0xffff, RZ, 0xc0, !PT ;  /* 0x0000ffff00007812 */ /* 0x000fc800078ec0ff */
[----:B------:R-:W-:Y:S02]  /*df8b0*/  PRMT R19, R2, 0x3340, R0 ;  /* 0x0000334002137816 */ /* 0x000fe40000000000 */
[----:B------:R-:W-:Y:S02]  /*df8c0*/  SHF.R.U32.HI R0, RZ, 0x8, R59 ;  /* 0x00000008ff007819 */ /* 0x000fe4000001163b */
[----:B------:R-:W-:Y:S02]  /*df8d0*/  SHF.R.U32.HI R2, RZ, 0x8, R55 ;  /* 0x00000008ff027819 */ /* 0x000fe40000011637 */
[----:B------:R-:W-:Y:S02]  /*df8e0*/  LOP3.LUT R0, R0, 0xffff, RZ, 0xc0, !PT ;  /* 0x0000ffff00007812 */ /* 0x000fe400078ec0ff */
[----:B------:R-:W-:Y:S02]  /*df8f0*/  LOP3.LUT R2, R2, 0xffff, RZ, 0xc0, !PT ;  /* 0x0000ffff02027812 */ /* 0x000fe400078ec0ff */
[----:B------:R-:W-:-:S02]  /*df900*/  PRMT R60, R0, 0x3340, R1 ;  /* 0x00003340003c7816 */ /* 0x000fc40000000001 */
[----:B------:R-:W-:Y:S02]  /*df910*/  PRMT R55, R2, 0x3340, R1 ;  /* 0x0000334002377816 */ /* 0x000fe40000000001 */
[----:B------:R-:W-:Y:S02]  /*df920*/  SHF.R.U32.HI R0, RZ, 0x8, R51 ;  /* 0x00000008ff007819 */ /* 0x000fe40000011633 */
[----:B------:R-:W-:Y:S02]  /*df930*/  SHF.R.U32.HI R2, RZ, 0x8, R44 ;  /* 0x00000008ff027819 */ /* 0x000fe4000001162c */
[----:B------:R-:W-:Y:S02]  /*df940*/  SHF.R.U32.HI R3, RZ, 0x8, R3 ;  /* 0x00000008ff037819 */ /* 0x000fe40000011603 */
[----:B------:R-:W-:Y:S02]  /*df950*/  LOP3.LUT R0, R0, 0xffff, RZ, 0xc0, !PT ;  /* 0x0000ffff00007812 */ /* 0x000fe400078ec0ff */
[----:B------:R-:W-:-:S02]  /*df960*/  LOP3.LUT R2, R2, 0xffff, RZ, 0xc0, !PT ;  /* 0x0000ffff02027812 */ /* 0x000fc400078ec0ff */
[----:B------:R-:W-:Y:S02]  /*df970*/  LOP3.LUT R3, R3, 0xffff, RZ, 0xc0, !PT ;  /* 0x0000ffff03037812 */ /* 0x000fe400078ec0ff */
[--C-:B------:R-:W-:Y:S02]  /*df980*/  PRMT R51, R0, 0x3340, R1.reuse ;  /* 0x0000334000337816 */ /* 0x100fe40000000001 */
[--C-:B------:R-:W-:Y:S02]  /*df990*/  PRMT R44, R2, 0x3340, R1.reuse ;  /* 0x00003340022c7816 */ /* 0x100fe40000000001 */
[----:B------:R-:W-:Y:S02]  /*df9a0*/  SHF.R.U32.HI R0, RZ, 0x8, R48 ;  /* 0x00000008ff007819 */ /* 0x000fe40000011630 */
[----:B------:R-:W-:Y:S02]  /*df9b0*/  SHF.R.U32.HI R2, RZ, 0x8, R46 ;  /* 0x00000008ff027819 */ /* 0x000fe4000001162e */
[----:B------:R-:W-:-:S02]  /*df9c0*/  PRMT R49, R3, 0x3340, R1 ;  /* 0x0000334003317816 */ /* 0x000fc40000000001 */
[----:B------:R-:W-:Y:S01]  /*df9d0*/  LOP3.LUT R0, R0, 0xffff, RZ, 0xc0, !PT ;  /* 0x0000ffff00007812 */ /* 0x000fe200078ec0ff */
[----:B------:R-:W-:Y:S01]  /*df9e0*/  STL [R1+0x197c], R7 ;  /* 0x00197c0701007387 */ /* 0x000fe20000100800 */
[----:B------:R-:W-:Y:S02]  /*df9f0*/  LOP3.LUT R2, R2, 0xffff, RZ, 0xc0, !PT ;  /* 0x0000ffff02027812 */ /* 0x000fe400078ec0ff */
[--C-:B------:R-:W-:Y:S01]  /*dfa00*/  PRMT R46, R0, 0x3340, R1.reuse ;  /* 0x00003340002e7816 */ /* 0x100fe20000000001 */
[----:B------:R-:W-:Y:S01]  /*dfa10*/  STL [R1+0x55f4], R19 ;  /* 0x0055f41301007387 */ /* 0x000fe20000100800 */
[----:B------:R-:W-:-:S03]  /*dfa20*/  PRMT R48, R2, 0x3340, R1 ;  /* 0x0000334002307816 */ /* 0x000fc60000000001 */
[----:B------:R-:W-:Y:S04]  /*dfa30*/  STL [R1+0x55f8], R49 ;  /* 0x0055f83101007387 */ /* 0x000fe80000100800 */
[----:B------:R-:W-:Y:S04]  /*dfa40*/  STL [R1+0x55fc], R60 ;  /* 0x0055fc3c01007387 */ /* 0x000fe80000100800 */
[----:B------:R-:W-:Y:S04]  /*dfa50*/  STL [R1+0x5600], R55 ;  /* 0x0056003701007387 */ /* 0x000fe80000100800 */
[----:B------:R-:W-:Y:S01]  /*dfa60*/  STL [R1+0x5604], R51 ;  /* 0x0056043301007387 */ /* 0x000fe20000100800 */
[----:B------:R-:W-:-:S03]  /*dfa70*/  SHF.R.U32.HI R0, RZ, 0x8, R18 ;  /* 0x00000008ff007819 */ /* 0x000fc60000011612 */
[----:B------:R-:W-:Y:S01]  /*dfa80*/  STL [R1+0x5608], R44 ;  /* 0x0056082c01007387 */ /* 0x000fe20000100800 */
[----:B------:R-:W-:-:S03]  /*dfa90*/  SHF.R.U32.HI R3, RZ, 0x8, R8 ;  /* 0x00000008ff037819 */ /* 0x000fc60000011608 */
[----:B------:R-:W-:Y:S01]  /*dfaa0*/  STL [R1+0x560c], R46 ;  /* 0x00560c2e01007387 */ /* 0x000fe20000100800 */
[----:B------:R-:W-:-:S03]  /*dfab0*/  SHF.R.U32.HI R2, RZ, 0x8, R6 ;  /* 0x00000008ff027819 */ /* 0x000fc60000011606 */
[----:B------:R-:W-:Y:S04]  /*dfac0*/  STL [R1+0x5610], R48 ;  /* 0x0056103001007387 */ /* 0x000fe80000100800 */
[----:B------:R-:W2:Y:S01]  /*dfad0*/  LDL.LU R36, [R1+0x4d14] ;  /* 0x004d140001247983 */ /* 0x000ea20000300800 */
[----:B------:R-:W-:Y:S02]  /*dfae0*/  LOP3.LUT R0, R0, 0xffff, RZ, 0xc0, !PT ;  /* 0x0000ffff00007812 */ /* 0x000fe400078ec0ff */
[----:B------:R-:W-:Y:S01]  /*dfaf0*/  LOP3.LUT R3, R3, 0xffff, RZ, 0xc0, !PT ;  /* 0x0000ffff03037812 */ /* 0x000fe200078ec0ff */
[----:B------:R-:W4:Y:S01]  /*dfb00*/  LDL.LU R39, [R1+0x4d18] ;  /* 0x004d180001277983 */ /* 0x000f220000300800 */
[----:B------:R-:W-:Y:S02]  /*dfb10*/  LOP3.LUT R2, R2, 0xffff, RZ, 0xc0, !PT ;  /* 0x0000ffff02027812 */ /* 0x000fe400078ec0ff */
[----:B------:R-:W-:-:S02]  /*dfb20*/  PRMT R59, R0, 0x3340, R1 ;  /* 0x00003340003b7816 */ /* 0x000fc40000000001 */
[----:B------:R-:W-:Y:S02]  /*dfb30*/  PRMT R18, R3, 0x3340, R2 ;  /* 0x0000334003127816 */ /* 0x000fe40000000002 */
[----:B------:R-:W-:Y:S02]  /*dfb40*/  SHF.R.U32.HI R0, RZ, 0x8, R9 ;  /* 0x00000008ff007819 */ /* 0x000fe40000011609 */
[----:B------:R-:W-:Y:S02]  /*dfb50*/  SHF.R.U32.HI R2, RZ, 0x8, R17 ;  /* 0x00000008ff027819 */ /* 0x000fe40000011611 */
[----:B------:R-:W-:Y:S02]  /*dfb60*/  LOP3.LUT R0, R0, 0xffff, RZ, 0xc0, !PT ;  /* 0x0000ffff00007812 */ /* 0x000fe400078ec0ff */
[----:B------:R-:W-:Y:S02]  /*dfb70*/  LOP3.LUT R2, R2, 0xffff, RZ, 0xc0, !PT ;  /* 0x0000ffff02027812 */ /* 0x000fe400078ec0ff */
[----:B------:R-:W-:-:S02]  /*dfb80*/  PRMT R17, R0, 0x3340, R1 ;  /* 0x0000334000117816 */ /* 0x000fc40000000001 */
[--C-:B------:R-:W-:Y:S02]  /*dfb90*/  PRMT R61, R2, 0x3340, R1.reuse ;  /* 0x00003340023d7816 */ /* 0x100fe40000000001 */
[----:B------:R-:W-:Y:S02]  /*dfba0*/  SHF.R.U32.HI R0, RZ, 0x8, R58 ;  /* 0x00000008ff007819 */ /* 0x000fe4000001163a */
[----:B------:R-:W-:Y:S01]  /*dfbb0*/  SHF.R.U32.HI R2, RZ, 0x8, R56 ;  /* 0x00000008ff027819 */ /* 0x000fe20000011638 */
[----:B------:R-:W-:Y:S01]  /*dfbc0*/  STL [R1+0x5614], R59 ;  /* 0x0056143b01007387 */ /* 0x000fe20000100800 */
[----:B------:R-:W-:Y:S02]  /*dfbd0*/  LOP3.LUT R0, R0, 0xffff, RZ, 0xc0, !PT ;  /* 0x0000ffff00007812 */ /* 0x000fe400078ec0ff */
[----:B------:R-:W-:Y:S01]  /*dfbe0*/  LOP3.LUT R2, R2, 0xffff, RZ, 0xc0, !PT ;  /* 0x0000ffff02027812 */ /* 0x000fe200078ec0ff */
[----:B------:R-:W-:Y:S01]  /*dfbf0*/  STL [R1+0x5618], R18 ;  /* 0x0056181201007387 */ /* 0x000fe20000100800 */
[----:B------:R-:W-:-:S03]  /*dfc00*/  PRMT R58, R0, 0x3340, R1 ;  /* 0x00003340003a7816 */ /* 0x000fc60000000001 */
[----:B------:R-:W-:Y:S01]  /*dfc10*/  STL [R1+0x561c], R17 ;  /* 0x00561c1101007387 */ /* 0x000fe20000100800 */
[----:B------:R-:W-:Y:S02]  /*dfc20*/  PRMT R56, R2, 0x3340, R1 ;  /* 0x0000334002387816 */ /* 0x000fe40000000001 */
[----:B------:R-:W-:Y:S01]  /*dfc30*/  SHF.R.U32.HI R0, RZ, 0x8, R54 ;  /* 0x00000008ff007819 */ /* 0x000fe20000011636 */
[----:B------:R-:W-:Y:S01]  /*dfc40*/  STL [R1+0x5620], R61 ;  /* 0x0056203d01007387 */ /* 0x000fe20000100800 */
[----:B---3--:R-:W-:-:S03]  /*dfc50*/  SHF.R.U32.HI R2, RZ, 0x8, R52 ;  /* 0x00000008ff027819 */ /* 0x008fc60000011634 */
[----:B------:R-:W3:Y:S01]  /*dfc60*/  LDL.LU R35, [R1+0x4d1c] ;  /* 0x004d1c0001237983 */ /* 0x000ee20000300800 */
        /* <DEDUP_REMOVED lines=8> */
[----:B------:R-:W3:Y:S01]  /*dfcf0*/  LDL.LU R38, [R1+0x4d20] ;  /* 0x004d200001267983 */ /* 0x000ee20000300800 */
[----:B------:R-:W-:-:S03]  /*dfd00*/  SHF.R.U32.HI R2, RZ, 0x8, R15 ;  /* 0x00000008ff027819 */ /* 0x000fc6000001160f */
[----:B------:R-:W3:Y:S04]  /*dfd10*/  LDL.LU R21, [R1+0x4d24] ;  /* 0x004d240001157983 */ /* 0x000ee80000300800 */
[----:B------:R-:W3:Y:S01]  /*dfd20*/  LDL.LU R12, [R1+0x4d28] ;  /* 0x004d2800010c7983 */ /* 0x000ee20000300800 */
[----:B------:R-:W-:Y:S02]  /*dfd30*/  LOP3.LUT R2, R2, 0xffff, RZ, 0xc0, !PT ;  /* 0x0000ffff02027812 */ /* 0x000fe400078ec0ff */
[----:B------:R-:W-:Y:S02]  /*dfd40*/  SHF.R.U32.HI R31, RZ, 0x8, R33 ;  /* 0x00000008ff1f7819 */ /* 0x000fe40000011621 */
[----:B--2---:R-:W-:-:S04]  /*dfd50*/  SHF.R.U32.HI R0, RZ, 0x8, R36 ;  /* 0x00000008ff007819 */ /* 0x004fc80000011624 */
[----:B------:R-:W-:-:S04]  /*dfd60*/  LOP3.LUT R0, R0, 0xffff, RZ, 0xc0, !PT ;  /* 0x0000ffff00007812 */ /* 0x000fc800078ec0ff */
[----:B------:R-:W-:Y:S02]  /*dfd70*/  PRMT R0, R0, 0x3340, R1 ;  /* 0x0000334000007816 */ /* 0x000fe40000000001 */
[----:B----4-:R-:W-:-:S03]  /*dfd80*/  SHF.R.U32.HI R43, RZ, 0x8, R39 ;  /* 0x00000008ff2b7819 */ /* 0x010fc60000011627 */
[----:B------:R0:W-:Y:S01]  /*dfd90*/  STL [R1+0xc], R0 ;  /* 0x00000c0001007387 */ /* 0x0001e20000100800 */
[----:B------:R-:W-:-:S04]  /*dfda0*/  LOP3.LUT R43, R43, 0xffff, RZ, 0xc0, !PT ;  /* 0x0000ffff2b2b7812 */ /* 0x000fc800078ec0ff */
[----:B------:R-:W-:Y:S02]  /*dfdb0*/  PRMT R43, R43, 0x3340, R1 ;  /* 0x000033402b2b7816 */ /* 0x000fe40000000001 */
[----:B0-----:R-:W-:-:S04]  /*dfdc0*/  SHF.R.U32.HI R0, RZ, 0x8, R11 ;  /* 0x00000008ff007819 */ /* 0x001fc8000001160b */
[----:B------:R-:W-:Y:S01]  /*dfdd0*/  LOP3.LUT R0, R0, 0xffff, RZ, 0xc0, !PT ;  /* 0x0000ffff00007812 */ /* 0x000fe200078ec0ff */
[----:B------:R-:W-:Y:S01]  /*dfde0*/  STL [R1+0x5634], R43 ;  /* 0x0056342b01007387 */ /* 0x000fe20000100800 */
[----:B------:R-:W-:Y:S02]  /*dfdf0*/  SHF.R.U32.HI R39, RZ, 0x8, R10 ;  /* 0x00000008ff277819 */ /* 0x000fe4000001160a */
[----:B------:R-:W-:Y:S01]  /*dfe00*/  PRMT R0, R2, 0x3340, R0 ;  /* 0x0000334002007816 */ /* 0x000fe20000000000 */
[----:B------:R-:W2:Y:S01]  /*dfe10*/  LDL.LU R22, [R1+0x4d30] ;  /* 0x004d300001167983 */ /* 0x000ea20000300800 */
[----:B------:R-:W-:-:S03]  /*dfe20*/  LOP3.LUT R39, R39, 0xffff, RZ, 0xc0, !PT ;  /* 0x0000ffff27277812 */ /* 0x000fc600078ec0ff */
[----:B------:R-:W4:Y:S01]  /*dfe30*/  LDL.LU R36, [R1+0x548c] ;  /* 0x00548c0001247983 */ /* 0x000f220000300800 */
[----:B------:R-:W-:-:S03]  /*dfe40*/  SHF.R.U32.HI R2, RZ, 0x8, R27 ;  /* 0x00000008ff027819 */ /* 0x000fc6000001161b */
[----:B------:R0:W-:Y:S01]  /*dfe50*/  STL [R1+0x2f4], R0 ;  /* 0x0002f40001007387 */ /* 0x0001e20000100800 */
[----:B---3--:R-:W-:Y:S02]  /*dfe60*/  SHF.R.U32.HI R35, RZ, 0x8, R35 ;  /* 0x00000008ff237819 */ /* 0x008fe40000011623 */
[----:B------:R-:W-:Y:S02]  /*dfe70*/  PRMT R39, R39, 0x3340, R1 ;  /* 0x0000334027277816 */ /* 0x000fe40000000001 */
[----:B------:R-:W-:Y:S02]  /*dfe80*/  LOP3.LUT R35, R35, 0xffff, RZ, 0xc0, !PT ;  /* 0x0000ffff23237812 */ /* 0x000fe400078ec0ff */
[----:B0-----:R-:W-:Y:S02]  /*dfe90*/  SHF.R.U32.HI R0, RZ, 0x8, R23 ;  /* 0x00000008ff007819 */ /* 0x001fe40000011617 */
[----:B------:R-:W-:Y:S02]  /*dfea0*/  LOP3.LUT R2, R2, 0xffff, RZ, 0xc0, !PT ;  /* 0x0000ffff02027812 */ /* 0x000fe400078ec0ff */
[----:B------:R-:W-:-:S02]  /*dfeb0*/  LOP3.LUT R0, R0, 0xffff, RZ, 0xc0, !PT ;  /* 0x0000ffff00007812 */ /* 0x000fc400078ec0ff */
[----:B------:R-:W-:Y:S01]  /*dfec0*/  PRMT R35, R35, 0x3340, R1 ;  /* 0x0000334023237816 */ /* 0x000fe20000000001 */
[----:B------:R-:W-:Y:S01]  /*dfed0*/  STL [R1+0x5638], R39 ;  /* 0x0056382701007387 */ /* 0x000fe20000100800 */
[----:B------:R-:W-:-:S03]  /*dfee0*/  PRMT R0, R2, 0x3340, R0 ;  /* 0x0000334002007816 */ /* 0x000fc60000000000 */
[----:B------:R-:W3:Y:S04]  /*dfef0*/  LDL.LU R14, [R1+0x5490] ;  /* 0x00549000010e7983 */ /* 0x000ee80000300800 */
[----:B------:R-:W3:Y:S01]  /*dff00*/  LDL.LU R7, [R1+0x5494] ;  /* 0x0054940001077983 */ /* 0x000ee20000300800 */
[----:B------:R-:W-:-:S03]  /*dff10*/  SHF.R.U32.HI R27, RZ, 0x8, R38 ;  /* 0x00000008ff1b7819 */ /* 0x000fc60000011626 */
[----:B------:R-:W-:Y:S04]  /*dff20*/  STL [R1+0x563c], R35 ;  /* 0x00563c2301007387 */ /* 0x000fe80000100800 */
[----:B------:R0:W-:Y:S04]  /*dff30*/  STL [R1+0x2f8], R0 ;  /* 0x0002f80001007387 */ /* 0x0001e80000100800 */
[----:B------:R-:W3:Y:S04]  /*dff40*/  LDL.LU R33, [R1+0x5498] ;  /* 0x0054980001217983 */ /* 0x000ee80000300800 */
[----:B------:R-:W3:Y:S01]  /*dff50*/  LDL.LU R38, [R1+0x549c] ;  /* 0x00549c0001267983 */ /* 0x000ee20000300800 */
[----:B------:R-:W-:-:S02]  /*dff60*/  SHF.R.U32.HI R23, RZ, 0x8, R21 ;  /* 0x00000008ff177819 */ /* 0x000fc40000011615 */
[----:B------:R-:W-:Y:S02]  /*dff70*/  SHF.R.U32.HI R15, RZ, 0x8, R12 ;  /* 0x00000008ff0f7819 */ /* 0x000fe4000001160c */
[----:B------:R-:W-:Y:S02]  /*dff80*/  LOP3.LUT R31, R31, 0xffff, RZ, 0xc0, !PT ;  /* 0x0000ffff1f1f7812 */ /* 0x000fe400078ec0ff */
[----:B------:R-:W-:Y:S02]  /*dff90*/  LOP3.LUT R27, R27, 0xffff, RZ, 0xc0, !PT ;  /* 0x0000ffff1b1b7812 */ /* 0x000fe400078ec0ff */
[----:B------:R-:W-:Y:S02]  /*dffa0*/  LOP3.LUT R23, R23, 0xffff, RZ, 0xc0, !PT ;  /* 0x0000ffff17177812 */ /* 0x000fe400078ec0ff */
[----:B------:R-:W-:Y:S02]  /*dffb0*/  LOP3.LUT R15, R15, 0xffff, RZ, 0xc0, !PT ;  /* 0x0000ffff0f0f7812 */ /* 0x000fe400078ec0ff */
[----:B------:R-:W-:-:S02]  /*dffc0*/  PRMT R31, R31, 0x3340, R1 ;  /* 0x000033401f1f7816 */ /* 0x000fc40000000001 */
[--C-:B------:R-:W-:Y:S02]  /*dffd0*/  PRMT R27, R27, 0x3340, R1.reuse ;  /* 0x000033401b1b7816 */ /* 0x100fe40000000001 */
[--C-:B------:R-:W-:Y:S02]  /*dffe0*/  PRMT R23, R23, 0x3340, R1.reuse ;  /* 0x0000334017177816 */ /* 0x100fe40000000001 */
[----:B------:R-:W-:Y:S01]  /*dfff0*/  PRMT R15, R15, 0x3340, R1 ;  /* 0x000033400f0f7816 */ /* 0x000fe20000000001 */
[----:B------:R-:W-:Y:S04]  /*e0000*/  STL [R1+0x5640], R31 ;  /* 0x0056401f01007387 */ /* 0x000fe80000100800 */
[----:B------:R-:W-:Y:S01]  /*e0010*/  STL [R1+0x5644], R27 ;  /* 0x0056441b01007387 */ /* 0x000fe20000100800 */
[----:B------:R-:W-:-:S03]  /*e0020*/  SHF.R.U32.HI R5, RZ, 0x8, R25 ;  /* 0x00000008ff057819 */ /* 0x000fc60000011619 */
[----:B------:R-:W-:Y:S01]  /*e0030*/  STL [R1+0x5648], R23 ;  /* 0x0056481701007387 */ /* 0x000fe20000100800 */
[----:B------:R-:W-:-:S03]  /*e0040*/  SHF.R.U32.HI R2, RZ, 0x8, R30 ;  /* 0x00000008ff027819 */ /* 0x000fc6000001161e */
[----:B------:R-:W-:Y:S01]  /*e0050*/  STL [R1+0x564c], R15 ;  /* 0x00564c0f01007387 */ /* 0x000fe20000100800 */
[----:B0-----:R-:W-:Y:S02]  /*e0060*/  SHF.R.U32.HI R0, RZ, 0x8, R28 ;  /* 0x00000008ff007819 */ /* 0x001fe4000001161c */
[----:B------:R-:W-:Y:S02]  /*e0070*/  LOP3.LUT R5, R5, 0xffff, RZ, 0xc0, !PT ;  /* 0x0000ffff05057812 */ /* 0x000fe400078ec0ff */
[----:B------:R-:W-:Y:S02]  /*e0080*/  LOP3.LUT R2, R2, 0xffff, RZ, 0xc0, !PT ;  /* 0x0000ffff02027812 */ /* 0x000fe400078ec0ff */
[----:B------:R-:W-:Y:S02]  /*e0090*/  LOP3.LUT R0, R0, 0xffff, RZ, 0xc0, !PT ;  /* 0x0000ffff00007812 */ /* 0x000fe400078ec0ff */
[----:B------:R-:W-:Y:S02]  /*e00a0*/  PRMT R5, R5, 0x3340, R1 ;  /* 0x0000334005057816 */ /* 0x000fe40000000001 */
[----:B------:R-:W-:-:S02]  /*e00b0*/  PRMT R0, R2, 0x3340, R0 ;  /* 0x0000334002007816 */ /* 0x000fc40000000000 */
[----:B------:R-:W-:Y:S02]  /*e00c0*/  SHF.R.U32.HI R2, RZ, 0x8, R20 ;  /* 0x00000008ff027819 */ /* 0x000fe40000011614 */
[----:B--2---:R-:W-:Y:S02]  /*e00d0*/  SHF.R.U32.HI R11, RZ, 0x8, R22 ;  /* 0x00000008ff0b7819 */ /* 0x004fe40000011616 */
[----:B----4-:R-:W-:Y:S02]  /*e00e0*/  SHF.R.U32.HI R10, RZ, 0x8, R36 ;  /* 0x00000008ff0a7819 */ /* 0x010fe40000011624 */
[----:B------:R-:W-:Y:S01]  /*e00f0*/  LOP3.LUT R11, R11, 0xffff, RZ, 0xc0, !PT ;  /* 0x0000ffff0b0b7812 */ /* 0x000fe200078ec0ff */
[----:B------:R-:W2:Y:S01]  /*e0100*/  LDL.LU R36, [R1+0x54a0] ;  /* 0x0054a00001247983 */ /* 0x000ea20000300800 */
[----:B------:R-:W-:Y:S02]  /*e0110*/  LOP3.LUT R10, R10, 0xffff, RZ, 0xc0, !PT ;  /* 0x0000ffff0a0a7812 */ /* 0x000fe400078ec0ff */
[----:B------:R-:W-:-:S02]  /*e0120*/  PRMT R11, R11, 0x3340, R1 ;  /* 0x000033400b0b7816 */ /* 0x000fc40000000001 */
[----:B------:R-:W-:-:S03]  /*e0130*/  PRMT R10, R10, 0x3340, R1 ;  /* 0x000033400a0a7816 */ /* 0x000fc60000000001 */
[----:B------:R-:W-:Y:S01]  /*e0140*/  STL [R1+0x5650], R11 ;  /* 0x0056500b01007387 */ /* 0x000fe20000100800 */
[----:B---3--:R-:W-:Y:S02]  /*e0150*/  SHF.R.U32.HI R9, RZ, 0x8, R14 ;  /* 0x00000008ff097819 */ /* 0x008fe4000001160e */
[----:B------:R-:W-:Y:S02]  /*e0160*/  SHF.R.U32.HI R8, RZ, 0x8, R7 ;  /* 0x00000008ff087819 */ /* 0x000fe40000011607 */
[----:B------:R-:W-:Y:S02]  /*e0170*/  LOP3.LUT R9, R9, 0xffff, RZ, 0xc0, !PT ;  /* 0x0000ffff09097812 */ /* 0x000fe400078ec0ff */
[----:B------:R-:W-:Y:S02]  /*e0180*/  LOP3.LUT R8, R8, 0xffff, RZ, 0xc0, !PT ;  /* 0x0000ffff08087812 */ /* 0x000fe400078ec0ff */
[----:B------:R-:W-:Y:S02]  /*e0190*/  PRMT R9, R9, 0x3340, R1 ;  /* 0x0000334009097816 */ /* 0x000fe40000000001 */
[----:B------:R-:W-:-:S02]  /*e01a0*/  SHF.R.U32.HI R7, RZ, 0x8, R33 ;  /* 0x00000008ff077819 */ /* 0x000fc40000011621 */
[----:B------:R-:W-:Y:S02]  /*e01b0*/  SHF.R.U32.HI R6, RZ, 0x8, R38 ;  /* 0x00000008ff067819 */ /* 0x000fe40000011626 */
[----:B------:R-:W-:Y:S02]  /*e01c0*/  LOP3.LUT R7, R7, 0xffff, RZ, 0xc0, !PT ;  /* 0x0000ffff07077812 */ /* 0x000fe400078ec0ff */
[----:B------:R-:W-:Y:S02]  /*e01d0*/  LOP3.LUT R6, R6, 0xffff, RZ, 0xc0, !PT ;  /* 0x0000ffff06067812 */ /* 0x000fe400078ec0ff */
[--C-:B------:R-:W-:Y:S02]  /*e01e0*/  PRMT R8, R8, 0x3340, R1.reuse ;  /* 0x0000334008087816 */ /* 0x100fe40000000001 */
[--C-:B------:R-:W-:Y:S01]  /*e01f0*/  PRMT R7, R7, 0x3340, R1.reuse ;  /* 0x0000334007077816 */ /* 0x100fe20000000001 */
[----:B------:R-:W-:Y:S01]  /*e0200*/  STL [R1+0x5654], R10 ;  /* 0x0056540a01007387 */ /* 0x000fe20000100800 */
[----:B------:R-:W-:-:S03]  /*e0210*/  PRMT R6, R6, 0x3340, R1 ;  /* 0x0000334006067816 */ /* 0x000fc60000000001 */
[----:B------:R-:W-:Y:S04]  /*e0220*/  STL [R1+0x5658], R9 ;  /* 0x0056580901007387 */ /* 0x000fe80000100800 */
[----:B------:R-:W-:Y:S04]  /*e0230*/  STL [R1+0x565c], R8 ;  /* 0x00565c0801007387 */ /* 0x000fe80000100800 */
[----:B------:R-:W-:Y:S04]  /*e0240*/  STL [R1+0x5660], R7 ;  /* 0x0056600701007387 */ /* 0x000fe80000100800 */
[----:B------:R-:W-:Y:S04]  /*e0250*/  STL [R1+0x5664], R6 ;  /* 0x0056640601007387 */ /* 0x000fe80000100800 */
[----:B------:R-:W3:Y:S04]  /*e0260*/  LDL.LU R37, [R1+0x56c] ;  /* 0x00056c0001257983 */ /* 0x000ee80000300800 */
[----:B------:R-:W4:Y:S04]  /*e0270*/  LDL.LU R32, [R1+0x54a4] ;  /* 0x0054a40001207983 */ /* 0x000f280000300800 */
[----:B------:R-:W-:Y:S04]  /*e0280*/  STL [R1+0x5668], R5 ;  /* 0x0056680501007387 */ /* 0x000fe80000100800 */
[----:B------:R0:W-:Y:S04]  /*e0290*/  STL [R1+0x308], R0 ;  /* 0x0003080001007387 */ /* 0x0001e80000100800 */
[----:B------:R-:W4:Y:S04]  /*e02a0*/  LDL.LU R34, [R1+0x73c] ;  /* 0x00073c0001227983 */ /* 0x000f280000300800 */
[----:B------:R-:W4:Y:S04]  /*e02b0*/  LDL.LU R29, [R1+0x54a8] ;  /* 0x0054a800011d7983 */ /* 0x000f280000300800 */
[----:B------:R-:W4:Y:S04]  /*e02c0*/  LDL.LU R24, [R1+0x15c] ;  /* 0x00015c0001187983 */ /* 0x000f280000300800 */
[----:B------:R-:W4:Y:S04]  /*e02d0*/  LDL.LU R26, [R1+0x5ec] ;  /* 0x0005ec00011a7983 */ /* 0x000f280000300800 */
[----:B------:R-:W4:Y:S04]  /*e02e0*/  LDL.LU R21, [R1+0x758] ;  /* 0x0007580001157983 */ /* 0x000f280000300800 */
[----:B------:R-:W4:Y:S01]  /*e02f0*/  LDL.LU R12, [R1+0x54ac] ;  /* 0x0054ac00010c7983 */ /* 0x000f220000300800 */
[----:B0-----:R-:W-:-:S03]  /*e0300*/  SHF.R.U32.HI R0, RZ, 0x8, R13 ;  /* 0x00000008ff007819 */ /* 0x001fc6000001160d */
        /* <DEDUP_REMOVED lines=8> */
[----:B------:R-:W-:-:S02]  /*e0390*/  LOP3.LUT R2, R2, 0xffff, RZ, 0xc0, !PT ;  /* 0x0000ffff02027812 */ /* 0x000fc400078ec0ff */
[----:B------:R-:W-:Y:S01]  /*e03a0*/  LOP3.LUT R0, R0, 0xffff, RZ, 0xc0, !PT ;  /* 0x0000ffff00007812 */ /* 0x000fe200078ec0ff */
[----:B------:R-:W4:Y:S03]  /*e03b0*/  LDL.LU R38, [R1+0x2b0] ;  /* 0x0002b00001267983 */ /* 0x000f260000300800 */
[----:B------:R-:W-:Y:S02]  /*e03c0*/  PRMT R0, R2, 0x3340, R0 ;  /* 0x0000334002007816 */ /* 0x000fe40000000000 */
[----:B--2---:R-:W-:Y:S02]  /*e03d0*/  SHF.R.U32.HI R4, RZ, 0x8, R36 ;  /* 0x00000008ff047819 */ /* 0x004fe40000011624 */
[----:B------:R-:W2:Y:S02]  /*e03e0*/  LDL.LU R36, [R1+0x5bc] ;  /* 0x0005bc0001247983 */ /* 0x000ea40000300800 */
[----:B------:R-:W-:-:S04]  /*e03f0*/  LOP3.LUT R4, R4, 0xffff, RZ, 0xc0, !PT ;  /* 0x0000ffff04047812 */ /* 0x000fc800078ec0ff */
[----:B------:R-:W-:-:S05]  /*e0400*/  PRMT R4, R4, 0x3340, R1 ;  /* 0x0000334004047816 */ /* 0x000fca0000000001 */
[----:B------:R-:W-:Y:S04]  /*e0410*/  STL [R1+0x566c], R4 ;  /* 0x00566c0401007387 */ /* 0x000fe80000100800 */
[----:B------:R0:W-:Y:S01]  /*e0420*/  STL [R1+0x310], R0 ;  /* 0x0003100001007387 */ /* 0x0001e20000100800 */
[----:B---3--:R-:W-:Y:S02]  /*e0430*/  SHF.R.U32.HI R3, RZ, 0x8, R37 ;  /* 0x00000008ff037819 */ /* 0x008fe40000011625 */
[----:B----4-:R-:W-:Y:S02]  /*e0440*/  SHF.R.U32.HI R2, RZ, 0x8, R32 ;  /* 0x00000008ff027819 */ /* 0x010fe40000011620 */
[----:B------:R-:W-:Y:S02]  /*e0450*/  LOP3.LUT R3, R3, 0xffff, RZ, 0xc0, !PT ;  /* 0x0000ffff03037812 */ /* 0x000fe400078ec0ff */
[----:B------:R-:W-:-:S02]  /*e0460*/  LOP3.LUT R2, R2, 0xffff, RZ, 0xc0, !PT ;  /* 0x0000ffff02027812 */ /* 0x000fc400078ec0ff */
[--C-:B------:R-:W-:Y:S02]  /*e0470*/  PRMT R3, R3, 0x3340, R1.reuse ;  /* 0x0000334003037816 */ /* 0x100fe40000000001 */
[--C-:B------:R-:W-:Y:S02]  /*e0480*/  PRMT R2, R2, 0x3340, R1.reuse ;  /* 0x0000334002027816 */ /* 0x100fe40000000001 */
[----:B0-----:R-:W-:Y:S01]  /*e0490*/  SHF.R.U32.HI R0, RZ, 0x8, R34 ;  /* 0x00000008ff007819 */ /* 0x001fe20000011622 */
[----:B------:R-:W-:Y:S03]  /*e04a0*/  STL [R1+0x5670], R3 ;  /* 0x0056700301007387 */ /* 0x000fe60000100800 */
[----:B------:R-:W-:Y:S01]  /*e04b0*/  LOP3.LUT R0, R0, 0xffff, RZ, 0xc0, !PT ;  /* 0x0000ffff00007812 */ /* 0x000fe200078ec0ff */
[----:B------:R0:W-:Y:S03]  /*e04c0*/  STL [R1+0x5674], R2 ;  /* 0x0056740201007387 */ /* 0x0001e60000100800 */
[----:B------:R-:W-:-:S02]  /*e04d0*/  PRMT R0, R0, 0x3340, R1 ;  /* 0x0000334000007816 */ /* 0x000fc40000000001 */
[----:B0-----:R-:W-:-:S03]  /*e04e0*/  SHF.R.U32.HI R2, RZ, 0x8, R29 ;  /* 0x00000008ff027819 */ /* 0x001fc6000001161d */
[----:B------:R0:W-:Y:S01]  /*e04f0*/  STL [R1+0x5678], R0 ;  /* 0x0056780001007387 */ /* 0x0001e20000100800 */
[----:B------:R-:W-:-:S04]  /*e0500*/  LOP3.LUT R2, R2, 0xffff, RZ, 0xc0, !PT ;  /* 0x0000ffff02027812 */ /* 0x000fc800078ec0ff */
[----:B0-----:R-:W-:Y:S02]  /*e0510*/  PRMT R0, R2, 0x3340, R1 ;  /* 0x0000334002007816 */ /* 0x001fe40000000001 */
[----:B------:R-:W-:-:S03]  /*e0520*/  SHF.R.U32.HI R2, RZ, 0x8, R21 ;  /* 0x00000008ff027819 */ /* 0x000fc60000011615 */
[----:B------:R0:W-:Y:S01]  /*e0530*/  STL [R1+0x164], R0 ;  /* 0x0001640001007387 */ /* 0x0001e20000100800 */
[----:B------:R-:W-:Y:S02]  /*e0540*/  PRMT R3, R26, 0x5410, R24 ;  /* 0x000054101a037816 */ /* 0x000fe40000000018 */
[----:B------:R-:W-:Y:S02]  /*e0550*/  LOP3.LUT R2, R2, 0xffff, RZ, 0xc0, !PT ;  /* 0x0000ffff02027812 */ /* 0x000fe400078ec0ff */
[----:B0-----:R-:W-:Y:S01]  /*e0560*/  SHF.R.U32.HI R0, RZ, 0x8, R12 ;  /* 0x00000008ff007819 */ /* 0x001fe2000001160c */
[----:B------:R0:W-:Y:S03]  /*e0570*/  STL [R1+0x6dc], R3 ;  /* 0x0006dc0301007387 */ /* 0x0001e60000100800 */
[----:B------:R-:W-:-:S04]  /*e0580*/  LOP3.LUT R0, R0, 0xffff, RZ, 0xc0, !PT ;  /* 0x0000ffff00007812 */ /* 0x000fc800078ec0ff */
[--C-:B------:R-:W-:Y:S02]  /*e0590*/  PRMT R0, R0, 0x3340, R1.reuse ;  /* 0x0000334000007816 */ /* 0x100fe40000000001 */
[----:B0-----:R-:W-:Y:S02]  /*e05a0*/  PRMT R3, R2, 0x3340, R1 ;  /* 0x0000334002037816 */ /* 0x001fe40000000001 */
[----:B------:R-:W-:-:S03]  /*e05b0*/  PRMT R2, R14, 0x5410, R22 ;  /* 0x000054100e027816 */ /* 0x000fc60000000016 */
[----:B------:R0:W-:Y:S04]  /*e05c0*/  STL [R1+0x160], R3 ;  /* 0x0001600301007387 */ /* 0x0001e80000100800 */
[----:B------:R1:W-:Y:S04]  /*e05d0*/  STL [R1+0x15c], R0 ;  /* 0x00015c0001007387 */ /* 0x0003e80000100800 */
[----:B------:R3:W-:Y:S01]  /*e05e0*/  STL [R1+0x6ec], R2 ;  /* 0x0006ec0201007387 */ /* 0x0007e20000100800 */
[----:B0-----:R-:W-:Y:S02]  /*e05f0*/  PRMT R3, R20, 0x5410, R13 ;  /* 0x0000541014037816 */ /* 0x001fe4000000000d */
[----:B-1----:R-:W-:-:S03]  /*e0600*/  PRMT R0, R30, 0x5410, R25 ;  /* 0x000054101e007816 */ /* 0x002fc60000000019 */
[----:B------:R-:W-:Y:S01]  /*e0610*/  STL [R1+0x6cc], R3 ;  /* 0x0006cc0301007387 */ /* 0x000fe20000100800 */
[----:B---3--:R-:W-:-:S03]  /*e0620*/  PRMT R2, R33, 0x5410, R28 ;  /* 0x0000541021027816 */ /* 0x008fc6000000001c */
[----:B------:R0:W-:Y:S04]  /*e0630*/  STL [R1+0x6ac], R0 ;  /* 0x0006ac0001007387 */ /* 0x0001e80000100800 */
[----:B0-----:R-:W3:Y:S04]  /*e0640*/  LDL.LU R0, [R1+0x5b0] ;  /* 0x0005b00001007983 */ /* 0x001ee80000300800 */
[----:B------:R0:W-:Y:S04]  /*e0650*/  STL [R1+0x6bc], R2 ;  /* 0x0006bc0201007387 */ /* 0x0001e80000100800 */
[----:B0-----:R-:W4:Y:S01]  /*e0660*/  LDL.LU R2, [R1+0x2a8] ;  /* 0x0002a80001027983 */ /* 0x001f220000300800 */
[----:B--2---:R-:W-:-:S05]  /*e0670*/  PRMT R3, R36, 0x5410, R38 ;  /* 0x0000541024037816 */ /* 0x004fca0000000026 */
[----:B------:R-:W-:Y:S04]  /*e0680*/  STL [R1+0x69c], R3 ;  /* 0x00069c0301007387 */ /* 0x000fe80000100800 */
[----:B----4-:R0:W-:Y:S04]  /*e0690*/  STL [R1+0x5680], R2 ;  /* 0x0056800201007387 */ /* 0x0101e80000100800 */
[----:B0-----:R-:W3:Y:S04]  /*e06a0*/  LDL.LU R2, [R1+0x2ac] ;  /* 0x0002ac0001027983 */ /* 0x001ee80000300800 */
        /* <DEDUP_REMOVED lines=59> */
[----:B---3--:R-:W-:-:S03]  /*e0a60*/  PRMT R0, R0, 0x5410, R2 ;  /* 0x0000541000007816 */ /* 0x008fc60000000002 */
[----:B------:R-:W2:Y:S04]  /*e0a70*/  LDL.LU R2, [R1+0x5680] ;  /* 0x0056800001027983 */ /* 0x000ea80000300800 */
[----:B------:R2:W-:Y:S02]  /*e0a80*/  STL [R1+0x2b0], R0 ;  /* 0x0002b00001007387 */ /* 0x0005e40000100800 */
[----:B--2---:R-:W-:Y:S02]  /*e0a90*/  PRMT R0, R3, 0x5410, R2 ;  /* 0x0000541003007816 */ /* 0x004fe40000000002 */
[----:B----4-:R-:W-:Y:S02]  /*e0aa0*/  PRMT R2, R5, 0x5410, R4 ;  /* 0x0000541005027816 */ /* 0x010fe40000000004 */
[----:B------:R-:W-:Y:S01]  /*e0ab0*/  PRMT R3, R7, 0x5410, R6 ;  /* 0x0000541007037816 */ /* 0x000fe20000000006 */
[----:B------:R0:W-:Y:S04]  /*e0ac0*/  STL [R1+0x2ac], R0 ;  /* 0x0002ac0001007387 */ /* 0x0001e80000100800 */
[----:B------:R1:W-:Y:S01]  /*e0ad0*/  STL [R1+0x2a8], R2 ;  /* 0x0002a80201007387 */ /* 0x0003e20000100800 */
[----:B0-----:R-:W-:-:S03]  /*e0ae0*/  PRMT R0, R9, 0x5410, R8 ;  /* 0x0000541009007816 */ /* 0x001fc60000000008 */
[----:B------:R0:W-:Y:S01]  /*e0af0*/  STL [R1+0x2a0], R3 ;  /* 0x0002a00301007387 */ /* 0x0001e20000100800 */
[----:B-1----:R-:W-:-:S03]  /*e0b00*/  PRMT R2, R11, 0x5410, R10 ;  /* 0x000054100b027816 */ /* 0x002fc6000000000a */
[----:B------:R1:W-:Y:S04]  /*e0b10*/  STL [R1+0x2a4], R0 ;  /* 0x0002a40001007387 */ /* 0x0003e80000100800 */
[----:B------:R2:W-:Y:S01]  /*e0b20*/  STL [R1+0x29c], R2 ;  /* 0x00029c0201007387 */ /* 0x0005e20000100800 */
[----:B0-----:R-:W-:Y:S02]  /*e0b30*/  PRMT R3, R23, 0x5410, R15 ;  /* 0x0000541017037816 */ /* 0x001fe4000000000f */
[----:B-1----:R-:W-:-:S03]  /*e0b40*/  PRMT R0, R31, 0x5410, R27 ;  /* 0x000054101f007816 */ /* 0x002fc6000000001b */
[----:B------:R0:W-:Y:S01]  /*e0b50*/  STL [R1+0x298], R3 ;  /* 0x0002980301007387 */ /* 0x0001e20000100800 */
[----:B--2---:R-:W-:-:S03]  /*e0b60*/  PRMT R2, R39, 0x5410, R35 ;  /* 0x0000541027027816 */ /* 0x004fc60000000023 */
        /* <DEDUP_REMOVED lines=40> */
[----:B------:R-:W-:Y:S01]  /*e0df0*/  STL [R1+0x240], R3 ;  /* 0x0002400301007387 */ /* 0x000fe20000100800 */
[----:B--2---:R-:W-:-:S03]  /*e0e00*/  PRMT R2, R33, 0x5410, R28 ;  /* 0x0000541021027816 */ /* 0x004fc6000000001c */
[----:B------:R0:W-:Y:S04]  /*e0e10*/  STL [R1+0x244], R0 ;  /* 0x0002440001007387 */ /* 0x0001e80000100800 */
[----:B0-----:R-:W2:Y:S04]  /*e0e20*/  LDL.LU R0, [R1+0x4a4] ;  /* 0x0004a40001007983 */ /* 0x001ea80000300800 */
[----:B------:R0:W-:Y:S04]  /*e0e30*/  STL [R1+0x23c], R2 ;  /* 0x00023c0201007387 */ /* 0x0001e80000100800 */
[----:B0-----:R-:W3:Y:S01]  /*e0e40*/  LDL.LU R2, [R1+0x22c] ;  /* 0x00022c0001027983 */ /* 0x001ee20000300800 */
[----:B------:R-:W-:-:S05]  /*e0e50*/  PRMT R3, R36, 0x5410, R38 ;  /* 0x0000541024037816 */ /* 0x000fca0000000026 */
[----:B------:R-:W-:Y:S04]  /*e0e60*/  STL [R1+0x238], R3 ;  /* 0x0002380301007387 */ /* 0x000fe80000100800 */
[----:B---3--:R0:W-:Y:S04]  /*e0e70*/  STL [R1+0x567c], R2 ;  /* 0x00567c0201007387 */ /* 0x0081e80000100800 */
[----:B0-----:R-:W2:Y:S04]  /*e0e80*/  LDL.LU R2, [R1+0x230] ;  /* 0x0002300001027983 */ /* 0x001ea80000300800 */
[----:B------:R-:W3:Y:S04]  /*e0e90*/  LDL.LU R3, [R1+0x49c] ;  /* 0x00049c0001037983 */ /* 0x000ee80000300800 */
        /* <DEDUP_REMOVED lines=58> */
[----:B--2---:R-:W-:-:S03]  /*e1240*/  PRMT R0, R0, 0x5410, R2 ;  /* 0x0000541000007816 */ /* 0x004fc60000000002 */
[----:B------:R-:W2:Y:S04]  /*e1250*/  LDL.LU R2, [R1+0x567c] ;  /* 0x00567c0001027983 */ /* 0x000ea80000300800 */
[----:B------:R0:W-:Y:S01]  /*e1260*/  STL [R1+0x230], R0 ;  /* 0x0002300001007387 */ /* 0x0001e20000100800 */
[----:B----4-:R-:W-:-:S03]  /*e1270*/  PRMT R5, R5, 0x5410, R4 ;  /* 0x0000541005057816 */ /* 0x010fc60000000004 */
[----:B0-----:R-:W4:Y:S01]  /*e1280*/  LDL.LU R0, [R1+0x5678] ;  /* 0x0056780001007983 */ /* 0x001f220000300800 */
[----:B---3--:R-:W-:Y:S02]  /*e1290*/  PRMT R7, R7, 0x5410, R6 ;  /* 0x0000541007077816 */ /* 0x008fe40000000006 */
[----:B------:R-:W-:Y:S02]  /*e12a0*/  PRMT R9, R9, 0x5410, R8 ;  /* 0x0000541009097816 */ /* 0x000fe40000000008 */
[----:B------:R-:W-:Y:S02]  /*e12b0*/  PRMT R11, R11, 0x5410, R10 ;  /* 0x000054100b0b7816 */ /* 0x000fe4000000000a */
[----:B------:R-:W-:Y:S02]  /*e12c0*/  PRMT R10, R23, 0x5410, R15 ;  /* 0x00005410170a7816 */ /* 0x000fe4000000000f */
[----:B------:R-:W-:Y:S02]  /*e12d0*/  PRMT R15, R31, 0x5410, R27 ;  /* 0x000054101f0f7816 */ /* 0x000fe4000000001b */
[----:B------:R-:W-:-:S02]  /*e12e0*/  PRMT R12, R12, 0x5410, R21 ;  /* 0x000054100c0c7816 */ /* 0x000fc40000000015 */
[----:B--2---:R-:W-:Y:S02]  /*e12f0*/  PRMT R3, R3, 0x5410, R2 ;  /* 0x0000541003037816 */ /* 0x004fe40000000002 */
[----:B------:R-:W2:Y:S04]  /*e1300*/  LDL.LU R2, [R1+0x5674] ;  /* 0x0056740001027983 */ /* 0x000ea80000300800 */
[----:B------:R0:W-:Y:S04]  /*e1310*/  STL [R1+0x234], R3 ;  /* 0x0002340301007387 */ /* 0x0001e80000100800 */
[----:B0-----:R-:W3:Y:S04]  /*e1320*/  LDL.LU R3, [R1+0x5670] ;  /* 0x0056700001037983 */ /* 0x001ee80000300800 */
[----:B------:R-:W4:Y:S04]  /*e1330*/  LDL.LU R4, [R1+0x566c] ;  /* 0x00566c0001047983 */ /* 0x000f280000300800 */
[----:B------:R0:W-:Y:S04]  /*e1340*/  STL [R1+0x22c], R5 ;  /* 0x00022c0501007387 */ /* 0x0001e80000100800 */
[----:B0-----:R-:W2:Y:S04]  /*e1350*/  LDL.LU R5, [R1+0x5668] ;  /* 0x0056680001057983 */ /* 0x001ea80000300800 */
[----:B------:R-:W3:Y:S04]  /*e1360*/  LDL.LU R6, [R1+0x5664] ;  /* 0x0056640001067983 */ /* 0x000ee80000300800 */
[----:B------:R0:W-:Y:S04]  /*e1370*/  STL [R1+0x224], R7 ;  /* 0x0002240701007387 */ /* 0x0001e80000100800 */
[----:B0-----:R-:W4:Y:S04]  /*e1380*/  LDL.LU R7, [R1+0x5660] ;  /* 0x0056600001077983 */ /* 0x001f280000300800 */
[----:B------:R-:W2:Y:S04]  /*e1390*/  LDL.LU R8, [R1+0x565c] ;  /* 0x00565c0001087983 */ /* 0x000ea80000300800 */
[----:B------:R0:W-:Y:S04]  /*e13a0*/  STL [R1+0x228], R9 ;  /* 0x0002280901007387 */ /* 0x0001e80000100800 */
[----:B0-----:R-:W3:Y:S04]  /*e13b0*/  LDL.LU R9, [R1+0x5658] ;  /* 0x0056580001097983 */ /* 0x001ee80000300800 */
[----:B------:R0:W-:Y:S04]  /*e13c0*/  STL [R1+0x220], R11 ;  /* 0x0002200b01007387 */ /* 0x0001e80000100800 */
[----:B------:R1:W-:Y:S01]  /*e13d0*/  STL [R1+0x218], R10 ;  /* 0x0002180a01007387 */ /* 0x0003e20000100800 */
[----:B0-----:R-:W-:-:S03]  /*e13e0*/  PRMT R11, R39, 0x5410, R35 ;  /* 0x00005410270b7816 */ /* 0x001fc60000000023 */
[----:B------:R0:W-:Y:S01]  /*e13f0*/  STL [R1+0x21c], R15 ;  /* 0x00021c0f01007387 */ /* 0x0001e20000100800 */
[----:B-1----:R-:W-:-:S03]  /*e1400*/  PRMT R10, R52, 0x5410, R43 ;  /* 0x00005410340a7816 */ /* 0x002fc6000000002b */
        /* <DEDUP_REMOVED lines=9> */
[----:B------:R-:W-:-:S03]  /*e14a0*/  PRMT R11, R44, 0x5410, R46 ;  /* 0x000054102c0b7816 */ /* 0x000fc6000000002e */
        /* <DEDUP_REMOVED lines=18> */
[----:B------:R-:W-:Y:S04]  /*e15d0*/  STL [R1+0x1cc], R15 ;  /* 0x0001cc0f01007387 */ /* 0x000fe80000100800 */
[----:B------:R1:W-:Y:S01]  /*e15e0*/  STL [R1+0x1c8], R11 ;  /* 0x0001c80b01007387 */ /* 0x0003e20000100800 */
[----:B0-----:R-:W-:-:S05]  /*e15f0*/  PRMT R10, R26, 0x5410, R24 ;  /* 0x000054101a0a7816 */ /* 0x001fca0000000018 */
        /* <DEDUP_REMOVED lines=8> */
[----:B------:R-:W-:Y:S01]  /*e1680*/  STL [R1+0x1b4], R12 ;  /* 0x0001b40c01007387 */ /* 0x000fe20000100800 */
[----:B0-----:R-:W-:-:S03]  /*e1690*/  PRMT R10, R36, 0x5410, R38 ;  /* 0x00005410240a7816 */ /* 0x001fc60000000026 */
[----:B------:R-:W4:Y:S04]  /*e16a0*/  LDL.LU R38, [R1+0x1a4] ;  /* 0x0001a40001267983 */ /* 0x000f280000300800 */
[----:B------:R-:W-:Y:S04]  /*e16b0*/  STL [R1+0x1ac], R11 ;  /* 0x0001ac0b01007387 */ /* 0x000fe80000100800 */
[----:B------:R-:W4:Y:S04]  /*e16c0*/  LDL.LU R36, [R1+0x344] ;  /* 0x0003440001247983 */ /* 0x000f280000300800 */
[----:B------:R0:W-:Y:S04]  /*e16d0*/  STL [R1+0x1b0], R10 ;  /* 0x0001b00a01007387 */ /* 0x0001e80000100800 */
[----:B0-----:R-:W2:Y:S04]  /*e16e0*/  LDL.LU R10, [R1+0x1a0] ;  /* 0x0001a000010a7983 */ /* 0x001ea80000300800 */
        /* <DEDUP_REMOVED lines=46> */
[----:B----4-:R-:W-:-:S05]  /*e19d0*/  PRMT R28, R36, 0x5410, R38 ;  /* 0x00005410241c7816 */ /* 0x010fca0000000026 */
[----:B------:R0:W-:Y:S04]  /*e19e0*/  STL [R1+0x1a8], R28 ;  /* 0x0001a81c01007387 */ /* 0x0001e80000100800 */
[----:B------:R-:W4:Y:S04]  /*e19f0*/  LDL.LU R30, [R1+0x478] ;  /* 0x00047800011e7983 */ /* 0x000f280000300800 */
[----:B0-----:R-:W4:Y:S01]  /*e1a00*/  LDL.LU R28, [R1+0x4d4] ;  /* 0x0004d400011c7983 */ /* 0x001f220000300800 */
[----:B--2---:R-:W-:-:S03]  /*e1a10*/  PRMT R11, R11, 0x5410, R10 ;  /* 0x000054100b0b7816 */ /* 0x004fc6000000000a */
[----:B------:R-:W2:Y:S04]  /*e1a20*/  LDL.LU R33, [R1+0x4f0] ;  /* 0x0004f00001217983 */ /* 0x000ea80000300800 */
[----:B------:R-:W4:Y:S01]  /*e1a30*/  LDL.LU R38, [R1+0x510] ;  /* 0x0005100001267983 */ /* 0x000f220000300800 */
[----:B---3--:R-:W-:-:S03]  /*e1a40*/  PRMT R23, R23, 0x5410, R15 ;  /* 0x0000541017177816 */ /* 0x008fc6000000000f */
[----:B------:R-:W3:Y:S04]  /*e1a50*/  LDL.LU R36, [R1+0x520] ;  /* 0x0005200001247983 */ /* 0x000ee80000300800 */
[----:B------:R-:W2:Y:S01]  /*e1a60*/  LDL.LU R10, [R1+0x5654] ;  /* 0x00565400010a7983 */ /* 0x000ea20000300800 */
[----:B------:R-:W-:-:S03]  /*e1a70*/  PRMT R31, R31, 0x5410, R27 ;  /* 0x000054101f1f7816 */ /* 0x000fc6000000001b */
[----:B------:R0:W-:Y:S01]  /*e1a80*/  STL [R1+0x1a0], R11 ;  /* 0x0001a00b01007387 */ /* 0x0001e20000100800 */
[----:B------:R-:W-:-:S03]  /*e1a90*/  PRMT R39, R39, 0x5410, R35 ;  /* 0x0000541027277816 */ /* 0x000fc60000000023 */
[----:B0-----:R-:W2:Y:S04]  /*e1aa0*/  LDL.LU R11, [R1+0x5650] ;  /* 0x00565000010b7983 */ /* 0x001ea80000300800 */
[----:B------:R-:W2:Y:S04]  /*e1ab0*/  LDL.LU R15, [R1+0x564c] ;  /* 0x00564c00010f7983 */ /* 0x000ea80000300800 */
[----:B------:R0:W-:Y:S01]  /*e1ac0*/  STL [R1+0x1a4], R23 ;  /* 0x0001a41701007387 */ /* 0x0001e20000100800 */
[----:B------:R-:W-:-:S03]  /*e1ad0*/  PRMT R52, R52, 0x5410, R43 ;  /* 0x0000541034347816 */ /* 0x000fc6000000002b */
[----:B0-----:R-:W2:Y:S04]  /*e1ae0*/  LDL.LU R23, [R1+0x5648] ;  /* 0x0056480001177983 */ /* 0x001ea80000300800 */
[----:B------:R-:W2:Y:S04]  /*e1af0*/  LDL.LU R27, [R1+0x5644] ;  /* 0x00564400011b7983 */ /* 0x000ea80000300800 */
[----:B------:R0:W-:Y:S01]  /*e1b00*/  STL [R1+0x19c], R31 ;  /* 0x00019c1f01007387 */ /* 0x0001e20000100800 */
[----:B------:R-:W-:Y:S02]  /*e1b10*/  PRMT R56, R56, 0x5410, R54 ;  /* 0x0000541038387816 */ /* 0x000fe40000000036 */
[----:B------:R-:W-:Y:S01]  /*e1b20*/  PRMT R61, R61, 0x5410, R58 ;  /* 0x000054103d3d7816 */ /* 0x000fe2000000003a */
[----:B0-----:R-:W2:Y:S04]  /*e1b30*/  LDL.LU R31, [R1+0x5640] ;  /* 0x00564000011f7983 */ /* 0x001ea80000300800 */
[----:B------:R-:W2:Y:S04]  /*e1b40*/  LDL.LU R35, [R1+0x563c] ;  /* 0x00563c0001237983 */ /* 0x000ea80000300800 */
        /* <DEDUP_REMOVED lines=51> */
[----:B------:R-:W4:Y:S04]  /*e1e80*/  LDL.LU R42, [R1+0x55d4] ;  /* 0x0055d400012a7983 */ /* 0x000f280000300800 */
[----:B------:R0:W-:Y:S01]  /*e1e90*/  STL [R1+0x154], R50 ;  /* 0x0001543201007387 */ /* 0x0001e20000100800 */
[----:B------:R-:W-:-:S03]  /*e1ea0*/  PRMT R12, R12, 0x5410, R21 ;  /* 0x000054100c0c7816 */ /* 0x000fc60000000015 */
[----:B0-----:R-:W4:Y:S04]  /*e1eb0*/  LDL.LU R50, [R1+0x55d0] ;  /* 0x0055d00001327983 */ /* 0x001f280000300800 */
[----:B------:R-:W3:Y:S04]  /*e1ec0*/  LDL.LU R37, [R1+0x55cc] ;  /* 0x0055cc0001257983 */ /* 0x000ee80000300800 */
[----:B------:R0:W-:Y:S01]  /*e1ed0*/  STL [R1+0x150], R32 ;  /* 0x0001502001007387 */ /* 0x0001e20000100800 */
[----:B------:R-:W-:-:S03]  /*e1ee0*/  PRMT R14, R14, 0x5410, R22 ;  /* 0x000054100e0e7816 */ /* 0x000fc60000000016 */
[----:B0-----:R-:W2:Y:S04]  /*e1ef0*/  LDL.LU R32, [R1+0x55c8] ;  /* 0x0055c80001207983 */ /* 0x001ea80000300800 */
[----:B------:R-:W2:Y:S04]  /*e1f00*/  LDL.LU R34, [R1+0x55c4] ;  /* 0x0055c40001227983 */ /* 0x000ea80000300800 */
[----:B------:R0:W-:Y:S04]  /*e1f10*/  STL [R1+0x14c], R29 ;  /* 0x00014c1d01007387 */ /* 0x0001e80000100800 */
        /* <DEDUP_REMOVED lines=9> */
[----:B0-----:R-:W2:Y:S01]  /*e1fb0*/  LDL.LU R14, [R1+0x55a8] ;  /* 0x0055a800010e7983 */ /* 0x001ea20000300800 */
[----:B----4-:R-:W-:-:S02]  /*e1fc0*/  PRMT R50, R50, 0x5410, R42 ;  /* 0x0000541032327816 */ /* 0x010fc4000000002a */
[----:B---3--:R-:W-:Y:S02]  /*e1fd0*/  PRMT R36, R36, 0x5410, R37 ;  /* 0x0000541024247816 */ /* 0x008fe40000000025 */
[----:B--2---:R-:W-:Y:S02]  /*e1fe0*/  PRMT R38, R38, 0x5410, R32 ;  /* 0x0000541026267816 */ /* 0x004fe40000000020 */
[----:B------:R-:W-:Y:S02]  /*e1ff0*/  PRMT R33, R33, 0x5410, R34 ;  /* 0x0000541021217816 */ /* 0x000fe40000000022 */
[----:B------:R-:W-:Y:S02]  /*e2000*/  PRMT R28, R28, 0x5410, R29 ;  /* 0x000054101c1c7816 */ /* 0x000fe4000000001d */
[----:B------:R-:W-:Y:S02]  /*e2010*/  PRMT R30, R30, 0x5410, R24 ;  /* 0x000054101e1e7816 */ /* 0x000fe40000000018 */
[----:B------:R-:W-:-:S02]  /*e2020*/  PRMT R25, R25, 0x5410, R26 ;  /* 0x0000541019197816 */ /* 0x000fc4000000001a */
[----:B------:R-:W-:Y:S02]  /*e2030*/  PRMT R20, R20, 0x5410, R21 ;  /* 0x0000541014147816 */ /* 0x000fe40000000015 */
[----:B------:R-:W-:Y:S02]  /*e2040*/  PRMT R22, R22, 0x5410, R12 ;  /* 0x0000541016167816 */ /* 0x000fe4000000000c */
[----:B------:R-:W-:Y:S02]  /*e2050*/  PRMT R13, R13, 0x5410, R14 ;  /* 0x000054100d0d7816 */ /* 0x000fe4000000000e */
[----:B------:R-:W2:Y:S04]  /*e2060*/  LDL.LU R14, [R1+0x55a4] ;  /* 0x0055a400010e7983 */ /* 0x000ea80000300800 */
[----:B------:R0:W-:Y:S04]  /*e2070*/  STL [R1+0x13c], R13 ;  /* 0x00013c0d01007387 */ /* 0x0001e80000100800 */
[----:B0-----:R-:W2:Y:S04]  /*e2080*/  LDL.LU R13, [R1+0x55a0] ;  /* 0x0055a000010d7983 */ /* 0x001ea80000300800 */
[----:B------:R-:W2:Y:S04]  /*e2090*/  LDL.LU R12, [R1+0x559c] ;  /* 0x00559c00010c7983 */ /* 0x000ea80000300800 */
[----:B------:R0:W-:Y:S04]  /*e20a0*/  STL [R1+0x138], R22 ;  /* 0x0001381601007387 */ /* 0x0001e80000100800 */
[----:B0-----:R-:W3:Y:S04]  /*e20b0*/  LDL.LU R22, [R1+0x5598] ;  /* 0x0055980001167983 */ /* 0x001ee80000300800 */
[----:B------:R-:W3:Y:S04]  /*e20c0*/  LDL.LU R21, [R1+0x5594] ;  /* 0x0055940001157983 */ /* 0x000ee80000300800 */
[----:B------:R0:W-:Y:S04]  /*e20d0*/  STL [R1+0x134], R20 ;  /* 0x0001341401007387 */ /* 0x0001e80000100800 */
[----:B0-----:R-:W3:Y:S04]  /*e20e0*/  LDL.LU R20, [R1+0x5590] ;  /* 0x0055900001147983 */ /* 0x001ee80000300800 */
[----:B------:R-:W4:Y:S04]  /*e20f0*/  LDL.LU R26, [R1+0x558c] ;  /* 0x00558c00011a7983 */ /* 0x000f280000300800 */
[----:B------:R0:W-:Y:S04]  /*e2100*/  STL [R1+0x130], R25 ;  /* 0x0001301901007387 */ /* 0x0001e80000100800 */
[----:B0-----:R-:W4:Y:S04]  /*e2110*/  LDL.LU R25, [R1+0x5588] ;  /* 0x0055880001197983 */ /* 0x001f280000300800 */
        /* <DEDUP_REMOVED lines=17> */
[----:B0-----:R-:W2:Y:S02]  /*e2230*/  LDL.LU R50, [R1+0x5558] ;  /* 0x0055580001327983 */ /* 0x001ea40000300800 */
[----:B--2---:R-:W-:-:S02]  /*e2240*/  PRMT R50, R50, 0x5410, R41 ;  /* 0x0000541032327816 */ /* 0x004fc40000000029 */
[----:B------:R-:W2:Y:S04]  /*e2250*/  LDL.LU R41, [R1+0x5554] ;  /* 0x0055540001297983 */ /* 0x000ea80000300800 */
[----:B------:R0:W-:Y:S04]  /*e2260*/  STL [R1+0x114], R50 ;  /* 0x0001143201007387 */ /* 0x0001e80000100800 */
[----:B0-----:R-:W3:Y:S02]  /*e2270*/  LDL.LU R50, [R1+0x5550] ;  /* 0x0055500001327983 */ /* 0x001ee40000300800 */
[----:B---3--:R-:W-:-:S02]  /*e2280*/  PRMT R50, R50, 0x5410, R40 ;  /* 0x0000541032327816 */ /* 0x008fc40000000028 */
[----:B------:R-:W2:Y:S04]  /*e2290*/  LDL.LU R40, [R1+0x554c] ;  /* 0x00554c0001287983 */ /* 0x000ea80000300800 */
[----:B------:R0:W-:Y:S04]  /*e22a0*/  STL [R1+0x110], R50 ;  /* 0x0001103201007387 */ /* 0x0001e80000100800 */
[----:B0-----:R-:W3:Y:S02]  /*e22b0*/  LDL.LU R50, [R1+0x5548] ;  /* 0x0055480001327983 */ /* 0x001ee40000300800 */
[----:B---3--:R-:W-:-:S02]  /*e22c0*/  PRMT R50, R50, 0x5410, R16 ;  /* 0x0000541032327816 */ /* 0x008fc40000000010 */
[----:B------:R-:W3:Y:S04]  /*e22d0*/  LDL.LU R16, [R1+0x5544] ;  /* 0x0055440001107983 */ /* 0x000ee80000300800 */
[----:B------:R0:W-:Y:S04]  /*e22e0*/  STL [R1+0x10c], R50 ;  /* 0x00010c3201007387 */ /* 0x0001e80000100800 */
[----:B0-----:R-:W4:Y:S02]  /*e22f0*/  LDL.LU R50, [R1+0x5540] ;  /* 0x0055400001327983 */ /* 0x001f240000300800 */
[----:B----4-:R-:W-:-:S02]  /*e2300*/  PRMT R50, R50, 0x5410, R57 ;  /* 0x0000541032327816 */ /* 0x010fc40000000039 */
[----:B------:R-:W4:Y:S04]  /*e2310*/  LDL.LU R57, [R1+0x553c] ;  /* 0x00553c0001397983 */ /* 0x000f280000300800 */
[----:B------:R0:W-:Y:S04]  /*e2320*/  STL [R1+0x108], R50 ;  /* 0x0001083201007387 */ /* 0x0001e80000100800 */
[----:B0-----:R-:W2:Y:S01]  /*e2330*/  LDL.LU R50, [R1+0x5538] ;  /* 0x0055380001327983 */ /* 0x001ea20000300800 */
[----:B----4-:R-:W-:-:S03]  /*e2340*/  PRMT R57, R57, 0x5410, R47 ;  /* 0x0000541039397816 */ /* 0x010fc6000000002f */
[----:B------:R-:W4:Y:S04]  /*e2350*/  LDL.LU R47, [R1+0x5534] ;  /* 0x00553400012f7983 */ /* 0x000f280000300800 */
[----:B------:R0:W-:Y:S01]  /*e2360*/  STL [R1+0x104], R57 ;  /* 0x0001043901007387 */ /* 0x0001e20000100800 */
[----:B--2---:R-:W-:-:S03]  /*e2370*/  PRMT R50, R50, 0x5410, R53 ;  /* 0x0000541032327816 */ /* 0x004fc60000000035 */
[----:B0-----:R-:W2:Y:S04]  /*e2380*/  LDL.LU R57, [R1+0x5530] ;  /* 0x0055300001397983 */ /* 0x001ea80000300800 */
[----:B------:R-:W3:Y:S04]  /*e2390*/  LDL.LU R53, [R1+0x552c] ;  /* 0x00552c0001357983 */ /* 0x000ee80000300800 */
[----:B------:R0:W-:Y:S04]  /*e23a0*/  STL [R1+0x100], R50 ;  /* 0x0001003201007387 */ /* 0x0001e80000100800 */
[----:B0-----:R-:W3:Y:S01]  /*e23b0*/  LDL.LU R50, [R1+0x5528] ;  /* 0x0055280001327983 */ /* 0x001ee20000300800 */
[----:B------:R-:W-:-:S02]  /*e23c0*/  PRMT R19, R19, 0x5410, R49 ;  /* 0x0000541013137816 */ /* 0x000fc40000000031 */
[----:B----4-:R-:W-:Y:S02]  /*e23d0*/  PRMT R47, R47, 0x5410, R45 ;  /* 0x000054102f2f7816 */ /* 0x010fe4000000002d */
[----:B------:R-:W4:Y:S04]  /*e23e0*/  LDL.LU R45, [R1+0x5524] ;  /* 0x00552400012d7983 */ /* 0x000f280000300800 */
[----:B------:R0:W-:Y:S04]  /*e23f0*/  STL [R1+0xfc], R47 ;  /* 0x0000fc2f01007387 */ /* 0x0001e80000100800 */
[----:B0-----:R-:W4:Y:S01]  /*e2400*/  LDL.LU R47, [R1+0x5520] ;  /* 0x00552000012f7983 */ /* 0x001f220000300800 */
[----:B--2---:R-:W-:-:S03]  /*e2410*/  PRMT R57, R57, 0x5410, R60 ;  /* 0x0000541039397816 */ /* 0x004fc6000000003c */
[----:B------:R-:W2:Y:S04]  /*e2420*/  LDL.LU R49, [R1+0x551c] ;  /* 0x00551c0001317983 */ /* 0x000ea80000300800 */
[----:B------:R0:W-:Y:S01]  /*e2430*/  STL [R1+0xec], R19 ;  /* 0x0000ec1301007387 */ /* 0x0001e20000100800 */
[----:B---3--:R-:W-:-:S03]  /*e2440*/  PRMT R53, R53, 0x5410, R55 ;  /* 0x0000541035357816 */ /* 0x008fc60000000037 */
[----:B0-----:R-:W3:Y:S04]  /*e2450*/  LDL.LU R19, [R1+0x5518] ;  /* 0x0055180001137983 */ /* 0x001ee80000300800 */
[----:B------:R-:W3:Y:S04]  /*e2460*/  LDL.LU R60, [R1+0x5514] ;  /* 0x00551400013c7983 */ /* 0x000ee80000300800 */
[----:B------:R0:W-:Y:S01]  /*e2470*/  STL [R1+0xdc], R57 ;  /* 0x0000dc3901007387 */ /* 0x0001e20000100800 */
[----:B------:R-:W-:-:S03]  /*e2480*/  PRMT R50, R50, 0x5410, R51 ;  /* 0x0000541032327816 */ /* 0x000fc60000000033 */
[----:B0-----:R-:W3:Y:S04]  /*e2490*/  LDL.LU R57, [R1+0x5510] ;  /* 0x0055100001397983 */ /* 0x001ee80000300800 */
[----:B------:R-:W3:Y:S04]  /*e24a0*/  LDL.LU R55, [R1+0x550c] ;  /* 0x00550c0001377983 */ /* 0x000ee80000300800 */
[----:B------:R0:W-:Y:S04]  /*e24b0*/  STL [R1+0xcc], R53 ;  /* 0x0000cc3501007387 */ /* 0x0001e80000100800 */
[----:B0-----:R-:W3:Y:S04]  /*e24c0*/  LDL.LU R53, [R1+0x5508] ;  /* 0x0055080001357983 */ /* 0x001ee80000300800 */
[----:B------:R-:W3:Y:S04]  /*e24d0*/  LDL.LU R51, [R1+0x5504] ;  /* 0x0055040001337983 */ /* 0x000ee80000300800 */
[----:B------:R0:W-:Y:S01]  /*e24e0*/  STL [R1+0xbc], R50 ;  /* 0x0000bc3201007387 */ /* 0x0001e20000100800 */
[----:B------:R-:W-:-:S03]  /*e24f0*/  PRMT R18, R18, 0x5410, R17 ;  /* 0x0000541012127816 */ /* 0x000fc60000000011 */
[----:B0-----:R-:W3:Y:S01]  /*e2500*/  LDL.LU R50, [R1+0x5500] ;  /* 0x0055000001327983 */ /* 0x001ee20000300800 */
[----:B----4-:R-:W-:-:S03]  /*e2510*/  PRMT R45, R45, 0x5410, R44 ;  /* 0x000054102d2d7816 */ /* 0x010fc6000000002c */
[----:B------:R-:W4:Y:S04]  /*e2520*/  LDL.LU R44, [R1+0x54fc] ;  /* 0x0054fc00012c7983 */ /* 0x000f280000300800 */
[----:B------:R0:W-:Y:S01]  /*e2530*/  STL [R1+0xac], R45 ;  /* 0x0000ac2d01007387 */ /* 0x0001e20000100800 */
[----:B------:R-:W-:-:S03]  /*e2540*/  PRMT R47, R47, 0x5410, R46 ;  /* 0x000054102f2f7816 */ /* 0x000fc6000000002e */
[----:B0-----:R-:W4:Y:S01]  /*e2550*/  LDL.LU R45, [R1+0x54f8] ;  /* 0x0054f800012d7983 */ /* 0x001f220000300800 */
[----:B--2---:R-:W-:-:S03]  /*e2560*/  PRMT R49, R49, 0x5410, R48 ;  /* 0x0000541031317816 */ /* 0x004fc60000000030 */
[----:B------:R-:W2:Y:S04]  /*e2570*/  LDL.LU R46, [R1+0x54f4] ;  /* 0x0054f400012e7983 */ /* 0x000ea80000300800 */
[----:B------:R0:W-:Y:S01]  /*e2580*/  STL [R1+0x9c], R47 ;  /* 0x00009c2f01007387 */ /* 0x0001e20000100800 */
[----:B---3--:R-:W-:-:S03]  /*e2590*/  PRMT R19, R19, 0x5410, R59 ;  /* 0x0000541013137816 */ /* 0x008fc6000000003b */
[----:B0-----:R-:W3:Y:S04]  /*e25a0*/  LDL.LU R47, [R1+0x54f0] ;  /* 0x0054f000012f7983 */ /* 0x001ee80000300800 */
[----:B------:R-:W3:Y:S01]  /*e25b0*/  LDL.LU R48, [R1+0x54ec] ;  /* 0x0054ec0001307983 */ /* 0x000ee20000300800 */
[----:B------:R-:W-:-:S03]  /*e25c0*/  PRMT R60, R60, 0x5410, R61 ;  /* 0x000054103c3c7816 */ /* 0x000fc6000000003d */
[----:B------:R0:W-:Y:S04]  /*e25d0*/  STL [R1+0x8c], R49 ;  /* 0x00008c3101007387 */ /* 0x0001e80000100800 */
[----:B0-----:R-:W3:Y:S01]  /*e25e0*/  LDL.LU R49, [R1+0x54e8] ;  /* 0x0054e80001317983 */ /* 0x001ee20000300800 */
[----:B------:R-:W-:-:S03]  /*e25f0*/  PRMT R57, R57, 0x5410, R58 ;  /* 0x0000541039397816 */ /* 0x000fc6000000003a */
        /* <DEDUP_REMOVED lines=8> */
[----:B0-----:R-:W3:Y:S04]  /*e2680*/  LDL.LU R18, [R1+0x54d8] ;  /* 0x0054d80001127983 */ /* 0x001ee80000300800 */
[----:B------:R-:W-:Y:S04]  /*e2690*/  STL [R1+0x68c], R60 ;  /* 0x00068c3c01007387 */ /* 0x000fe80000100800 */
[----:B------:R-:W-:Y:S04]  /*e26a0*/  STL [R1+0x4c], R57 ;  /* 0x00004c3901007387 */ /* 0x000fe80000100800 */
[----:B------:R-:W-:Y:S04]  /*e26b0*/  STL [R1+0x3c], R55 ;  /* 0x00003c3701007387 */ /* 0x000fe80000100800 */
[----:B------:R-:W4:Y:S04]  /*e26c0*/  LDL.LU R61, [R1+0x4dc0] ;  /* 0x004dc000013d7983 */ /* 0x000f280000300800 */
[----:B------:R0:W-:Y:S04]  /*e26d0*/  STL [R1+0x2c], R53 ;  /* 0x00002c3501007387 */ /* 0x0001e80000100800 */
[----:B------:R-:W2:Y:S04]  /*e26e0*/  LDL.LU R58, [R1+0x4dc4] ;  /* 0x004dc400013a7983 */ /* 0x000ea80000300800 */
[----:B------:R1:W-:Y:S04]  /*e26f0*/  STL [R1+0x1c], R51 ;  /* 0x00001c3301007387 */ /* 0x0003e80000100800 */
[----:B0-----:R-:W3:Y:S04]  /*e2700*/  LDL R53, [R1+0x2154] ;  /* 0x0021540001357983 */ /* 0x001ee80000100800 */
[----:B------:R-:W4:Y:S04]  /*e2710*/  LDL R54, [R1+0x2150] ;  /* 0x0021500001367983 */ /* 0x000f280000100800 */
[----:B------:R-:W2:Y:S04]  /*e2720*/  LDL R52, [R1+0x2158] ;  /* 0x0021580001347983 */ /* 0x000ea80000100800 */
[----:B-1----:R-:W2:Y:S04]  /*e2730*/  LDL R51, [R1+0x215c] ;  /* 0x00215c0001337983 */ /* 0x002ea80000100800 */
[----:B------:R-:W2:Y:S04]  /*e2740*/  LDL R60, [R1+0x2140] ;  /* 0x00214000013c7983 */ /* 0x000ea80000100800 */
[----:B------:R-:W2:Y:S04]  /*e2750*/  LDL R57, [R1+0x2144] ;  /* 0x0021440001397983 */ /* 0x000ea80000100800 */
[----:B------:R-:W2:Y:S04]  /*e2760*/  LDL R56, [R1+0x2148] ;  /* 0x0021480001387983 */ /* 0x000ea80000100800 */
[----:B------:R-:W2:Y:S01]  /*e2770*/  LDL R55, [R1+0x214c] ;  /* 0x00214c0001377983 */ /* 0x000ea20000100800 */
[----:B------:R-:W-:-:S02]  /*e2780*/  LOP3.LUT R50, R50, 0xffffdfff, RZ, 0xc0, !PT ;  /* 0xffffdfff32327812 */ /* 0x000fc400078ec0ff */
[----:B---3--:R-:W-:Y:S02]  /*e2790*/  ISETP.LT.AND P1, PT, R53, UR6, !P0 ;  /* 0x0000000635007c0c */ /* 0x008fe4000c721270 */
[----:B----4-:R-:W-:Y:S02]  /*e27a0*/  ISETP.LT.AND P3, PT, R54, UR10, !P0 ;  /* 0x0000000a36007c0c */ /* 0x010fe4000c761270 */
[----:B--2---:R-:W-:Y:S01]  /*e27b0*/  ISETP.LT.AND P2, PT, R52, UR32, !P0 ;  /* 0x0000002034007c0c */ /* 0x004fe2000c741270 */
        /* <DEDUP_REMOVED lines=14> */
[----:B------:R-:W-:Y:S01]  /*e28a0*/  ISETP.GE.AND P0, PT, R61, UR47, PT ;  /* 0x0000002f3d007c0c */ /* 0x000fe2000bf06270 */
[----:B------:R-:W-:-:S03]  /*e28b0*/  ULDC UR47, c[0x0][0x228] ;  /* 0x00008a00002f7ab9 */ /* 0x000fc60000000800 */
        /* <DEDUP_REMOVED lines=30> */
[----:B------:R-:W-:Y:S01]  /*e2aa0*/  ISETP.GE.AND P0, PT, R58, UR7, PT ;  /* 0x000000073a007c0c */ /* 0x000fe2000bf06270 */
[----:B------:R-:W-:Y:S01]  /*e2ab0*/  ULDC.64 UR6, c[0x0][0x228] ;  /* 0x00008a0000067ab9 */ /* 0x000fe20000000a00 */
[----:B------:R-:W2:Y:S02]  /*e2ac0*/  LDL.LU R58, [R1+0x4dc8] ;  /* 0x004dc800013a7983 */ /* 0x000ea40000300800 */
[----:B------:R-:W-:Y:S02]  /*e2ad0*/  ISETP.LT.AND P1, PT, R53, UR8, !P0 ;  /* 0x0000000835007c0c */ /* 0x000fe4000c721270 */
[----:B------:R-:W-:Y:S01]  /*e2ae0*/  ISETP.LT.AND P3, PT, R57, UR40, !P0 ;  /* 0x0000002839007c0c */ /* 0x000fe2000c761270 */
[----:B------:R-:W-:Y:S01]  /*e2af0*/  ULDC UR40, c[0x0][0x228] ;  /* 0x00008a0000287ab9 */ /* 0x000fe20000000800 */
[----:B------:R-:W-:-:S02]  /*e2b00*/  LOP3.LUT R44, R44, 0xdfffffff, RZ, 0xc0, !PT ;  /* 0xdfffffff2c2c7812 */ /* 0x000fc400078ec0ff */
        /* <DEDUP_REMOVED lines=27> */
[----:B--2---:R-:W-:Y:S01]  /*e2cc0*/  ISETP.GE.AND P0, PT, R58, UR11, PT ;  /* 0x0000000b3a007c0c */ /* 0x004fe2000bf06270 */
[----:B------:R-:W-:Y:S01]  /*e2cd0*/  ULDC.64 UR10, c[0x0][0x228] ;  /* 0x00008a00000a7ab9 */ /* 0x000fe20000000a00 */
[----:B------:R-:W2:Y:S02]  /*e2ce0*/  LDL.LU R58, [R1+0x4dcc] ;  /* 0x004dcc00013a7983 */ /* 0x000ea40000300800 */
[----:B------:R-:W-:Y:S02]  /*e2cf0*/  ISETP.LT.AND P1, PT, R53, UR6, !P0 ;  /* 0x0000000635007c0c */ /* 0x000fe4000c721270 */
[----:B------:R-:W-:Y:S01]  /*e2d00*/  ISETP.LT.AND P3, PT, R57, UR26, !P0 ;  /* 0x0000001a39007c0c */ /* 0x000fe2000c761270 */
[----:B------:R-:W-:Y:S01]  /*e2d10*/  ULDC UR26, c[0x0][0x228] ;  /* 0x00008a00001a7ab9 */ /* 0x000fe20000000800 */
[----:B------:R-:W-:-:S02]  /*e2d20*/  LOP3.LUT R44, R44, 0xffdfffff, RZ, 0xc0, !PT ;  /* 0xffdfffff2c2c7812 */ /* 0x000fc400078ec0ff */
        /* <DEDUP_REMOVED lines=98> */
[----:B------:R-:W-:Y:S01]  /*e3350*/  ISETP.LT.AND P1, PT, R53, UR6, !P0 ;  /* 0x0000000635007c0c */ /* 0x000fe2000c721270 */
[----:B------:R-:W-:Y:S01]  /*e3360*/  ULDC UR6, c[0x0][0x228] ;  /* 0x00008a0000067ab9 */ /* 0x000fe20000000800 */
        /* <DEDUP_REMOVED lines=65> */
[----:B--2---:R-:W-:Y:S02]  /*e3780*/  ISETP.GE.AND P0, PT, R58, UR7, PT ;  /* 0x000000073a007c0c */ /* 0x004fe4000bf06270 */
[----:B------:R-:W2:Y:S02]  /*e3790*/  LDL.LU R58, [R1+0x4de0] ;  /* 0x004de000013a7983 */ /* 0x000ea40000300800 */
        /* <DEDUP_REMOVED lines=33> */
[----:B------:R-:W2:Y:S04]  /*e39b0*/  LDL.LU R58, [R1+0x4de4] ;  /* 0x004de400013a7983 */ /* 0x000ea80000300800 */
[----:B------:R-:W3:Y:S01]  /*e39c0*/  LDL.LU R61, [R1+0x4de8] ;  /* 0x004de800013d7983 */ /* 0x000ee20000300800 */
[----:B------:R-:W-:Y:S01]  /*e39d0*/  ISETP.LT.AND P1, PT, R53, UR6, !P0 ;  /* 0x0000000635007c0c */ /* 0x000fe2000c721270 */
[----:B------:R-:W-:Y:S01]  /*e39e0*/  ULDC UR6, c[0x0][0x228] ;  /* 0x00008a0000067ab9 */ /* 0x000fe20000000800 */
[----:B------:R-:W-:Y:S01]  /*e39f0*/  ISETP.LT.AND P3, PT, R57, UR8, !P0 ;  /* 0x0000000839007c0c */ /* 0x000fe2000c761270 */
[----:B------:R-:W-:Y:S01]  /*e3a00*/  ULDC UR8, c[0x0][0x228] ;  /* 0x00008a0000087ab9 */ /* 0x000fe20000000800 */
[----:B------:R-:W-:-:S02]  /*e3a10*/  LOP3.LUT R45, R45, 0xffffffdf, RZ, 0xc0, !PT ;  /* 0xffffffdf2d2d7812 */ /* 0x000fc400078ec0ff */
[----:B------:R-:W-:Y:S01]  /*e3a20*/  ISETP.LT.AND P2, PT, R56, UR10, !P0 ;  /* 0x0000000a38007c0c */ /* 0x000fe2000c741270 */
[----:B------:R-:W-:-:S06]  /*e3a30*/  ULDC.64 UR10, c[0x0][0x228] ;  /* 0x00008a00000a7ab9 */ /* 0x000fcc0000000a00 */
        /* <DEDUP_REMOVED lines=25> */
[----:B------:R-:W-:Y:S02]  /*e3bd0*/  LOP3.LUT R46, R46, 0xdfffffff, RZ, 0xc0, !PT ;  /* 0xdfffffff2e2e7812 */ /* 0x000fe400078ec0ff */
[----:B------:R-:W-:Y:S02]  /*e3be0*/  LOP3.LUT R45, R45, 0xfffffffd, RZ, 0xc0, !PT ;  /* 0xfffffffd2d2d7812 */ /* 0x000fe400078ec0ff */
[----:B--2---:R-:W-:Y:S02]  /*e3bf0*/  ISETP.GE.AND P0, PT, R58, UR9, PT ;  /* 0x000000093a007c0c */ /* 0x004fe4000bf06270 */
[----:B------:R-:W2:Y:S02]  /*e3c00*/  LDL.LU R58, [R1+0x4dec] ;  /* 0x004dec00013a7983 */ /* 0x000ea40000300800 */
[----:B------:R-:W-:-:S02]  /*e3c10*/  ISETP.LT.AND P1, PT, R53, UR10, !P0 ;  /* 0x0000000a35007c0c */ /* 0x000fc4000c721270 */
[----:B------:R-:W-:Y:S02]  /*e3c20*/  ISETP.LT.AND P3, PT, R57, UR6, !P0 ;  /* 0x0000000639007c0c */ /* 0x000fe4000c761270 */
[----:B------:R-:W-:Y:S01]  /*e3c30*/  ISETP.LT.AND P2, PT, R56, UR8, !P0 ;  /* 0x0000000838007c0c */ /* 0x000fe2000c741270 */
[----:B------:R-:W-:-:S08]  /*e3c40*/  ULDC.64 UR8, c[0x0][0x228] ;  /* 0x00008a0000087ab9 */ /* 0x000fd00000000a00 */
        /* <DEDUP_REMOVED lines=24> */
[----:B---3--:R-:W-:Y:S01]  /*e3dd0*/  ISETP.GE.AND P0, PT, R61, UR7, PT ;  /* 0x000000073d007c0c */ /* 0x008fe2000bf06270 */
[----:B------:R-:W-:-:S03]  /*e3de0*/  ULDC.64 UR6, c[0x0][0x228] ;  /* 0x00008a0000067ab9 */ /* 0x000fc60000000a00 */
        /* <DEDUP_REMOVED lines=67> */
[----:B------:R-:W-:Y:S01]  /*e4220*/  ULDC UR9, c[0x0][0x228] ;  /* 0x00008a0000097ab9 */ /* 0x000fe20000000800 */
        /* <DEDUP_REMOVED lines=308> */
[----:B------:R-:W-:Y:S01]  /*e5570*/  ISETP.LT.AND P1, PT, R53, UR10, !P0 ;  /* 0x0000000a35007c0c */ /* 0x000fe2000c721270 */
[----:B------:R-:W-:Y:S01]  /*e5580*/  ULDC UR10, c[0x0][0x228] ;  /* 0x00008a00000a7ab9 */ /* 0x000fe20000000800 */
[----:B------:R-:W-:Y:S01]  /*e5590*/  ISETP.LT.AND P3, PT, R57, UR17, !P0 ;  /* 0x0000001139007c0c */ /* 0x000fe2000c761270 */
[----:B------:R-:W-:Y:S01]  /*e55a0*/  ULDC UR17, c[0x0][0x228] ;  /* 0x00008a0000117ab9 */ /* 0x000fe20000000800 */
[----:B------:R-:W-:-:S02]  /*e55b0*/  LOP3.LUT R16, R16, 0xdfffffff, RZ, 0xc0, !PT ;  /* 0xdfffffff10107812 */ /* 0x000fc400078ec0ff */
[----:B------:R-:W-:Y:S02]  /*e55c0*/  ISETP.LT.AND P2, PT, R56, UR22, !P0 ;  /* 0x0000001638007c0c */ /* 0x000fe4000c741270 */
[----:B------:R-:W-:-:S05]  /*e55d0*/  LOP3.LUT R48, R48, 0xfffffffd, RZ, 0xc0, !PT ;  /* 0xfffffffd30307812 */ /* 0x000fca00078ec0ff */
[----:B------:R-:W-:Y:S02]  /*e55e0*/  @P1 LOP3.LUT R16, R16, 0x20000000, RZ, 0xfc, !PT ;  /* 0x2000000010101812 */ /* 0x000fe400078efcff */
[----:B------:R-:W-:Y:S01]  /*e55f0*/  ISETP.LT.AND P1, PT, R55, UR23, !P0 ;  /* 0x0000001737007c0c */ /* 0x000fe2000c721270 */
[----:B------:R-:W-:Y:S01]  /*e5600*/  ULDC.64 UR22, c[0x0][0x228] ;  /* 0x00008a0000167ab9 */ /* 0x000fe20000000a00 */
        /* <DEDUP_REMOVED lines=26> */
[----:B------:R-:W-:Y:S02]  /*e57b0*/  ISETP.LT.AND P3, PT, R57, UR35, !P0 ;  /* 0x0000002339007c0c */ /* 0x000fe4000c761270 */
        /* <DEDUP_REMOVED lines=69> */
[----:B------:R-:W-:-:S07]  /*e5c10*/  ISETP.LT.AND P2, PT, R56, UR33, !P0 ;  /* 0x0000002138007c0c */ /* 0x000fce000c741270 */
        /* <DEDUP_REMOVED lines=65> */
[----:B------:R-:W-:Y:S01]  /*e6030*/  ULDC.64 UR36, c[0x0][0x228] ;  /* 0x00008a0000247ab9 */ /* 0x000fe20000000a00 */
        /* <DEDUP_REMOVED lines=62> */
[----:B------:R-:W-:-:S04]  /*e6420*/  @P0 LOP3.LUT R49, R49, 0x400, RZ, 0xfc, !PT ;  /* 0x0000040031310812 */ /* 0x000fc800078efcff */
[----:B------:R-:W-:Y:S02]  /*e6430*/  LOP3.LUT R49, R49, 0xffffffdf, RZ, 0xc0, !PT ;  /* 0xffffffdf31317812 */ /* 0x000fe400078ec0ff */
[----:B--2---:R-:W-:Y:S01]  /*e6440*/  ISETP.GE.AND P0, PT, R58, UR35, PT ;  /* 0x000000233a007c0c */ /* 0x004fe2000bf06270 */
[----:B------:R-:W-:Y:S01]  /*e6450*/  ULDC UR35, c[0x0][0x228] ;  /* 0x00008a0000237ab9 */ /* 0x000fe20000000800 */
[----:B------:R-:W2:Y:S02]  /*e6460*/  LDL.LU R58, [R1+0x4e38] ;  /* 0x004e3800013a7983 */ /* 0x000ea40000300800 */
[----:B------:R-:W-:Y:S01]  /*e6470*/  ISETP.LT.AND P1, PT, R53, UR32, !P0 ;  /* 0x0000002035007c0c */ /* 0x000fe2000c721270 */
[----:B------:R-:W-:Y:S02]  /*e6480*/  ULDC UR32, c[0x0][0x228] ;  /* 0x00008a0000207ab9 */ /* 0x000fe40000000800 */
[----:B------:R-:W-:Y:S01]  /*e6490*/  ISETP.LT.AND P2, PT, R56, UR32, !P0 ;  /* 0x0000002038007c0c */ /* 0x000fe2000c741270 */
[----:B------:R-:W-:-:S09]  /*e64a0*/  ULDC UR32, c[0x0][0x228] ;  /* 0x00008a0000207ab9 */ /* 0x000fd20000000800 */
        /* <DEDUP_REMOVED lines=27> */
[----:B------:R-:W-:Y:S01]  /*e6660*/  ULDC UR37, c[0x0][0x228] ;  /* 0x00008a0000257ab9 */ /* 0x000fe20000000800 */
[----:B------:R-:W3:Y:S02]  /*e6670*/  LDL.LU R61, [R1+0x4e3c] ;  /* 0x004e3c00013d7983 */ /* 0x000ee40000300800 */
        /* <DEDUP_REMOVED lines=63> */
[----:B---3--:R-:W-:-:S04]  /*e6a70*/  ISETP.GE.AND P0, PT, R61, UR35, PT ;  /* 0x000000233d007c0c */ /* 0x008fc8000bf06270 */
[----:B------:R-:W-:Y:S01]  /*e6a80*/  ISETP.LT.AND P1, PT, R53, UR18, !P0 ;  /* 0x0000001235007c0c */ /* 0x000fe2000c721270 */
[----:B------:R-:W-:Y:S01]  /*e6a90*/  ULDC UR18, c[0x0][0x228] ;  /* 0x00008a0000127ab9 */ /* 0x000fe20000000800 */
[----:B------:R-:W-:Y:S02]  /*e6aa0*/  ISETP.LT.AND P3, PT, R57, UR7, !P0 ;  /* 0x0000000739007c0c */ /* 0x000fe4000c761270 */
[----:B------:R-:W-:Y:S02]  /*e6ab0*/  LOP3.LUT R59, R59, 0xffffdfff, RZ, 0xc0, !PT ;  /* 0xffffdfff3b3b7812 */ /* 0x000fe400078ec0ff */
        /* <DEDUP_REMOVED lines=32> */
[----:B------:R-:W-:Y:S02]  /*e6cc0*/  ISETP.LT.AND P3, PT, R57, UR12, !P0 ;  /* 0x0000000c39007c0c */ /* 0x000fe4000c761270 */
        /* <DEDUP_REMOVED lines=203> */
[----:B------:R-:W3:Y:S01]  /*e7980*/  LDL.LU R61, [R1+0x4e60] ;  /* 0x004e6000013d7983 */ /* 0x000ee20000300800 */
[----:B------:R-:W-:Y:S01]  /*e7990*/  ISETP.LT.AND P3, PT, R57, UR40, !P0 ;  /* 0x0000002839007c0c */ /* 0x000fe2000c761270 */
[----:B------:R-:W-:Y:S01]  /*e79a0*/  ULDC UR40, c[0x0][0x228] ;  /* 0x00008a0000287ab9 */ /* 0x000fe20000000800 */
[----:B------:R-:W-:-:S02]  /*e79b0*/  LOP3.LUT R17, R17, 0xffefffff, RZ, 0xc0, !PT ;  /* 0xffefffff11117812 */ /* 0x000fc400078ec0ff */
[----:B------:R-:W-:Y:S01]  /*e79c0*/  ISETP.LT.AND P2, PT, R56, UR38, !P0 ;  /* 0x0000002638007c0c */ /* 0x000fe2000c741270 */
[----:B------:R-:W-:-:S05]  /*e79d0*/  ULDC UR38, c[0x0][0x228] ;  /* 0x00008a0000267ab9 */ /* 0x000fca0000000800 */
[----:B------:R-:W-:-:S04]  /*e79e0*/  @P1 LOP3.LUT R17, R17, 0x100000, RZ, 0xfc, !PT ;  /* 0x0010000011111812 */ /* 0x000fc800078efcff */
        /* <DEDUP_REMOVED lines=29> */
[----:B------:R-:W-:Y:S01]  /*e7bc0*/  ULDC UR36, c[0x0][0x228] ;  /* 0x00008a0000247ab9 */ /* 0x000fe20000000800 */
[----:B------:R-:W-:Y:S01]  /*e7bd0*/  ISETP.LT.AND P2, PT, R56, UR33, !P0 ;  /* 0x0000002138007c0c */ /* 0x000fe2000c741270 */
[----:B------:R-:W-:-:S07]  /*e7be0*/  ULDC UR33, c[0x0][0x228] ;  /* 0x00008a0000217ab9 */ /* 0x000fce0000000800 */
[----:B------:R-:W-:-:S04]  /*e7bf0*/  @P1 LOP3.LUT R17, R17, 0x1000, RZ, 0xfc, !PT ;  /* 0x0000100011111812 */ /* 0x000fc800078efcff */
        /* <DEDUP_REMOVED lines=12> */
[----:B------:R-:W-:-:S07]  /*e7cc0*/  ISETP.LT.AND P2, PT, R51, UR33, !P0 ;  /* 0x0000002133007c0c */ /* 0x000fce000c741270 */
[----:B------:R-:W-:Y:S02]  /*e7cd0*/  @P1 LOP3.LUT R17, R17, 0x2000, RZ, 0xfc, !PT ;  /* 0x0000200011111812 */ /* 0x000fe400078efcff */
[----:B------:R-:W-:Y:S02]  /*e7ce0*/  ISETP.LT.AND P1, PT, R60, UR28, !P0 ;  /* 0x0000001c3c007c0c */ /* 0x000fe4000c721270 */
[----:B---3--:R-:W-:Y:S02]  /*e7cf0*/  ISETP.GE.AND P0, PT, R61, UR29, PT ;  /* 0x0000001d3d007c0c */ /* 0x008fe4000bf06270 */
[----:B------:R-:W3:Y:S01]  /*e7d00*/  LDL.LU R61, [R1+0x4e68] ;  /* 0x004e6800013d7983 */ /* 0x000ee20000300800 */
        /* <DEDUP_REMOVED lines=24> */
[----:B--2---:R-:W-:-:S02]  /*e7e90*/  ISETP.GE.AND P0, PT, R58, UR37, PT ;  /* 0x000000253a007c0c */ /* 0x004fc4000bf06270 */
[----:B------:R-:W2:Y:S01]  /*e7ea0*/  LDL.LU R58, [R1+0x4e6c] ;  /* 0x004e6c00013a7983 */ /* 0x000ea20000300800 */
[----:B------:R-:W-:-:S04]  /*e7eb0*/  LOP3.LUT R17, R17, 0xfffffff7, RZ, 0xc0, !PT ;  /* 0xfffffff711117812 */ /* 0x000fc800078ec0ff */
[----:B------:R-:W-:-:S04]  /*e7ec0*/  @P3 LOP3.LUT R17, R17, 0x8, RZ, 0xfc, !PT ;  /* 0x0000000811113812 */ /* 0x000fc800078efcff */
[----:B------:R-:W-:-:S04]  /*e7ed0*/  LOP3.LUT R17, R17, 0xfffffffb, RZ, 0xc0, !PT ;  /* 0xfffffffb11117812 */ /* 0x000fc800078ec0ff */
[----:B------:R-:W-:Y:S02]  /*e7ee0*/  @P2 LOP3.LUT R17, R17, 0x4, RZ, 0xfc, !PT ;  /* 0x0000000411112812 */ /* 0x000fe400078efcff */
[----:B------:R-:W-:Y:S02]  /*e7ef0*/  ISETP.LT.AND P2, PT, R53, UR38, !P0 ;  /* 0x0000002635007c0c */ /* 0x000fe4000c741270 */
[----:B------:R-:W-:Y:S02]  /*e7f00*/  LOP3.LUT R17, R17, 0xfffffffd, RZ, 0xc0, !PT ;  /* 0xfffffffd11117812 */ /* 0x000fe400078ec0ff */
[----:B------:R-:W-:Y:S02]  /*e7f10*/  ISETP.LT.AND P3, PT, R56, UR14, !P0 ;  /* 0x0000000e38007c0c */ /* 0x000fe4000c761270 */
[----:B------:R-:W-:Y:S02]  /*e7f20*/  @P1 LOP3.LUT R17, R17, 0x2, RZ, 0xfc, !PT ;  /* 0x0000000211111812 */ /* 0x000fe400078efcff */
[----:B------:R-:W-:-:S02]  /*e7f30*/  LOP3.LUT R18, R18, 0xefffffff, RZ, 0xc0, !PT ;  /* 0xefffffff12127812 */ /* 0x000fc400078ec0ff */
[----:B------:R-:W-:-:S03]  /*e7f40*/  ISETP.LT.AND P1, PT, R57, UR15, !P0 ;  /* 0x0000000f39007c0c */ /* 0x000fc6000c721270 */
[----:B------:R-:W-:Y:S02]  /*e7f50*/  @P2 LOP3.LUT R18, R18, 0x10000000, RZ, 0xfc, !PT ;  /* 0x1000000012122812 */ /* 0x000fe400078efcff */
[----:B------:R-:W-:Y:S02]  /*e7f60*/  ISETP.LT.AND P2, PT, R55, UR11, !P0 ;  /* 0x0000000b37007c0c */ /* 0x000fe4000c741270 */
[----:B------:R-:W-:Y:S02]  /*e7f70*/  LOP3.LUT R18, R18, 0x7fffffff, RZ, 0xc0, !PT ;  /* 0x7fffffff12127812 */ /* 0x000fe400078ec0ff */
[----:B------:R-:W-:Y:S02]  /*e7f80*/  LOP3.LUT R17, R17, 0xfffffffe, RZ, 0xc0, !PT ;  /* 0xfffffffe11117812 */ /* 0x000fe400078ec0ff */
[----:B------:R-:W-:Y:S02]  /*e7f90*/  @P3 LOP3.LUT R18, R18, 0x80000000, RZ, 0xfc, !PT ;  /* 0x8000000012123812 */ /* 0x000fe400078efcff */
[----:B------:R-:W-:-:S02]  /*e7fa0*/  @P1 LOP3.LUT R17, R17, 0x1, RZ, 0xfc, !PT ;  /* 0x0000000111111812 */ /* 0x000fc400078efcff */
        /* <DEDUP_REMOVED lines=34> */
[----:B------:R-:W-:-:S05]  /*e81d0*/  LOP3.LUT R18, R18, 0xfff7ffff, RZ, 0xc0, !PT ;  /* 0xfff7ffff12127812 */ /* 0x000fca00078ec0ff */
[----:B------:R-:W-:Y:S02]  /*e81e0*/  @P3 LOP3.LUT R18, R18, 0x80000, RZ, 0xfc, !PT ;  /* 0x0008000012123812 */ /* 0x000fe400078efcff */
[----:B--2---:R-:W-:Y:S02]  /*e81f0*/  ISETP.GE.AND P0, PT, R58, UR39, PT ;  /* 0x000000273a007c0c */ /* 0x004fe4000bf06270 */
[----:B------:R-:W2:Y:S01]  /*e8200*/  LDL R58, [R1+0x1d0] ;  /* 0x0001d000013a7983 */ /* 0x000ea20000100800 */
        /* <DEDUP_REMOVED lines=25> */
[----:B---3--:R-:W-:Y:S02]  /*e83a0*/  ISETP.GE.AND P0, PT, R61, UR41, PT ;  /* 0x000000293d007c0c */ /* 0x008fe4000bf06270 */
[----:B------:R-:W-:Y:S01]  /*e83b0*/  @P2 LOP3.LUT R18, R18, 0x400, RZ, 0xfc, !PT ;  /* 0x0000040012122812 */ /* 0x000fe200078efcff */
[----:B------:R-:W3:Y:S01]  /*e83c0*/  LDL.LU R61, [R1+0x54d4] ;  /* 0x0054d400013d7983 */ /* 0x000ee20000300800 */
        /* <DEDUP_REMOVED lines=22> */
[----:B------:R-:W-:Y:S01]  /*e8530*/  LOP3.LUT R18, R18, 0xfffffffb, RZ, 0xc0, !PT ;  /* 0xfffffffb12127812 */ /* 0x000fe200078ec0ff */
[----:B------:R-:W4:Y:S03]  /*e8540*/  LDL.LU R60, [R1+0x54d0] ;  /* 0x0054d000013c7983 */ /* 0x000f260000300800 */
[----:B------:R-:W-:-:S04]  /*e8550*/  @P2 LOP3.LUT R18, R18, 0x4, RZ, 0xfc, !PT ;  /* 0x0000000412122812 */ /* 0x000fc800078efcff */
[----:B------:R-:W-:-:S04]  /*e8560*/  LOP3.LUT R18, R18, 0xfffffffd, RZ, 0xc0, !PT ;  /* 0xfffffffd12127812 */ /* 0x000fc800078ec0ff */
[----:B------:R-:W-:Y:S02]  /*e8570*/  @P1 LOP3.LUT R18, R18, 0x2, RZ, 0xfc, !PT ;  /* 0x0000000212121812 */ /* 0x000fe400078efcff */
[----:B--2---:R-:W-:Y:S02]  /*e8580*/  ISETP.GE.AND P6, PT, R58, UR43, PT ;  /* 0x0000002b3a007c0c */ /* 0x004fe4000bfc6270 */
[----:B------:R-:W2:Y:S02]  /*e8590*/  LDL.LU R58, [R1+0x54cc] ;  /* 0x0054cc00013a7983 */ /* 0x000ea40000300800 */
[----:B------:R-:W-:Y:S02]  /*e85a0*/  ISETP.LT.AND P0, PT, R57, UR53, !P6 ;  /* 0x0000003539007c0c */ /* 0x000fe4000f701270 */
[----:B------:R-:W3:Y:S01]  /*e85b0*/  LDL.LU R57, [R1+0x54c8] ;  /* 0x0054c80001397983 */ /* 0x000ee20000300800 */
[----:B------:R-:W-:Y:S02]  /*e85c0*/  ISETP.LT.AND P1, PT, R56, UR52, !P6 ;  /* 0x0000003438007c0c */ /* 0x000fe4000f721270 */
[----:B------:R-:W-:Y:S01]  /*e85d0*/  ISETP.LT.AND P2, PT, R55, UR21, !P6 ;  /* 0x0000001537007c0c */ /* 0x000fe2000f741270 */
[----:B------:R-:W2:Y:S01]  /*e85e0*/  LDL.LU R56, [R1+0x54c4] ;  /* 0x0054c40001387983 */ /* 0x000ea20000300800 */
[----:B------:R-:W-:-:S02]  /*e85f0*/  ISETP.LT.AND P3, PT, R54, UR32, !P6 ;  /* 0x0000002036007c0c */ /* 0x000fc4000f761270 */
[----:B------:R-:W-:Y:S01]  /*e8600*/  ISETP.LT.AND P4, PT, R53, UR58, !P6 ;  /* 0x0000003a35007c0c */ /* 0x000fe2000f781270 */
[----:B------:R-:W3:Y:S01]  /*e8610*/  LDL.LU R55, [R1+0x54c0] ;  /* 0x0054c00001377983 */ /* 0x000ee20000300800 */
[----:B------:R-:W-:-:S03]  /*e8620*/  ISETP.LT.AND P5, PT, R52, UR59, !P6 ;  /* 0x0000003b34007c0c */ /* 0x000fc6000f7a1270 */
[----:B------:R-:W2:Y:S01]  /*e8630*/  LDL.LU R54, [R1+0x54bc] ;  /* 0x0054bc0001367983 */ /* 0x000ea20000300800 */
[----:B------:R-:W-:-:S03]  /*e8640*/  ISETP.LT.AND P6, PT, R51, UR60, !P6 ;  /* 0x0000003c33007c0c */ /* 0x000fc6000f7c1270 */
[----:B------:R-:W3:Y:S04]  /*e8650*/  LDL.LU R53, [R1+0x54b8] ;  /* 0x0054b80001357983 */ /* 0x000ee80000300800 */
[----:B------:R-:W2:Y:S04]  /*e8660*/  LDL.LU R52, [R1+0x54b4] ;  /* 0x0054b40001347983 */ /* 0x000ea80000300800 */
[----:B------:R-:W3:Y:S04]  /*e8670*/  LDL.LU R51, [R1+0x54b0] ;  /* 0x0054b00001337983 */ /* 0x000ee80000300800 */
[----:B------:R0:W-:Y:S01]  /*e8680*/  STL [R1+0x55cc], R18 ;  /* 0x0055cc1201007387 */ /* 0x0001e20000100800 */
[----:B----4-:R-:W-:Y:S01]  /*e8690*/  LOP3.LUT R60, R60, 0xfbffffff, RZ, 0xc0, !PT ;  /* 0xfbffffff3c3c7812 */ /* 0x010fe200078ec0ff */
[----:B------:R-:W1:Y:S01]  /*e86a0*/  S2UR UR7, SR_CgaCtaId ;  /* 0x00000000000779c3 */ /* 0x000e620000008800 */
[----:B------:R-:W-:Y:S01]  /*e86b0*/  UMOV UR6, 0x400 ;  /* 0x0000040000067882 */ /* 0x000fe20000000000 */
[----:B------:R-:W-:Y:S01]  /*e86c0*/  ULDC.64 UR26, c[0x0][0x228] ;  /* 0x00008a00001a7ab9 */ /* 0x000fe20000000a00 */
[----:B------:R-:W-:Y:S01]  /*e86d0*/  ULDC.64 UR8, c[0x0][0x228] ;  /* 0x00008a0000087ab9 */ /* 0x000fe20000000a00 */
[----:B------:R-:W-:Y:S01]  /*e86e0*/  ULDC.64 UR24, c[0x0][0x228] ;  /* 0x00008a0000187ab9 */ /* 0x000fe20000000a00 */
[----:B------:R-:W-:Y:S01]  /*e86f0*/  ULDC UR10, c[0x0][0x22c] ;  /* 0x00008b00000a7ab9 */ /* 0x000fe20000000800 */
[----:B------:R-:W-:Y:S01]  /*e8700*/  ULDC.64 UR22, c[0x0][0x228] ;  /* 0x00008a0000167ab9 */ /* 0x000fe20000000a00 */
[----:B------:R-:W-:Y:S01]  /*e8710*/  ULDC.64 UR20, c[0x0][0x228] ;  /* 0x00008a0000147ab9 */ /* 0x000fe20000000a00 */
[----:B0-----:R-:W4:Y:S01]  /*e8720*/  LDL.LU R18, [R1+0x4cc4] ;  /* 0x004cc40001127983 */ /* 0x001f220000300800 */
[----:B------:R-:W-:Y:S01]  /*e8730*/  ULDC.64 UR18, c[0x0][0x228] ;  /* 0x00008a0000127ab9 */ /* 0x000fe20000000a00 */
[----:B------:R-:W-:Y:S01]  /*e8740*/  ULDC.64 UR16, c[0x0][0x228] ;  /* 0x00008a0000107ab9 */ /* 0x000fe20000000a00 */
[----:B------:R-:W-:Y:S01]  /*e8750*/  ULDC.64 UR14, c[0x0][0x228] ;  /* 0x00008a00000e7ab9 */ /* 0x000fe20000000a00 */
[----:B------:R0:W-:Y:S01]  /*e8760*/  STL [R1+0x55c4], R17 ;  /* 0x0055c41101007387 */ /* 0x0001e20000100800 */
[----:B------:R-:W-:-:S03]  /*e8770*/  ULDC.64 UR12, c[0x0][0x228] ;  /* 0x00008a00000c7ab9 */ /* 0x000fc60000000a00 */
        /* <DEDUP_REMOVED lines=21> */
[----:B---3--:R0:W-:Y:S04]  /*e88d0*/  STL [R1+0x5550], R51 ;  /* 0x0055503301007387 */ /* 0x0081e80000100800 */
[----:B0-----:R-:W3:Y:S04]  /*e88e0*/  LDL.LU R51, [R1+0x2f8] ;  /* 0x0002f80001337983 */ /* 0x001ee80000300800 */
[----:B--2---:R0:W-:Y:S04]  /*e88f0*/  STL [R1+0x5548], R52 ;  /* 0x0055483401007387 */ /* 0x0041e80000100800 */
[----:B0-----:R-:W2:Y:S04]  /*e8900*/  LDL.LU R52, [R1+0x1f38] ;  /* 0x001f380001347983 */ /* 0x001ea80000300800 */
[----:B------:R0:W-:Y:S04]  /*e8910*/  STL [R1+0x5540], R53 ;  /* 0x0055403501007387 */ /* 0x0001e80000100800 */
[----:B0-----:R-:W2:Y:S04]  /*e8920*/  LDL.LU R53, [R1+0x2f4] ;  /* 0x0002f40001357983 */ /* 0x001ea80000300800 */
[----:B------:R0:W-:Y:S04]  /*e8930*/  STL [R1+0x5538], R54 ;  /* 0x0055383601007387 */ /* 0x0001e80000100800 */
[----:B0-----:R-:W2:Y:S04]  /*e8940*/  LDL.LU R54, [R1+0x1f18] ;  /* 0x001f180001367983 */ /* 0x001ea80000300800 */
[----:B------:R0:W-:Y:S04]  /*e8950*/  STL [R1+0x5530], R55 ;  /* 0x0055303701007387 */ /* 0x0001e80000100800 */
[----:B0-----:R-:W2:Y:S01]  /*e8960*/  LDL.LU R55, [R1+0xc] ;  /* 0x00000c0001377983 */ /* 0x001ea20000300800 */
[----:B------:R-:W-:-:S03]  /*e8970*/  @P0 LOP3.LUT R60, R60, 0x4000000, RZ, 0xfc, !PT ;  /* 0x040000003c3c0812 */ /* 0x000fc600078efcff */
[----:B------:R0:W-:Y:S04]  /*e8980*/  STL [R1+0x5520], R56 ;  /* 0x0055203801007387 */ /* 0x0001e80000100800 */
[----:B0-----:R-:W2:Y:S04]  /*e8990*/  LDL R56, [R1+0x440] ;  /* 0x0004400001387983 */ /* 0x001ea80000100800 */
[----:B------:R-:W-:Y:S04]  /*e89a0*/  STL [R1+0x551c], R57 ;  /* 0x00551c3901007387 */ /* 0x000fe80000100800 */
[----:B------:R-:W-:Y:S04]  /*e89b0*/  STL [R1+0x5518], R58 ;  /* 0x0055183a01007387 */ /* 0x000fe80000100800 */
[----:B------:R-:W-:Y:S04]  /*e89c0*/  STL [R1+0x5510], R61 ;  /* 0x0055103d01007387 */ /* 0x000fe80000100800 */
[----:B------:R-:W-:Y:S01]  /*e89d0*/  STL [R1+0x55d0], R60 ;  /* 0x0055d03c01007387 */ /* 0x000fe20000100800 */
[----:B----4-:R-:W-:-:S03]  /*e89e0*/  PRMT R43, R19, 0x5410, R43 ;  /* 0x00005410132b7816 */ /* 0x010fc6000000002b */
[----:B------:R-:W4:Y:S01]  /*e89f0*/  LDL.LU R19, [R1+0x310] ;  /* 0x0003100001137983 */ /* 0x000f220000300800 */
[----:B------:R-:W-:Y:S02]  /*e8a00*/  PRMT R8, R59, 0x5410, R8 ;  /* 0x000054103b087816 */ /* 0x000fe40000000008 */
[----:B------:R-:W-:Y:S02]  /*e8a10*/  PRMT R11, R49, 0x5410, R11 ;  /* 0x00005410310b7816 */ /* 0x000fe4000000000b */
[----:B------:R-:W-:Y:S02]  /*e8a20*/  PRMT R15, R47, 0x5410, R15 ;  /* 0x000054102f0f7816 */ /* 0x000fe4000000000f */
[----:B------:R-:W-:Y:S02]  /*e8a30*/  PRMT R23, R45, 0x5410, R23 ;  /* 0x000054102d177816 */ /* 0x000fe40000000017 */
[----:B------:R-:W-:Y:S02]  /*e8a40*/  PRMT R10, R44, 0x5410, R10 ;  /* 0x000054102c0a7816 */ /* 0x000fe4000000000a */
[----:B------:R-:W-:-:S02]  /*e8a50*/  PRMT R27, R50, 0x5410, R27 ;  /* 0x00005410321b7816 */ /* 0x000fc4000000001b */
[----:B---3--:R-:W-:Y:S02]  /*e8a60*/  PRMT R31, R51, 0x5410, R31 ;  /* 0x00005410331f7816 */ /* 0x008fe4000000001f */
[----:B--2---:R-:W-:Y:S02]  /*e8a70*/  PRMT R35, R52, 0x5410, R35 ;  /* 0x0000541034237816 */ /* 0x004fe40000000023 */
[----:B------:R-:W-:Y:S02]  /*e8a80*/  PRMT R39, R53, 0x5410, R39 ;  /* 0x0000541035277816 */ /* 0x000fe40000000027 */
[----:B------:R-:W-:-:S05]  /*e8a90*/  PRMT R54, R54, 0x5410, R55 ;  /* 0x0000541036367816 */ /* 0x000fca0000000037 */
[----:B------:R-:W-:Y:S04]  /*e8aa0*/  STL [R1+0x70c], R54 ;  /* 0x00070c3601007387 */ /* 0x000fe80000100800 */
[----:B------:R-:W-:Y:S04]  /*e8ab0*/  STL [R1+0x73c], R43 ;  /* 0x00073c2b01007387 */ /* 0x000fe80000100800 */
[----:B------:R-:W-:Y:S01]  /*e8ac0*/  STL [R1+0x758], R39 ;  /* 0x0007582701007387 */ /* 0x000fe20000100800 */
[----:B------:R-:W-:Y:S02]  /*e8ad0*/  PRMT R9, R46, 0x5410, R9 ;  /* 0x000054102e097816 */ /* 0x000fe40000000009 */
[----:B------:R-:W-:Y:S01]  /*e8ae0*/  PRMT R7, R17, 0x5410, R7 ;  /* 0x0000541011077816 */ /* 0x000fe20000000007 */
[----:B------:R-:W-:Y:S01]  /*e8af0*/  STL [R1+0x75c], R35 ;  /* 0x00075c2301007387 */ /* 0x000fe20000100800 */
[----:B------:R-:W-:-:S02]  /*e8b00*/  PRMT R6, R48, 0x5410, R6 ;  /* 0x0000541030067816 */ /* 0x000fc40000000006 */
[----:B------:R-:W-:Y:S01]  /*e8b10*/  PRMT R5, R16, 0x5410, R5 ;  /* 0x0000541010057816 */ /* 0x000fe20000000005 */
[----:B------:R-:W-:Y:S01]  /*e8b20*/  STL [R1+0x760], R31 ;  /* 0x0007601f01007387 */ /* 0x000fe20000100800 */
[----:B------:R-:W-:Y:S01]  /*e8b30*/  PRMT R4, R18, 0x5410, R4 ;  /* 0x0000541012047816 */ /* 0x000fe20000000004 */
[----:B------:R-:W-:Y:S01]  /*e8b40*/  BAR.SYNC.DEFER_BLOCKING 0x0 ;  /* 0x0000000000007b1d */ /* 0x000fe20000010000 */
[----:B------:R-:W-:-:S05]  /*e8b50*/  LOP3.LUT P0, RZ, R56, 0x2, RZ, 0xc0, !PT ;  /* 0x0000000238ff7812 */ /* 0x000fca000780c0ff */
[----:B------:R0:W-:Y:S04]  /*e8b60*/  STL [R1+0x764], R27 ;  /* 0x0007641b01007387 */ /* 0x0001e80000100800 */
[----:B------:R-:W2:Y:S04]  /*e8b70*/  LDL.LU R45, [R1+0x4ccc] ;  /* 0x004ccc00012d7983 */ /* 0x000ea80000300800 */
[----:B------:R-:W-:Y:S04]  /*e8b80*/  STL [R1+0x768], R23 ;  /* 0x0007681701007387 */ /* 0x000fe80000100800 */
[----:B------:R-:W-:Y:S04]  /*e8b90*/  STL [R1+0x76c], R15 ;  /* 0x00076c0f01007387 */ /* 0x000fe80000100800 */
[----:B------:R-:W3:Y:S04]  /*e8ba0*/  LDL.LU R47, [R1+0x5370] ;  /* 0x00537000012f7983 */ /* 0x000ee80000300800 */
[----:B------:R-:W3:Y:S04]  /*e8bb0*/  LDL.LU R49, [R1+0x51e0] ;  /* 0x0051e00001317983 */ /* 0x000ee80000300800 */
[----:B------:R-:W-:Y:S04]  /*e8bc0*/  STL [R1+0x770], R11 ;  /* 0x0007700b01007387 */ /* 0x000fe80000100800 */
[----:B------:R-:W-:Y:S04]  /*e8bd0*/  STL [R1+0x774], R10 ;  /* 0x0007740a01007387 */ /* 0x000fe80000100800 */
[----:B------:R-:W3:Y:S04]  /*e8be0*/  LDL.LU R59, [R1+0x51dc] ;  /* 0x0051dc00013b7983 */ /* 0x000ee80000300800 */
[----:B------:R-:W-:Y:S04]  /*e8bf0*/  STL [R1+0x778], R9 ;  /* 0x0007780901007387 */ /* 0x000fe80000100800 */
[----:B------:R-:W-:Y:S04]  /*e8c00*/  STL [R1+0x77c], R8 ;  /* 0x00077c0801007387 */ /* 0x000fe80000100800 */
[----:B------:R-:W3:Y:S04]  /*e8c10*/  LDL.LU R17, [R1+0x5184] ;  /* 0x0051840001117983 */ /* 0x000ee80000300800 */
[----:B------:R-:W-:Y:S04]  /*e8c20*/  STL [R1+0x780], R7 ;  /* 0x0007800701007387 */ /* 0x000fe80000100800 */
[----:B------:R-:W-:Y:S04]  /*e8c30*/  STL [R1+0x784], R6 ;  /* 0x0007840601007387 */ /* 0x000fe80000100800 */
[----:B0-----:R-:W3:Y:S04]  /*e8c40*/  LDL.LU R27, [R1+0x5180] ;  /* 0x00518000011b7983 */ /* 0x001ee80000300800 */
[----:B------:R-:W-:Y:S04]  /*e8c50*/  STL [R1+0x788], R5 ;  /* 0x0007880501007387 */ /* 0x000fe80000100800 */
[----:B------:R-:W3:Y:S04]  /*e8c60*/  LDL.LU R31, [R1+0x350] ;  /* 0x00035000011f7983 */ /* 0x000ee80000300800 */
[----:B------:R4:W-:Y:S04]  /*e8c70*/  STL [R1+0x78c], R4 ;  /* 0x00078c0401007387 */ /* 0x0009e80000100800 */
[----:B------:R-:W3:Y:S04]  /*e8c80*/  LDL.LU R60, [R1+0x334] ;  /* 0x00033400013c7983 */ /* 0x000ee80000300800 */
[----:B------:R-:W3:Y:S04]  /*e8c90*/  LDL.LU R61, [R1+0x340] ;  /* 0x00034000013d7983 */ /* 0x000ee80000300800 */
[----:B------:R-:W3:Y:S01]  /*e8ca0*/  LDL.LU R58, [R1+0x32c] ;  /* 0x00032c00013a7983 */ /* 0x000ee20000300800 */
[----:B----4-:R-:W-:-:S03]  /*e8cb0*/  PRMT R4, R19, 0x5410, R3 ;  /* 0x0000541013047816 */ /* 0x010fc60000000003 */
        /* <DEDUP_REMOVED lines=12> */
[----:B------:R2:W-:Y:S04]  /*e8d80*/  STL [R1+0x5594], R3 ;  /* 0x0055940301007387 */ /* 0x0005e80000100800 */
[----:B------:R0:W-:Y:S01]  /*e8d90*/  STL [R1+0x55b0], R2 ;  /* 0x0055b00201007387 */ /* 0x0001e20000100800 */
[----:B--2---:R-:W-:-:S05]  /*e8da0*/  PRMT R3, R45, 0x5410, R2 ;  /* 0x000054102d037816 */ /* 0x004fca0000000002 */
[----:B------:R4:W-:Y:S04]  /*e8db0*/  STL [R1+0x7e4], R3 ;  /* 0x0007e40301007387 */ /* 0x0009e80000100800 */
[----:B------:R-:W2:Y:S01]  /*e8dc0*/  LDL.LU R50, [R1+0x370] ;  /* 0x0003700001327983 */ /* 0x000ea20000300800 */
[----:B---3--:R-:W-:-:S05]  /*e8dd0*/  PRMT R0, R47, 0x5410, R0 ;  /* 0x000054102f007816 */ /* 0x008fca0000000000 */
[----:B------:R3:W-:Y:S01]  /*e8de0*/  STL [R1+0x7e8], R0 ;  /* 0x0007e80001007387 */ /* 0x0007e20000100800 */
[----:B------:R-:W-:-:S03]  /*e8df0*/  LOP3.LUT R35, R49, 0xffff, RZ, 0xc0, !PT ;  /* 0x0000ffff31237812 */ /* 0x000fc600078ec0ff */
[----:B------:R-:W2:Y:S04]  /*e8e00*/  LDL.LU R44, [R1+0x360] ;  /* 0x00036000012c7983 */ /* 0x000ea80000300800 */
[----:B------:R-:W2:Y:S01]  /*e8e10*/  LDL.LU R45, [R1+0x35c] ;  /* 0x00035c00012d7983 */ /* 0x000ea20000300800 */
[----:B------:R-:W-:-:S03]  /*e8e20*/  LOP3.LUT R39, R59, 0xffff, RZ, 0xc0, !PT ;  /* 0x0000ffff3b277812 */ /* 0x000fc600078ec0ff */
[----:B------:R-:W2:Y:S04]  /*e8e30*/  LDL.LU R47, [R1+0x170] ;  /* 0x00017000012f7983 */ /* 0x000ea80000300800 */
[----:B------:R-:W2:Y:S04]  /*e8e40*/  LDL.LU R49, [R1+0x16c] ;  /* 0x00016c0001317983 */ /* 0x000ea80000300800 */
[----:B------:R-:W2:Y:S01]  /*e8e50*/  LDL.LU R59, [R1+0x168] ;  /* 0x00016800013b7983 */ /* 0x000ea20000300800 */
[----:B------:R-:W-:-:S03]  /*e8e60*/  LOP3.LUT R43, R17, 0xffff, RZ, 0xc0, !PT ;  /* 0x0000ffff112b7812 */ /* 0x000fc600078ec0ff */
[----:B------:R-:W2:Y:S01]  /*e8e70*/  LDL.LU R17, [R1+0x158] ;  /* 0x0001580001117983 */ /* 0x000ea20000300800 */
[----:B------:R-:W3:Y:S01]  /*e8e80*/  S2R R57, SR_TID.X ;  /* 0x0000000000397919 */ /* 0x000ee20000002100 */
[----:B0-----:R-:W-:Y:S02]  /*e8e90*/  LOP3.LUT R2, R27, 0xffff, RZ, 0xc0, !PT ;  /* 0x0000ffff1b027812 */ /* 0x001fe400078ec0ff */
[----:B------:R-:W-:Y:S02]  /*e8ea0*/  PRMT R4, R31, 0x4210, R35 ;  /* 0x000042101f047816 */ /* 0x000fe40000000023 */
[----:B----4-:R-:W-:-:S05]  /*e8eb0*/  PRMT R3, R55, 0x5410, R56 ;  /* 0x0000541037037816 */ /* 0x010fca0000000038 */
[----:B------:R-:W-:Y:S01]  /*e8ec0*/  STL [R1+0x7ec], R3 ;  /* 0x0007ec0301007387 */ /* 0x000fe20000100800 */
[----:B------:R-:W-:-:S03]  /*e8ed0*/  LOP3.LUT R23, R46, 0xffff, RZ, 0xc0, !PT ;  /* 0x0000ffff2e177812 */ /* 0x000fc600078ec0ff */
[----:B------:R-:W4:Y:S01]  /*e8ee0*/  LDL.LU R46, [R1+0x178] ;  /* 0x00017800012e7983 */ /* 0x000f220000300800 */
[----:B------:R-:W-:-:S03]  /*e8ef0*/  LOP3.LUT R27, R48, 0xffff, RZ, 0xc0, !PT ;  /* 0x0000ffff301b7812 */ /* 0x000fc600078ec0ff */
[----:B------:R-:W4:Y:S01]  /*e8f00*/  LDL.LU R48, [R1+0x17c] ;  /* 0x00017c0001307983 */ /* 0x000f220000300800 */
[----:B------:R-:W-:-:S03]  /*e8f10*/  LOP3.LUT R31, R16, 0xffff, RZ, 0xc0, !PT ;  /* 0x0000ffff101f7812 */ /* 0x000fc600078ec0ff */
[----:B------:R-:W4:Y:S01]  /*e8f20*/  LDL.LU R16, [R1+0x174] ;  /* 0x0001740001107983 */ /* 0x000f220000300800 */
[----:B-1----:R-:W-:Y:S01]  /*e8f30*/  ULEA UR6, UR7, UR6, 0x18 ;  /* 0x0000000607067291 */ /* 0x002fe2000f8ec03f */
[----:B---3--:R-:W-:Y:S02]  /*e8f40*/  LOP3.LUT R57, R57, 0x1f, RZ, 0xc0, !PT ;  /* 0x0000001f39397812 */ /* 0x008fe400078ec0ff */
[----:B------:R-:W-:Y:S02]  /*e8f50*/  PRMT R5, R60, 0x4210, R39 ;  /* 0x000042103c057816 */ /* 0x000fe40000000027 */
[----:B------:R-:W-:Y:S02]  /*e8f60*/  PRMT R6, R61, 0x4210, R43 ;  /* 0x000042103d067816 */ /* 0x000fe4000000002b */
[----:B------:R-:W-:Y:S02]  /*e8f70*/  PRMT R7, R58, 0x4210, R2 ;  /* 0x000042103a077816 */ /* 0x000fe40000000002 */
[----:B------:R-:W-:Y:S01]  /*e8f80*/  LEA R0, R57, UR6, 0x4 ;  /* 0x0000000639007c11 */ /* 0x000fe2000f8e20ff */
[----:B------:R-:W-:-:S04]  /*e8f90*/  ULDC UR6, c[0x0][0x22c] ;  /* 0x00008b0000067ab9 */ /* 0x000fc80000000800 */
[----:B------:R-:W-:Y:S01]  /*e8fa0*/  STSM.16.M88.4 [R0], R4 ;  /* 0x0000000400007844 */ /* 0x000fe20000000200 */
[----:B------:R-:W-:-:S03]  /*e8fb0*/  NOP ;  /* 0x0000000000007918 */ /* 0x000fc60000000000 */
[----:B------:R-:W0:Y:S01]  /*e8fc0*/  LDS.128 R4, [R0] ;  /* 0x0000000000047984 */ /* 0x000e220000000c00 */
[----:B------:R-:W-:-:S04]  /*e8fd0*/  LOP3.LUT R15, R51, 0xffff, RZ, 0xc0, !PT ;  /* 0x0000ffff330f7812 */ /* 0x000fc800078ec0ff */
[----:B------:R-:W-:Y:S02]  /*e8fe0*/  PRMT R8, R19, 0x4210, R15 ;  /* 0x0000421013087816 */ /* 0x000fe4000000000f */
[----:B------:R-:W3:Y:S01]  /*e8ff0*/  LDL.LU R19, [R1+0x154] ;  /* 0x0001540001137983 */ /* 0x000ee20000300800 */
[----:B------:R-:W-:-:S03]  /*e9000*/  PRMT R60, R53, 0x5410, R54 ;  /* 0x00005410353c7816 */ /* 0x000fc60000000036 */
[----:B0-----:R-:W-:Y:S04]  /*e9010*/  STL.64 [R1+0x670], R4 ;  /* 0x0006700401007387 */ /* 0x001fe80000100a00 */
[----:B------:R0:W-:Y:S01]  /*e9020*/  STL.64 [R1+0x678], R6 ;  /* 0x0006780601007387 */ /* 0x0001e20000100a00 */
[----:B--2---:R-:W-:-:S03]  /*e9030*/  PRMT R9, R50, 0x4210, R23 ;  /* 0x0000421032097816 */ /* 0x004fc60000000017 */
[----:B------:R-:W2:Y:S01]  /*e9040*/  LDL.LU R50, [R1+0x51fc] ;  /* 0x0051fc0001327983 */ /* 0x000ea20000300800 */
[----:B------:R-:W-:Y:S02]  /*e9050*/  PRMT R10, R44, 0x4210, R27 ;  /* 0x000042102c0a7816 */ /* 0x000fe4000000001b */
[----:B------:R-:W-:Y:S01]  /*e9060*/  PRMT R11, R45, 0x4210, R31 ;  /* 0x000042102d0b7816 */ /* 0x000fe2000000001f */
[----:B------:R-:W-:Y:S01]  /*e9070*/  NOP ;  /* 0x0000000000007918 */ /* 0x000fe20000000000 */
[----:B0-----:R-:W-:Y:S02]  /*e9080*/  PRMT R6, R59, 0x5210, R43 ;  /* 0x000052103b067816 */ /* 0x001fe4000000002b */
[----:B------:R-:W2:Y:S01]  /*e9090*/  LDL.LU R59, [R1+0x51f8] ;  /* 0x0051f800013b7983 */ /* 0x000ea20000300800 */
[----:B------:R-:W-:-:S03]  /*e90a0*/  PRMT R4, R47, 0x5210, R35 ;  /* 0x000052102f047816 */ /* 0x000fc60000000023 */
[----:B------:R-:W2:Y:S04]  /*e90b0*/  LDL.LU R55, [R1+0x51a8] ;  /* 0x0051a80001377983 */ /* 0x000ea80000300800 */
[----:B------:R-:W2:Y:S04]  /*e90c0*/  LDL.LU R54, [R1+0x51a4] ;  /* 0x0051a40001367983 */ /* 0x000ea80000300800 */
[----:B------:R-:W2:Y:S04]  /*e90d0*/  LDL.LU R44, [R1+0x3c4] ;  /* 0x0003c400012c7983 */ /* 0x000ea80000300800 */
[----:B------:R-:W2:Y:S04]  /*e90e0*/  LDL.LU R45, [R1+0x3ac] ;  /* 0x0003ac00012d7983 */ /* 0x000ea80000300800 */
[----:B------:R-:W2:Y:S04]  /*e90f0*/  LDL.LU R47, [R1+0x3a4] ;  /* 0x0003a400012f7983 */ /* 0x000ea80000300800 */
[----:B------:R-:W-:Y:S01]  /*e9100*/  STSM.16.M88.4 [R0], R8 ;  /* 0x0000000800007844 */ /* 0x000fe20000000200 */
[----:B------:R-:W-:-:S03]  /*e9110*/  NOP ;  /* 0x0000000000007918 */ /* 0x000fc60000000000 */
[----:B------:R-:W0:Y:S01]  /*e9120*/  LDS.128 R8, [R0] ;  /* 0x0000000000087984 */ /* 0x000e220000000c00 */
[----:B------:R-:W-:Y:S02]  /*e9130*/  PRMT R5, R49, 0x5210, R39 ;  /* 0x0000521031057816 */ /* 0x000fe40000000027 */
[----:B------:R-:W-:Y:S01]  /*e9140*/  PRMT R7, R17, 0x5210, R2 ;  /* 0x0000521011077816 */ /* 0x000fe20000000002 */
[----:B------:R-:W2:Y:S01]  /*e9150*/  LDL.LU R49, [R1+0x3a0] ;  /* 0x0003a00001317983 */ /* 0x000ea20000300800 */
[----:B------:R-:W-:-:S03]  /*e9160*/  NOP ;  /* 0x0000000000007918 */ /* 0x000fc60000000000 */
[----:B------:R4:W-:Y:S04]  /*e9170*/  STSM.16.M88.4 [R0], R4 ;  /* 0x0000000400007844 */ /* 0x0009e80000000200 */
[----:B0-----:R-:W-:Y:S01]  /*e9180*/  STL [R1+0x660], R8 ;  /* 0x0006600801007387 */ /* 0x001fe20000100800 */
[----:B------:R-:W-:Y:S02]  /*e9190*/  IMAD.MOV.U32 R17, RZ, RZ, R9 ;  /* 0x000000ffff117224 */ /* 0x000fe400078e0009 */
[----:B------:R-:W-:Y:S01]  /*e91a0*/  IMAD.MOV.U32 R2, RZ, RZ, R11 ;  /* 0x000000ffff027224 */ /* 0x000fe200078e000b */
[----:B------:R-:W-:Y:S01]  /*e91b0*/  STL [R1+0x668], R10 ;  /* 0x0006680a01007387 */ /* 0x000fe20000100800 */
[----:B------:R-:W-:-:S03]  /*e91c0*/  NOP ;  /* 0x0000000000007918 */ /* 0x000fc60000000000 */
[----:B------:R-:W0:Y:S04]  /*e91d0*/  LDS.128 R8, [R0] ;  /* 0x0000000000087984 */ /* 0x000e280000000c00 */
[----:B------:R-:W-:Y:S01]  /*e91e0*/  STL [R1+0x55c8], R17 ;  /* 0x0055c81101007387 */ /* 0x000fe20000100800 */
[----:B------:R-:W-:-:S03]  /*e91f0*/  PRMT R18, R18, 0x5410, R52 ;  /* 0x0000541012127816 */ /* 0x000fc60000000034 */
[----:B------:R-:W-:Y:S01]  /*e9200*/  STL [R1+0x55b4], R2 ;  /* 0x0055b40201007387 */ /* 0x000fe20000100800 */
[----:B----4-:R-:W-:Y:S02]  /*e9210*/  PRMT R4, R46, 0x5210, R15 ;  /* 0x000052102e047816 */ /* 0x010fe4000000000f */
[----:B------:R-:W-:Y:S02]  /*e9220*/  PRMT R5, R48, 0x5210, R23 ;  /* 0x0000521030057816 */ /* 0x000fe40000000017 */
[----:B------:R-:W-:Y:S01]  /*e9230*/  PRMT R6, R16, 0x5210, R27 ;  /* 0x0000521010067816 */ /* 0x000fe2000000001b */
[----:B0-----:R-:W-:Y:S04]  /*e9240*/  STL.64 [R1+0x650], R8 ;  /* 0x0006500801007387 */ /* 0x001fe80000100a00 */
[----:B------:R-:W-:Y:S04]  /*e9250*/  STL [R1+0x658], R10 ;  /* 0x0006580a01007387 */ /* 0x000fe80000100800 */
[----:B------:R-:W4:Y:S04]  /*e9260*/  LDL.LU R53, [R1+0x212c] ;  /* 0x00212c0001357983 */ /* 0x000f280000300800 */
[----:B------:R-:W4:Y:S04]  /*e9270*/  LDL.LU R52, [R1+0x2128] ;  /* 0x0021280001347983 */ /* 0x000f280000300800 */
[----:B------:R-:W4:Y:S04]  /*e9280*/  LDL.LU R46, [R1+0x208c] ;  /* 0x00208c00012e7983 */ /* 0x000f280000300800 */
[----:B------:R-:W4:Y:S04]  /*e9290*/  LDL.LU R48, [R1+0x207c] ;  /* 0x00207c0001307983 */ /* 0x000f280000300800 */
[----:B------:R-:W4:Y:S01]  /*e92a0*/  LDL.LU R16, [R1+0x3e8] ;  /* 0x0003e80001107983 */ /* 0x000f220000300800 */
[----:B---3--:R-:W-:Y:S01]  /*e92b0*/  PRMT R7, R19, 0x5210, R31 ;  /* 0x0000521013077816 */ /* 0x008fe2000000001f */
[----:B------:R-:W-:Y:S01]  /*e92c0*/  IMAD.MOV.U32 R19, RZ, RZ, R11 ;  /* 0x000000ffff137224 */ /* 0x000fe200078e000b */
[----:B------:R-:W-:-:S04]  /*e92d0*/  NOP ;  /* 0x0000000000007918 */ /* 0x000fc80000000000 */
[----:B------:R-:W-:Y:S04]  /*e92e0*/  STL [R1+0x55c0], R19 ;  /* 0x0055c01301007387 */ /* 0x000fe80000100800 */
[----:B------:R-:W3:Y:S04]  /*e92f0*/  LDL.LU R51, [R1+0x3e4] ;  /* 0x0003e40001337983 */ /* 0x000ee80000300800 */
[----:B------:R0:W-:Y:S01]  /*e9300*/  STSM.16.M88.4 [R0], R4 ;  /* 0x0000000400007844 */ /* 0x0001e20000000200 */
[----:B------:R-:W-:-:S03]  /*e9310*/  NOP ;  /* 0x0000000000007918 */ /* 0x000fc60000000000 */
[----:B------:R-:W1:Y:S01]  /*e9320*/  LDS.128 R8, [R0] ;  /* 0x0000000000087984 */ /* 0x000e620000000c00 */
[----:B--2---:R-:W-:-:S03]  /*e9330*/  LOP3.LUT R23, R50, 0xffff, RZ, 0xc0, !PT ;  /* 0x0000ffff32177812 */ /* 0x004fc600078ec0ff */
[----:B------:R-:W2:Y:S01]  /*e9340*/  LDL.LU R50, [R1+0x3e0] ;  /* 0x0003e00001327983 */ /* 0x000ea20000300800 */
[----:B------:R-:W-:-:S03]  /*e9350*/  LOP3.LUT R31, R59, 0xffff, RZ, 0xc0, !PT ;  /* 0x0000ffff3b1f7812 */ /* 0x000fc600078ec0ff */
[----:B------:R-:W2:Y:S01]  /*e9360*/  LDL.LU R59, [R1+0x3c8] ;  /* 0x0003c800013b7983 */ /* 0x000ea20000300800 */
[----:B------:R-:W-:Y:S02]  /*e9370*/  LOP3.LUT R39, R55, 0xffff, RZ, 0xc0, !PT ;  /* 0x0000ffff37277812 */ /* 0x000fe400078ec0ff */
[----:B0-----:R-:W-:Y:S02]  /*e9380*/  PRMT R4, R44, 0x4210, R23 ;  /* 0x000042102c047816 */ /* 0x001fe40000000017 */
[----:B------:R-:W2:Y:S01]  /*e9390*/  LDL.LU R44, [R1+0x188] ;  /* 0x00018800012c7983 */ /* 0x000ea20000300800 */
[----:B------:R-:W-:-:S03]  /*e93a0*/  PRMT R5, R45, 0x4210, R31 ;  /* 0x000042102d057816 */ /* 0x000fc6000000001f */
[----:B------:R-:W2:Y:S01]  /*e93b0*/  LDL.LU R45, [R1+0x184] ;  /* 0x00018400012d7983 */ /* 0x000ea20000300800 */
[----:B------:R-:W-:-:S03]  /*e93c0*/  PRMT R6, R47, 0x4210, R39 ;  /* 0x000042102f067816 */ /* 0x000fc60000000027 */
[----:B------:R-:W2:Y:S01]  /*e93d0*/  LDL.LU R47, [R1+0x18c] ;  /* 0x00018c00012f7983 */ /* 0x000ea20000300800 */
[----:B------:R-:W-:Y:S01]  /*e93e0*/  LOP3.LUT R3, R54, 0xffff, RZ, 0xc0, !PT ;  /* 0x0000ffff36037812 */ /* 0x000fe200078ec0ff */
[----:B-1----:R-:W-:Y:S02]  /*e93f0*/  IMAD.MOV.U32 R19, RZ, RZ, R9 ;  /* 0x000000ffff137224 */ /* 0x002fe400078e0009 */
[----:B------:R-:W-:Y:S01]  /*e9400*/  IMAD.MOV.U32 R17, RZ, RZ, R8 ;  /* 0x000000ffff117224 */ /* 0x000fe200078e0008 */
[----:B------:R-:W-:Y:S01]  /*e9410*/  PRMT R7, R49, 0x4210, R3 ;  /* 0x0000421031077816 */ /* 0x000fe20000000003 */
[----:B------:R-:W-:Y:S01]  /*e9420*/  NOP ;  /* 0x0000000000007918 */ /* 0x000fe20000000000 */
[----:B------:R-:W2:Y:S04]  /*e9430*/  LDL.LU R49, [R1+0x150] ;  /* 0x0001500001317983 */ /* 0x000ea80000300800 */
[----:B------:R-:W-:Y:S04]  /*e9440*/  STL [R1+0x64c], R11 ;  /* 0x00064c0b01007387 */ /* 0x000fe80000100800 */
[----:B------:R-:W-:Y:S04]  /*e9450*/  STL.64 [R1+0x5618], R18 ;  /* 0x0056181201007387 */ /* 0x000fe80000100a00 */
[----:B------:R-:W-:Y:S04]  /*e9460*/  STL [R1+0x5610], R17 ;  /* 0x0056101101007387 */ /* 0x000fe80000100800 */
[----:B------:R-:W-:Y:S01]  /*e9470*/  STSM.16.M88.4 [R0], R4 ;  /* 0x0000000400007844 */ /* 0x000fe20000000200 */
[----:B------:R-:W-:-:S03]  /*e9480*/  NOP ;  /* 0x0000000000007918 */ /* 0x000fc60000000000 */
[----:B------:R-:W0:Y:S01]  /*e9490*/  LDS.128 R4, [R0] ;  /* 0x0000000000047984 */ /* 0x000e220000000c00 */
[----:B----4-:R-:W-:Y:S02]  /*e94a0*/  LOP3.LUT R15, R53, 0xffff, RZ, 0xc0, !PT ;  /* 0x0000ffff350f7812 */ /* 0x010fe400078ec0ff */
[----:B------:R-:W-:Y:S02]  /*e94b0*/  LOP3.LUT R27, R52, 0xffff, RZ, 0xc0, !PT ;  /* 0x0000ffff341b7812 */ /* 0x000fe400078ec0ff */
[----:B------:R-:W4:Y:S01]  /*e94c0*/  LDL.LU R52, [R1+0x194] ;  /* 0x0001940001347983 */ /* 0x000f220000300800 */
[----:B------:R-:W-:-:S03]  /*e94d0*/  LOP3.LUT R35, R46, 0xffff, RZ, 0xc0, !PT ;  /* 0x0000ffff2e237812 */ /* 0x000fc600078ec0ff */
[----:B------:R-:W4:Y:S01]  /*e94e0*/  LDL.LU R46, [R1+0x190] ;  /* 0x00019000012e7983 */ /* 0x000f220000300800 */
[----:B------:R-:W-:-:S03]  /*e94f0*/  LOP3.LUT R43, R48, 0xffff, RZ, 0xc0, !PT ;  /* 0x0000ffff302b7812 */ /* 0x000fc600078ec0ff */
[----:B------:R-:W4:Y:S01]  /*e9500*/  LDL.LU R48, [R1+0x198] ;  /* 0x0001980001307983 */ /* 0x000f220000300800 */
[----:B------:R-:W-:-:S03]  /*e9510*/  PRMT R8, R16, 0x4210, R15 ;  /* 0x0000421010087816 */ /* 0x000fc6000000000f */
[----:B------:R-:W4:Y:S01]  /*e9520*/  LDL.LU R16, [R1+0x14c] ;  /* 0x00014c0001107983 */ /* 0x000f220000300800 */
[----:B------:R-:W-:-:S03]  /*e9530*/  IMAD.MOV.U32 R2, RZ, RZ, R10 ;  /* 0x000000ffff027224 */ /* 0x000fc600078e000a */
[----:B0-----:R0:W-:Y:S04]  /*e9540*/  STL.64 [R1+0x630], R4 ;  /* 0x0006300401007387 */ /* 0x0011e80000100a00 */
[----:B------:R1:W-:Y:S01]  /*e9550*/  STL [R1+0x63c], R7 ;  /* 0x00063c0701007387 */ /* 0x0003e20000100800 */
[----:B---3--:R-:W-:Y:S02]  /*e9560*/  PRMT R9, R51, 0x4210, R27 ;  /* 0x0000421033097816 */ /* 0x008fe4000000001b */
[----:B--2---:R-:W-:Y:S02]  /*e9570*/  PRMT R10, R50, 0x4210, R35 ;  /* 0x00004210320a7816 */ /* 0x004fe40000000023 */
[----:B------:R-:W-:Y:S01]  /*e9580*/  PRMT R11, R59, 0x4210, R43 ;  /* 0x000042103b0b7816 */ /* 0x000fe2000000002b */
[----:B------:R-:W-:Y:S01]  /*e9590*/  IMAD.MOV.U32 R59, RZ, RZ, R6 ;  /* 0x000000ffff3b7224 */ /* 0x000fe200078e0006 */
[----:B------:R-:W-:-:S04]  /*e95a0*/  NOP ;  /* 0x0000000000007918 */ /* 0x000fc80000000000 */
[----:B------:R-:W-:Y:S04]  /*e95b0*/  STL [R1+0x55a4], R59 ;  /* 0x0055a43b01007387 */ /* 0x000fe80000100800 */
[----:B------:R-:W2:Y:S01]  /*e95c0*/  LDL.LU R51, [R1+0x5214] ;  /* 0x0052140001337983 */ /* 0x000ea20000300800 */
[----:B0-----:R-:W-:-:S03]  /*e95d0*/  PRMT R5, R45, 0x5210, R31 ;  /* 0x000052102d057816 */ /* 0x001fc6000000001f */
[----:B------:R-:W3:Y:S01]  /*e95e0*/  LDL.LU R50, [R1+0x5210] ;  /* 0x0052100001327983 */ /* 0x000ee20000300800 */
[----:B------:R-:W-:-:S03]  /*e95f0*/  PRMT R6, R47, 0x5210, R39 ;  /* 0x000052102f067816 */ /* 0x000fc60000000027 */
[----:B------:R-:W3:Y:S04]  /*e9600*/  LDL.LU R45, [R1+0x51c0] ;  /* 0x0051c000012d7983 */ /* 0x000ee80000300800 */
[----:B------:R-:W3:Y:S04]  /*e9610*/  LDL.LU R47, [R1+0x51bc] ;  /* 0x0051bc00012f7983 */ /* 0x000ee80000300800 */
[----:B------:R-:W-:Y:S01]  /*e9620*/  STSM.16.M88.4 [R0], R8 ;  /* 0x0000000800007844 */ /* 0x000fe20000000200 */
[----:B------:R-:W-:-:S03]  /*e9630*/  NOP ;  /* 0x0000000000007918 */ /* 0x000fc60000000000 */
[----:B------:R-:W0:Y:S01]  /*e9640*/  LDS.128 R8, [R0] ;  /* 0x0000000000087984 */ /* 0x000e220000000c00 */
[----:B------:R-:W-:Y:S02]  /*e9650*/  PRMT R4, R44, 0x5210, R23 ;  /* 0x000052102c047816 */ /* 0x000fe40000000017 */
[----:B-1----:R-:W-:Y:S01]  /*e9660*/  PRMT R7, R49, 0x5210, R3 ;  /* 0x0000521031077816 */ /* 0x002fe20000000003 */
[----:B------:R-:W-:-:S04]  /*e9670*/  NOP ;  /* 0x0000000000007918 */ /* 0x000fc80000000000 */
[----:B------:R4:W-:Y:S04]  /*e9680*/  STSM.16.M88.4 [R0], R4 ;  /* 0x0000000400007844 */ /* 0x0009e80000000200 */
[----:B0-----:R-:W-:Y:S01]  /*e9690*/  STL.64 [R1+0x620], R8 ;  /* 0x0006200801007387 */ /* 0x001fe20000100a00 */
[----:B------:R-:W-:-:S03]  /*e96a0*/  IMAD.MOV.U32 R49, RZ, RZ, R11 ;  /* 0x000000ffff317224 */ /* 0x000fc600078e000b */
[----:B------:R-:W-:Y:S01]  /*e96b0*/  STL [R1+0x628], R10 ;  /* 0x0006280a01007387 */ /* 0x000fe20000100800 */
[----:B------:R-:W-:-:S03]  /*e96c0*/  NOP ;  /* 0x0000000000007918 */ /* 0x000fc60000000000 */
[----:B------:R-:W3:Y:S04]  /*e96d0*/  LDL.LU R61, [R1+0x488] ;  /* 0x00048800013d7983 */ /* 0x000ee80000300800 */
[----:B------:R-:W3:Y:S04]  /*e96e0*/  LDL.LU R58, [R1+0x474] ;  /* 0x00047400013a7983 */ /* 0x000ee80000300800 */
[----:B------:R-:W3:Y:S04]  /*e96f0*/  LDL.LU R57, [R1+0x470] ;  /* 0x0004700001397983 */ /* 0x000ee80000300800 */
[----:B------:R-:W3:Y:S04]  /*e9700*/  LDL.LU R44, [R1+0x46c] ;  /* 0x00046c00012c7983 */ /* 0x000ee80000300800 */
[----:B------:R-:W-:Y:S04]  /*e9710*/  STL [R1+0x559c], R49 ;  /* 0x00559c3101007387 */ /* 0x000fe80000100800 */
[----:B------:R-:W0:Y:S01]  /*e9720*/  LDS.128 R8, [R0] ;  /* 0x0000000000087984 */ /* 0x000e220000000c00 */
[----:B----4-:R-:W-:-:S03]  /*e9730*/  PRMT R5, R46, 0x5210, R27 ;  /* 0x000052102e057816 */ /* 0x010fc6000000001b */
[----:B------:R-:W4:Y:S01]  /*e9740*/  LDL.LU R46, [R1+0x2134] ;  /* 0x00213400012e7983 */ /* 0x000f220000300800 */
[----:B------:R-:W-:-:S03]  /*e9750*/  PRMT R6, R48, 0x5210, R35 ;  /* 0x0000521030067816 */ /* 0x000fc60000000023 */
[----:B------:R-:W4:Y:S01]  /*e9760*/  LDL.LU R48, [R1+0x2130] ;  /* 0x0021300001307983 */ /* 0x000f220000300800 */
[----:B------:R-:W-:-:S03]  /*e9770*/  PRMT R7, R16, 0x5210, R43 ;  /* 0x0000521010077816 */ /* 0x000fc6000000002b */
[----:B------:R-:W4:Y:S04]  /*e9780*/  LDL.LU R16, [R1+0x20cc] ;  /* 0x0020cc0001107983 */ /* 0x000f280000300800 */
[----:B0-----:R-:W-:Y:S04]  /*e9790*/  STL [R1+0x610], R8 ;  /* 0x0006100801007387 */ /* 0x001fe80000100800 */
[----:B------:R-:W-:Y:S01]  /*e97a0*/  STL.64 [R1+0x618], R10 ;  /* 0x0006180a01007387 */ /* 0x000fe20000100a00 */
[----:B------:R-:W-:Y:S01]  /*e97b0*/  PRMT R4, R52, 0x5210, R15 ;  /* 0x0000521034047816 */ /* 0x000fe2000000000f */
[----:B------:R-:W-:-:S02]  /*e97c0*/  NOP ;  /* 0x0000000000007918 */ /* 0x000fc40000000000 */
[----:B------:R-:W4:Y:S01]  /*e97d0*/  LDL.LU R56, [R1+0x20bc] ;  /* 0x0020bc0001387983 */ /* 0x000f220000300800 */
[----:B------:R-:W-:-:S03]  /*e97e0*/  IMAD.MOV.U32 R59, RZ, RZ, R9 ;  /* 0x000000ffff3b7224 */ /* 0x000fc600078e0009 */
[----:B------:R-:W4:Y:S04]  /*e97f0*/  LDL.LU R55, [R1+0x4d8] ;  /* 0x0004d80001377983 */ /* 0x000f280000300800 */
[----:B------:R-:W4:Y:S04]  /*e9800*/  LDL.LU R54, [R1+0x4c8] ;  /* 0x0004c80001367983 */ /* 0x000f280000300800 */
[----:B------:R-:W4:Y:S04]  /*e9810*/  LDL.LU R53, [R1+0x4b8] ;  /* 0x0004b80001357983 */ /* 0x000f280000300800 */
[----:B------:R-:W4:Y:S04]  /*e9820*/  LDL.LU R52, [R1+0x48c] ;  /* 0x00048c0001347983 */ /* 0x000f280000300800 */
[----:B------:R-:W-:Y:S01]  /*e9830*/  STL [R1+0x55a8], R59 ;  /* 0x0055a83b01007387 */ /* 0x000fe20000100800 */
[----:B--2---:R-:W-:-:S03]  /*e9840*/  LOP3.LUT R23, R51, 0xffff, RZ, 0xc0, !PT ;  /* 0x0000ffff33177812 */ /* 0x004fc600078ec0ff */
[----:B------:R-:W2:Y:S01]  /*e9850*/  LDL.LU R51, [R1+0x1a0] ;  /* 0x0001a00001337983 */ /* 0x000ea20000300800 */
[----:B---3--:R-:W-:-:S03]  /*e9860*/  LOP3.LUT R31, R50, 0xffff, RZ, 0xc0, !PT ;  /* 0x0000ffff321f7812 */ /* 0x008fc600078ec0ff */
[----:B------:R-:W3:Y:S01]  /*e9870*/  LDL.LU R50, [R1+0x19c] ;  /* 0x00019c0001327983 */ /* 0x000ee20000300800 */
[----:B------:R-:W-:-:S03]  /*e9880*/  LOP3.LUT R39, R45, 0xffff, RZ, 0xc0, !PT ;  /* 0x0000ffff2d277812 */ /* 0x000fc600078ec0ff */
[----:B------:R-:W3:Y:S01]  /*e9890*/  LDL.LU R45, [R1+0x1a4] ;  /* 0x0001a400012d7983 */ /* 0x000ee20000300800 */
[----:B------:R-:W-:-:S03]  /*e98a0*/  LOP3.LUT R3, R47, 0xffff, RZ, 0xc0, !PT ;  /* 0x0000ffff2f037812 */ /* 0x000fc600078ec0ff */
[----:B------:R-:W3:Y:S04]  /*e98b0*/  LDL.LU R47, [R1+0x148] ;  /* 0x00014800012f7983 */ /* 0x000ee80000300800 */
[----:B------:R-:W-:Y:S01]  /*e98c0*/  STSM.16.M88.4 [R0], R4 ;  /* 0x0000000400007844 */ /* 0x000fe20000000200 */
[----:B------:R-:W-:-:S03]  /*e98d0*/  NOP ;  /* 0x0000000000007918 */ /* 0x000fc60000000000 */
[----:B------:R-:W0:Y:S02]  /*e98e0*/  LDS.128 R8, [R0] ;  /* 0x0000000000087984 */ /* 0x000e240000000c00 */
[----:B0-----:R-:W-:Y:S02]  /*e98f0*/  IMAD.MOV.U32 R59, RZ, RZ, R8 ;  /* 0x000000ffff3b7224 */ /* 0x001fe400078e0008 */
[----:B------:R0:W-:Y:S04]  /*e9900*/  STL [R1+0x604], R9 ;  /* 0x0006040901007387 */ /* 0x0001e80000100800 */
[----:B------:R1:W-:Y:S04]  /*e9910*/  STL [R1+0x60c], R11 ;  /* 0x00060c0b01007387 */ /* 0x0003e80000100800 */
[----:B------:R-:W-:Y:S01]  /*e9920*/  STL [R1+0x5620], R59 ;  /* 0x0056203b01007387 */ /* 0x000fe20000100800 */
[----:B------:R-:W-:-:S03]  /*e9930*/  PRMT R7, R44, 0x4210, R3 ;  /* 0x000042102c077816 */ /* 0x000fc60000000003 */
[----:B------:R-:W3:Y:S01]  /*e9940*/  LDL.LU R44, [R1+0x1ac] ;  /* 0x0001ac00012c7983 */ /* 0x000ee20000300800 */
[----:B----4-:R-:W-:-:S03]  /*e9950*/  LOP3.LUT R15, R46, 0xffff, RZ, 0xc0, !PT ;  /* 0x0000ffff2e0f7812 */ /* 0x010fc600078ec0ff */
[----:B------:R-:W4:Y:S01]  /*e9960*/  LDL.LU R46, [R1+0x1a8] ;  /* 0x0001a800012e7983 */ /* 0x000f220000300800 */
[----:B------:R-:W-:-:S03]  /*e9970*/  LOP3.LUT R27, R48, 0xffff, RZ, 0xc0, !PT ;  /* 0x0000ffff301b7812 */ /* 0x000fc600078ec0ff */
[----:B------:R-:W4:Y:S01]  /*e9980*/  LDL.LU R48, [R1+0x1b0] ;  /* 0x0001b00001307983 */ /* 0x000f220000300800 */
[----:B------:R-:W-:-:S03]  /*e9990*/  LOP3.LUT R35, R16, 0xffff, RZ, 0xc0, !PT ;  /* 0x0000ffff10237812 */ /* 0x000fc600078ec0ff */
[----:B------:R-:W4:Y:S01]  /*e99a0*/  LDL.LU R16, [R1+0x144] ;  /* 0x0001440001107983 */ /* 0x000f220000300800 */
[----:B------:R-:W-:Y:S02]  /*e99b0*/  PRMT R4, R61, 0x4210, R23 ;  /* 0x000042103d047816 */ /* 0x000fe40000000017 */
[----:B------:R-:W-:Y:S02]  /*e99c0*/  PRMT R5, R58, 0x4210, R31 ;  /* 0x000042103a057816 */ /* 0x000fe4000000001f */
[----:B------:R-:W-:Y:S01]  /*e99d0*/  PRMT R6, R57, 0x4210, R39 ;  /* 0x0000421039067816 */ /* 0x000fe20000000027 */
[----:B------:R-:W-:-:S04]  /*e99e0*/  NOP ;  /* 0x0000000000007918 */ /* 0x000fc80000000000 */
[----:B------:R-:W-:Y:S01]  /*e99f0*/  STSM.16.M88.4 [R0], R4 ;  /* 0x0000000400007844 */ /* 0x000fe20000000200 */
[----:B------:R-:W-:-:S03]  /*e9a00*/  NOP ;  /* 0x0000000000007918 */ /* 0x000fc60000000000 */
[----:B------:R-:W1:Y:S01]  /*e9a10*/  LDS.128 R4, [R0] ;  /* 0x0000000000047984 */ /* 0x000e620000000c00 */
[----:B------:R-:W-:Y:S01]  /*e9a20*/  LOP3.LUT R43, R56, 0xffff, RZ, 0xc0, !PT ;  /* 0x0000ffff382b7812 */ /* 0x000fe200078ec0ff */
[----:B------:R-:W-:Y:S01]  /*e9a30*/  IMAD.MOV.U32 R49, RZ, RZ, R10 ;  /* 0x000000ffff317224 */ /* 0x000fe200078e000a */
[----:B------:R-:W-:Y:S01]  /*e9a40*/  PRMT R8, R55, 0x4210, R15 ;  /* 0x0000421037087816 */ /* 0x000fe2000000000f */
[----:B------:R-:W-:Y:S01]  /*e9a50*/  NOP ;  /* 0x0000000000007918 */ /* 0x000fe20000000000 */
[----:B0-----:R-:W-:Y:S02]  /*e9a60*/  PRMT R9, R54, 0x4210, R27 ;  /* 0x0000421036097816 */ /* 0x001fe4000000001b */
[----:B------:R-:W-:Y:S02]  /*e9a70*/  PRMT R10, R53, 0x4210, R35 ;  /* 0x00004210350a7816 */ /* 0x000fe40000000023 */
[----:B-1----:R-:W-:-:S05]  /*e9a80*/  PRMT R11, R52, 0x4210, R43 ;  /* 0x00004210340b7816 */ /* 0x002fca000000002b */
[----:B------:R0:W-:Y:S01]  /*e9a90*/  STSM.16.M88.4 [R0], R8 ;  /* 0x0000000800007844 */ /* 0x0001e20000000200 */
[----:B------:R-:W-:-:S03]  /*e9aa0*/  NOP ;  /* 0x0000000000007918 */ /* 0x000fc60000000000 */
[----:B------:R-:W1:Y:S04]  /*e9ab0*/  LDS.128 R56, [R0] ;  /* 0x0000000000387984 */ /* 0x000e680000000c00 */
[----:B------:R2:W-:Y:S04]  /*e9ac0*/  STL.64 [R1+0x5f0], R4 ;  /* 0x0005f00401007387 */ /* 0x0005e80000100a00 */
[----:B------:R3:W-:Y:S04]  /*e9ad0*/  STL.64 [R1+0x5f8], R6 ;  /* 0x0005f80601007387 */ /* 0x0007e80000100a00 */
[----:B0-----:R-:W4:Y:S04]  /*e9ae0*/  LDL.LU R11, [R1+0x5230] ;  /* 0x00523000010b7983 */ /* 0x001f280000300800 */
[----:B------:R-:W4:Y:S01]  /*e9af0*/  LDL.LU R53, [R1+0x522c] ;  /* 0x00522c0001357983 */ /* 0x000f220000300800 */
[----:B--2---:R-:W-:-:S03]  /*e9b00*/  PRMT R4, R51, 0x5210, R23 ;  /* 0x0000521033047816 */ /* 0x004fc60000000017 */
[----:B------:R-:W2:Y:S01]  /*e9b10*/  LDL.LU R51, [R1+0x51d4] ;  /* 0x0051d40001337983 */ /* 0x000ea20000300800 */
[----:B---3--:R-:W-:-:S03]  /*e9b20*/  PRMT R6, R45, 0x5210, R39 ;  /* 0x000052102d067816 */ /* 0x008fc60000000027 */
[----:B------:R-:W3:Y:S01]  /*e9b30*/  LDL.LU R45, [R1+0x51cc] ;  /* 0x0051cc00012d7983 */ /* 0x000ee20000300800 */
[----:B------:R-:W-:-:S03]  /*e9b40*/  PRMT R7, R47, 0x5210, R3 ;  /* 0x000052102f077816 */ /* 0x000fc60000000003 */
[----:B------:R-:W3:Y:S01]  /*e9b50*/  LDL.LU R47, [R1+0x51c] ;  /* 0x00051c00012f7983 */ /* 0x000ee20000300800 */
[----:B------:R-:W-:Y:S01]  /*e9b60*/  PRMT R5, R50, 0x5210, R31 ;  /* 0x0000521032057816 */ /* 0x000fe2000000001f */
[----:B------:R-:W-:-:S04]  /*e9b70*/  NOP ;  /* 0x0000000000007918 */ /* 0x000fc80000000000 */
[----:B------:R-:W-:Y:S01]  /*e9b80*/  STSM.16.M88.4 [R0], R4 ;  /* 0x0000000400007844 */ /* 0x000fe20000000200 */
[----:B-1----:R-:W-:-:S03]  /*e9b90*/  IMAD.MOV.U32 R3, RZ, RZ, R56 ;  /* 0x000000ffff037224 */ /* 0x002fc600078e0038 */
[----:B------:R-:W-:Y:S04]  /*e9ba0*/  STL [R1+0x5e4], R57 ;  /* 0x0005e43901007387 */ /* 0x000fe80000100800 */
[----:B------:R0:W-:Y:S04]  /*e9bb0*/  STL.64 [R1+0x5e8], R58 ;  /* 0x0005e83a01007387 */ /* 0x0001e80000100a00 */
[----:B0-----:R-:W3:Y:S04]  /*e9bc0*/  LDL.LU R59, [R1+0x5620] ;  /* 0x00562000013b7983 */ /* 0x001ee80000300800 */
[----:B------:R-:W3:Y:S04]  /*e9bd0*/  LDL.LU R61, [R1+0x50c] ;  /* 0x00050c00013d7983 */ /* 0x000ee80000300800 */
[----:B------:R-:W3:Y:S04]  /*e9be0*/  LDL.LU R58, [R1+0x508] ;  /* 0x00050800013a7983 */ /* 0x000ee80000300800 */
[----:B------:R-:W3:Y:S04]  /*e9bf0*/  LDL.LU R57, [R1+0x4fc] ;  /* 0x0004fc0001397983 */ /* 0x000ee80000300800 */
[----:B------:R-:W-:Y:S04]  /*e9c00*/  STL.64 [R1+0x55b8], R2 ;  /* 0x0055b80201007387 */ /* 0x000fe80000100a00 */
[----:B------:R-:W3:Y:S04]  /*e9c10*/  LDL.LU R52, [R1+0x213c] ;  /* 0x00213c0001347983 */ /* 0x000ee80000300800 */
[----:B------:R-:W3:Y:S01]  /*e9c20*/  LDL.LU R50, [R1+0x2138] ;  /* 0x0021380001327983 */ /* 0x000ee20000300800 */
[----:B------:R-:W-:-:S03]  /*e9c30*/  PRMT R4, R44, 0x5210, R15 ;  /* 0x000052102c047816 */ /* 0x000fc6000000000f */
[----:B------:R-:W3:Y:S01]  /*e9c40*/  LDL.LU R44, [R1+0x2104] ;  /* 0x00210400012c7983 */ /* 0x000ee20000300800 */
[----:B----4-:R-:W-:Y:S01]  /*e9c50*/  PRMT R7, R16, 0x5210, R43 ;  /* 0x0000521010077816 */ /* 0x010fe2000000002b */
[----:B------:R-:W-:Y:S02]  /*e9c60*/  NOP ;  /* 0x0000000000007918 */ /* 0x000fe40000000000 */
[----:B------:R-:W0:Y:S01]  /*e9c70*/  LDS.128 R16, [R0] ;  /* 0x0000000000107984 */ /* 0x000e220000000c00 */
[----:B------:R-:W-:-:S03]  /*e9c80*/  PRMT R5, R46, 0x5210, R27 ;  /* 0x000052102e057816 */ /* 0x000fc6000000001b */
[----:B------:R-:W4:Y:S04]  /*e9c90*/  LDL.LU R46, [R1+0x2100] ;  /* 0x00210000012e7983 */ /* 0x000f280000300800 */
[----:B0-----:R0:W-:Y:S04]  /*e9ca0*/  STL [R1+0x5d0], R16 ;  /* 0x0005d01001007387 */ /* 0x0011e80000100800 */
[----:B------:R1:W-:Y:S01]  /*e9cb0*/  STL.64 [R1+0x5d8], R18 ;  /* 0x0005d81201007387 */ /* 0x0003e20000100a00 */
[----:B0-----:R-:W-:-:S03]  /*e9cc0*/  IMAD.MOV.U32 R16, RZ, RZ, R17 ;  /* 0x000000ffff107224 */ /* 0x001fc600078e0011 */
[----:B-1----:R-:W4:Y:S04]  /*e9cd0*/  LDL.LU.64 R18, [R1+0x5618] ;  /* 0x0056180001127983 */ /* 0x002f280000300a00 */
[----:B------:R-:W4:Y:S01]  /*e9ce0*/  LDL.LU R17, [R1+0x5610] ;  /* 0x0056100001117983 */ /* 0x000f220000300800 */
[----:B------:R-:W-:Y:S01]  /*e9cf0*/  PRMT R6, R48, 0x5210, R35 ;  /* 0x0000521030067816 */ /* 0x000fe20000000023 */
[----:B------:R-:W-:Y:S02]  /*e9d00*/  NOP ;  /* 0x0000000000007918 */ /* 0x000fe40000000000 */
[----:B------:R-:W4:Y:S01]  /*e9d10*/  LDL.LU R56, [R1+0x534] ;  /* 0x0005340001387983 */ /* 0x000f220000300800 */
[----:B------:R-:W-:-:S03]  /*e9d20*/  LOP3.LUT R23, R11, 0xffff, RZ, 0xc0, !PT ;  /* 0x0000ffff0b177812 */ /* 0x000fc600078ec0ff */
[----:B------:R-:W4:Y:S01]  /*e9d30*/  LDL.LU R55, [R1+0x52c] ;  /* 0x00052c0001377983 */ /* 0x000f220000300800 */
[----:B------:R-:W-:-:S03]  /*e9d40*/  LOP3.LUT R31, R53, 0xffff, RZ, 0xc0, !PT ;  /* 0x0000ffff351f7812 */ /* 0x000fc600078ec0ff */
[----:B------:R-:W4:Y:S04]  /*e9d50*/  LDL.LU R54, [R1+0x528] ;  /* 0x0005280001367983 */ /* 0x000f280000300800 */
[----:B------:R-:W4:Y:S04]  /*e9d60*/  LDL.LU R48, [R1+0x524] ;  /* 0x0005240001307983 */ /* 0x000f280000300800 */
[----:B------:R-:W-:Y:S04]  /*e9d70*/  STL [R1+0x5590], R16 ;  /* 0x0055901001007387 */ /* 0x000fe80000100800 */
[----:B------:R-:W4:Y:S04]  /*e9d80*/  LDL.LU R53, [R1+0x1b8] ;  /* 0x0001b80001357983 */ /* 0x000f280000300800 */
[----:B------:R0:W-:Y:S01]  /*e9d90*/  STSM.16.M88.4 [R0], R4 ;  /* 0x0000000400007844 */ /* 0x0001e20000000200 */
[----:B------:R-:W-:-:S03]  /*e9da0*/  NOP ;  /* 0x0000000000007918 */ /* 0x000fc60000000000 */
[----:B------:R-:W1:Y:S01]  /*e9db0*/  LDS.128 R8, [R0] ;  /* 0x0000000000087984 */ /* 0x000e620000000c00 */
[----:B--2---:R-:W-:-:S03]  /*e9dc0*/  LOP3.LUT R39, R51, 0xffff, RZ, 0xc0, !PT ;  /* 0x0000ffff33277812 */ /* 0x004fc600078ec0ff */
[----:B------:R-:W2:Y:S01]  /*e9dd0*/  LDL.LU R51, [R1+0x1b4] ;  /* 0x0001b40001337983 */ /* 0x000ea20000300800 */
[----:B---3--:R-:W-:-:S03]  /*e9de0*/  LOP3.LUT R2, R45, 0xffff, RZ, 0xc0, !PT ;  /* 0x0000ffff2d027812 */ /* 0x008fc600078ec0ff */
[----:B------:R-:W3:Y:S01]  /*e9df0*/  LDL.LU R45, [R1+0x1bc] ;  /* 0x0001bc00012d7983 */ /* 0x000ee20000300800 */
[----:B0-----:R-:W-:-:S03]  /*e9e00*/  PRMT R4, R47, 0x4210, R23 ;  /* 0x000042102f047816 */ /* 0x001fc60000000017 */
[----:B------:R-:W3:Y:S01]  /*e9e10*/  LDL.LU R47, [R1+0x140] ;  /* 0x00014000012f7983 */ /* 0x000ee20000300800 */
[----:B-1----:R-:W-:-:S03]  /*e9e20*/  IMAD.MOV.U32 R16, RZ, RZ, R8 ;  /* 0x000000ffff107224 */ /* 0x002fc600078e0008 */
[----:B------:R-:W-:Y:S04]  /*e9e30*/  STL [R1+0x5c4], R9 ;  /* 0x0005c40901007387 */ /* 0x000fe80000100800 */
[----:B------:R-:W-:Y:S01]  /*e9e40*/  STL.64 [R1+0x5c8], R10 ;  /* 0x0005c80a01007387 */ /* 0x000fe20000100a00 */
[----:B------:R-:W-:Y:S02]  /*e9e50*/  PRMT R5, R61, 0x4210, R31 ;  /* 0x000042103d057816 */ /* 0x000fe4000000001f */
[----:B------:R-:W-:Y:S02]  /*e9e60*/  PRMT R6, R58, 0x4210, R39 ;  /* 0x000042103a067816 */ /* 0x000fe40000000027 */
[----:B------:R-:W-:Y:S01]  /*e9e70*/  PRMT R7, R57, 0x4210, R2 ;  /* 0x0000421039077816 */ /* 0x000fe20000000002 */
[----:B------:R-:W-:Y:S01]  /*e9e80*/  NOP ;  /* 0x0000000000007918 */ /* 0x000fe20000000000 */
[----:B------:R-:W-:-:S03]  /*e9e90*/  LOP3.LUT R15, R52, 0xffff, RZ, 0xc0, !PT ;  /* 0x0000ffff340f7812 */ /* 0x000fc600078ec0ff */
[----:B------:R-:W-:Y:S01]  /*e9ea0*/  STSM.16.M88.4 [R0], R4 ;  /* 0x0000000400007844 */ /* 0x000fe20000000200 */
[----:B------:R-:W-:Y:S01]  /*e9eb0*/  NOP ;  /* 0x0000000000007918 */ /* 0x000fe20000000000 */
[----:B------:R-:W-:Y:S02]  /*e9ec0*/  LOP3.LUT R27, R50, 0xffff, RZ, 0xc0, !PT ;  /* 0x0000ffff321b7812 */ /* 0x000fe400078ec0ff */
[----:B------:R-:W0:Y:S01]  /*e9ed0*/  LDS.128 R4, [R0] ;  /* 0x0000000000047984 */ /* 0x000e220000000c00 */
[----:B------:R-:W-:Y:S02]  /*e9ee0*/  LOP3.LUT R35, R44, 0xffff, RZ, 0xc0, !PT ;  /* 0x0000ffff2c237812 */ /* 0x000fe400078ec0ff */
[----:B----4-:R-:W-:Y:S01]  /*e9ef0*/  LOP3.LUT R43, R46, 0xffff, RZ, 0xc0, !PT ;  /* 0x0000ffff2e2b7812 */ /* 0x010fe200078ec0ff */
[----:B------:R1:W-:Y:S04]  /*e9f00*/  STL.64 [R1+0x55e0], R18 ;  /* 0x0055e01201007387 */ /* 0x0003e80000100a00 */
[----:B------:R-:W-:Y:S04]  /*e9f10*/  STL.64 [R1+0x55d8], R16 ;  /* 0x0055d81001007387 */ /* 0x000fe80000100a00 */
[----:B------:R-:W4:Y:S04]  /*e9f20*/  LDL.LU R52, [R1+0x1c0] ;  /* 0x0001c00001347983 */ /* 0x000f280000300800 */
[----:B------:R-:W4:Y:S04]  /*e9f30*/  LDL.LU R50, [R1+0x1c8] ;  /* 0x0001c80001327983 */ /* 0x000f280000300800 */
[----:B------:R-:W4:Y:S04]  /*e9f40*/  LDL.LU R44, [R1+0x1c4] ;  /* 0x0001c400012c7983 */ /* 0x000f280000300800 */
[----:B------:R-:W4:Y:S04]  /*e9f50*/  LDL.LU R46, [R1+0x13c] ;  /* 0x00013c00012e7983 */ /* 0x000f280000300800 */
[----:B0-----:R2:W-:Y:S01]  /*e9f60*/  STL [R1+0x5b4], R5 ;  /* 0x0005b40501007387 */ /* 0x0015e20000100800 */
[----:B------:R-:W-:-:S03]  /*e9f70*/  PRMT R11, R48, 0x4210, R43 ;  /* 0x00004210300b7816 */ /* 0x000fc6000000002b */
[----:B------:R3:W-:Y:S01]  /*e9f80*/  STL.64 [R1+0x5b8], R6 ;  /* 0x0005b80601007387 */ /* 0x0007e20000100a00 */
[----:B------:R-:W-:Y:S01]  /*e9f90*/  PRMT R10, R54, 0x4210, R35 ;  /* 0x00004210360a7816 */ /* 0x000fe20000000023 */
[----:B------:R-:W-:Y:S02]  /*e9fa0*/  IMAD.MOV.U32 R48, RZ, RZ, R4 ;  /* 0x000000ffff307224 */ /* 0x000fe400078e0004 */
[----:B-1----:R-:W4:Y:S01]  /*e9fb0*/  LDL.LU R18, [R1+0x5248] ;  /* 0x0052480001127983 */ /* 0x002f220000300800 */
[----:B------:R-:W-:-:S03]  /*e9fc0*/  PRMT R4, R53, 0x5210, R23 ;  /* 0x0000521035047816 */ /* 0x000fc60000000017 */
[----:B------:R-:W4:Y:S01]  /*e9fd0*/  LDL.LU R19, [R1+0x5244] ;  /* 0x0052440001137983 */ /* 0x000f220000300800 */
[----:B--2---:R-:W-:Y:S02]  /*e9fe0*/  PRMT R5, R51, 0x5210, R31 ;  /* 0x0000521033057816 */ /* 0x004fe4000000001f */
[----:B---3--:R-:W-:Y:S02]  /*e9ff0*/  PRMT R7, R47, 0x5210, R2 ;  /* 0x000052102f077816 */ /* 0x008fe40000000002 */
[----:B------:R-:W2:Y:S04]  /*ea000*/  LDL.LU R2, [R1+0x51ec] ;  /* 0x0051ec0001027983 */ /* 0x000ea80000300800 */
[----:B------:R-:W3:Y:S04]  /*ea010*/  LDL.LU R54, [R1+0x51e8] ;  /* 0x0051e80001367983 */ /* 0x000ee80000300800 */
[----:B------:R-:W3:Y:S04]  /*ea020*/  LDL.LU R53, [R1+0x54c] ;  /* 0x00054c0001357983 */ /* 0x000ee80000300800 */
[----:B------:R-:W3:Y:S01]  /*ea030*/  LDL.LU R51, [R1+0x544] ;  /* 0x0005440001337983 */ /* 0x000ee20000300800 */
[----:B------:R-:W-:-:S02]  /*ea040*/  PRMT R8, R56, 0x4210, R15 ;  /* 0x0000421038087816 */ /* 0x000fc4000000000f */
[----:B------:R-:W-:Y:S01]  /*ea050*/  PRMT R9, R55, 0x4210, R27 ;  /* 0x0000421037097816 */ /* 0x000fe2000000001b */
[----:B------:R-:W-:-:S04]  /*ea060*/  NOP ;  /* 0x0000000000007918 */ /* 0x000fc80000000000 */
[----:B------:R-:W-:Y:S01]  /*ea070*/  STSM.16.M88.4 [R0], R8 ;  /* 0x0000000800007844 */ /* 0x000fe20000000200 */
[----:B------:R-:W-:-:S03]  /*ea080*/  NOP ;  /* 0x0000000000007918 */ /* 0x000fc60000000000 */
[----:B------:R-:W0:Y:S01]  /*ea090*/  LDS.128 R8, [R0] ;  /* 0x0000000000087984 */ /* 0x000e220000000c00 */
[----:B------:R-:W-:Y:S01]  /*ea0a0*/  PRMT R6, R45, 0x5210, R39 ;  /* 0x000052102d067816 */ /* 0x000fe20000000027 */
[----:B------:R-:W-:-:S04]  /*ea0b0*/  NOP ;  /* 0x0000000000007918 */ /* 0x000fc80000000000 */
[----:B------:R4:W-:Y:S04]  /*ea0c0*/  STSM.16.M88.4 [R0], R4 ;  /* 0x0000000400007844 */ /* 0x0009e80000000200 */
[----:B0-----:R-:W-:Y:S04]  /*ea0d0*/  STL [R1+0x5a0], R8 ;  /* 0x0005a00801007387 */ /* 0x001fe80000100800 */
[----:B------:R-:W-:Y:S04]  /*ea0e0*/  STL.64 [R1+0x5a8], R10 ;  /* 0x0005a80a01007387 */ /* 0x000fe80000100a00 */
[----:B------:R-:W3:Y:S04]  /*ea0f0*/  LDL.LU R3, [R1+0x548] ;  /* 0x0005480001037983 */ /* 0x000ee80000300800 */
[----:B------:R-:W3:Y:S01]  /*ea100*/  LDL.LU R45, [R1+0x41c] ;  /* 0x00041c00012d7983 */ /* 0x000ee20000300800 */
[----:B------:R-:W-:Y:S01]  /*ea110*/  IMAD.MOV.U32 R47, RZ, RZ, R9 ;  /* 0x000000ffff2f7224 */ /* 0x000fe200078e0009 */
[----:B------:R-:W-:-:S02]  /*ea120*/  NOP ;  /* 0x0000000000007918 */ /* 0x000fc40000000000 */
[----:B------:R-:W0:Y:S04]  /*ea130*/  LDS.128 R8, [R0] ;  /* 0x0000000000087984 */ /* 0x000e280000000c00 */
[----:B------:R-:W-:Y:S04]  /*ea140*/  STL [R1+0x5584], R47 ;  /* 0x0055842f01007387 */ /* 0x000fe80000100800 */
[----:B------:R-:W3:Y:S04]  /*ea150*/  LDL.LU R61, [R1+0x4ed8] ;  /* 0x004ed800013d7983 */ /* 0x000ee80000300800 */
[----:B------:R-:W3:Y:S01]  /*ea160*/  LDL.LU R57, [R1+0x4ed4] ;  /* 0x004ed40001397983 */ /* 0x000ee20000300800 */
[----:B----4-:R-:W-:-:S03]  /*ea170*/  PRMT R5, R50, 0x5210, R27 ;  /* 0x0000521032057816 */ /* 0x010fc6000000001b */
[----:B------:R-:W4:Y:S04]  /*ea180*/  LDL.LU R50, [R1+0x210c] ;  /* 0x00210c0001327983 */ /* 0x000f280000300800 */
[----:B0-----:R-:W-:Y:S01]  /*ea190*/  STL.64 [R1+0x590], R8 ;  /* 0x0005900801007387 */ /* 0x001fe20000100a00 */
[----:B------:R-:W-:-:S03]  /*ea1a0*/  PRMT R4, R52, 0x5210, R15 ;  /* 0x0000521034047816 */ /* 0x000fc6000000000f */
[----:B------:R-:W-:Y:S04]  /*ea1b0*/  STL [R1+0x598], R10 ;  /* 0x0005980a01007387 */ /* 0x000fe80000100800 */
[----:B------:R-:W4:Y:S04]  /*ea1c0*/  LDL.LU R58, [R1+0x2108] ;  /* 0x00210800013a7983 */ /* 0x000f280000300800 */
[----:B------:R-:W4:Y:S04]  /*ea1d0*/  LDL.LU R56, [R1+0x560] ;  /* 0x0005600001387983 */ /* 0x000f280000300800 */
[----:B------:R-:W4:Y:S04]  /*ea1e0*/  LDL.LU R55, [R1+0x55c] ;  /* 0x00055c0001377983 */ /* 0x000f280000300800 */
[----:B------:R-:W4:Y:S01]  /*ea1f0*/  LDL.LU R52, [R1+0x558] ;  /* 0x0005580001347983 */ /* 0x000f220000300800 */
[----:B------:R-:W-:-:S03]  /*ea200*/  PRMT R6, R44, 0x5210, R35 ;  /* 0x000052102c067816 */ /* 0x000fc60000000023 */
[----:B------:R-:W4:Y:S01]  /*ea210*/  LDL.LU R44, [R1+0x554] ;  /* 0x00055400012c7983 */ /* 0x000f220000300800 */
[----:B------:R-:W-:Y:S01]  /*ea220*/  PRMT R7, R46, 0x5210, R43 ;  /* 0x000052102e077816 */ /* 0x000fe2000000002b */
[----:B------:R-:W-:Y:S01]  /*ea230*/  IMAD.MOV.U32 R46, RZ, RZ, R11 ;  /* 0x000000ffff2e7224 */ /* 0x000fe200078e000b */
[----:B------:R-:W-:Y:S01]  /*ea240*/  LOP3.LUT R23, R18, 0xffff, RZ, 0xc0, !PT ;  /* 0x0000ffff12177812 */ /* 0x000fe200078ec0ff */
[----:B------:R-:W-:Y:S01]  /*ea250*/  NOP ;  /* 0x0000000000007918 */ /* 0x000fe20000000000 */
[----:B------:R-:W-:Y:S02]  /*ea260*/  LOP3.LUT R31, R19, 0xffff, RZ, 0xc0, !PT ;  /* 0x0000ffff131f7812 */ /* 0x000fe400078ec0ff */
[----:B------:R-:W-:Y:S04]  /*ea270*/  STL [R1+0x557c], R46 ;  /* 0x00557c2e01007387 */ /* 0x000fe80000100800 */
[----:B------:R0:W-:Y:S01]  /*ea280*/  STSM.16.M88.4 [R0], R4 ;  /* 0x0000000400007844 */ /* 0x0001e20000000200 */
[----:B------:R-:W-:-:S03]  /*ea290*/  NOP ;  /* 0x0000000000007918 */ /* 0x000fc60000000000 */
[----:B------:R-:W1:Y:S01]  /*ea2a0*/  LDS.128 R8, [R0] ;  /* 0x0000000000087984 */ /* 0x000e620000000c00 */
[----:B--2---:R-:W-:Y:S02]  /*ea2b0*/  LOP3.LUT R39, R2, 0xffff, RZ, 0xc0, !PT ;  /* 0x0000ffff02277812 */ /* 0x004fe400078ec0ff */
[----:B---3--:R-:W-:Y:S02]  /*ea2c0*/  LOP3.LUT R2, R54, 0xffff, RZ, 0xc0, !PT ;  /* 0x0000ffff36027812 */ /* 0x008fe400078ec0ff */
[----:B------:R-:W2:Y:S01]  /*ea2d0*/  LDL.LU R54, [R1+0x1e4] ;  /* 0x0001e40001367983 */ /* 0x000ea20000300800 */
[----:B0-----:R-:W-:-:S03]  /*ea2e0*/  PRMT R4, R53, 0x4210, R23 ;  /* 0x0000421035047816 */ /* 0x001fc60000000017 */
[----:B------:R-:W3:Y:S01]  /*ea2f0*/  LDL.LU R53, [R1+0x1e0] ;  /* 0x0001e00001357983 */ /* 0x000ee20000300800 */
[----:B------:R-:W-:-:S03]  /*ea300*/  PRMT R5, R51, 0x4210, R31 ;  /* 0x0000421033057816 */ /* 0x000fc6000000001f */
[----:B------:R-:W3:Y:S01]  /*ea310*/  LDL.LU R51, [R1+0x1cc] ;  /* 0x0001cc0001337983 */ /* 0x000ee20000300800 */
[----:B-1----:R-:W-:Y:S01]  /*ea320*/  IMAD.MOV.U32 R46, RZ, RZ, R10 ;  /* 0x000000ffff2e7224 */ /* 0x002fe200078e000a */
[----:B------:R-:W-:Y:S02]  /*ea330*/  PRMT R7, R45, 0x4210, R2 ;  /* 0x000042102d077816 */ /* 0x000fe40000000002 */
[----:B------:R-:W3:Y:S01]  /*ea340*/  LDL.LU R45, [R1+0x138] ;  /* 0x00013800012d7983 */ /* 0x000ee20000300800 */
[----:B------:R-:W-:Y:S01]  /*ea350*/  PRMT R6, R3, 0x4210, R39 ;  /* 0x0000421003067816 */ /* 0x000fe20000000027 */
[----:B------:R-:W-:Y:S02]  /*ea360*/  NOP ;  /* 0x0000000000007918 */ /* 0x000fe40000000000 */
[----:B------:R-:W-:Y:S04]  /*ea370*/  STL [R1+0x584], R9 ;  /* 0x0005840901007387 */ /* 0x000fe80000100800 */
[----:B------:R0:W-:Y:S01]  /*ea380*/  STL [R1+0x58c], R11 ;  /* 0x00058c0b01007387 */ /* 0x0001e20000100800 */
[----:B------:R-:W-:-:S03]  /*ea390*/  LOP3.LUT R15, R61, 0xffff, RZ, 0xc0, !PT ;  /* 0x0000ffff3d0f7812 */ /* 0x000fc600078ec0ff */
[----:B------:R-:W-:Y:S01]  /*ea3a0*/  STSM.16.M88.4 [R0], R4 ;  /* 0x0000000400007844 */ /* 0x000fe20000000200 */
[----:B------:R-:W-:-:S03]  /*ea3b0*/  NOP ;  /* 0x0000000000007918 */ /* 0x000fc60000000000 */
[----:B------:R-:W3:Y:S01]  /*ea3c0*/  LDL.LU R3, [R1+0x1ec] ;  /* 0x0001ec0001037983 */ /* 0x000ee20000300800 */
[----:B------:R-:W-:-:S03]  /*ea3d0*/  LOP3.LUT R27, R57, 0xffff, RZ, 0xc0, !PT ;  /* 0x0000ffff391b7812 */ /* 0x000fc600078ec0ff */
[----:B------:R-:W3:Y:S04]  /*ea3e0*/  LDL.LU R61, [R1+0x1e8] ;  /* 0x0001e800013d7983 */ /* 0x000ee80000300800 */
[----:B------:R-:W1:Y:S04]  /*ea3f0*/  LDS.128 R4, [R0] ;  /* 0x0000000000047984 */ /* 0x000e680000000c00 */
[----:B------:R-:W3:Y:S01]  /*ea400*/  LDL.LU R57, [R1+0x1f0] ;  /* 0x0001f00001397983 */ /* 0x000ee20000300800 */
[----:B------:R-:W-:Y:S01]  /*ea410*/  IMAD.MOV.U32 R47, RZ, RZ, R8 ;  /* 0x000000ffff2f7224 */ /* 0x000fe200078e0008 */
[----:B----4-:R-:W-:-:S02]  /*ea420*/  LOP3.LUT R35, R50, 0xffff, RZ, 0xc0, !PT ;  /* 0x0000ffff32237812 */ /* 0x010fc400078ec0ff */
[----:B------:R-:W4:Y:S02]  /*ea430*/  LDL.LU R50, [R1+0x134] ;  /* 0x0001340001327983 */ /* 0x000f240000300800 */
[----:B------:R-:W-:Y:S02]  /*ea440*/  PRMT R10, R52, 0x4210, R35 ;  /* 0x00004210340a7816 */ /* 0x000fe40000000023 */
[----:B------:R-:W4:Y:S01]  /*ea450*/  LDL.LU R52, [R1+0x5258] ;  /* 0x0052580001347983 */ /* 0x000f220000300800 */
[----:B------:R-:W-:-:S04]  /*ea460*/  LOP3.LUT R43, R58, 0xffff, RZ, 0xc0, !PT ;  /* 0x0000ffff3a2b7812 */ /* 0x000fc800078ec0ff */
[----:B0-----:R-:W-:Y:S01]  /*ea470*/  PRMT R11, R44, 0x4210, R43 ;  /* 0x000042102c0b7816 */ /* 0x001fe2000000002b */
[----:B-1----:R-:W-:Y:S01]  /*ea480*/  IMAD.MOV.U32 R44, RZ, RZ, R7 ;  /* 0x000000ffff2c7224 */ /* 0x002fe200078e0007 */
[----:B------:R2:W-:Y:S01]  /*ea490*/  STL.64 [R1+0x570], R4 ;  /* 0x0005700401007387 */ /* 0x0005e20000100a00 */
[----:B------:R-:W-:-:S03]  /*ea4a0*/  PRMT R8, R56, 0x4210, R15 ;  /* 0x0000421038087816 */ /* 0x000fc6000000000f */
[----:B------:R0:W-:Y:S01]  /*ea4b0*/  STL [R1+0x578], R6 ;  /* 0x0005780601007387 */ /* 0x0001e20000100800 */
[----:B------:R-:W-:Y:S01]  /*ea4c0*/  PRMT R9, R55, 0x4210, R27 ;  /* 0x0000421037097816 */ /* 0x000fe2000000001b */
[----:B------:R-:W-:Y:S02]  /*ea4d0*/  NOP ;  /* 0x0000000000007918 */ /* 0x000fe40000000000 */
[----:B------:R-:W-:Y:S04]  /*ea4e0*/  STL [R1+0x556c], R44 ;  /* 0x00556c2c01007387 */ /* 0x000fe80000100800 */
[----:B------:R-:W4:Y:S04]  /*ea4f0*/  LDL.LU R58, [R1+0x5254] ;  /* 0x00525400013a7983 */ /* 0x000f280000300800 */
[----:B------:R-:W4:Y:S04]  /*ea500*/  LDL.LU R56, [R1+0x5204] ;  /* 0x0052040001387983 */ /* 0x000f280000300800 */
[----:B------:R-:W4:Y:S01]  /*ea510*/  LDL.LU R55, [R1+0x5200] ;  /* 0x0052000001377983 */ /* 0x000f220000300800 */
[----:B--2---:R-:W-:-:S03]  /*ea520*/  PRMT R4, R54, 0x5210, R23 ;  /* 0x0000521036047816 */ /* 0x004fc60000000017 */
[----:B------:R-:W2:Y:S01]  /*ea530*/  LDL.LU R54, [R1+0x1958] ;  /* 0x0019580001367983 */ /* 0x000ea20000300800 */
[----:B---3--:R-:W-:-:S03]  /*ea540*/  PRMT R5, R53, 0x5210, R31 ;  /* 0x0000521035057816 */ /* 0x008fc6000000001f */
[----:B------:R-:W3:Y:S01]  /*ea550*/  LDL.LU R53, [R1+0x194c] ;  /* 0x00194c0001357983 */ /* 0x000ee20000300800 */
[----:B0-----:R-:W-:-:S03]  /*ea560*/  PRMT R6, R51, 0x5210, R39 ;  /* 0x0000521033067816 */ /* 0x001fc60000000027 */
[----:B------:R-:W3:Y:S04]  /*ea570*/  LDL.LU R51, [R1+0x1948] ;  /* 0x0019480001337983 */ /* 0x000ee80000300800 */
[----:B------:R-:W-:Y:S01]  /*ea580*/  STSM.16.M88.4 [R0], R8 ;  /* 0x0000000800007844 */ /* 0x000fe20000000200 */
[----:B------:R-:W-:-:S03]  /*ea590*/  NOP ;  /* 0x0000000000007918 */ /* 0x000fc60000000000 */
[----:B------:R-:W0:Y:S01]  /*ea5a0*/  LDS.128 R8, [R0] ;  /* 0x0000000000087984 */ /* 0x000e220000000c00 */
[----:B------:R-:W-:Y:S01]  /*ea5b0*/  PRMT R7, R45, 0x5210, R2 ;  /* 0x000052102d077816 */ /* 0x000fe20000000002 */
[----:B------:R-:W-:Y:S02]  /*ea5c0*/  NOP ;  /* 0x0000000000007918 */ /* 0x000fe40000000000 */
[----:B------:R-:W3:Y:S04]  /*ea5d0*/  LDL.LU R45, [R1+0x193c] ;  /* 0x00193c00012d7983 */ /* 0x000ee80000300800 */
[----:B0-----:R-:W-:Y:S04]  /*ea5e0*/  STL.64 [R1+0x560], R8 ;  /* 0x0005600801007387 */ /* 0x001fe80000100a00 */
[----:B------:R0:W-:Y:S04]  /*ea5f0*/  STSM.16.M88.4 [R0], R4 ;  /* 0x0000000400007844 */ /* 0x0001e80000000200 */
[----:B------:R-:W-:Y:S01]  /*ea600*/  STL.64 [R1+0x568], R10 ;  /* 0x0005680a01007387 */ /* 0x000fe20000100a00 */
[----:B------:R-:W-:-:S03]  /*ea610*/  NOP ;  /* 0x0000000000007918 */ /* 0x000fc60000000000 */
[----:B------:R-:W1:Y:S01]  /*ea620*/  LDS.128 R8, [R0] ;  /* 0x0000000000087984 */ /* 0x000e620000000c00 */
[----:B0-----:R-:W-:Y:S02]  /*ea630*/  PRMT R4, R3, 0x5210, R15 ;  /* 0x0000521003047816 */ /* 0x001fe4000000000f */
[----:B------:R-:W-:Y:S02]  /*ea640*/  PRMT R5, R61, 0x5210, R27 ;  /* 0x000052103d057816 */ /* 0x000fe4000000001b */
[----:B------:R-:W-:Y:S01]  /*ea650*/  PRMT R6, R57, 0x5210, R35 ;  /* 0x0000521039067816 */ /* 0x000fe20000000023 */
[----:B-1----:R-:W-:Y:S01]  /*ea660*/  IMAD.MOV.U32 R44, RZ, RZ, R10 ;  /* 0x000000ffff2c7224 */ /* 0x002fe200078e000a */
[----:B------:R-:W-:Y:S04]  /*ea670*/  STL.64 [R1+0x550], R8 ;  /* 0x0005500801007387 */ /* 0x000fe80000100a00 */
[----:B------:R-:W-:Y:S01]  /*ea680*/  STL [R1+0x55c], R11 ;  /* 0x00055c0b01007387 */ /* 0x000fe20000100800 */
[----:B------:R-:W-:Y:S01]  /*ea690*/  NOP ;  /* 0x0000000000007918 */ /* 0x000fe20000000000 */
[----:B----4-:R-:W-:-:S02]  /*ea6a0*/  PRMT R7, R50, 0x5210, R43 ;  /* 0x0000521032077816 */ /* 0x010fc4000000002b */
[----:B------:R-:W4:Y:S04]  /*ea6b0*/  LDL.LU R50, [R1+0x4f00] ;  /* 0x004f000001327983 */ /* 0x000f280000300800 */
[----:B------:R-:W-:Y:S04]  /*ea6c0*/  STL [R1+0x5574], R44 ;  /* 0x0055742c01007387 */ /* 0x000fe80000100800 */
[----:B------:R-:W4:Y:S04]  /*ea6d0*/  LDL.LU R16, [R1+0x4efc] ;  /* 0x004efc0001107983 */ /* 0x000f280000300800 */
[----:B------:R-:W4:Y:S04]  /*ea6e0*/  LDL.LU R17, [R1+0x2114] ;  /* 0x0021140001117983 */ /* 0x000f280000300800 */
[----:B------:R-:W4:Y:S04]  /*ea6f0*/  LDL.LU R18, [R1+0x2110] ;  /* 0x0021100001127983 */ /* 0x000f280000300800 */
[----:B------:R-:W4:Y:S01]  /*ea700*/  LDL.LU R19, [R1+0x1978] ;  /* 0x0019780001137983 */ /* 0x000f220000300800 */
[----:B------:R-:W-:-:S03]  /*ea710*/  LOP3.LUT R23, R52, 0xffff, RZ, 0xc0, !PT ;  /* 0x0000ffff34177812 */ /* 0x000fc600078ec0ff */
[----:B------:R-:W4:Y:S04]  /*ea720*/  LDL.LU R3, [R1+0x196c] ;  /* 0x00196c0001037983 */ /* 0x000f280000300800 */
[----:B------:R2:W-:Y:S01]  /*ea730*/  STSM.16.M88.4 [R0], R4 ;  /* 0x0000000400007844 */ /* 0x0005e20000000200 */
[----:B------:R-:W-:-:S03]  /*ea740*/  NOP ;  /* 0x0000000000007918 */ /* 0x000fc60000000000 */
[----:B------:R-:W4:Y:S04]  /*ea750*/  LDL.LU R57, [R1+0x1968] ;  /* 0x0019680001397983 */ /* 0x000f280000300800 */
[----:B------:R-:W4:Y:S04]  /*ea760*/  LDL.LU R52, [R1+0x195c] ;  /* 0x00195c0001347983 */ /* 0x000f280000300800 */
[----:B------:R-:W0:Y:S01]  /*ea770*/  LDS.128 R8, [R0] ;  /* 0x0000000000087984 */ /* 0x000e220000000c00 */
[----:B------:R-:W-:Y:S02]  /*ea780*/  LOP3.LUT R31, R58, 0xffff, RZ, 0xc0, !PT ;  /* 0x0000ffff3a1f7812 */ /* 0x000fe400078ec0ff */
[----:B------:R-:W-:-:S02]  /*ea790*/  LOP3.LUT R39, R56, 0xffff, RZ, 0xc0, !PT ;  /* 0x0000ffff38277812 */ /* 0x000fc400078ec0ff */
[----:B------:R-:W4:Y:S01]  /*ea7a0*/  LDL.LU R56, [R1+0x1f8] ;  /* 0x0001f80001387983 */ /* 0x000f220000300800 */
[----:B--2---:R-:W-:-:S03]  /*ea7b0*/  PRMT R4, R54, 0x4210, R23 ;  /* 0x0000421036047816 */ /* 0x004fc60000000017 */
[----:B------:R-:W2:Y:S01]  /*ea7c0*/  LDL.LU R54, [R1+0x1f4] ;  /* 0x0001f40001367983 */ /* 0x000ea20000300800 */
[----:B---3--:R-:W-:-:S03]  /*ea7d0*/  PRMT R5, R53, 0x4210, R31 ;  /* 0x0000421035057816 */ /* 0x008fc6000000001f */
[----:B------:R-:W3:Y:S01]  /*ea7e0*/  LDL.LU R53, [R1+0x1fc] ;  /* 0x0001fc0001357983 */ /* 0x000ee20000300800 */
[----:B------:R-:W-:-:S03]  /*ea7f0*/  PRMT R6, R51, 0x4210, R39 ;  /* 0x0000421033067816 */ /* 0x000fc60000000027 */
[----:B0-----:R0:W-:Y:S04]  /*ea800*/  STL.64 [R1+0x548], R10 ;  /* 0x0005480a01007387 */ /* 0x0011e80000100a00 */
[----:B------:R-:W3:Y:S01]  /*ea810*/  LDL.LU R51, [R1+0x130] ;  /* 0x0001300001337983 */ /* 0x000ee20000300800 */
[----:B------:R-:W-:Y:S01]  /*ea820*/  LOP3.LUT R2, R55, 0xffff, RZ, 0xc0, !PT ;  /* 0x0000ffff37027812 */ /* 0x000fe200078ec0ff */
[----:B------:R-:W-:Y:S02]  /*ea830*/  IMAD.MOV.U32 R44, RZ, RZ, R8 ;  /* 0x000000ffff2c7224 */ /* 0x000fe400078e0008 */
[----:B------:R-:W-:Y:S01]  /*ea840*/  STL.64 [R1+0x55f0], R46 ;  /* 0x0055f02e01007387 */ /* 0x000fe20000100a00 */
[----:B------:R-:W-:Y:S01]  /*ea850*/  PRMT R7, R45, 0x4210, R2 ;  /* 0x000042102d077816 */ /* 0x000fe20000000002 */
[----:B------:R-:W-:-:S04]  /*ea860*/  NOP ;  /* 0x0000000000007918 */ /* 0x000fc80000000000 */
[----:B------:R-:W-:Y:S01]  /*ea870*/  STSM.16.M88.4 [R0], R4 ;  /* 0x0000000400007844 */ /* 0x000fe20000000200 */
[----:B------:R-:W-:-:S03]  /*ea880*/  NOP ;  /* 0x0000000000007918 */ /* 0x000fc60000000000 */
[----:B------:R-:W1:Y:S01]  /*ea890*/  LDS.128 R4, [R0] ;  /* 0x0000000000047984 */ /* 0x000e620000000c00 */
[----:B------:R-:W-:-:S05]  /*ea8a0*/  IMAD.MOV.U32 R45, RZ, RZ, R9 ;  /* 0x000000ffff2d7224 */ /* 0x000fca00078e0009 */
[----:B------:R-:W-:Y:S04]  /*ea8b0*/  STL.64 [R1+0x55e8], R44 ;  /* 0x0055e82c01007387 */ /* 0x000fe80000100a00 */
[----:B------:R-:W3:Y:S04]  /*ea8c0*/  LDL.LU R61, [R1+0x208] ;  /* 0x00020800013d7983 */ /* 0x000ee80000300800 */
[----:B------:R-:W3:Y:S04]  /*ea8d0*/  LDL.LU R58, [R1+0x204] ;  /* 0x00020400013a7983 */ /* 0x000ee80000300800 */
[----:B------:R-:W3:Y:S01]  /*ea8e0*/  LDL.LU R55, [R1+0x200] ;  /* 0x0002000001377983 */ /* 0x000ee20000300800 */
[----:B----4-:R-:W-:-:S03]  /*ea8f0*/  LOP3.LUT R15, R50, 0xffff, RZ, 0xc0, !PT ;  /* 0x0000ffff320f7812 */ /* 0x010fc600078ec0ff */
[----:B------:R-:W4:Y:S01]  /*ea900*/  LDL.LU R50, [R1+0x12c] ;  /* 0x00012c0001327983 */ /* 0x000f220000300800 */
[----:B------:R-:W-:Y:S02]  /*ea910*/  LOP3.LUT R27, R16, 0xffff, RZ, 0xc0, !PT ;  /* 0x0000ffff101b7812 */ /* 0x000fe400078ec0ff */
[----:B------:R-:W-:Y:S02]  /*ea920*/  LOP3.LUT R35, R17, 0xffff, RZ, 0xc0, !PT ;  /* 0x0000ffff11237812 */ /* 0x000fe400078ec0ff */
[----:B------:R-:W-:Y:S02]  /*ea930*/  LOP3.LUT R43, R18, 0xffff, RZ, 0xc0, !PT ;  /* 0x0000ffff122b7812 */ /* 0x000fe400078ec0ff */
[----:B------:R-:W-:Y:S02]  /*ea940*/  PRMT R8, R19, 0x4210, R15 ;  /* 0x0000421013087816 */ /* 0x000fe4000000000f */
[----:B------:R-:W-:Y:S02]  /*ea950*/  PRMT R9, R3, 0x4210, R27 ;  /* 0x0000421003097816 */ /* 0x000fe4000000001b */
[----:B0-----:R-:W-:-:S02]  /*ea960*/  PRMT R10, R57, 0x4210, R35 ;  /* 0x00004210390a7816 */ /* 0x001fc40000000023 */
[----:B------:R-:W-:Y:S01]  /*ea970*/  PRMT R11, R52, 0x4210, R43 ;  /* 0x00004210340b7816 */ /* 0x000fe2000000002b */
[----:B------:R-:W-:-:S04]  /*ea980*/  NOP ;  /* 0x0000000000007918 */ /* 0x000fc80000000000 */
[----:B------:R-:W-:Y:S01]  /*ea990*/  STSM.16.M88.4 [R0], R8 ;  /* 0x0000000800007844 */ /* 0x000fe20000000200 */
[----:B------:R-:W-:-:S03]  /*ea9a0*/  NOP ;  /* 0x0000000000007918 */ /* 0x000fc60000000000 */
[----:B------:R-:W0:Y:S04]  /*ea9b0*/  LDS.128 R8, [R0] ;  /* 0x0000000000087984 */ /* 0x000e280000000c00 */
[----:B------:R-:W4:Y:S04]  /*ea9c0*/  LDL.LU R52, [R1+0x526c] ;  /* 0x00526c0001347983 */ /* 0x000f280000300800 */
[----:B-1----:R1:W-:Y:S04]  /*ea9d0*/  STL.64 [R1+0x530], R4 ;  /* 0x0005300401007387 */ /* 0x0023e80000100a00 */
[----:B------:R3:W-:Y:S04]  /*ea9e0*/  STL.64 [R1+0x538], R6 ;  /* 0x0005380601007387 */ /* 0x0007e80000100a00 */
[----:B------:R-:W4:Y:S04]  /*ea9f0*/  LDL.LU R16, [R1+0x5268] ;  /* 0x0052680001107983 */ /* 0x000f280000300800 */
[----:B------:R-:W4:Y:S01]  /*eaa00*/  LDL.LU R17, [R1+0x5220] ;  /* 0x0052200001117983 */ /* 0x000f220000300800 */
[----:B-1----:R-:W-:-:S03]  /*eaa10*/  PRMT R4, R56, 0x5210, R23 ;  /* 0x0000521038047816 */ /* 0x002fc60000000017 */
[----:B------:R-:W4:Y:S04]  /*eaa20*/  LDL.LU R57, [R1+0x521c] ;  /* 0x00521c0001397983 */ /* 0x000f280000300800 */
[----:B------:R-:W4:Y:S01]  /*eaa30*/  LDL.LU R56, [R1+0x199c] ;  /* 0x00199c0001387983 */ /* 0x000f220000300800 */
[----:B--2---:R-:W-:-:S03]  /*eaa40*/  PRMT R5, R54, 0x5210, R31 ;  /* 0x0000521036057816 */ /* 0x004fc6000000001f */
[----:B------:R-:W2:Y:S01]  /*eaa50*/  LDL.LU R54, [R1+0x1998] ;  /* 0x0019980001367983 */ /* 0x000ea20000300800 */
[----:B---3--:R-:W-:-:S03]  /*eaa60*/  PRMT R6, R53, 0x5210, R39 ;  /* 0x0000521035067816 */ /* 0x008fc60000000027 */
[----:B------:R-:W3:Y:S01]  /*eaa70*/  LDL.LU R53, [R1+0x198c] ;  /* 0x00198c0001357983 */ /* 0x000ee20000300800 */
[----:B------:R-:W-:Y:S01]  /*eaa80*/  PRMT R7, R51, 0x5210, R2 ;  /* 0x0000521033077816 */ /* 0x000fe20000000002 */
[----:B------:R-:W-:Y:S02]  /*eaa90*/  NOP ;  /* 0x0000000000007918 */ /* 0x000fe40000000000 */
[----:B------:R-:W3:Y:S04]  /*eaaa0*/  LDL.LU R51, [R1+0x1988] ;  /* 0x0019880001337983 */ /* 0x000ee80000300800 */
[----:B0-----:R-:W-:Y:S04]  /*eaab0*/  STL.64 [R1+0x520], R8 ;  /* 0x0005200801007387 */ /* 0x001fe80000100a00 */
[----:B------:R-:W-:Y:S04]  /*eaac0*/  STSM.16.M88.4 [R0], R4 ;  /* 0x0000000400007844 */ /* 0x000fe80000000200 */
[----:B------:R-:W-:Y:S01]  /*eaad0*/  STL.64 [R1+0x528], R10 ;  /* 0x0005280a01007387 */ /* 0x000fe20000100a00 */
[----:B------:R-:W-:-:S03]  /*eaae0*/  NOP ;  /* 0x0000000000007918 */ /* 0x000fc60000000000 */
[----:B------:R-:W0:Y:S04]  /*eaaf0*/  LDS.128 R8, [R0] ;  /* 0x0000000000087984 */ /* 0x000e280000000c00 */
[----:B0-----:R-:W-:Y:S04]  /*eab00*/  STL [R1+0x510], R8 ;  /* 0x0005100801007387 */ /* 0x001fe80000100800 */
[----:B------:R-:W-:Y:S04]  /*eab10*/  STL.64 [R1+0x518], R10 ;  /* 0x0005180a01007387 */ /* 0x000fe80000100a00 */
[----:B------:R-:W3:Y:S04]  /*eab20*/  LDL.LU R18, [R1+0x4f20] ;  /* 0x004f200001127983 */ /* 0x000ee80000300800 */
[----:B------:R-:W3:Y:S04]  /*eab30*/  LDL.LU R2, [R1+0x4f1c] ;  /* 0x004f1c0001027983 */ /* 0x000ee80000300800 */
[----:B------:R-:W3:Y:S01]  /*eab40*/  LDL.LU R3, [R1+0x211c] ;  /* 0x00211c0001037983 */ /* 0x000ee20000300800 */
[----:B------:R-:W-:-:S03]  /*eab50*/  PRMT R4, R61, 0x5210, R15 ;  /* 0x000052103d047816 */ /* 0x000fc6000000000f */
[----:B------:R-:W3:Y:S01]  /*eab60*/  LDL.LU R61, [R1+0x2118] ;  /* 0x00211800013d7983 */ /* 0x000ee20000300800 */
[----:B------:R-:W-:Y:S02]  /*eab70*/  PRMT R5, R58, 0x5210, R27 ;  /* 0x000052103a057816 */ /* 0x000fe4000000001b */
[----:B------:R-:W-:Y:S02]  /*eab80*/  PRMT R6, R55, 0x5210, R35 ;  /* 0x0000521037067816 */ /* 0x000fe40000000023 */
[----:B------:R-:W3:Y:S01]  /*eab90*/  LDL.LU R55, [R1+0x19bc] ;  /* 0x0019bc0001377983 */ /* 0x000ee20000300800 */
[----:B----4-:R-:W-:Y:S01]  /*eaba0*/  PRMT R7, R50, 0x5210, R43 ;  /* 0x0000521032077816 */ /* 0x010fe2000000002b */
[----:B------:R-:W-:Y:S01]  /*eabb0*/  IMAD.MOV.U32 R50, RZ, RZ, R9 ;  /* 0x000000ffff327224 */ /* 0x000fe200078e0009 */
[----:B------:R-:W-:-:S04]  /*eabc0*/  NOP ;  /* 0x0000000000007918 */ /* 0x000fc80000000000 */
[----:B------:R-:W-:Y:S04]  /*eabd0*/  STL [R1+0x5564], R50 ;  /* 0x0055643201007387 */ /* 0x000fe80000100800 */
[----:B------:R-:W4:Y:S04]  /*eabe0*/  LDL.LU R19, [R1+0x19b8] ;  /* 0x0019b80001137983 */ /* 0x000f280000300800 */
[----:B------:R-:W4:Y:S04]  /*eabf0*/  LDL.LU R58, [R1+0x19ac] ;  /* 0x0019ac00013a7983 */ /* 0x000f280000300800 */
[----:B------:R0:W-:Y:S01]  /*eac00*/  STSM.16.M88.4 [R0], R4 ;  /* 0x0000000400007844 */ /* 0x0001e20000000200 */
[----:B------:R-:W-:-:S03]  /*eac10*/  NOP ;  /* 0x0000000000007918 */ /* 0x000fc60000000000 */
[----:B------:R-:W1:Y:S01]  /*eac20*/  LDS.128 R8, [R0] ;  /* 0x0000000000087984 */ /* 0x000e620000000c00 */
[----:B------:R-:W-:-:S03]  /*eac30*/  LOP3.LUT R23, R52, 0xffff, RZ, 0xc0, !PT ;  /* 0x0000ffff34177812 */ /* 0x000fc600078ec0ff */
[----:B------:R-:W4:Y:S01]  /*eac40*/  LDL.LU R52, [R1+0x19a8] ;  /* 0x0019a80001347983 */ /* 0x000f220000300800 */
[----:B------:R-:W-:Y:S02]  /*eac50*/  LOP3.LUT R31, R16, 0xffff, RZ, 0xc0, !PT ;  /* 0x0000ffff101f7812 */ /* 0x000fe400078ec0ff */
[----:B------:R-:W-:Y:S02]  /*eac60*/  LOP3.LUT R39, R17, 0xffff, RZ, 0xc0, !PT ;  /* 0x0000ffff11277812 */ /* 0x000fe400078ec0ff */
[----:B------:R-:W-:Y:S02]  /*eac70*/  LOP3.LUT R16, R57, 0xffff, RZ, 0xc0, !PT ;  /* 0x0000ffff39107812 */ /* 0x000fe400078ec0ff */
[----:B------:R-:W4:Y:S01]  /*eac80*/  LDL.LU R57, [R1+0x210] ;  /* 0x0002100001397983 */ /* 0x000f220000300800 */
[----:B0-----:R-:W-:-:S03]  /*eac90*/  PRMT R4, R56, 0x4210, R23 ;  /* 0x0000421038047816 */ /* 0x001fc60000000017 */
[----:B------:R-:W4:Y:S01]  /*eaca0*/  LDL.LU R56, [R1+0x20c] ;  /* 0x00020c0001387983 */ /* 0x000f220000300800 */
[----:B-1----:R-:W-:Y:S01]  /*eacb0*/  IMAD.MOV.U32 R50, RZ, RZ, R8 ;  /* 0x000000ffff327224 */ /* 0x002fe200078e0008 */
[----:B--2---:R-:W-:Y:S02]  /*eacc0*/  PRMT R5, R54, 0x4210, R31 ;  /* 0x0000421036057816 */ /* 0x004fe4000000001f */
[----:B------:R-:W2:Y:S01]  /*eacd0*/  LDL.LU R54, [R1+0x214] ;  /* 0x0002140001367983 */ /* 0x000ea20000300800 */
[----:B---3--:R-:W-:-:S03]  /*eace0*/  PRMT R6, R53, 0x4210, R39 ;  /* 0x0000421035067816 */ /* 0x008fc60000000027 */
[----:B------:R-:W3:Y:S04]  /*eacf0*/  LDL.LU R53, [R1+0x128] ;  /* 0x0001280001357983 */ /* 0x000ee80000300800 */
[----:B------:R-:W-:Y:S01]  /*ead00*/  STL [R1+0x504], R9 ;  /* 0x0005040901007387 */ /* 0x000fe20000100800 */
[----:B------:R-:W-:Y:S01]  /*ead10*/  PRMT R7, R51, 0x4210, R16 ;  /* 0x0000421033077816 */ /* 0x000fe20000000010 */
[----:B------:R-:W-:Y:S02]  /*ead20*/  IMAD.MOV.U32 R51, RZ, RZ, R11 ;  /* 0x000000ffff337224 */ /* 0x000fe400078e000b */
[----:B------:R-:W-:Y:S01]  /*ead30*/  STL [R1+0x508], R10 ;  /* 0x0005080a01007387 */ /* 0x000fe20000100800 */
[----:B------:R-:W-:-:S03]  /*ead40*/  NOP ;  /* 0x0000000000007918 */ /* 0x000fc60000000000 */
[----:B------:R-:W-:Y:S04]  /*ead50*/  STL.64 [R1+0x5600], R50 ;  /* 0x0056003201007387 */ /* 0x000fe80000100a00 */
[----:B------:R-:W-:Y:S01]  /*ead60*/  STL.64 [R1+0x55f8], R48 ;  /* 0x0055f83001007387 */ /* 0x000fe20000100a00 */
[----:B------:R-:W-:-:S03]  /*ead70*/  LOP3.LUT R27, R2, 0xffff, RZ, 0xc0, !PT ;  /* 0x0000ffff021b7812 */ /* 0x000fc600078ec0ff */
[----:B------:R-:W3:Y:S01]  /*ead80*/  LDL.LU R2, [R1+0x218] ;  /* 0x0002180001027983 */ /* 0x000ee20000300800 */
[----:B------:R-:W-:-:S03]  /*ead90*/  LOP3.LUT R35, R3, 0xffff, RZ, 0xc0, !PT ;  /* 0x0000ffff03237812 */ /* 0x000fc600078ec0ff */
[----:B------:R-:W3:Y:S01]  /*eada0*/  LDL.LU R3, [R1+0x220] ;  /* 0x0002200001037983 */ /* 0x000ee20000300800 */
[----:B------:R-:W-:-:S03]  /*eadb0*/  LOP3.LUT R15, R18, 0xffff, RZ, 0xc0, !PT ;  /* 0x0000ffff120f7812 */ /* 0x000fc600078ec0ff */
[----:B------:R-:W-:Y:S01]  /*eadc0*/  STSM.16.M88.4 [R0], R4 ;  /* 0x0000000400007844 */ /* 0x000fe20000000200 */
[----:B------:R-:W-:Y:S01]  /*eadd0*/  NOP ;  /* 0x0000000000007918 */ /* 0x000fe20000000000 */
[----:B------:R-:W-:Y:S02]  /*eade0*/  LOP3.LUT R43, R61, 0xffff, RZ, 0xc0, !PT ;  /* 0x0000ffff3d2b7812 */ /* 0x000fe400078ec0ff */
[----:B------:R-:W0:Y:S04]  /*eadf0*/  LDS.128 R4, [R0] ;  /* 0x0000000000047984 */ /* 0x000e280000000c00 */
[----:B------:R-:W3:Y:S01]  /*eae00*/  LDL.LU R61, [R1+0x21c] ;  /* 0x00021c00013d7983 */ /* 0x000ee20000300800 */
[----:B------:R-:W-:-:S03]  /*eae10*/  PRMT R8, R55, 0x4210, R15 ;  /* 0x0000421037087816 */ /* 0x000fc6000000000f */
[----:B------:R-:W3:Y:S04]  /*eae20*/  LDL.LU R55, [R1+0x124] ;  /* 0x0001240001377983 */ /* 0x000ee80000300800 */
[----:B0-----:R0:W-:Y:S04]  /*eae30*/  STL [R1+0x4f0], R4 ;  /* 0x0004f00401007387 */ /* 0x0011e80000100800 */
[----:B------:R-:W-:Y:S01]  /*eae40*/  STL.64 [R1+0x4f8], R6 ;  /* 0x0004f80601007387 */ /* 0x000fe20000100a00 */
[----:B----4-:R-:W-:Y:S02]  /*eae50*/  PRMT R9, R19, 0x4210, R27 ;  /* 0x0000421013097816 */ /* 0x010fe4000000001b */
[----:B------:R-:W-:-:S02]  /*eae60*/  PRMT R10, R58, 0x4210, R35 ;  /* 0x000042103a0a7816 */ /* 0x000fc40000000023 */
[----:B------:R-:W-:Y:S01]  /*eae70*/  PRMT R11, R52, 0x4210, R43 ;  /* 0x00004210340b7816 */ /* 0x000fe2000000002b */
[----:B------:R-:W-:-:S04]  /*eae80*/  NOP ;  /* 0x0000000000007918 */ /* 0x000fc80000000000 */
[----:B------:R-:W-:Y:S01]  /*eae90*/  STSM.16.M88.4 [R0], R8 ;  /* 0x0000000800007844 */ /* 0x000fe20000000200 */
[----:B------:R-:W-:-:S03]  /*eaea0*/  NOP ;  /* 0x0000000000007918 */ /* 0x000fc60000000000 */
[----:B------:R-:W1:Y:S01]  /*eaeb0*/  LDS.128 R8, [R0] ;  /* 0x0000000000087984 */ /* 0x000e620000000c00 */
[----:B------:R-:W-:-:S05]  /*eaec0*/  IMAD.MOV.U32 R52, RZ, RZ, R5 ;  /* 0x000000ffff347224 */ /* 0x000fca00078e0005 */
[----:B------:R-:W-:Y:S01]  /*eaed0*/  STL [R1+0x554c], R52 ;  /* 0x00554c3401007387 */ /* 0x000fe20000100800 */
[----:B0-----:R-:W-:-:S03]  /*eaee0*/  PRMT R4, R57, 0x5210, R23 ;  /* 0x0000521039047816 */ /* 0x001fc60000000017 */
[----:B------:R-:W4:Y:S01]  /*eaef0*/  LDL.LU R44, [R1+0x5280] ;  /* 0x00528000012c7983 */ /* 0x000f220000300800 */
[----:B------:R-:W-:-:S03]  /*eaf00*/  PRMT R5, R56, 0x5210, R31 ;  /* 0x0000521038057816 */ /* 0x000fc6000000001f */
[----:B------:R-:W4:Y:S04]  /*eaf10*/  LDL.LU R45, [R1+0x527c] ;  /* 0x00527c00012d7983 */ /* 0x000f280000300800 */
[----:B------:R-:W4:Y:S04]  /*eaf20*/  LDL.LU R58, [R1+0x5238] ;  /* 0x00523800013a7983 */ /* 0x000f280000300800 */
[----:B------:R-:W4:Y:S04]  /*eaf30*/  LDL.LU R57, [R1+0x5234] ;  /* 0x0052340001397983 */ /* 0x000f280000300800 */
[----:B------:R-:W4:Y:S04]  /*eaf40*/  LDL.LU R56, [R1+0x1a08] ;  /* 0x001a080001387983 */ /* 0x000f280000300800 */
[----:B-1----:R-:W-:Y:S04]  /*eaf50*/  STL.64 [R1+0x4e0], R8 ;  /* 0x0004e00801007387 */ /* 0x002fe80000100a00 */
[----:B------:R-:W-:Y:S01]  /*eaf60*/  STL [R1+0x4e8], R10 ;  /* 0x0004e80a01007387 */ /* 0x000fe20000100800 */
[----:B--2---:R-:W-:-:S03]  /*eaf70*/  PRMT R6, R54, 0x5210, R39 ;  /* 0x0000521036067816 */ /* 0x004fc60000000027 */
[----:B------:R-:W2:Y:S01]  /*eaf80*/  LDL.LU R46, [R1+0x19fc] ;  /* 0x0019fc00012e7983 */ /* 0x000ea20000300800 */
[----:B---3--:R-:W-:Y:S01]  /*eaf90*/  PRMT R7, R53, 0x5210, R16 ;  /* 0x0000521035077816 */ /* 0x008fe20000000010 */
[----:B------:R-:W-:Y:S01]  /*eafa0*/  IMAD.MOV.U32 R53, RZ, RZ, R11 ;  /* 0x000000ffff357224 */ /* 0x000fe200078e000b */
[----:B------:R-:W-:Y:S01]  /*eafb0*/  NOP ;  /* 0x0000000000007918 */ /* 0x000fe20000000000 */
[----:B------:R-:W3:Y:S04]  /*eafc0*/  LDL.LU R17, [R1+0x19f8] ;  /* 0x0019f80001117983 */ /* 0x000ee80000300800 */
[----:B------:R-:W2:Y:S04]  /*eafd0*/  LDL.LU R54, [R1+0x19ec] ;  /* 0x0019ec0001367983 */ /* 0x000ea80000300800 */
[----:B------:R-:W-:Y:S04]  /*eafe0*/  STL [R1+0x5544], R53 ;  /* 0x0055443501007387 */ /* 0x000fe80000100800 */
[----:B------:R0:W-:Y:S01]  /*eaff0*/  STSM.16.M88.4 [R0], R4 ;  /* 0x0000000400007844 */ /* 0x0001e20000000200 */
[----:B------:R-:W-:-:S03]  /*eb000*/  NOP ;  /* 0x0000000000007918 */ /* 0x000fc60000000000 */
[----:B------:R-:W3:Y:S04]  /*eb010*/  LDL.LU R18, [R1+0x4f50] ;  /* 0x004f500001127983 */ /* 0x000ee80000300800 */
[----:B------:R-:W3:Y:S04]  /*eb020*/  LDL.LU R19, [R1+0x4f4c] ;  /* 0x004f4c0001137983 */ /* 0x000ee80000300800 */
[----:B------:R-:W1:Y:S01]  /*eb030*/  LDS.128 R8, [R0] ;  /* 0x0000000000087984 */ /* 0x000e620000000c00 */
[----:B0-----:R-:W-:-:S03]  /*eb040*/  PRMT R5, R3, 0x5210, R27 ;  /* 0x0000521003057816 */ /* 0x001fc6000000001b */
[----:B------:R-:W3:Y:S01]  /*eb050*/  LDL.LU R3, [R1+0x4ec4] ;  /* 0x004ec40001037983 */ /* 0x000ee20000300800 */
[----:B------:R-:W-:-:S03]  /*eb060*/  PRMT R4, R2, 0x5210, R15 ;  /* 0x0000521002047816 */ /* 0x000fc6000000000f */
[----:B-1----:R-:W-:Y:S04]  /*eb070*/  STL [R1+0x4d4], R9 ;  /* 0x0004d40901007387 */ /* 0x002fe80000100800 */
[----:B------:R-:W-:Y:S04]  /*eb080*/  STL.64 [R1+0x4d8], R10 ;  /* 0x0004d80a01007387 */ /* 0x000fe80000100a00 */
[----:B------:R-:W3:Y:S01]  /*eb090*/  LDL.LU R2, [R1+0x4ec0] ;  /* 0x004ec00001027983 */ /* 0x000ee20000300800 */
[----:B------:R-:W-:-:S03]  /*eb0a0*/  PRMT R6, R61, 0x5210, R35 ;  /* 0x000052103d067816 */ /* 0x000fc60000000023 */
[----:B------:R-:W3:Y:S01]  /*eb0b0*/  LDL.LU R47, [R1+0x1a28] ;  /* 0x001a2800012f7983 */ /* 0x000ee20000300800 */
[----:B------:R-:W-:Y:S01]  /*eb0c0*/  PRMT R7, R55, 0x5210, R43 ;  /* 0x0000521037077816 */ /* 0x000fe2000000002b */
[----:B------:R-:W-:Y:S02]  /*eb0d0*/  NOP ;  /* 0x0000000000007918 */ /* 0x000fe40000000000 */
[----:B------:R-:W3:Y:S04]  /*eb0e0*/  LDL.LU R16, [R1+0x1a1c] ;  /* 0x001a1c0001107983 */ /* 0x000ee80000300800 */
[----:B------:R-:W3:Y:S04]  /*eb0f0*/  LDL.LU R61, [R1+0x1a18] ;  /* 0x001a1800013d7983 */ /* 0x000ee80000300800 */
[----:B------:R-:W3:Y:S01]  /*eb100*/  LDL.LU R55, [R1+0x1a0c] ;  /* 0x001a0c0001377983 */ /* 0x000ee20000300800 */
[----:B------:R-:W-:-:S03]  /*eb110*/  IMAD.MOV.U32 R52, RZ, RZ, R8 ;  /* 0x000000ffff347224 */ /* 0x000fc600078e0008 */
[----:B------:R-:W-:Y:S01]  /*eb120*/  STSM.16.M88.4 [R0], R4 ;  /* 0x0000000400007844 */ /* 0x000fe20000000200 */
[----:B------:R-:W-:-:S03]  /*eb130*/  NOP ;  /* 0x0000000000007918 */ /* 0x000fc60000000000 */
[----:B------:R-:W0:Y:S02]  /*eb140*/  LDS.128 R8, [R0] ;  /* 0x0000000000087984 */ /* 0x000e240000000c00 */
[----:B0-----:R-:W-:Y:S01]  /*eb150*/  IMAD.MOV.U32 R53, RZ, RZ, R10 ;  /* 0x000000ffff357224 */ /* 0x001fe200078e000a */
[----:B----4-:R-:W-:Y:S02]  /*eb160*/  LOP3.LUT R15, R44, 0xffff, RZ, 0xc0, !PT ;  /* 0x0000ffff2c0f7812 */ /* 0x010fe400078ec0ff */
[----:B------:R-:W-:Y:S02]  /*eb170*/  LOP3.LUT R27, R58, 0xffff, RZ, 0xc0, !PT ;  /* 0x0000ffff3a1b7812 */ /* 0x000fe400078ec0ff */
[----:B------:R-:W4:Y:S01]  /*eb180*/  LDL.LU R58, [R1+0x224] ;  /* 0x00022400013a7983 */ /* 0x000f220000300800 */
[----:B------:R-:W-:-:S03]  /*eb190*/  LOP3.LUT R31, R57, 0xffff, RZ, 0xc0, !PT ;  /* 0x0000ffff391f7812 */ /* 0x000fc600078ec0ff */
[----:B------:R-:W4:Y:S01]  /*eb1a0*/  LDL.LU R57, [R1+0x22c] ;  /* 0x00022c0001397983 */ /* 0x000f220000300800 */
[----:B------:R-:W-:-:S03]  /*eb1b0*/  PRMT R4, R56, 0x4210, R15 ;  /* 0x0000421038047816 */ /* 0x000fc6000000000f */
[----:B------:R-:W4:Y:S01]  /*eb1c0*/  LDL.LU R56, [R1+0x228] ;  /* 0x0002280001387983 */ /* 0x000f220000300800 */
[----:B--2---:R-:W-:-:S03]  /*eb1d0*/  PRMT R7, R54, 0x4210, R31 ;  /* 0x0000421036077816 */ /* 0x004fc6000000001f */
[----:B------:R-:W2:Y:S01]  /*eb1e0*/  LDL.LU R54, [R1+0x120] ;  /* 0x0001200001367983 */ /* 0x000ea20000300800 */
[----:B---3--:R-:W-:-:S03]  /*eb1f0*/  PRMT R6, R17, 0x4210, R27 ;  /* 0x0000421011067816 */ /* 0x008fc6000000001b */
[----:B------:R0:W-:Y:S04]  /*eb200*/  STL.64 [R1+0x4c0], R8 ;  /* 0x0004c00801007387 */ /* 0x0001e80000100a00 */
[----:B------:R1:W-:Y:S04]  /*eb210*/  STL [R1+0x4cc], R11 ;  /* 0x0004cc0b01007387 */ /* 0x0003e80000100800 */
[----:B------:R-:W-:Y:S01]  /*eb220*/  STL.64 [R1+0x5558], R52 ;  /* 0x0055583401007387 */ /* 0x000fe20000100a00 */
[----:B------:R-:W-:-:S03]  /*eb230*/  LOP3.LUT R35, R18, 0xffff, RZ, 0xc0, !PT ;  /* 0x0000ffff12237812 */ /* 0x000fc600078ec0ff */
[----:B------:R-:W3:Y:S01]  /*eb240*/  LDL.LU R17, [R1+0x230] ;  /* 0x0002300001117983 */ /* 0x000ee20000300800 */
[----:B------:R-:W-:-:S03]  /*eb250*/  LOP3.LUT R39, R19, 0xffff, RZ, 0xc0, !PT ;  /* 0x0000ffff13277812 */ /* 0x000fc600078ec0ff */
[----:B------:R-:W3:Y:S04]  /*eb260*/  LDL.LU R18, [R1+0x238] ;  /* 0x0002380001127983 */ /* 0x000ee80000300800 */
[----:B------:R-:W3:Y:S01]  /*eb270*/  LDL.LU R19, [R1+0x234] ;  /* 0x0002340001137983 */ /* 0x000ee20000300800 */
[----:B------:R-:W-:-:S03]  /*eb280*/  LOP3.LUT R43, R3, 0xffff, RZ, 0xc0, !PT ;  /* 0x0000ffff032b7812 */ /* 0x000fc600078ec0ff */
[----:B------:R-:W3:Y:S01]  /*eb290*/  LDL.LU R3, [R1+0x11c] ;  /* 0x00011c0001037983 */ /* 0x000ee20000300800 */
[----:B------:R-:W-:-:S04]  /*eb2a0*/  LOP3.LUT R23, R45, 0xffff, RZ, 0xc0, !PT ;  /* 0x0000ffff2d177812 */ /* 0x000fc800078ec0ff */
[----:B------:R-:W-:Y:S01]  /*eb2b0*/  PRMT R5, R46, 0x4210, R23 ;  /* 0x000042102e057816 */ /* 0x000fe20000000017 */
[----:B------:R-:W-:-:S04]  /*eb2c0*/  NOP ;  /* 0x0000000000007918 */ /* 0x000fc80000000000 */
[----:B------:R-:W-:Y:S01]  /*eb2d0*/  STSM.16.M88.4 [R0], R4 ;  /* 0x0000000400007844 */ /* 0x000fe20000000200 */
[----:B------:R-:W-:-:S03]  /*eb2e0*/  NOP ;  /* 0x0000000000007918 */ /* 0x000fc60000000000 */
[----:B------:R-:W1:Y:S01]  /*eb2f0*/  LDS.128 R4, [R0] ;  /* 0x0000000000047984 */ /* 0x000e620000000c00 */
[----:B------:R-:W-:Y:S02]  /*eb300*/  LOP3.LUT R2, R2, 0xffff, RZ, 0xc0, !PT ;  /* 0x0000ffff02027812 */ /* 0x000fe400078ec0ff */
[----:B0-----:R-:W-:Y:S02]  /*eb310*/  PRMT R8, R47, 0x4210, R35 ;  /* 0x000042102f087816 */ /* 0x001fe40000000023 */
[----:B------:R-:W-:Y:S02]  /*eb320*/  PRMT R9, R16, 0x4210, R39 ;  /* 0x0000421010097816 */ /* 0x000fe40000000027 */
[----:B------:R-:W-:Y:S02]  /*eb330*/  PRMT R10, R61, 0x4210, R43 ;  /* 0x000042103d0a7816 */ /* 0x000fe4000000002b */
[----:B-1----:R-:W-:Y:S01]  /*eb340*/  PRMT R11, R55, 0x4210, R2 ;  /* 0x00004210370b7816 */ /* 0x002fe20000000002 */
[----:B------:R-:W-:-:S04]  /*eb350*/  NOP ;  /* 0x0000000000007918 */ /* 0x000fc80000000000 */
[----:B------:R-:W-:Y:S01]  /*eb360*/  STSM.16.M88.4 [R0], R8 ;  /* 0x0000000800007844 */ /* 0x000fe20000000200 */
[----:B------:R-:W-:-:S03]  /*eb370*/  NOP ;  /* 0x0000000000007918 */ /* 0x000fc60000000000 */
[----:B------:R-:W0:Y:S01]  /*eb380*/  LDS.128 R8, [R0] ;  /* 0x0000000000087984 */ /* 0x000e220000000c00 */
[----:B------:R-:W-:-:S03]  /*eb390*/  IMAD.MOV.U32 R55, RZ, RZ, R7 ;  /* 0x000000ffff377224 */ /* 0x000fc600078e0007 */
[----:B------:R4:W-:Y:S04]  /*eb3a0*/  STL.64 [R1+0x4b0], R4 ;  /* 0x0004b00401007387 */ /* 0x0009e80000100a00 */
[----:B------:R1:W-:Y:S04]  /*eb3b0*/  STL [R1+0x4b8], R6 ;  /* 0x0004b80601007387 */ /* 0x0003e80000100800 */
[----:B------:R-:W-:Y:S04]  /*eb3c0*/  STL [R1+0x5534], R55 ;  /* 0x0055343701007387 */ /* 0x000fe80000100800 */
[----:B------:R-:W3:Y:S04]  /*eb3d0*/  LDL.LU R51, [R1+0x5294] ;  /* 0x0052940001337983 */ /* 0x000ee80000300800 */
[----:B------:R-:W3:Y:S01]  /*eb3e0*/  LDL.LU R61, [R1+0x5290] ;  /* 0x00529000013d7983 */ /* 0x000ee20000300800 */
[----:B----4-:R-:W-:-:S03]  /*eb3f0*/  PRMT R4, R58, 0x5210, R15 ;  /* 0x000052103a047816 */ /* 0x010fc6000000000f */
[----:B------:R-:W4:Y:S01]  /*eb400*/  LDL.LU R58, [R1+0x5250] ;  /* 0x00525000013a7983 */ /* 0x000f220000300800 */
[----:B------:R-:W-:-:S03]  /*eb410*/  PRMT R5, R57, 0x5210, R23 ;  /* 0x0000521039057816 */ /* 0x000fc60000000017 */
[----:B------:R-:W4:Y:S04]  /*eb420*/  LDL.LU R57, [R1+0x524c] ;  /* 0x00524c0001397983 */ /* 0x000f280000300800 */
[----:B------:R-:W4:Y:S01]  /*eb430*/  LDL.LU R44, [R1+0x1a3c] ;  /* 0x001a3c00012c7983 */ /* 0x000f220000300800 */
[----:B-1----:R-:W-:-:S03]  /*eb440*/  PRMT R6, R56, 0x5210, R27 ;  /* 0x0000521038067816 */ /* 0x002fc6000000001b */
[----:B------:R-:W4:Y:S04]  /*eb450*/  LDL.LU R47, [R1+0x1a2c] ;  /* 0x001a2c00012f7983 */ /* 0x000f280000300800 */
[----:B0-----:R-:W-:Y:S04]  /*eb460*/  STL.64 [R1+0x4a0], R8 ;  /* 0x0004a00801007387 */ /* 0x001fe80000100a00 */
[----:B------:R-:W-:Y:S01]  /*eb470*/  STL.64 [R1+0x4a8], R10 ;  /* 0x0004a80a01007387 */ /* 0x000fe20000100a00 */
[----:B------:R-:W-:-:S03]  /*eb480*/  NOP ;  /* 0x0000000000007918 */ /* 0x000fc60000000000 */
[----:B------:R-:W4:Y:S01]  /*eb490*/  LDL.LU R56, [R1+0x1a38] ;  /* 0x001a380001387983 */ /* 0x000f220000300800 */
[----:B--2---:R-:W-:-:S03]  /*eb4a0*/  PRMT R7, R54, 0x5210, R31 ;  /* 0x0000521036077816 */ /* 0x004fc6000000001f */
[----:B------:R-:W2:Y:S04]  /*eb4b0*/  LDL.LU R54, [R1+0x1938] ;  /* 0x0019380001367983 */ /* 0x000ea80000300800 */
[----:B------:R3:W-:Y:S01]  /*eb4c0*/  STSM.16.M88.4 [R0], R4 ;  /* 0x0000000400007844 */ /* 0x0007e20000000200 */
[----:B------:R-:W-:-:S03]  /*eb4d0*/  NOP ;  /* 0x0000000000007918 */ /* 0x000fc60000000000 */
[----:B------:R-:W0:Y:S01]  /*eb4e0*/  LDS.128 R8, [R0] ;  /* 0x0000000000087984 */ /* 0x000e220000000c00 */
[----:B---3--:R-:W-:Y:S02]  /*eb4f0*/  PRMT R4, R17, 0x5210, R35 ;  /* 0x0000521011047816 */ /* 0x008fe40000000023 */
[----:B------:R-:W-:Y:S01]  /*eb500*/  PRMT R5, R18, 0x5210, R39 ;  /* 0x0000521012057816 */ /* 0x000fe20000000027 */
[----:B------:R-:W3:Y:S04]  /*eb510*/  LDL.LU R17, [R1+0x4f7c] ;  /* 0x004f7c0001117983 */ /* 0x000ee80000300800 */
[----:B------:R-:W3:Y:S01]  /*eb520*/  LDL.LU R18, [R1+0x4f78] ;  /* 0x004f780001127983 */ /* 0x000ee20000300800 */
[----:B------:R-:W-:-:S03]  /*eb530*/  PRMT R7, R3, 0x5210, R2 ;  /* 0x0000521003077816 */ /* 0x000fc60000000002 */
[----:B------:R-:W3:Y:S04]  /*eb540*/  LDL.LU R3, [R1+0x4ee8] ;  /* 0x004ee80001037983 */ /* 0x000ee80000300800 */
[----:B0-----:R-:W-:Y:S01]  /*eb550*/  STL.64 [R1+0x490], R8 ;  /* 0x0004900801007387 */ /* 0x001fe20000100a00 */
[----:B------:R-:W-:Y:S01]  /*eb560*/  PRMT R6, R19, 0x5210, R43 ;  /* 0x0000521013067816 */ /* 0x000fe2000000002b */
[----:B------:R-:W-:Y:S02]  /*eb570*/  NOP ;  /* 0x0000000000007918 */ /* 0x000fe40000000000 */
[----:B------:R-:W-:Y:S04]  /*eb580*/  STL [R1+0x49c], R11 ;  /* 0x00049c0b01007387 */ /* 0x000fe80000100800 */
[----:B------:R-:W3:Y:S04]  /*eb590*/  LDL.LU R16, [R1+0x4ee4] ;  /* 0x004ee40001107983 */ /* 0x000ee80000300800 */
[----:B------:R-:W3:Y:S04]  /*eb5a0*/  LDL.LU R45, [R1+0x1a5c] ;  /* 0x001a5c00012d7983 */ /* 0x000ee80000300800 */
[----:B------:R-:W3:Y:S04]  /*eb5b0*/  LDL.LU R46, [R1+0x1a58] ;  /* 0x001a5800012e7983 */ /* 0x000ee80000300800 */
[----:B------:R-:W3:Y:S04]  /*eb5c0*/  LDL.LU R19, [R1+0x1a4c] ;  /* 0x001a4c0001137983 */ /* 0x000ee80000300800 */
[----:B------:R-:W3:Y:S01]  /*eb5d0*/  LDL.LU R2, [R1+0x1a48] ;  /* 0x001a480001027983 */ /* 0x000ee20000300800 */
[----:B------:R-:W-:-:S03]  /*eb5e0*/  IMAD.MOV.U32 R55, RZ, RZ, R10 ;  /* 0x000000ffff377224 */ /* 0x000fc600078e000a */
[----:B------:R-:W-:Y:S01]  /*eb5f0*/  STSM.16.M88.4 [R0], R4 ;  /* 0x0000000400007844 */ /* 0x000fe20000000200 */
[----:B------:R-:W-:-:S03]  /*eb600*/  NOP ;  /* 0x0000000000007918 */ /* 0x000fc60000000000 */
[----:B------:R-:W0:Y:S04]  /*eb610*/  LDS.128 R8, [R0] ;  /* 0x0000000000087984 */ /* 0x000e280000000c00 */
[----:B------:R0:W-:Y:S01]  /*eb620*/  STL [R1+0x553c], R55 ;  /* 0x00553c3701007387 */ /* 0x0001e20000100800 */
[----:B------:R-:W-:-:S03]  /*eb630*/  LOP3.LUT R23, R61, 0xffff, RZ, 0xc0, !PT ;  /* 0x0000ffff3d177812 */ /* 0x000fc600078ec0ff */
[----:B------:R-:W3:Y:S01]  /*eb640*/  LDL.LU R61, [R1+0x240] ;  /* 0x00024000013d7983 */ /* 0x000ee20000300800 */
[----:B0-----:R-:W-:Y:S01]  /*eb650*/  IMAD.MOV.U32 R55, RZ, RZ, R8 ;  /* 0x000000ffff377224 */ /* 0x001fe200078e0008 */
[----:B----4-:R-:W-:Y:S02]  /*eb660*/  LOP3.LUT R27, R58, 0xffff, RZ, 0xc0, !PT ;  /* 0x0000ffff3a1b7812 */ /* 0x010fe400078ec0ff */
[----:B------:R-:W4:Y:S01]  /*eb670*/  LDL.LU R58, [R1+0x23c] ;  /* 0x00023c00013a7983 */ /* 0x000f220000300800 */
[----:B------:R-:W-:-:S03]  /*eb680*/  LOP3.LUT R35, R57, 0xffff, RZ, 0xc0, !PT ;  /* 0x0000ffff39237812 */ /* 0x000fc600078ec0ff */
[----:B------:R-:W4:Y:S01]  /*eb690*/  LDL.LU R57, [R1+0x244] ;  /* 0x0002440001397983 */ /* 0x000f220000300800 */
[----:B------:R-:W-:Y:S02]  /*eb6a0*/  PRMT R5, R47, 0x4210, R23 ;  /* 0x000042102f057816 */ /* 0x000fe40000000017 */
[----:B------:R-:W-:Y:S02]  /*eb6b0*/  PRMT R6, R56, 0x4210, R27 ;  /* 0x0000421038067816 */ /* 0x000fe4000000001b */
[----:B------:R-:W4:Y:S04]  /*eb6c0*/  LDL.LU R56, [R1+0x118] ;  /* 0x0001180001387983 */ /* 0x000f280000300800 */
[----:B------:R0:W-:Y:S01]  /*eb6d0*/  STL.64 [R1+0x488], R10 ;  /* 0x0004880a01007387 */ /* 0x0001e20000100a00 */
[----:B--2---:R-:W-:Y:S01]  /*eb6e0*/  PRMT R7, R54, 0x4210, R35 ;  /* 0x0000421036077816 */ /* 0x004fe20000000023 */
[----:B------:R-:W-:-:S05]  /*eb6f0*/  IMAD.MOV.U32 R54, RZ, RZ, R9 ;  /* 0x000000ffff367224 */ /* 0x000fca00078e0009 */
[----:B------:R-:W-:Y:S04]  /*eb700*/  STL.64 [R1+0x5608], R54 ;  /* 0x0056083601007387 */ /* 0x000fe80000100a00 */
[----:B------:R-:W2:Y:S01]  /*eb710*/  LDL.LU R47, [R1+0x24c] ;  /* 0x00024c00012f7983 */ /* 0x000ea20000300800 */
[----:B---3--:R-:W-:-:S03]  /*eb720*/  LOP3.LUT R31, R17, 0xffff, RZ, 0xc0, !PT ;  /* 0x0000ffff111f7812 */ /* 0x008fc600078ec0ff */
[----:B------:R-:W3:Y:S01]  /*eb730*/  LDL.LU R17, [R1+0x248] ;  /* 0x0002480001117983 */ /* 0x000ee20000300800 */
[----:B------:R-:W-:-:S03]  /*eb740*/  LOP3.LUT R39, R18, 0xffff, RZ, 0xc0, !PT ;  /* 0x0000ffff12277812 */ /* 0x000fc600078ec0ff */
        /* <DEDUP_REMOVED lines=9> */
[----:B0-----:R-:W-:-:S03]  /*eb7e0*/  PRMT R10, R19, 0x4210, R43 ;  /* 0x00004210130a7816 */ /* 0x001fc6000000002b */
[----:B-1----:R0:W-:Y:S04]  /*eb7f0*/  STL.64 [R1+0x470], R4 ;  /* 0x0004700401007387 */ /* 0x0021e80000100a00 */
[----:B------:R1:W-:Y:S04]  /*eb800*/  STL.64 [R1+0x478], R6 ;  /* 0x0004780601007387 */ /* 0x0003e80000100a00 */
[----:B------:R-:W3:Y:S04]  /*eb810*/  LDL.LU R49, [R1+0x52ac] ;  /* 0x0052ac0001317983 */ /* 0x000ee80000300800 */
[----:B------:R-:W3:Y:S01]  /*eb820*/  LDL.LU R19, [R1+0x52a8] ;  /* 0x0052a80001137983 */ /* 0x000ee20000300800 */
[----:B------:R-:W-:-:S02]  /*eb830*/  LOP3.LUT R16, R16, 0xffff, RZ, 0xc0, !PT ;  /* 0x0000ffff10107812 */ /* 0x000fc400078ec0ff */
[----:B------:R-:W-:Y:S02]  /*eb840*/  PRMT R8, R45, 0x4210, R31 ;  /* 0x000042102d087816 */ /* 0x000fe4000000001f */
[----:B------:R-:W-:Y:S02]  /*eb850*/  PRMT R9, R46, 0x4210, R39 ;  /* 0x000042102e097816 */ /* 0x000fe40000000027 */
[----:B------:R-:W-:Y:S01]  /*eb860*/  PRMT R11, R2, 0x4210, R16 ;  /* 0x00004210020b7816 */ /* 0x000fe20000000010 */
[----:B------:R-:W-:-:S04]  /*eb870*/  NOP ;  /* 0x0000000000007918 */ /* 0x000fc80000000000 */
[----:B------:R-:W-:Y:S01]  /*eb880*/  STSM.16.M88.4 [R0], R8 ;  /* 0x0000000800007844 */ /* 0x000fe20000000200 */
[----:B------:R-:W-:-:S03]  /*eb890*/  NOP ;  /* 0x0000000000007918 */ /* 0x000fc60000000000 */
[----:B------:R-:W1:Y:S01]  /*eb8a0*/  LDS.128 R8, [R0] ;  /* 0x0000000000087984 */ /* 0x000e620000000c00 */
[----:B0-----:R-:W-:-:S03]  /*eb8b0*/  PRMT R4, R61, 0x5210, R15 ;  /* 0x000052103d047816 */ /* 0x001fc6000000000f */
[----:B------:R-:W3:Y:S04]  /*eb8c0*/  LDL.LU R2, [R1+0x5260] ;  /* 0x0052600001027983 */ /* 0x000ee80000300800 */
[----:B------:R-:W3:Y:S04]  /*eb8d0*/  LDL.LU R61, [R1+0x525c] ;  /* 0x00525c00013d7983 */ /* 0x000ee80000300800 */
[----:B------:R-:W3:Y:S04]  /*eb8e0*/  LDL.LU R50, [R1+0x1a7c] ;  /* 0x001a7c0001327983 */ /* 0x000ee80000300800 */
[----:B------:R-:W3:Y:S01]  /*eb8f0*/  LDL.LU R44, [R1+0x1a78] ;  /* 0x001a7800012c7983 */ /* 0x000ee20000300800 */
[----:B----4-:R-:W-:-:S03]  /*eb900*/  PRMT R5, R58, 0x5210, R23 ;  /* 0x000052103a057816 */ /* 0x010fc60000000017 */
[----:B------:R-:W4:Y:S01]  /*eb910*/  LDL.LU R58, [R1+0x1a6c] ;  /* 0x001a6c00013a7983 */ /* 0x000f220000300800 */
[----:B-1----:R-:W-:-:S03]  /*eb920*/  PRMT R6, R57, 0x5210, R27 ;  /* 0x0000521039067816 */ /* 0x002fc6000000001b */
[----:B------:R-:W-:Y:S04]  /*eb930*/  STL [R1+0x460], R8 ;  /* 0x0004600801007387 */ /* 0x000fe80000100800 */
[----:B------:R-:W-:Y:S04]  /*eb940*/  STL.64 [R1+0x468], R10 ;  /* 0x0004680a01007387 */ /* 0x000fe80000100a00 */
[----:B------:R-:W4:Y:S01]  /*eb950*/  LDL.LU R57, [R1+0x1a68] ;  /* 0x001a680001397983 */ /* 0x000f220000300800 */
[----:B------:R-:W-:Y:S01]  /*eb960*/  PRMT R7, R56, 0x5210, R35 ;  /* 0x0000521038077816 */ /* 0x000fe20000000023 */
[----:B------:R-:W-:Y:S01]  /*eb970*/  IMAD.MOV.U32 R56, RZ, RZ, R9 ;  /* 0x000000ffff387224 */ /* 0x000fe200078e0009 */
[----:B------:R-:W-:-:S03]  /*eb980*/  NOP ;  /* 0x0000000000007918 */ /* 0x000fc60000000000 */
[----:B------:R2:W-:Y:S01]  /*eb990*/  STSM.16.M88.4 [R0], R4 ;  /* 0x0000000400007844 */ /* 0x0005e20000000200 */
[----:B------:R-:W-:-:S03]  /*eb9a0*/  NOP ;  /* 0x0000000000007918 */ /* 0x000fc60000000000 */
[----:B------:R-:W-:Y:S04]  /*eb9b0*/  STL [R1+0x5524], R56 ;  /* 0x0055243801007387 */ /* 0x000fe80000100800 */
[----:B------:R-:W0:Y:S01]  /*eb9c0*/  LDS.128 R8, [R0] ;  /* 0x0000000000087984 */ /* 0x000e220000000c00 */
[----:B--2---:R-:W-:-:S03]  /*eb9d0*/  PRMT R4, R47, 0x5210, R31 ;  /* 0x000052102f047816 */ /* 0x004fc6000000001f */
[----:B------:R-:W2:Y:S01]  /*eb9e0*/  LDL.LU R47, [R1+0x4f98] ;  /* 0x004f9800012f7983 */ /* 0x000ea20000300800 */
[----:B---3--:R-:W-:-:S03]  /*eb9f0*/  PRMT R5, R17, 0x5210, R39 ;  /* 0x0000521011057816 */ /* 0x008fc60000000027 */
[----:B------:R-:W3:Y:S01]  /*eba00*/  LDL.LU R17, [R1+0x4f94] ;  /* 0x004f940001117983 */ /* 0x000ee20000300800 */
[----:B------:R-:W-:-:S03]  /*eba10*/  PRMT R7, R3, 0x5210, R16 ;  /* 0x0000521003077816 */ /* 0x000fc60000000010 */
[----:B------:R-:W3:Y:S01]  /*eba20*/  LDL.LU R3, [R1+0x4f10] ;  /* 0x004f100001037983 */ /* 0x000ee20000300800 */
[----:B------:R-:W-:Y:S01]  /*eba30*/  PRMT R6, R18, 0x5210, R43 ;  /* 0x0000521012067816 */ /* 0x000fe2000000002b */
[----:B------:R-:W-:Y:S02]  /*eba40*/  NOP ;  /* 0x0000000000007918 */ /* 0x000fe40000000000 */
[----:B------:R-:W3:Y:S04]  /*eba50*/  LDL.LU R18, [R1+0x4f0c] ;  /* 0x004f0c0001127983 */ /* 0x000ee80000300800 */
[----:B------:R-:W3:Y:S04]  /*eba60*/  LDL.LU R51, [R1+0x1acc] ;  /* 0x001acc0001337983 */ /* 0x000ee80000300800 */
[----:B0-----:R-:W-:Y:S04]  /*eba70*/  STL.64 [R1+0x410], R8 ;  /* 0x0004100801007387 */ /* 0x001fe80000100a00 */
[----:B------:R-:W-:Y:S04]  /*eba80*/  STL.64 [R1+0x418], R10 ;  /* 0x0004180a01007387 */ /* 0x000fe80000100a00 */
[----:B------:R-:W3:Y:S04]  /*eba90*/  LDL.LU R45, [R1+0x1ac8] ;  /* 0x001ac800012d7983 */ /* 0x000ee80000300800 */
[----:B------:R-:W3:Y:S04]  /*ebaa0*/  LDL.LU R46, [R1+0x1aac] ;  /* 0x001aac00012e7983 */ /* 0x000ee80000300800 */
[----:B------:R-:W3:Y:S01]  /*ebab0*/  LDL.LU R16, [R1+0x1a9c] ;  /* 0x001a9c0001107983 */ /* 0x000ee20000300800 */
[----:B------:R-:W-:-:S03]  /*ebac0*/  LOP3.LUT R23, R19, 0xffff, RZ, 0xc0, !PT ;  /* 0x0000ffff13177812 */ /* 0x000fc600078ec0ff */
[----:B------:R-:W3:Y:S04]  /*ebad0*/  LDL.LU R19, [R1+0x258] ;  /* 0x0002580001137983 */ /* 0x000ee80000300800 */
[----:B------:R0:W-:Y:S01]  /*ebae0*/  STSM.16.M88.4 [R0], R4 ;  /* 0x0000000400007844 */ /* 0x0001e20000000200 */
[----:B------:R-:W-:-:S03]  /*ebaf0*/  NOP ;  /* 0x0000000000007918 */ /* 0x000fc60000000000 */
[----:B------:R-:W1:Y:S01]  /*ebb00*/  LDS.128 R8, [R0] ;  /* 0x0000000000087984 */ /* 0x000e620000000c00 */
[----:B------:R-:W-:-:S03]  /*ebb10*/  LOP3.LUT R27, R2, 0xffff, RZ, 0xc0, !PT ;  /* 0x0000ffff021b7812 */ /* 0x000fc600078ec0ff */
[----:B------:R-:W3:Y:S01]  /*ebb20*/  LDL.LU R2, [R1+0x254] ;  /* 0x0002540001027983 */ /* 0x000ee20000300800 */
[----:B------:R-:W-:-:S03]  /*ebb30*/  LOP3.LUT R31, R61, 0xffff, RZ, 0xc0, !PT ;  /* 0x0000ffff3d1f7812 */ /* 0x000fc600078ec0ff */
[----:B------:R-:W3:Y:S01]  /*ebb40*/  LDL.LU R61, [R1+0x25c] ;  /* 0x00025c00013d7983 */ /* 0x000ee20000300800 */
[----:B0-----:R-:W-:Y:S01]  /*ebb50*/  PRMT R5, R44, 0x4210, R23 ;  /* 0x000042102c057816 */ /* 0x001fe20000000017 */
[----:B-1----:R-:W-:Y:S01]  /*ebb60*/  IMAD.MOV.U32 R56, RZ, RZ, R8 ;  /* 0x000000ffff387224 */ /* 0x002fe200078e0008 */
[----:B----4-:R-:W-:Y:S02]  /*ebb70*/  PRMT R6, R58, 0x4210, R27 ;  /* 0x000042103a067816 */ /* 0x010fe4000000001b */
[----:B------:R-:W4:Y:S04]  /*ebb80*/  LDL.LU R58, [R1+0x110] ;  /* 0x00011000013a7983 */ /* 0x000f280000300800 */
[----:B------:R-:W-:Y:S01]  /*ebb90*/  STL [R1+0x3e4], R9 ;  /* 0x0003e40901007387 */ /* 0x000fe20000100800 */
[----:B------:R-:W-:Y:S01]  /*ebba0*/  PRMT R7, R57, 0x4210, R31 ;  /* 0x0000421039077816 */ /* 0x000fe2000000001f */
[----:B------:R-:W-:-:S02]  /*ebbb0*/  IMAD.MOV.U32 R57, RZ, RZ, R11 ;  /* 0x000000ffff397224 */ /* 0x000fc400078e000b */
[----:B------:R-:W-:Y:S04]  /*ebbc0*/  STL [R1+0x3e8], R10 ;  /* 0x0003e80a01007387 */ /* 0x000fe80000100800 */
[----:B------:R-:W-:Y:S04]  /*ebbd0*/  STL.64 [R1+0x5528], R56 ;  /* 0x0055283801007387 */ /* 0x000fe80000100a00 */
[----:B------:R-:W4:Y:S01]  /*ebbe0*/  LDL.LU R44, [R1+0x264] ;  /* 0x00026400012c7983 */ /* 0x000f220000300800 */
[----:B--2---:R-:W-:-:S03]  /*ebbf0*/  LOP3.LUT R35, R47, 0xffff, RZ, 0xc0, !PT ;  /* 0x0000ffff2f237812 */ /* 0x004fc600078ec0ff */
[----:B------:R-:W2:Y:S01]  /*ebc00*/  LDL.LU R47, [R1+0x260] ;  /* 0x00026000012f7983 */ /* 0x000ea20000300800 */
[----:B---3--:R-:W-:-:S03]  /*ebc10*/  LOP3.LUT R43, R3, 0xffff, RZ, 0xc0, !PT ;  /* 0x0000ffff032b7812 */ /* 0x008fc600078ec0ff */
[----:B------:R-:W3:Y:S01]  /*ebc20*/  LDL.LU R3, [R1+0x268] ;  /* 0x0002680001037983 */ /* 0x000ee20000300800 */
[----:B------:R-:W-:Y:S02]  /*ebc30*/  LOP3.LUT R39, R17, 0xffff, RZ, 0xc0, !PT ;  /* 0x0000ffff11277812 */ /* 0x000fe400078ec0ff */
[----:B------:R-:W-:Y:S02]  /*ebc40*/  LOP3.LUT R15, R49, 0xffff, RZ, 0xc0, !PT ;  /* 0x0000ffff310f7812 */ /* 0x000fe400078ec0ff */
[----:B------:R-:W-:Y:S02]  /*ebc50*/  LOP3.LUT R17, R18, 0xffff, RZ, 0xc0, !PT ;  /* 0x0000ffff12117812 */ /* 0x000fe400078ec0ff */
[----:B------:R-:W2:Y:S01]  /*ebc60*/  LDL.LU R18, [R1+0x10c] ;  /* 0x00010c0001127983 */ /* 0x000ea20000300800 */
[----:B------:R-:W-:Y:S01]  /*ebc70*/  PRMT R4, R50, 0x4210, R15 ;  /* 0x0000421032047816 */ /* 0x000fe2000000000f */
[----:B------:R-:W-:-:S04]  /*ebc80*/  NOP ;  /* 0x0000000000007918 */ /* 0x000fc80000000000 */
[----:B------:R-:W-:Y:S01]  /*ebc90*/  STSM.16.M88.4 [R0], R4 ;  /* 0x0000000400007844 */ /* 0x000fe20000000200 */
[----:B------:R-:W-:-:S03]  /*ebca0*/  NOP ;  /* 0x0000000000007918 */ /* 0x000fc60000000000 */
[----:B------:R-:W0:Y:S04]  /*ebcb0*/  LDS.128 R4, [R0] ;  /* 0x0000000000047984 */ /* 0x000e280000000c00 */
[----:B0-----:R0:W-:Y:S04]  /*ebcc0*/  STL.64 [R1+0x3c0], R4 ;  /* 0x0003c00401007387 */ /* 0x0011e80000100a00 */
[----:B------:R1:W-:Y:S04]  /*ebcd0*/  STL.64 [R1+0x3c8], R6 ;  /* 0x0003c80601007387 */ /* 0x0003e80000100a00 */
[----:B------:R-:W2:Y:S01]  /*ebce0*/  LDL.LU R53, [R1+0x52c8] ;  /* 0x0052c80001357983 */ /* 0x000ea20000300800 */
[----:B0-----:R-:W-:-:S03]  /*ebcf0*/  PRMT R4, R19, 0x5210, R15 ;  /* 0x0000521013047816 */ /* 0x001fc6000000000f */
[----:B------:R-:W2:Y:S04]  /*ebd00*/  LDL.LU R48, [R1+0x52c4] ;  /* 0x0052c40001307983 */ /* 0x000ea80000300800 */
[----:B------:R-:W2:Y:S01]  /*ebd10*/  LDL.LU R19, [R1+0x5278] ;  /* 0x0052780001137983 */ /* 0x000ea20000300800 */
[----:B------:R-:W-:Y:S02]  /*ebd20*/  PRMT R8, R51, 0x4210, R35 ;  /* 0x0000421033087816 */ /* 0x000fe40000000023 */
[----:B------:R-:W-:Y:S02]  /*ebd30*/  PRMT R9, R45, 0x4210, R39 ;  /* 0x000042102d097816 */ /* 0x000fe40000000027 */
[----:B------:R-:W-:Y:S02]  /*ebd40*/  PRMT R10, R46, 0x4210, R43 ;  /* 0x000042102e0a7816 */ /* 0x000fe4000000002b */
[----:B------:R-:W-:Y:S01]  /*ebd50*/  PRMT R11, R16, 0x4210, R17 ;  /* 0x00004210100b7816 */ /* 0x000fe20000000011 */
[----:B------:R-:W-:-:S04]  /*ebd60*/  NOP ;  /* 0x0000000000007918 */ /* 0x000fc80000000000 */
[----:B------:R-:W-:Y:S01]  /*ebd70*/  STSM.16.M88.4 [R0], R8 ;  /* 0x0000000800007844 */ /* 0x000fe20000000200 */
[----:B------:R-:W-:-:S03]  /*ebd80*/  NOP ;  /* 0x0000000000007918 */ /* 0x000fc60000000000 */
[----:B------:R-:W0:Y:S01]  /*ebd90*/  LDS.128 R8, [R0] ;  /* 0x0000000000087984 */ /* 0x000e220000000c00 */
[----:B------:R-:W-:-:S03]  /*ebda0*/  PRMT R5, R2, 0x5210, R23 ;  /* 0x0000521002057816 */ /* 0x000fc60000000017 */
[----:B------:R-:W2:Y:S01]  /*ebdb0*/  LDL.LU R2, [R1+0x5274] ;  /* 0x0052740001027983 */ /* 0x000ea20000300800 */
[----:B-1----:R-:W-:-:S03]  /*ebdc0*/  PRMT R6, R61, 0x5210, R27 ;  /* 0x000052103d067816 */ /* 0x002fc6000000001b */
[----:B------:R-:W2:Y:S04]  /*ebdd0*/  LDL.LU R16, [R1+0x1b4c] ;  /* 0x001b4c0001107983 */ /* 0x000ea80000300800 */
[----:B------:R-:W2:Y:S04]  /*ebde0*/  LDL.LU R45, [R1+0x1b28] ;  /* 0x001b2800012d7983 */ /* 0x000ea80000300800 */
[----:B------:R-:W2:Y:S01]  /*ebdf0*/  LDL.LU R46, [R1+0x1b0c] ;  /* 0x001b0c00012e7983 */ /* 0x000ea20000300800 */
[----:B0-----:R-:W-:Y:S01]  /*ebe00*/  IMAD.MOV.U32 R61, RZ, RZ, R11 ;  /* 0x000000ffff3d7224 */ /* 0x001fe200078e000b */
[----:B----4-:R-:W-:Y:S01]  /*ebe10*/  PRMT R7, R58, 0x5210, R31 ;  /* 0x000052103a077816 */ /* 0x010fe2000000001f */
[----:B------:R-:W-:Y:S01]  /*ebe20*/  NOP ;  /* 0x0000000000007918 */ /* 0x000fe20000000000 */
[----:B------:R-:W4:Y:S04]  /*ebe30*/  LDL.LU R58, [R1+0x1af8] ;  /* 0x001af800013a7983 */ /* 0x000f280000300800 */
[----:B------:R-:W-:Y:S04]  /*ebe40*/  STL.64 [R1+0x3a0], R8 ;  /* 0x0003a00801007387 */ /* 0x000fe80000100a00 */
[----:B------:R-:W-:Y:S04]  /*ebe50*/  STL [R1+0x3a8], R10 ;  /* 0x0003a80a01007387 */ /* 0x000fe80000100800 */
[----:B------:R3:W-:Y:S01]  /*ebe60*/  STSM.16.M88.4 [R0], R4 ;  /* 0x0000000400007844 */ /* 0x0007e20000000200 */
[----:B------:R-:W-:-:S03]  /*ebe70*/  NOP ;  /* 0x0000000000007918 */ /* 0x000fc60000000000 */
[----:B------:R-:W-:Y:S04]  /*ebe80*/  STL [R1+0x5514], R61 ;  /* 0x0055143d01007387 */ /* 0x000fe80000100800 */
[----:B------:R-:W0:Y:S01]  /*ebe90*/  LDS.128 R8, [R0] ;  /* 0x0000000000087984 */ /* 0x000e220000000c00 */
[----:B---3--:R-:W-:-:S03]  /*ebea0*/  PRMT R6, R3, 0x5210, R43 ;  /* 0x0000521003067816 */ /* 0x008fc6000000002b */
[----:B------:R-:W3:Y:S01]  /*ebeb0*/  LDL.LU R3, [R1+0x4fb0] ;  /* 0x004fb00001037983 */ /* 0x000ee20000300800 */
[----:B--2---:R-:W-:-:S03]  /*ebec0*/  PRMT R7, R18, 0x5210, R17 ;  /* 0x0000521012077816 */ /* 0x004fc60000000011 */
[----:B------:R-:W2:Y:S01]  /*ebed0*/  LDL.LU R17, [R1+0x4fac] ;  /* 0x004fac0001117983 */ /* 0x000ea20000300800 */
[----:B------:R-:W-:-:S03]  /*ebee0*/  PRMT R5, R47, 0x5210, R39 ;  /* 0x000052102f057816 */ /* 0x000fc60000000027 */
[----:B------:R-:W4:Y:S04]  /*ebef0*/  LDL.LU R47, [R1+0x4f34] ;  /* 0x004f3400012f7983 */ /* 0x000f280000300800 */
[----:B------:R-:W4:Y:S04]  /*ebf00*/  LDL.LU R18, [R1+0x4f2c] ;  /* 0x004f2c0001127983 */ /* 0x000f280000300800 */
[----:B------:R-:W4:Y:S01]  /*ebf10*/  LDL.LU R49, [R1+0x1bac] ;  /* 0x001bac0001317983 */ /* 0x000f220000300800 */
[----:B------:R-:W-:Y:S01]  /*ebf20*/  PRMT R4, R44, 0x5210, R35 ;  /* 0x000052102c047816 */ /* 0x000fe20000000023 */
[----:B------:R-:W-:-:S02]  /*ebf30*/  NOP ;  /* 0x0000000000007918 */ /* 0x000fc40000000000 */
[----:B0-----:R-:W-:Y:S04]  /*ebf40*/  STL.64 [R1+0x390], R8 ;  /* 0x0003900801007387 */ /* 0x001fe80000100a00 */
[----:B------:R-:W-:Y:S04]  /*ebf50*/  STL.64 [R1+0x398], R10 ;  /* 0x0003980a01007387 */ /* 0x000fe80000100a00 */
[----:B------:R-:W4:Y:S04]  /*ebf60*/  LDL.LU R50, [R1+0x1b6c] ;  /* 0x001b6c0001327983 */ /* 0x000f280000300800 */
[----:B------:R-:W4:Y:S04]  /*ebf70*/  LDL.LU R51, [R1+0x1b8c] ;  /* 0x001b8c0001337983 */ /* 0x000f280000300800 */
[----:B------:R-:W4:Y:S01]  /*ebf80*/  LDL.LU R44, [R1+0x1b58] ;  /* 0x001b5800012c7983 */ /* 0x000f220000300800 */
[----:B------:R-:W-:-:S03]  /*ebf90*/  LOP3.LUT R27, R19, 0xffff, RZ, 0xc0, !PT ;  /* 0x0000ffff131b7812 */ /* 0x000fc600078ec0ff */
[----:B------:R-:W4:Y:S04]  /*ebfa0*/  LDL.LU R19, [R1+0x270] ;  /* 0x0002700001137983 */ /* 0x000f280000300800 */
[----:B------:R0:W-:Y:S01]  /*ebfb0*/  STSM.16.M88.4 [R0], R4 ;  /* 0x0000000400007844 */ /* 0x0001e20000000200 */
[----:B------:R-:W-:-:S03]  /*ebfc0*/  NOP ;  /* 0x0000000000007918 */ /* 0x000fc60000000000 */
[----:B------:R-:W1:Y:S01]  /*ebfd0*/  LDS.128 R8, [R0] ;  /* 0x0000000000087984 */ /* 0x000e620000000c00 */
[----:B------:R-:W-:Y:S02]  /*ebfe0*/  LOP3.LUT R15, R53, 0xffff, RZ, 0xc0, !PT ;  /* 0x0000ffff350f7812 */ /* 0x000fe400078ec0ff */
[----:B------:R-:W-:Y:S02]  /*ebff0*/  LOP3.LUT R23, R48, 0xffff, RZ, 0xc0, !PT ;  /* 0x0000ffff30177812 */ /* 0x000fe400078ec0ff */
[----:B------:R-:W-:Y:S02]  /*ec000*/  LOP3.LUT R31, R2, 0xffff, RZ, 0xc0, !PT ;  /* 0x0000ffff021f7812 */ /* 0x000fe400078ec0ff */
[----:B------:R-:W4:Y:S01]  /*ec010*/  LDL.LU R2, [R1+0x26c] ;  /* 0x00026c0001027983 */ /* 0x000f220000300800 */
[----:B0-----:R-:W-:-:S03]  /*ec020*/  PRMT R4, R16, 0x4210, R15 ;  /* 0x0000421010047816 */ /* 0x001fc6000000000f */
[----:B------:R-:W4:Y:S01]  /*ec030*/  LDL.LU R16, [R1+0x274] ;  /* 0x0002740001107983 */ /* 0x000f220000300800 */
[----:B------:R-:W-:-:S03]  /*ec040*/  PRMT R5, R45, 0x4210, R23 ;  /* 0x000042102d057816 */ /* 0x000fc60000000017 */
[----:B------:R-:W4:Y:S04]  /*ec050*/  LDL.LU R45, [R1+0x108] ;  /* 0x00010800012d7983 */ /* 0x000f280000300800 */
[----:B-1----:R-:W-:Y:S04]  /*ec060*/  STL [R1+0x380], R8 ;  /* 0x0003800801007387 */ /* 0x002fe80000100800 */
[----:B------:R-:W-:Y:S01]  /*ec070*/  STL [R1+0x38c], R11 ;  /* 0x00038c0b01007387 */ /* 0x000fe20000100800 */
[----:B------:R-:W-:Y:S02]  /*ec080*/  PRMT R6, R46, 0x4210, R27 ;  /* 0x000042102e067816 */ /* 0x000fe4000000001b */
[----:B---3--:R-:W-:-:S02]  /*ec090*/  LOP3.LUT R35, R3, 0xffff, RZ, 0xc0, !PT ;  /* 0x0000ffff03237812 */ /* 0x008fc400078ec0ff */
[----:B------:R-:W3:Y:S01]  /*ec0a0*/  LDL.LU R3, [R1+0x27c] ;  /* 0x00027c0001037983 */ /* 0x000ee20000300800 */
[----:B--2---:R-:W-:-:S03]  /*ec0b0*/  LOP3.LUT R39, R17, 0xffff, RZ, 0xc0, !PT ;  /* 0x0000ffff11277812 */ /* 0x004fc600078ec0ff */
[----:B------:R-:W2:Y:S01]  /*ec0c0*/  LDL.LU R17, [R1+0x278] ;  /* 0x0002780001117983 */ /* 0x000ea20000300800 */
[----:B----4-:R-:W-:Y:S01]  /*ec0d0*/  PRMT R7, R58, 0x4210, R31 ;  /* 0x000042103a077816 */ /* 0x010fe2000000001f */
[----:B------:R-:W-:Y:S01]  /*ec0e0*/  NOP ;  /* 0x0000000000007918 */ /* 0x000fe20000000000 */
[----:B------:R-:W-:Y:S02]  /*ec0f0*/  LOP3.LUT R43, R47, 0xffff, RZ, 0xc0, !PT ;  /* 0x0000ffff2f2b7812 */ /* 0x000fe400078ec0ff */
[----:B------:R-:W4:Y:S01]  /*ec100*/  LDL.LU R47, [R1+0x280] ;  /* 0x00028000012f7983 */ /* 0x000f220000300800 */
[----:B------:R-:W-:-:S03]  /*ec110*/  LOP3.LUT R46, R18, 0xffff, RZ, 0xc0, !PT ;  /* 0x0000ffff122e7812 */ /* 0x000fc600078ec0ff */
[----:B------:R-:W-:Y:S01]  /*ec120*/  STSM.16.M88.4 [R0], R4 ;  /* 0x0000000400007844 */ /* 0x000fe20000000200 */
[----:B------:R-:W-:-:S03]  /*ec130*/  NOP ;  /* 0x0000000000007918 */ /* 0x000fc60000000000 */
[----:B------:R-:W4:Y:S04]  /*ec140*/  LDL.LU R18, [R1+0x104] ;  /* 0x0001040001127983 */ /* 0x000f280000300800 */
[----:B------:R-:W0:Y:S04]  /*ec150*/  LDS.128 R4, [R0] ;  /* 0x0000000000047984 */ /* 0x000e280000000c00 */
[----:B0-----:R0:W-:Y:S04]  /*ec160*/  STL.64 [R1+0x370], R4 ;  /* 0x0003700401007387 */ /* 0x0011e80000100a00 */
[----:B------:R1:W-:Y:S01]  /*ec170*/  STL.64 [R1+0x378], R6 ;  /* 0x0003780601007387 */ /* 0x0003e20000100a00 */
[----:B0-----:R-:W-:-:S03]  /*ec180*/  PRMT R4, R19, 0x5210, R15 ;  /* 0x0000521013047816 */ /* 0x001fc6000000000f */
[----:B------:R-:W4:Y:S01]  /*ec190*/  LDL.LU R19, [R1+0x52e4] ;  /* 0x0052e40001137983 */ /* 0x000f220000300800 */
[----:B------:R-:W-:Y:S01]  /*ec1a0*/  IMAD.MOV.U32 R58, RZ, RZ, R9 ;  /* 0x000000ffff3a7224 */ /* 0x000fe200078e0009 */
[----:B------:R-:W-:Y:S01]  /*ec1b0*/  PRMT R8, R49, 0x4210, R35 ;  /* 0x0000421031087816 */ /* 0x000fe20000000023 */
[----:B------:R-:W-:Y:S01]  /*ec1c0*/  IMAD.MOV.U32 R61, RZ, RZ, R10 ;  /* 0x000000ffff3d7224 */ /* 0x000fe200078e000a */
        /* <DEDUP_REMOVED lines=8> */
[----:B------:R-:W4:Y:S01]  /*ec250*/  LDL.LU R2, [R1+0x52dc] ;  /* 0x0052dc0001027983 */ /* 0x000f220000300800 */
[----:B-1----:R-:W-:-:S03]  /*ec260*/  PRMT R6, R16, 0x5210, R27 ;  /* 0x0000521010067816 */ /* 0x002fc6000000001b */
[----:B------:R-:W4:Y:S01]  /*ec270*/  LDL.LU R52, [R1+0x5288] ;  /* 0x0052880001347983 */ /* 0x000f220000300800 */
[----:B------:R-:W-:Y:S01]  /*ec280*/  PRMT R7, R45, 0x5210, R31 ;  /* 0x000052102d077816 */ /* 0x000fe2000000001f */
[----:B------:R-:W-:Y:S02]  /*ec290*/  NOP ;  /* 0x0000000000007918 */ /* 0x000fe40000000000 */
[----:B------:R-:W4:Y:S04]  /*ec2a0*/  LDL.LU R53, [R1+0x5284] ;  /* 0x0052840001357983 */ /* 0x000f280000300800 */
[----:B------:R-:W4:Y:S04]  /*ec2b0*/  LDL.LU R48, [R1+0x1be8] ;  /* 0x001be80001307983 */ /* 0x000f280000300800 */
[----:B------:R-:W4:Y:S04]  /*ec2c0*/  LDL.LU R16, [R1+0x1bd8] ;  /* 0x001bd80001107983 */ /* 0x000f280000300800 */
[----:B------:R-:W4:Y:S04]  /*ec2d0*/  LDL.LU R49, [R1+0x1bcc] ;  /* 0x001bcc0001317983 */ /* 0x000f280000300800 */
[----:B------:R-:W4:Y:S04]  /*ec2e0*/  LDL.LU R44, [R1+0x1bc8] ;  /* 0x001bc800012c7983 */ /* 0x000f280000300800 */
[----:B------:R3:W-:Y:S04]  /*ec2f0*/  STSM.16.M88.4 [R0], R4 ;  /* 0x0000000400007844 */ /* 0x0007e80000000200 */
[----:B0-----:R-:W-:Y:S04]  /*ec300*/  STL.64 [R1+0x360], R8 ;  /* 0x0003600801007387 */ /* 0x001fe80000100a00 */
[----:B------:R-:W-:Y:S01]  /*ec310*/  STL.64 [R1+0x368], R10 ;  /* 0x0003680a01007387 */ /* 0x000fe20000100a00 */
[----:B------:R-:W-:-:S03]  /*ec320*/  NOP ;  /* 0x0000000000007918 */ /* 0x000fc60000000000 */
[----:B------:R-:W0:Y:S01]  /*ec330*/  LDS.128 R8, [R0] ;  /* 0x0000000000087984 */ /* 0x000e220000000c00 */
[----:B---3--:R-:W-:-:S03]  /*ec340*/  PRMT R4, R3, 0x5210, R35 ;  /* 0x0000521003047816 */ /* 0x008fc60000000023 */
[----:B------:R-:W3:Y:S01]  /*ec350*/  LDL.LU R3, [R1+0x4fe8] ;  /* 0x004fe80001037983 */ /* 0x000ee20000300800 */
[----:B--2---:R-:W-:-:S03]  /*ec360*/  PRMT R5, R17, 0x5210, R39 ;  /* 0x0000521011057816 */ /* 0x004fc60000000027 */
[----:B------:R-:W2:Y:S04]  /*ec370*/  LDL.LU R17, [R1+0x4fe4] ;  /* 0x004fe40001117983 */ /* 0x000ea80000300800 */
[----:B------:R-:W2:Y:S01]  /*ec380*/  LDL.LU R45, [R1+0x4f60] ;  /* 0x004f6000012d7983 */ /* 0x000ea20000300800 */
[----:B----4-:R-:W-:-:S03]  /*ec390*/  PRMT R6, R47, 0x5210, R43 ;  /* 0x000052102f067816 */ /* 0x010fc6000000002b */
[----:B------:R-:W4:Y:S04]  /*ec3a0*/  LDL.LU R47, [R1+0x4f5c] ;  /* 0x004f5c00012f7983 */ /* 0x000f280000300800 */
[----:B------:R-:W4:Y:S04]  /*ec3b0*/  LDL.LU R50, [R1+0x1bfc] ;  /* 0x001bfc0001327983 */ /* 0x000f280000300800 */
[----:B------:R-:W4:Y:S01]  /*ec3c0*/  LDL.LU R51, [R1+0x1bec] ;  /* 0x001bec0001337983 */ /* 0x000f220000300800 */
[----:B------:R-:W-:Y:S01]  /*ec3d0*/  PRMT R7, R18, 0x5210, R46 ;  /* 0x0000521012077816 */ /* 0x000fe2000000002e */
[----:B------:R-:W-:-:S02]  /*ec3e0*/  NOP ;  /* 0x0000000000007918 */ /* 0x000fc40000000000 */
[----:B------:R-:W4:Y:S04]  /*ec3f0*/  LDL.LU R18, [R1+0x1bf8] ;  /* 0x001bf80001127983 */ /* 0x000f280000300800 */
[----:B------:R-:W4:Y:S04]  /*ec400*/  LDL.LU R46, [R1+0x1bdc] ;  /* 0x001bdc00012e7983 */ /* 0x000f280000300800 */
[----:B0-----:R-:W-:Y:S04]  /*ec410*/  STL.64 [R1+0x350], R8 ;  /* 0x0003500801007387 */ /* 0x001fe80000100a00 */
[----:B------:R-:W-:Y:S01]  /*ec420*/  STL.64 [R1+0x358], R10 ;  /* 0x0003580a01007387 */ /* 0x000fe20000100a00 */
[----:B------:R-:W-:-:S03]  /*ec430*/  LOP3.LUT R15, R19, 0xffff, RZ, 0xc0, !PT ;  /* 0x0000ffff130f7812 */ /* 0x000fc600078ec0ff */
[----:B------:R-:W4:Y:S04]  /*ec440*/  LDL.LU R19, [R1+0x288] ;  /* 0x0002880001137983 */ /* 0x000f280000300800 */
[----:B------:R0:W-:Y:S01]  /*ec450*/  STSM.16.M88.4 [R0], R4 ;  /* 0x0000000400007844 */ /* 0x0001e20000000200 */
[----:B------:R-:W-:-:S03]  /*ec460*/  NOP ;  /* 0x0000000000007918 */ /* 0x000fc60000000000 */
[----:B------:R-:W1:Y:S01]  /*ec470*/  LDS.128 R8, [R0] ;  /* 0x0000000000087984 */ /* 0x000e620000000c00 */
[----:B------:R-:W-:-:S03]  /*ec480*/  LOP3.LUT R23, R2, 0xffff, RZ, 0xc0, !PT ;  /* 0x0000ffff02177812 */ /* 0x000fc600078ec0ff */
[----:B------:R-:W4:Y:S01]  /*ec490*/  LDL.LU R2, [R1+0x284] ;  /* 0x0002840001027983 */ /* 0x000f220000300800 */
[----:B------:R-:W-:Y:S02]  /*ec4a0*/  LOP3.LUT R31, R53, 0xffff, RZ, 0xc0, !PT ;  /* 0x0000ffff351f7812 */ /* 0x000fe400078ec0ff */
[----:B0-----:R-:W-:Y:S02]  /*ec4b0*/  PRMT R5, R16, 0x4210, R23 ;  /* 0x0000421010057816 */ /* 0x001fe40000000017 */
[----:B------:R-:W4:Y:S01]  /*ec4c0*/  LDL.LU R16, [R1+0x28c] ;  /* 0x00028c0001107983 */ /* 0x000f220000300800 */
[----:B------:R-:W-:-:S03]  /*ec4d0*/  PRMT R7, R44, 0x4210, R31 ;  /* 0x000042102c077816 */ /* 0x000fc6000000001f */
[----:B------:R-:W4:Y:S04]  /*ec4e0*/  LDL.LU R44, [R1+0x100] ;  /* 0x00010000012c7983 */ /* 0x000f280000300800 */
[----:B-1----:R-:W-:Y:S04]  /*ec4f0*/  STL.64 [R1+0x340], R8 ;  /* 0x0003400801007387 */ /* 0x002fe80000100a00 */
[----:B------:R4:W-:Y:S01]  /*ec500*/  STL.64 [R1+0x348], R10 ;  /* 0x0003480a01007387 */ /* 0x0009e20000100a00 */
[----:B---3--:R-:W-:-:S03]  /*ec510*/  LOP3.LUT R35, R3, 0xffff, RZ, 0xc0, !PT ;  /* 0x0000ffff03237812 */ /* 0x008fc600078ec0ff */
[----:B------:R-:W3:Y:S01]  /*ec520*/  LDL.LU R3, [R1+0x298] ;  /* 0x0002980001037983 */ /* 0x000ee20000300800 */
[----:B------:R-:W-:Y:S02]  /*ec530*/  LOP3.LUT R27, R52, 0xffff, RZ, 0xc0, !PT ;  /* 0x0000ffff341b7812 */ /* 0x000fe400078ec0ff */
[----:B--2---:R-:W-:Y:S02]  /*ec540*/  LOP3.LUT R39, R17, 0xffff, RZ, 0xc0, !PT ;  /* 0x0000ffff11277812 */ /* 0x004fe400078ec0ff */
[----:B------:R-:W2:Y:S01]  /*ec550*/  LDL.LU R17, [R1+0x294] ;  /* 0x0002940001117983 */ /* 0x000ea20000300800 */
[----:B------:R-:W-:Y:S02]  /*ec560*/  PRMT R4, R48, 0x4210, R15 ;  /* 0x0000421030047816 */ /* 0x000fe4000000000f */
[----:B------:R-:W-:Y:S02]  /*ec570*/  LOP3.LUT R43, R45, 0xffff, RZ, 0xc0, !PT ;  /* 0x0000ffff2d2b7812 */ /* 0x000fe400078ec0ff */
[----:B------:R-:W-:Y:S01]  /*ec580*/  PRMT R6, R49, 0x4210, R27 ;  /* 0x0000421031067816 */ /* 0x000fe2000000001b */
[----:B------:R-:W2:Y:S01]  /*ec590*/  LDL.LU R45, [R1+0x290] ;  /* 0x00029000012d7983 */ /* 0x000ea20000300800 */
[----:B------:R-:W-:-:S03]  /*ec5a0*/  NOP ;  /* 0x0000000000007918 */ /* 0x000fc60000000000 */
[----:B------:R-:W-:Y:S01]  /*ec5b0*/  STSM.16.M88.4 [R0], R4 ;  /* 0x0000000400007844 */ /* 0x000fe20000000200 */
[----:B------:R-:W-:-:S03]  /*ec5c0*/  NOP ;  /* 0x0000000000007918 */ /* 0x000fc60000000000 */
[----:B------:R-:W0:Y:S01]  /*ec5d0*/  LDS.128 R4, [R0] ;  /* 0x0000000000047984 */ /* 0x000e220000000c00 */
[----:B----4-:R-:W-:-:S03]  /*ec5e0*/  PRMT R10, R18, 0x4210, R43 ;  /* 0x00004210120a7816 */ /* 0x010fc6000000002b */
[----:B------:R-:W4:Y:S04]  /*ec5f0*/  LDL.LU R18, [R1+0xfc] ;  /* 0x0000fc0001127983 */ /* 0x000f280000300800 */
[----:B0-----:R0:W-:Y:S04]  /*ec600*/  STL.64 [R1+0x330], R4 ;  /* 0x0003300401007387 */ /* 0x0011e80000100a00 */
[----:B------:R1:W-:Y:S01]  /*ec610*/  STL.64 [R1+0x338], R6 ;  /* 0x0003380601007387 */ /* 0x0003e20000100a00 */
[----:B0-----:R-:W-:-:S03]  /*ec620*/  PRMT R4, R19, 0x5210, R15 ;  /* 0x0000521013047816 */ /* 0x001fc6000000000f */
[----:B------:R-:W4:Y:S01]  /*ec630*/  LDL.LU R19, [R1+0x52f4] ;  /* 0x0052f40001137983 */ /* 0x000f220000300800 */
[----:B------:R-:W-:Y:S02]  /*ec640*/  LOP3.LUT R47, R47, 0xffff, RZ, 0xc0, !PT ;  /* 0x0000ffff2f2f7812 */ /* 0x000fe400078ec0ff */
[----:B------:R-:W-:Y:S01]  /*ec650*/  PRMT R8, R50, 0x4210, R35 ;  /* 0x0000421032087816 */ /* 0x000fe20000000023 */
[----:B------:R-:W4:Y:S01]  /*ec660*/  LDL.LU R52, [R1+0x52ec] ;  /* 0x0052ec0001347983 */ /* 0x000f220000300800 */
[----:B------:R-:W-:Y:S02]  /*ec670*/  PRMT R9, R51, 0x4210, R39 ;  /* 0x0000421033097816 */ /* 0x000fe40000000027 */
[----:B------:R-:W-:Y:S01]  /*ec680*/  PRMT R11, R46, 0x4210, R47 ;  /* 0x000042102e0b7816 */ /* 0x000fe2000000002f */
[----:B------:R-:W-:-:S04]  /*ec690*/  NOP ;  /* 0x0000000000007918 */ /* 0x000fc80000000000 */
[----:B------:R-:W-:Y:S01]  /*ec6a0*/  STSM.16.M88.4 [R0], R8 ;  /* 0x0000000800007844 */ /* 0x000fe20000000200 */
[----:B------:R-:W-:-:S03]  /*ec6b0*/  NOP ;  /* 0x0000000000007918 */ /* 0x000fc60000000000 */
[----:B------:R-:W0:Y:S01]  /*ec6c0*/  LDS.128 R8, [R0] ;  /* 0x0000000000087984 */ /* 0x000e220000000c00 */
[----:B------:R-:W-:-:S03]  /*ec6d0*/  PRMT R5, R2, 0x5210, R23 ;  /* 0x0000521002057816 */ /* 0x000fc60000000017 */
[----:B------:R-:W4:Y:S04]  /*ec6e0*/  LDL.LU R53, [R1+0x529c] ;  /* 0x00529c0001357983 */ /* 0x000f280000300800 */
[----:B------:R-:W4:Y:S04]  /*ec6f0*/  LDL.LU R48, [R1+0x5298] ;  /* 0x0052980001307983 */ /* 0x000f280000300800 */
[----:B------:R-:W4:Y:S04]  /*ec700*/  LDL.LU R2, [R1+0x1c1c] ;  /* 0x001c1c0001027983 */ /* 0x000f280000300800 */
[----:B------:R-:W4:Y:S04]  /*ec710*/  LDL.LU R49, [R1+0x1c0c] ;  /* 0x001c0c0001317983 */ /* 0x000f280000300800 */
[----:B------:R-:W4:Y:S01]  /*ec720*/  LDL.LU R46, [R1+0x1c08] ;  /* 0x001c0800012e7983 */ /* 0x000f220000300800 */
[----:B-1----:R-:W-:-:S03]  /*ec730*/  PRMT R6, R16, 0x5210, R27 ;  /* 0x0000521010067816 */ /* 0x002fc6000000001b */
[----:B------:R-:W4:Y:S01]  /*ec740*/  LDL.LU R16, [R1+0x197c] ;  /* 0x00197c0001107983 */ /* 0x000f220000300800 */
[----:B------:R-:W-:Y:S01]  /*ec750*/  PRMT R7, R44, 0x5210, R31 ;  /* 0x000052102c077816 */ /* 0x000fe2000000001f */
[----:B------:R-:W-:-:S04]  /*ec760*/  NOP ;  /* 0x0000000000007918 */ /* 0x000fc80000000000 */
        /* <DEDUP_REMOVED lines=10> */
[----:B------:R-:W-:-:S03]  /*ec810*/  PRMT R6, R45, 0x5210, R43 ;  /* 0x000052102d067816 */ /* 0x000fc6000000002b */
[----:B------:R-:W2:Y:S04]  /*ec820*/  LDL.LU R44, [R1+0x4f80] ;  /* 0x004f8000012c7983 */ /* 0x000ea80000300800 */
[----:B------:R-:W2:Y:S04]  /*ec830*/  LDL.LU R51, [R1+0x1c38] ;  /* 0x001c380001337983 */ /* 0x000ea80000300800 */
[----:B------:R-:W2:Y:S01]  /*ec840*/  LDL.LU R45, [R1+0x1c2c] ;  /* 0x001c2c00012d7983 */ /* 0x000ea20000300800 */
[----:B----4-:R-:W-:Y:S01]  /*ec850*/  PRMT R7, R18, 0x5210, R47 ;  /* 0x0000521012077816 */ /* 0x010fe2000000002f */
        /* <DEDUP_REMOVED lines=10> */
[----:B------:R-:W-:Y:S02]  /*ec900*/  LOP3.LUT R27, R53, 0xffff, RZ, 0xc0, !PT ;  /* 0x0000ffff351b7812 */ /* 0x000fe400078ec0ff */
[----:B------:R-:W-:Y:S02]  /*ec910*/  LOP3.LUT R35, R48, 0xffff, RZ, 0xc0, !PT ;  /* 0x0000ffff30237812 */ /* 0x000fe400078ec0ff */
[----:B0-----:R-:W-:Y:S02]  /*ec920*/  PRMT R4, R2, 0x4210, R15 ;  /* 0x0000421002047816 */ /* 0x001fe4000000000f */
[----:B------:R-:W4:Y:S01]  /*ec930*/  LDL.LU R2, [R1+0x29c] ;  /* 0x00029c0001027983 */ /* 0x000f220000300800 */
[----:B------:R-:W-:-:S03]  /*ec940*/  PRMT R6, R46, 0x4210, R27 ;  /* 0x000042102e067816 */ /* 0x000fc6000000001b */
[----:B------:R-:W4:Y:S01]  /*ec950*/  LDL.LU R46, [R1+0x2a4] ;  /* 0x0002a400012e7983 */ /* 0x000f220000300800 */
[----:B------:R-:W-:-:S03]  /*ec960*/  PRMT R7, R16, 0x4210, R35 ;  /* 0x0000421010077816 */ /* 0x000fc60000000023 */
[----:B------:R-:W4:Y:S04]  /*ec970*/  LDL.LU R16, [R1+0xec] ;  /* 0x0000ec0001107983 */ /* 0x000f280000300800 */
[----:B-1----:R0:W-:Y:S04]  /*ec980*/  STL.64 [R1+0x300], R8 ;  /* 0x0003000801007387 */ /* 0x0021e80000100a00 */
[----:B------:R-:W-:Y:S01]  /*ec990*/  STL.64 [R1+0x308], R10 ;  /* 0x0003080a01007387 */ /* 0x000fe20000100a00 */
[----:B------:R-:W-:-:S04]  /*ec9a0*/  LOP3.LUT R23, R52, 0xffff, RZ, 0xc0, !PT ;  /* 0x0000ffff34177812 */ /* 0x000fc800078ec0ff */
[----:B------:R-:W-:Y:S01]  /*ec9b0*/  PRMT R5, R49, 0x4210, R23 ;  /* 0x0000421031057816 */ /* 0x000fe20000000017 */
[----:B------:R-:W-:-:S04]  /*ec9c0*/  NOP ;  /* 0x0000000000007918 */ /* 0x000fc80000000000 */
[----:B------:R-:W-:Y:S01]  /*ec9d0*/  STSM.16.M88.4 [R0], R4 ;  /* 0x0000000400007844 */ /* 0x000fe20000000200 */
[----:B------:R-:W-:-:S03]  /*ec9e0*/  NOP ;  /* 0x0000000000007918 */ /* 0x000fc60000000000 */
[----:B------:R-:W1:Y:S01]  /*ec9f0*/  LDS.128 R4, [R0] ;  /* 0x0000000000047984 */ /* 0x000e620000000c00 */
[----:B---3--:R-:W-:-:S03]  /*eca00*/  LOP3.LUT R31, R3, 0xffff, RZ, 0xc0, !PT ;  /* 0x0000ffff031f7812 */ /* 0x008fc600078ec0ff */
[----:B------:R-:W3:Y:S01]  /*eca10*/  LDL.LU R3, [R1+0x2b0] ;  /* 0x0002b00001037983 */ /* 0x000ee20000300800 */
[----:B--2---:R-:W-:-:S03]  /*eca20*/  LOP3.LUT R39, R17, 0xffff, RZ, 0xc0, !PT ;  /* 0x0000ffff11277812 */ /* 0x004fc600078ec0ff */
[----:B------:R-:W2:Y:S01]  /*eca30*/  LDL.LU R17, [R1+0x2ac] ;  /* 0x0002ac0001117983 */ /* 0x000ea20000300800 */
[----:B------:R-:W-:Y:S02]  /*eca40*/  LOP3.LUT R44, R44, 0xffff, RZ, 0xc0, !PT ;  /* 0x0000ffff2c2c7812 */ /* 0x000fe400078ec0ff */
[----:B0-----:R-:W-:Y:S02]  /*eca50*/  PRMT R8, R51, 0x4210, R31 ;  /* 0x0000421033087816 */ /* 0x001fe4000000001f */
[----:B------:R-:W2:Y:S01]  /*eca60*/  LDL.LU R51, [R1+0x2a8] ;  /* 0x0002a80001337983 */ /* 0x000ea20000300800 */
[----:B------:R-:W-:-:S03]  /*eca70*/  PRMT R9, R45, 0x4210, R39 ;  /* 0x000042102d097816 */ /* 0x000fc60000000027 */
[----:B------:R-:W2:Y:S04]  /*eca80*/  LDL.LU R45, [R1+0xdc] ;  /* 0x0000dc00012d7983 */ /* 0x000ea80000300800 */
[----:B-1----:R0:W-:Y:S04]  /*eca90*/  STL.64 [R1+0x2f0], R4 ;  /* 0x0002f00401007387 */ /* 0x0021e80000100a00 */
[----:B------:R1:W-:Y:S04]  /*ecaa0*/  STL.64 [R1+0x2f8], R6 ;  /* 0x0002f80601007387 */ /* 0x0003e80000100a00 */
[----:B------:R-:W2:Y:S04]  /*ecab0*/  LDL.LU R52, [R1+0x5308] ;  /* 0x0053080001347983 */ /* 0x000ea80000300800 */
[----:B------:R-:W2:Y:S01]  /*ecac0*/  LDL.LU R53, [R1+0x5304] ;  /* 0x0053040001357983 */ /* 0x000ea20000300800 */
[----:B----4-:R-:W-:-:S03]  /*ecad0*/  PRMT R11, R18, 0x4210, R44 ;  /* 0x00004210120b7816 */ /* 0x010fc6000000002c */
[----:B------:R-:W4:Y:S04]  /*ecae0*/  LDL.LU R48, [R1+0x52b4] ;  /* 0x0052b40001307983 */ /* 0x000f280000300800 */
[----:B------:R-:W4:Y:S01]  /*ecaf0*/  LDL.LU R18, [R1+0x52b0] ;  /* 0x0052b00001127983 */ /* 0x000f220000300800 */
[----:B------:R-:W-:-:S03]  /*ecb00*/  LOP3.LUT R43, R50, 0xffff, RZ, 0xc0, !PT ;  /* 0x0000ffff322b7812 */ /* 0x000fc600078ec0ff */
[----:B------:R-:W4:Y:S01]  /*ecb10*/  LDL.LU R49, [R1+0x1d98] ;  /* 0x001d980001317983 */ /* 0x000f220000300800 */
[----:B------:R-:W-:Y:S01]  /*ecb20*/  PRMT R10, R47, 0x4210, R43 ;  /* 0x000042102f0a7816 */ /* 0x000fe2000000002b */
[----:B------:R-:W-:Y:S02]  /*ecb30*/  NOP ;  /* 0x0000000000007918 */ /* 0x000fe40000000000 */
[----:B------:R-:W4:Y:S01]  /*ecb40*/  LDL.LU R47, [R1+0x1d78] ;  /* 0x001d7800012f7983 */ /* 0x000f220000300800 */
[----:B0-----:R-:W-:-:S03]  /*ecb50*/  PRMT R4, R19, 0x5210, R15 ;  /* 0x0000521013047816 */ /* 0x001fc6000000000f */
[----:B------:R-:W4:Y:S04]  /*ecb60*/  LDL.LU R19, [R1+0x1d88] ;  /* 0x001d880001137983 */ /* 0x000f280000300800 */
[----:B------:R-:W-:Y:S01]  /*ecb70*/  STSM.16.M88.4 [R0], R8 ;  /* 0x0000000800007844 */ /* 0x000fe20000000200 */
[----:B------:R-:W-:-:S03]  /*ecb80*/  NOP ;  /* 0x0000000000007918 */ /* 0x000fc60000000000 */
[----:B------:R-:W0:Y:S01]  /*ecb90*/  LDS.128 R8, [R0] ;  /* 0x0000000000087984 */ /* 0x000e220000000c00 */
[----:B------:R-:W-:-:S03]  /*ecba0*/  PRMT R5, R2, 0x5210, R23 ;  /* 0x0000521002057816 */ /* 0x000fc60000000017 */
[----:B------:R-:W4:Y:S01]  /*ecbb0*/  LDL.LU R2, [R1+0x1d6c] ;  /* 0x001d6c0001027983 */ /* 0x000f220000300800 */
[----:B-1----:R-:W-:Y:S02]  /*ecbc0*/  PRMT R6, R46, 0x5210, R27 ;  /* 0x000052102e067816 */ /* 0x002fe4000000001b */
        /* <DEDUP_REMOVED lines=8> */
[----:B------:R-:W3:Y:S04]  /*ecc50*/  LDL.LU R3, [R1+0x502c] ;  /* 0x00502c0001037983 */ /* 0x000ee80000300800 */
[----:B------:R-:W3:Y:S01]  /*ecc60*/  LDL.LU R50, [R1+0x5028] ;  /* 0x0050280001327983 */ /* 0x000ee20000300800 */
[----:B--2---:R-:W-:-:S03]  /*ecc70*/  PRMT R5, R17, 0x5210, R39 ;  /* 0x0000521011057816 */ /* 0x004fc60000000027 */
[----:B------:R-:W2:Y:S04]  /*ecc80*/  LDL.LU R46, [R1+0x4fa0] ;  /* 0x004fa000012e7983 */ /* 0x000ea80000300800 */
[----:B------:R-:W2:Y:S04]  /*ecc90*/  LDL.LU R16, [R1+0x4f9c] ;  /* 0x004f9c0001107983 */ /* 0x000ea80000300800 */
[----:B------:R-:W2:Y:S01]  /*ecca0*/  LDL.LU R17, [R1+0x1dc8] ;  /* 0x001dc80001117983 */ /* 0x000ea20000300800 */
[----:B------:R-:W-:-:S03]  /*eccb0*/  PRMT R6, R51, 0x5210, R43 ;  /* 0x0000521033067816 */ /* 0x000fc6000000002b */
[----:B------:R-:W2:Y:S01]  /*eccc0*/  LDL.LU R51, [R1+0x1db8] ;  /* 0x001db80001337983 */ /* 0x000ea20000300800 */
[----:B------:R-:W-:Y:S01]  /*eccd0*/  PRMT R7, R45, 0x5210, R44 ;  /* 0x000052102d077816 */ /* 0x000fe2000000002c */
[----:B------:R-:W-:Y:S02]  /*ecce0*/  NOP ;  /* 0x0000000000007918 */ /* 0x000fe40000000000 */
[----:B------:R-:W2:Y:S04]  /*eccf0*/  LDL.LU R44, [R1+0x1da8] ;  /* 0x001da800012c7983 */ /* 0x000ea80000300800 */
[----:B------:R-:W2:Y:S04]  /*ecd00*/  LDL.LU R45, [R1+0x1d8c] ;  /* 0x001d8c00012d7983 */ /* 0x000ea80000300800 */
[----:B0-----:R-:W-:Y:S04]  /*ecd10*/  STL.64 [R1+0x2d0], R8 ;  /* 0x0002d00801007387 */ /* 0x001fe80000100a00 */
[----:B------:R-:W-:Y:S01]  /*ecd20*/  STL.64 [R1+0x2d8], R10 ;  /* 0x0002d80a01007387 */ /* 0x000fe20000100a00 */
[----:B----4-:R-:W-:-:S03]  /*ecd30*/  LOP3.LUT R31, R18, 0xffff, RZ, 0xc0, !PT ;  /* 0x0000ffff121f7812 */ /* 0x010fc600078ec0ff */
[----:B------:R-:W4:Y:S01]  /*ecd40*/  LDL.LU R18, [R1+0x6ac] ;  /* 0x0006ac0001127983 */ /* 0x000f220000300800 */
[----:B------:R-:W-:-:S03]  /*ecd50*/  LOP3.LUT R27, R48, 0xffff, RZ, 0xc0, !PT ;  /* 0x0000ffff301b7812 */ /* 0x000fc600078ec0ff */
[----:B------:R0:W-:Y:S01]  /*ecd60*/  STSM.16.M88.4 [R0], R4 ;  /* 0x0000000400007844 */ /* 0x0001e20000000200 */
[----:B------:R-:W-:-:S03]  /*ecd70*/  NOP ;  /* 0x0000000000007918 */ /* 0x000fc60000000000 */
[----:B------:R-:W1:Y:S01]  /*ecd80*/  LDS.128 R8, [R0] ;  /* 0x0000000000087984 */ /* 0x000e620000000c00 */
[----:B0-----:R-:W-:-:S03]  /*ecd90*/  PRMT R6, R19, 0x4210, R27 ;  /* 0x0000421013067816 */ /* 0x001fc6000000001b */
[----:B------:R-:W4:Y:S01]  /*ecda0*/  LDL.LU R19, [R1+0x69c] ;  /* 0x00069c0001137983 */ /* 0x000f220000300800 */
[----:B------:R-:W-:-:S04]  /*ecdb0*/  LOP3.LUT R23, R53, 0xffff, RZ, 0xc0, !PT ;  /* 0x0000ffff35177812 */ /* 0x000fc800078ec0ff */
[----:B------:R-:W-:Y:S02]  /*ecdc0*/  PRMT R5, R47, 0x4210, R23 ;  /* 0x000042102f057816 */ /* 0x000fe40000000017 */
        /* <DEDUP_REMOVED lines=12> */
[----:B------:R-:W3:Y:S04]  /*ece90*/  LDL.LU R3, [R1+0x6dc] ;  /* 0x0006dc0001037983 */ /* 0x000ee80000300800 */
[----:B------:R-:W3:Y:S01]  /*ecea0*/  LDL.LU R52, [R1+0x6cc] ;  /* 0x0006cc0001347983 */ /* 0x000ee20000300800 */
[----:B--2---:R-:W-:-:S03]  /*eceb0*/  LOP3.LUT R43, R46, 0xffff, RZ, 0xc0, !PT ;  /* 0x0000ffff2e2b7812 */ /* 0x004fc600078ec0ff */
[----:B------:R-:W2:Y:S01]  /*ecec0*/  LDL.LU R46, [R1+0x6ec] ;  /* 0x0006ec00012e7983 */ /* 0x000ea20000300800 */
[----:B0-----:R-:W-:-:S03]  /*eced0*/  PRMT R8, R17, 0x4210, R35 ;  /* 0x0000421011087816 */ /* 0x001fc60000000023 */
[----:B------:R-:W2:Y:S01]  /*ecee0*/  LDL.LU R17, [R1+0xbc] ;  /* 0x0000bc0001117983 */ /* 0x000ea20000300800 */
[----:B------:R-:W-:-:S03]  /*ecef0*/  LOP3.LUT R39, R50, 0xffff, RZ, 0xc0, !PT ;  /* 0x0000ffff32277812 */ /* 0x000fc600078ec0ff */
[----:B------:R-:W2:Y:S04]  /*ecf00*/  LDL.LU R53, [R1+0x5324] ;  /* 0x0053240001357983 */ /* 0x000ea80000300800 */
[----:B------:R-:W2:Y:S01]  /*ecf10*/  LDL.LU R48, [R1+0x531c] ;  /* 0x00531c0001307983 */ /* 0x000ea20000300800 */
[----:B------:R-:W-:-:S03]  /*ecf20*/  PRMT R9, R51, 0x4210, R39 ;  /* 0x0000421033097816 */ /* 0x000fc60000000027 */
[----:B-1----:R4:W-:Y:S01]  /*ecf30*/  STL.64 [R1+0x2b0], R4 ;  /* 0x0002b00401007387 */ /* 0x0029e20000100a00 */
[----:B------:R-:W-:-:S03]  /*ecf40*/  PRMT R10, R44, 0x4210, R43 ;  /* 0x000042102c0a7816 */ /* 0x000fc6000000002b */
[----:B------:R0:W-:Y:S04]  /*ecf50*/  STL.64 [R1+0x2b8], R6 ;  /* 0x0002b80601007387 */ /* 0x0001e80000100a00 */
[----:B------:R-:W2:Y:S04]  /*ecf60*/  LDL.LU R49, [R1+0x52d4] ;  /* 0x0052d40001317983 */ /* 0x000ea80000300800 */
[----:B------:R-:W2:Y:S04]  /*ecf70*/  LDL.LU R50, [R1+0x52d0] ;  /* 0x0052d00001327983 */ /* 0x000ea80000300800 */
[----:B------:R-:W2:Y:S01]  /*ecf80*/  LDL.LU R51, [R1+0x1df8] ;  /* 0x001df80001337983 */ /* 0x000ea20000300800 */
[----:B----4-:R-:W-:-:S03]  /*ecf90*/  PRMT R4, R18, 0x5210, R15 ;  /* 0x0000521012047816 */ /* 0x010fc6000000000f */
[----:B------:R-:W4:Y:S04]  /*ecfa0*/  LDL.LU R44, [R1+0x1ddc] ;  /* 0x001ddc00012c7983 */ /* 0x000f280000300800 */
[----:B------:R-:W4:Y:S01]  /*ecfb0*/  LDL.LU R18, [R1+0x1dd8] ;  /* 0x001dd80001127983 */ /* 0x000f220000300800 */
[----:B------:R-:W-:-:S03]  /*ecfc0*/  PRMT R5, R19, 0x5210, R23 ;  /* 0x0000521013057816 */ /* 0x000fc60000000017 */
[----:B------:R-:W4:Y:S01]  /*ecfd0*/  LDL.LU R19, [R1+0x1dcc] ;  /* 0x001dcc0001137983 */ /* 0x000f220000300800 */
[----:B------:R-:W-:-:S04]  /*ecfe0*/  LOP3.LUT R16, R16, 0xffff, RZ, 0xc0, !PT ;  /* 0x0000ffff10107812 */ /* 0x000fc800078ec0ff */
[----:B------:R-:W-:Y:S01]  /*ecff0*/  PRMT R11, R45, 0x4210, R16 ;  /* 0x000042102d0b7816 */ /* 0x000fe20000000010 */
[----:B------:R-:W-:-:S04]  /*ed000*/  NOP ;  /* 0x0000000000007918 */ /* 0x000fc80000000000 */
[----:B------:R-:W-:Y:S01]  /*ed010*/  STSM.16.M88.4 [R0], R8 ;  /* 0x0000000800007844 */ /* 0x000fe20000000200 */
[----:B------:R-:W-:-:S03]  /*ed020*/  NOP ;  /* 0x0000000000007918 */ /* 0x000fc60000000000 */
[----:B------:R-:W1:Y:S01]  /*ed030*/  LDS.128 R8, [R0] ;  /* 0x0000000000087984 */ /* 0x000e620000000c00 */
[----:B0-----:R-:W-:Y:S02]  /*ed040*/  PRMT R6, R47, 0x5210, R27 ;  /* 0x000052102f067816 */ /* 0x001fe4000000001b */
[----:B------:R-:W-:Y:S01]  /*ed050*/  PRMT R7, R2, 0x5210, R31 ;  /* 0x0000521002077816 */ /* 0x000fe2000000001f */
[----:B------:R-:W-:-:S04]  /*ed060*/  NOP ;  /* 0x0000000000007918 */ /* 0x000fc80000000000 */
[----:B------:R3:W-:Y:S04]  /*ed070*/  STSM.16.M88.4 [R0], R4 ;  /* 0x0000000400007844 */ /* 0x0007e80000000200 */
[----:B-1----:R-:W-:Y:S04]  /*ed080*/  STL.64 [R1+0x2a0], R8 ;  /* 0x0002a00801007387 */ /* 0x002fe80000100a00 */
[----:B------:R-:W-:Y:S01]  /*ed090*/  STL.64 [R1+0x2a8], R10 ;  /* 0x0002a80a01007387 */ /* 0x000fe20000100a00 */
[----:B------:R-:W-:-:S03]  /*ed0a0*/  NOP ;  /* 0x0000000000007918 */ /* 0x000fc60000000000 */
[----:B------:R-:W4:Y:S04]  /*ed0b0*/  LDL.LU R45, [R1+0x504c] ;  /* 0x00504c00012d7983 */ /* 0x000f280000300800 */
[----:B------:R-:W4:Y:S04]  /*ed0c0*/  LDL.LU R47, [R1+0x5048] ;  /* 0x00504800012f7983 */ /* 0x000f280000300800 */
[----:B------:R-:W4:Y:S04]  /*ed0d0*/  LDL.LU R2, [R1+0x4fc0] ;  /* 0x004fc00001027983 */ /* 0x000f280000300800 */
[----:B------:R-:W0:Y:S01]  /*ed0e0*/  LDS.128 R8, [R0] ;  /* 0x0000000000087984 */ /* 0x000e220000000c00 */
[----:B---3--:R-:W-:-:S03]  /*ed0f0*/  PRMT R4, R3, 0x5210, R35 ;  /* 0x0000521003047816 */ /* 0x008fc60000000023 */
[----:B------:R-:W3:Y:S01]  /*ed100*/  LDL.LU R3, [R1+0x4fbc] ;  /* 0x004fbc0001037983 */ /* 0x000ee20000300800 */
[----:B--2---:R-:W-:-:S03]  /*ed110*/  PRMT R6, R46, 0x5210, R43 ;  /* 0x000052102e067816 */ /* 0x004fc6000000002b */
[----:B------:R-:W2:Y:S01]  /*ed120*/  LDL.LU R46, [R1+0x1f2c] ;  /* 0x001f2c00012e7983 */ /* 0x000ea20000300800 */
[----:B------:R-:W-:Y:S02]  /*ed130*/  PRMT R5, R52, 0x5210, R39 ;  /* 0x0000521034057816 */ /* 0x000fe40000000027 */
[----:B------:R-:W-:Y:S01]  /*ed140*/  PRMT R7, R17, 0x5210, R16 ;  /* 0x0000521011077816 */ /* 0x000fe20000000010 */
[----:B------:R-:W-:Y:S01]  /*ed150*/  NOP ;  /* 0x0000000000007918 */ /* 0x000fe20000000000 */
[----:B------:R-:W2:Y:S04]  /*ed160*/  LDL.LU R16, [R1+0x1e08] ;  /* 0x001e080001107983 */ /* 0x000ea80000300800 */
[----:B0-----:R-:W-:Y:S04]  /*ed170*/  STL.64 [R1+0x290], R8 ;  /* 0x0002900801007387 */ /* 0x001fe80000100a00 */
[----:B------:R-:W-:Y:S04]  /*ed180*/  STL.64 [R1+0x298], R10 ;  /* 0x0002980a01007387 */ /* 0x000fe80000100a00 */
[----:B------:R-:W2:Y:S01]  /*ed190*/  LDL.LU R17, [R1+0x1dfc] ;  /* 0x001dfc0001117983 */ /* 0x000ea20000300800 */
[----:B------:R-:W-:-:S03]  /*ed1a0*/  LOP3.LUT R27, R49, 0xffff, RZ, 0xc0, !PT ;  /* 0x0000ffff311b7812 */ /* 0x000fc600078ec0ff */
[----:B------:R-:W2:Y:S04]  /*ed1b0*/  LDL.LU R52, [R1+0x1de8] ;  /* 0x001de80001347983 */ /* 0x000ea80000300800 */
[----:B------:R4:W-:Y:S01]  /*ed1c0*/  STSM.16.M88.4 [R0], R4 ;  /* 0x0000000400007844 */ /* 0x0009e20000000200 */
[----:B------:R-:W-:-:S03]  /*ed1d0*/  NOP ;  /* 0x0000000000007918 */ /* 0x000fc60000000000 */
[----:B------:R-:W0:Y:S01]  /*ed1e0*/  LDS.128 R8, [R0] ;  /* 0x0000000000087984 */ /* 0x000e220000000c00 */
[----:B----4-:R-:W-:-:S03]  /*ed1f0*/  PRMT R6, R18, 0x4210, R27 ;  /* 0x0000421012067816 */ /* 0x010fc6000000001b */
[----:B------:R-:W4:Y:S01]  /*ed200*/  LDL.LU R18, [R1+0x71c] ;  /* 0x00071c0001127983 */ /* 0x000f220000300800 */
[----:B------:R-:W-:Y:S02]  /*ed210*/  LOP3.LUT R15, R53, 0xffff, RZ, 0xc0, !PT ;  /* 0x0000ffff350f7812 */ /* 0x000fe400078ec0ff */
[----:B------:R-:W-:Y:S01]  /*ed220*/  LOP3.LUT R31, R50, 0xffff, RZ, 0xc0, !PT ;  /* 0x0000ffff321f7812 */ /* 0x000fe200078ec0ff */
[----:B------:R-:W4:Y:S01]  /*ed230*/  LDL.LU R53, [R1+0x6fc] ;  /* 0x0006fc0001357983 */ /* 0x000f220000300800 */
[----:B------:R-:W-:-:S03]  /*ed240*/  LOP3.LUT R23, R48, 0xffff, RZ, 0xc0, !PT ;  /* 0x0000ffff30177812 */ /* 0x000fc600078ec0ff */
[----:B------:R-:W4:Y:S01]  /*ed250*/  LDL.LU R48, [R1+0x72c] ;  /* 0x00072c0001307983 */ /* 0x000f220000300800 */
[----:B------:R-:W-:-:S03]  /*ed260*/  PRMT R7, R19, 0x4210, R31 ;  /* 0x0000421013077816 */ /* 0x000fc6000000001f */
[----:B0-----:R2:W-:Y:S04]  /*ed270*/  STL.64 [R1+0x280], R8 ;  /* 0x0002800801007387 */ /* 0x0015e80000100a00 */
[----:B------:R0:W-:Y:S04]  /*ed280*/  STL.64 [R1+0x288], R10 ;  /* 0x0002880a01007387 */ /* 0x0001e80000100a00 */
[----:B------:R-:W4:Y:S01]  /*ed290*/  LDL.LU R19, [R1+0xac] ;  /* 0x0000ac0001137983 */ /* 0x000f220000300800 */
[----:B------:R-:W-:-:S03]  /*ed2a0*/  PRMT R4, R51, 0x4210, R15 ;  /* 0x0000421033047816 */ /* 0x000fc6000000000f */
[----:B------:R-:W4:Y:S04]  /*ed2b0*/  LDL.LU R49, [R1+0x754] ;  /* 0x0007540001317983 */ /* 0x000f280000300800 */
[----:B------:R-:W4:Y:S04]  /*ed2c0*/  LDL.LU R50, [R1+0x750] ;  /* 0x0007500001327983 */ /* 0x000f280000300800 */
[----:B------:R-:W4:Y:S01]  /*ed2d0*/  LDL.LU R51, [R1+0x74c] ;  /* 0x00074c0001337983 */ /* 0x000f220000300800 */
[----:B------:R-:W-:Y:S02]  /*ed2e0*/  LOP3.LUT R39, R47, 0xffff, RZ, 0xc0, !PT ;  /* 0x0000ffff2f277812 */ /* 0x000fe400078ec0ff */
[----:B------:R-:W-:-:S02]  /*ed2f0*/  LOP3.LUT R43, R2, 0xffff, RZ, 0xc0, !PT ;  /* 0x0000ffff022b7812 */ /* 0x000fc400078ec0ff */
[----:B------:R-:W4:Y:S01]  /*ed300*/  LDL.LU R2, [R1+0x9c] ;  /* 0x00009c0001027983 */ /* 0x000f220000300800 */
[----:B------:R-:W-:Y:S01]  /*ed310*/  PRMT R5, R44, 0x4210, R23 ;  /* 0x000042102c057816 */ /* 0x000fe20000000017 */
[----:B------:R-:W-:-:S04]  /*ed320*/  NOP ;  /* 0x0000000000007918 */ /* 0x000fc80000000000 */
[----:B------:R-:W-:Y:S01]  /*ed330*/  STSM.16.M88.4 [R0], R4 ;  /* 0x0000000400007844 */ /* 0x000fe20000000200 */
[----:B------:R-:W-:-:S03]  /*ed340*/  NOP ;  /* 0x0000000000007918 */ /* 0x000fc60000000000 */
[----:B------:R-:W1:Y:S01]  /*ed350*/  LDS.128 R4, [R0] ;  /* 0x0000000000047984 */ /* 0x000e620000000c00 */
[----:B---3--:R-:W-:-:S03]  /*ed360*/  LOP3.LUT R47, R3, 0xffff, RZ, 0xc0, !PT ;  /* 0x0000ffff032f7812 */ /* 0x008fc600078ec0ff */
[----:B------:R-:W3:Y:S01]  /*ed370*/  LDL.LU R3, [R1+0x52e0] ;  /* 0x0052e00001037983 */ /* 0x000ee20000300800 */
[----:B------:R-:W-:-:S03]  /*ed380*/  LOP3.LUT R35, R45, 0xffff, RZ, 0xc0, !PT ;  /* 0x0000ffff2d237812 */ /* 0x000fc600078ec0ff */
[----:B------:R-:W3:Y:S01]  /*ed390*/  LDL.LU R44, [R1+0x50] ;  /* 0x00005000012c7983 */ /* 0x000ee20000300800 */
[----:B--2---:R-:W-:-:S03]  /*ed3a0*/  PRMT R8, R46, 0x4210, R35 ;  /* 0x000042102e087816 */ /* 0x004fc60000000023 */
[----:B------:R-:W2:Y:S04]  /*ed3b0*/  LDL.LU R45, [R1+0x54] ;  /* 0x00005400012d7983 */ /* 0x000ea80000300800 */
[----:B------:R-:W2:Y:S01]  /*ed3c0*/  LDL.LU R46, [R1+0x58] ;  /* 0x00005800012e7983 */ /* 0x000ea20000300800 */
[----:B------:R-:W-:-:S03]  /*ed3d0*/  PRMT R9, R16, 0x4210, R39 ;  /* 0x0000421010097816 */ /* 0x000fc60000000027 */
[----:B------:R-:W2:Y:S01]  /*ed3e0*/  LDL.LU R16, [R1+0x4fd8] ;  /* 0x004fd80001107983 */ /* 0x000ea20000300800 */
[----:B0-----:R-:W-:-:S03]  /*ed3f0*/  PRMT R10, R17, 0x4210, R43 ;  /* 0x00004210110a7816 */ /* 0x001fc6000000002b */
[----:B------:R-:W2:Y:S01]  /*ed400*/  LDL.LU R17, [R1+0x1f3c] ;  /* 0x001f3c0001117983 */ /* 0x000ea20000300800 */
[----:B------:R-:W-:Y:S01]  /*ed410*/  PRMT R11, R52, 0x4210, R47 ;  /* 0x00004210340b7816 */ /* 0x000fe2000000002f */
[----:B------:R-:W-:Y:S02]  /*ed420*/  NOP ;  /* 0x0000000000007918 */ /* 0x000fe40000000000 */
[----:B-1----:R4:W-:Y:S04]  /*ed430*/  STL.64 [R1+0x270], R4 ;  /* 0x0002700401007387 */ /* 0x0029e80000100a00 */
[----:B------:R0:W-:Y:S04]  /*ed440*/  STSM.16.M88.4 [R0], R8 ;  /* 0x0000000800007844 */ /* 0x0001e80000000200 */
[----:B------:R1:W-:Y:S01]  /*ed450*/  STL.64 [R1+0x278], R6 ;  /* 0x0002780601007387 */ /* 0x0003e20000100a00 */
[----:B----4-:R-:W-:-:S03]  /*ed460*/  PRMT R4, R18, 0x5210, R15 ;  /* 0x0000521012047816 */ /* 0x010fc6000000000f */
[----:B0-----:R-:W4:Y:S04]  /*ed470*/  LDL.LU R8, [R1+0x60] ;  /* 0x0000600001087983 */ /* 0x001f280000300800 */
[----:B------:R-:W4:Y:S04]  /*ed480*/  LDL.LU R9, [R1+0x64] ;  /* 0x0000640001097983 */ /* 0x000f280000300800 */
[----:B------:R-:W4:Y:S04]  /*ed490*/  LDL.LU R10, [R1+0x68] ;  /* 0x00006800010a7983 */ /* 0x000f280000300800 */
[----:B------:R-:W4:Y:S01]  /*ed4a0*/  LDL.LU R18, [R1+0x1f48] ;  /* 0x001f480001127983 */ /* 0x000f220000300800 */
[----:B-1----:R-:W-:-:S03]  /*ed4b0*/  PRMT R7, R19, 0x5210, R31 ;  /* 0x0000521013077816 */ /* 0x002fc6000000001f */
[----:B------:R-:W4:Y:S01]  /*ed4c0*/  LDL.LU R19, [R1+0x8c] ;  /* 0x00008c0001137983 */ /* 0x000f220000300800 */
[----:B------:R-:W-:Y:S01]  /*ed4d0*/  PRMT R5, R53, 0x5210, R23 ;  /* 0x0000521035057816 */ /* 0x000fe20000000017 */
[----:B------:R-:W-:Y:S02]  /*ed4e0*/  NOP ;  /* 0x0000000000007918 */ /* 0x000fe40000000000 */
[----:B------:R-:W0:Y:S01]  /*ed4f0*/  LDS.128 R52, [R0] ;  /* 0x0000000000347984 */ /* 0x000e220000000c00 */
[----:B------:R-:W-:Y:S01]  /*ed500*/  PRMT R6, R48, 0x5210, R27 ;  /* 0x0000521030067816 */ /* 0x000fe2000000001b */
[----:B------:R-:W-:-:S04]  /*ed510*/  NOP ;  /* 0x0000000000007918 */ /* 0x000fc80000000000 */
[----:B------:R-:W-:Y:S04]  /*ed520*/  STSM.16.M88.4 [R0], R4 ;  /* 0x0000000400007844 */ /* 0x000fe80000000200 */
[----:B0-----:R-:W-:Y:S04]  /*ed530*/  STL.64 [R1+0x260], R52 ;  /* 0x0002603401007387 */ /* 0x001fe80000100a00 */
[----:B------:R0:W-:Y:S04]  /*ed540*/  STL.64 [R1+0x268], R54 ;  /* 0x0002683601007387 */ /* 0x0001e80000100a00 */
[----:B0-----:R-:W4:Y:S01]  /*ed550*/  LDL.LU.64 R54, [R1+0x5608] ;  /* 0x0056080001367983 */ /* 0x001f220000300a00 */
[----:B------:R-:W-:-:S03]  /*ed560*/  PRMT R7, R2, 0x5210, R47 ;  /* 0x0000521002077816 */ /* 0x000fc6000000002f */
[----:B------:R-:W4:Y:S01]  /*ed570*/  LDL.LU R2, [R1+0x7c] ;  /* 0x00007c0001027983 */ /* 0x000f220000300800 */
[----:B------:R-:W-:Y:S02]  /*ed580*/  PRMT R4, R49, 0x5210, R35 ;  /* 0x0000521031047816 */ /* 0x000fe40000000023 */
[----:B------:R-:W-:Y:S02]  /*ed590*/  PRMT R5, R50, 0x5210, R39 ;  /* 0x0000521032057816 */ /* 0x000fe40000000027 */
[----:B------:R-:W-:Y:S01]  /*ed5a0*/  PRMT R6, R51, 0x5210, R43 ;  /* 0x0000521033067816 */ /* 0x000fe2000000002b */
[----:B------:R-:W-:Y:S01]  /*ed5b0*/  NOP ;  /* 0x0000000000007918 */ /* 0x000fe20000000000 */
[----:B------:R-:W0:Y:S01]  /*ed5c0*/  LDS.128 R48, [R0] ;  /* 0x0000000000307984 */ /* 0x000e220000000c00 */
[----:B------:R-:W-:-:S03]  /*ed5d0*/  NOP ;  /* 0x0000000000007918 */ /* 0x000fc60000000000 */
[----:B------:R-:W-:Y:S01]  /*ed5e0*/  STSM.16.M88.4 [R0], R4 ;  /* 0x0000000400007844 */ /* 0x000fe20000000200 */
[----:B------:R-:W-:-:S03]  /*ed5f0*/  NOP ;  /* 0x0000000000007918 */ /* 0x000fc60000000000 */
[----:B------:R-:W1:Y:S01]  /*ed600*/  LDS.128 R4, [R0] ;  /* 0x0000000000047984 */ /* 0x000e620000000c00 */
[----:B---3--:R-:W-:-:S03]  /*ed610*/  LOP3.LUT R15, R3, 0xffff, RZ, 0xc0, !PT ;  /* 0x0000ffff030f7812 */ /* 0x008fc600078ec0ff */
[----:B------:R-:W3:Y:S04]  /*ed620*/  LDL.LU R3, [R1+0x52e8] ;  /* 0x0052e80001037983 */ /* 0x000ee80000300800 */
[----:B0-----:R-:W-:Y:S04]  /*ed630*/  STL.64 [R1+0x250], R48 ;  /* 0x0002503001007387 */ /* 0x001fe80000100a00 */
[----:B------:R0:W-:Y:S04]  /*ed640*/  STL.64 [R1+0x258], R50 ;  /* 0x0002583201007387 */ /* 0x0001e80000100a00 */
[----:B0-----:R-:W3:Y:S04]  /*ed650*/  LDL.LU.64 R50, [R1+0x5600] ;  /* 0x0056000001327983 */ /* 0x001ee80000300a00 */
[----:B------:R-:W3:Y:S04]  /*ed660*/  LDL.LU.64 R48, [R1+0x55f8] ;  /* 0x0055f80001307983 */ /* 0x000ee80000300a00 */
[----:B-1----:R0:W-:Y:S01]  /*ed670*/  STL.64 [R1+0x240], R4 ;  /* 0x0002400401007387 */ /* 0x0021e20000100a00 */
[----:B--2---:R-:W-:-:S02]  /*ed680*/  LOP3.LUT R23, R16, 0xffff, RZ, 0xc0, !PT ;  /* 0x0000ffff10177812 */ /* 0x004fc400078ec0ff */
[----:B------:R-:W-:Y:S01]  /*ed690*/  PRMT R47, R17, 0x4210, R15 ;  /* 0x00004210112f7816 */ /* 0x000fe2000000000f */
[----:B------:R1:W-:Y:S01]  /*ed6a0*/  STL.64 [R1+0x248], R6 ;  /* 0x0002480601007387 */ /* 0x0003e20000100a00 */
[----:B------:R-:W-:-:S03]  /*ed6b0*/  NOP ;  /* 0x0000000000007918 */ /* 0x000fc60000000000 */
[----:B0-----:R-:W2:Y:S04]  /*ed6c0*/  LDL.LU R4, [R1+0x80] ;  /* 0x0000800001047983 */ /* 0x001ea80000300800 */
[----:B------:R-:W2:Y:S04]  /*ed6d0*/  LDL.LU R5, [R1+0x84] ;  /* 0x0000840001057983 */ /* 0x000ea80000300800 */
[----:B-1----:R-:W2:Y:S04]  /*ed6e0*/  LDL.LU R6, [R1+0x88] ;  /* 0x0000880001067983 */ /* 0x002ea80000300800 */
[----:B------:R-:W2:Y:S04]  /*ed6f0*/  LDL.LU R52, [R1+0x4ff8] ;  /* 0x004ff80001347983 */ /* 0x000ea80000300800 */
[----:B------:R-:W2:Y:S04]  /*ed700*/  LDL.LU R16, [R1+0x19c8] ;  /* 0x0019c80001107983 */ /* 0x000ea80000300800 */
[----:B------:R-:W-:Y:S01]  /*ed710*/  STSM.16.M88.4 [R0], R44 ;  /* 0x0000002c00007844 */ /* 0x000fe20000000200 */
[----:B------:R-:W-:-:S03]  /*ed720*/  NOP ;  /* 0x0000000000007918 */ /* 0x000fc60000000000 */
[----:B------:R-:W0:Y:S01]  /*ed730*/  LDS.128 R44, [R0] ;  /* 0x00000000002c7984 */ /* 0x000e220000000c00 */
[----:B----4-:R-:W-:Y:S01]  /*ed740*/  PRMT R11, R18, 0x4210, R23 ;  /* 0x00004210120b7816 */ /* 0x010fe20000000017 */
[----:B------:R-:W-:-:S04]  /*ed750*/  NOP ;  /* 0x0000000000007918 */ /* 0x000fc80000000000 */
[----:B------:R-:W-:Y:S01]  /*ed760*/  STSM.16.M88.4 [R0], R8 ;  /* 0x0000000800007844 */ /* 0x000fe20000000200 */
[----:B------:R-:W-:-:S03]  /*ed770*/  NOP ;  /* 0x0000000000007918 */ /* 0x000fc60000000000 */
[----:B------:R-:W1:Y:S01]  /*ed780*/  LDS.128 R8, [R0] ;  /* 0x0000000000087984 */ /* 0x000e620000000c00 */
[----:B------:R-:W-:Y:S01]  /*ed790*/  PRMT R15, R19, 0x5210, R15 ;  /* 0x00005210130f7816 */ /* 0x000fe2000000000f */
[----:B------:R-:W-:Y:S02]  /*ed7a0*/  NOP ;  /* 0x0000000000007918 */ /* 0x000fe40000000000 */
[----:B0-----:R-:W-:Y:S04]  /*ed7b0*/  STL.64 [R1+0x230], R44 ;  /* 0x0002302c01007387 */ /* 0x001fe80000100a00 */
[----:B------:R0:W-:Y:S04]  /*ed7c0*/  STL.64 [R1+0x238], R46 ;  /* 0x0002382e01007387 */ /* 0x0001e80000100a00 */
[----:B------:R4:W-:Y:S04]  /*ed7d0*/  STSM.16.M88.4 [R0], R12 ;  /* 0x0000000c00007844 */ /* 0x0009e80000000200 */
[----:B0-----:R-:W2:Y:S04]  /*ed7e0*/  LDL.LU.64 R46, [R1+0x55f0] ;  /* 0x0055f000012e7983 */ /* 0x001ea80000300a00 */
[----:B------:R-:W2:Y:S04]  /*ed7f0*/  LDL.LU.64 R44, [R1+0x55e8] ;  /* 0x0055e800012c7983 */ /* 0x000ea80000300a00 */
[----:B------:R-:W2:Y:S04]  /*ed800*/  LDL.LU R53, [R1+0x1f58] ;  /* 0x001f580001357983 */ /* 0x000ea80000300800 */
[----:B------:R-:W2:Y:S04]  /*ed810*/  LDL.LU R17, [R1+0x180] ;  /* 0x0001800001117983 */ /* 0x000ea80000300800 */
[----:B-1----:R-:W-:Y:S04]  /*ed820*/  STL.64 [R1+0x220], R8 ;  /* 0x0002200801007387 */ /* 0x002fe80000100a00 */
[----:B------:R-:W-:Y:S01]  /*ed830*/  STL.64 [R1+0x228], R10 ;  /* 0x0002280a01007387 */ /* 0x000fe20000100a00 */
[----:B------:R-:W-:-:S03]  /*ed840*/  NOP ;  /* 0x0000000000007918 */ /* 0x000fc60000000000 */
[----:B----4-:R-:W4:Y:S04]  /*ed850*/  LDL.LU R12, [R1+0x90] ;  /* 0x00009000010c7983 */ /* 0x010f280000300800 */
[----:B------:R-:W4:Y:S04]  /*ed860*/  LDL.LU R13, [R1+0x94] ;  /* 0x00009400010d7983 */ /* 0x000f280000300800 */
[----:B------:R-:W4:Y:S04]  /*ed870*/  LDL.LU R14, [R1+0x98] ;  /* 0x00009800010e7983 */ /* 0x000f280000300800 */
[----:B------:R-:W0:Y:S04]  /*ed880*/  LDS.128 R8, [R0] ;  /* 0x0000000000087984 */ /* 0x000e280000000c00 */
[----:B------:R-:W4:Y:S04]  /*ed890*/  LDL.LU R18, [R1+0x68c] ;  /* 0x00068c0001127983 */ /* 0x000f280000300800 */
[----:B------:R-:W4:Y:S01]  /*ed8a0*/  LDL.LU R19, [R1+0x52f0] ;  /* 0x0052f00001137983 */ /* 0x000f220000300800 */
[----:B------:R-:W-:Y:S01]  /*ed8b0*/  PRMT R23, R2, 0x5210, R23 ;  /* 0x0000521002177816 */ /* 0x000fe20000000017 */
[----:B------:R-:W-:-:S02]  /*ed8c0*/  NOP ;  /* 0x0000000000007918 */ /* 0x000fc40000000000 */
[----:B0-----:R0:W-:Y:S04]  /*ed8d0*/  STL.64 [R1+0x210], R8 ;  /* 0x0002100801007387 */ /* 0x0011e80000100a00 */
[----:B------:R1:W-:Y:S04]  /*ed8e0*/  STL.64 [R1+0x218], R10 ;  /* 0x0002180a01007387 */ /* 0x0003e80000100a00 */
[----:B0-----:R-:W4:Y:S04]  /*ed8f0*/  LDL.LU R8, [R1+0xa0] ;  /* 0x0000a00001087983 */ /* 0x001f280000300800 */
[----:B------:R-:W4:Y:S04]  /*ed900*/  LDL.LU R9, [R1+0xa4] ;  /* 0x0000a40001097983 */ /* 0x000f280000300800 */
[----:B-1----:R-:W4:Y:S04]  /*ed910*/  LDL.LU R10, [R1+0xa8] ;  /* 0x0000a800010a7983 */ /* 0x002f280000300800 */
[----:B------:R-:W4:Y:S01]  /*ed920*/  LDL.LU R2, [R1+0x5004] ;  /* 0x0050040001027983 */ /* 0x000f220000300800 */
[----:B---3--:R-:W-:-:S03]  /*ed930*/  LOP3.LUT R27, R3, 0xffff, RZ, 0xc0, !PT ;  /* 0x0000ffff031b7812 */ /* 0x008fc600078ec0ff */
[----:B------:R-:W3:Y:S04]  /*ed940*/  LDL.LU R3, [R1+0x1f6c] ;  /* 0x001f6c0001037983 */ /* 0x000ee80000300800 */
[----:B------:R-:W-:Y:S01]  /*ed950*/  STSM.16.M88.4 [R0], R20 ;  /* 0x0000001400007844 */ /* 0x000fe20000000200 */
[----:B------:R-:W-:-:S03]  /*ed960*/  NOP ;  /* 0x0000000000007918 */ /* 0x000fc60000000000 */
[----:B------:R-:W0:Y:S01]  /*ed970*/  LDS.128 R20, [R0] ;  /* 0x0000000000147984 */ /* 0x000e220000000c00 */
[----:B--2---:R-:W-:Y:S01]  /*ed980*/  PRMT R7, R16, 0x4210, R27 ;  /* 0x0000421010077816 */ /* 0x004fe2000000001b */
[----:B------:R-:W-:Y:S02]  /*ed990*/  NOP ;  /* 0x0000000000007918 */ /* 0x000fe40000000000 */
[----:B0-----:R-:W-:Y:S04]  /*ed9a0*/  STL.64 [R1+0x200], R20 ;  /* 0x0002001401007387 */ /* 0x001fe80000100a00 */
[----:B------:R0:W-:Y:S04]  /*ed9b0*/  STSM.16.M88.4 [R0], R4 ;  /* 0x0000000400007844 */ /* 0x0001e80000000200 */
[----:B------:R-:W-:Y:S01]  /*ed9c0*/  STL.64 [R1+0x208], R22 ;  /* 0x0002081601007387 */ /* 0x000fe20000100a00 */
[----:B------:R-:W-:-:S03]  /*ed9d0*/  NOP ;  /* 0x0000000000007918 */ /* 0x000fc60000000000 */
[----:B------:R-:W1:Y:S04]  /*ed9e0*/  LDS.128 R20, [R0] ;  /* 0x0000000000147984 */ /* 0x000e680000000c00 */
[----:B0-----:R-:W2:Y:S04]  /*ed9f0*/  LDL.LU R4, [R1+0xb0] ;  /* 0x0000b00001047983 */ /* 0x001ea80000300800 */
[----:B------:R-:W2:Y:S04]  /*eda00*/  LDL.LU R5, [R1+0xb4] ;  /* 0x0000b40001057983 */ /* 0x000ea80000300800 */
[----:B------:R-:W2:Y:S04]  /*eda10*/  LDL.LU R6, [R1+0xb8] ;  /* 0x0000b80001067983 */ /* 0x000ea80000300800 */
[----:B------:R-:W2:Y:S01]  /*eda20*/  LDL.LU R16, [R1+0x1f7c] ;  /* 0x001f7c0001107983 */ /* 0x000ea20000300800 */
[----:B------:R-:W-:-:S03]  /*eda30*/  LOP3.LUT R31, R52, 0xffff, RZ, 0xc0, !PT ;  /* 0x0000ffff341f7812 */ /* 0x000fc600078ec0ff */
[----:B-1----:R-:W-:Y:S04]  /*eda40*/  STL.64 [R1+0x1f0], R20 ;  /* 0x0001f01401007387 */ /* 0x002fe80000100a00 */
[----:B------:R-:W-:Y:S01]  /*eda50*/  STL.64 [R1+0x1f8], R22 ;  /* 0x0001f81601007387 */ /* 0x000fe20000100a00 */
[----:B------:R-:W-:Y:S01]  /*eda60*/  NOP ;  /* 0x0000000000007918 */ /* 0x000fe20000000000 */
[----:B------:R-:W-:Y:S02]  /*eda70*/  PRMT R15, R53, 0x4210, R31 ;  /* 0x00004210350f7816 */ /* 0x000fe4000000001f */
[----:B------:R-:W-:Y:S02]  /*eda80*/  PRMT R27, R17, 0x5210, R27 ;  /* 0x00005210111b7816 */ /* 0x000fe4000000001b */
[----:B------:R-:W2:Y:S04]  /*eda90*/  LDL.LU R17, [R1+0x4c] ;  /* 0x00004c0001117983 */ /* 0x000ea80000300800 */
[----:B----4-:R-:W-:Y:S01]  /*edaa0*/  STSM.16.M88.4 [R0], R12 ;  /* 0x0000000c00007844 */ /* 0x010fe20000000200 */
[----:B------:R-:W-:-:S03]  /*edab0*/  NOP ;  /* 0x0000000000007918 */ /* 0x000fc60000000000 */
[----:B------:R-:W0:Y:S01]  /*edac0*/  LDS.128 R12, [R0] ;  /* 0x00000000000c7984 */ /* 0x000e220000000c00 */
[----:B------:R-:W-:-:S03]  /*edad0*/  NOP ;  /* 0x0000000000007918 */ /* 0x000fc60000000000 */
[----:B------:R-:W-:Y:S01]  /*edae0*/  STSM.16.M88.4 [R0], R24 ;  /* 0x0000001800007844 */ /* 0x000fe20000000200 */
[----:B------:R-:W-:Y:S01]  /*edaf0*/  NOP ;  /* 0x0000000000007918 */ /* 0x000fe20000000000 */
[----:B------:R-:W-:Y:S02]  /*edb00*/  PRMT R31, R18, 0x5210, R31 ;  /* 0x00005210121f7816 */ /* 0x000fe4000000001f */
[----:B0-----:R-:W-:Y:S04]  /*edb10*/  STL.64 [R1+0x1e0], R12 ;  /* 0x0001e00c01007387 */ /* 0x001fe80000100a00 */
[----:B------:R-:W-:Y:S04]  /*edb20*/  STL.64 [R1+0x1e8], R14 ;  /* 0x0001e80e01007387 */ /* 0x000fe80000100a00 */
[----:B------:R-:W0:Y:S01]  /*edb30*/  LDS.128 R12, [R0] ;  /* 0x00000000000c7984 */ /* 0x000e220000000c00 */
[----:B------:R-:W-:Y:S01]  /*edb40*/  LOP3.LUT R35, R19, 0xffff, RZ, 0xc0, !PT ;  /* 0x0000ffff13237812 */ /* 0x000fe200078ec0ff */
[----:B------:R-:W-:-:S02]  /*edb50*/  NOP ;  /* 0x0000000000007918 */ /* 0x000fc40000000000 */
[----:B------:R-:W4:Y:S04]  /*edb60*/  LDL.LU R18, [R1+0x3c] ;  /* 0x00003c0001127983 */ /* 0x000f280000300800 */
[----:B------:R-:W4:Y:S01]  /*edb70*/  LDL.LU R19, [R1+0x52fc] ;  /* 0x0052fc0001137983 */ /* 0x000f220000300800 */
[----:B------:R-:W-:-:S03]  /*edb80*/  LOP3.LUT R39, R2, 0xffff, RZ, 0xc0, !PT ;  /* 0x0000ffff02277812 */ /* 0x000fc600078ec0ff */
[----:B0-----:R0:W-:Y:S04]  /*edb90*/  STL.64 [R1+0x1c0], R12 ;  /* 0x0001c00c01007387 */ /* 0x0011e80000100a00 */
[----:B------:R1:W-:Y:S04]  /*edba0*/  STL.64 [R1+0x1c8], R14 ;  /* 0x0001c80e01007387 */ /* 0x0003e80000100a00 */
[----:B0-----:R-:W4:Y:S04]  /*edbb0*/  LDL.LU R12, [R1+0xc0] ;  /* 0x0000c000010c7983 */ /* 0x001f280000300800 */
[----:B------:R-:W4:Y:S04]  /*edbc0*/  LDL.LU R13, [R1+0xc4] ;  /* 0x0000c400010d7983 */ /* 0x000f280000300800 */
[----:B-1----:R-:W4:Y:S04]  /*edbd0*/  LDL.LU R14, [R1+0xc8] ;  /* 0x0000c800010e7983 */ /* 0x002f280000300800 */
[----:B------:R-:W4:Y:S01]  /*edbe0*/  LDL.LU R2, [R1+0x5018] ;  /* 0x0050180001027983 */ /* 0x000f220000300800 */
[----:B---3--:R-:W-:-:S03]  /*edbf0*/  PRMT R11, R3, 0x4210, R35 ;  /* 0x00004210030b7816 */ /* 0x008fc60000000023 */
[----:B------:R-:W3:Y:S04]  /*edc00*/  LDL.LU R3, [R1+0x1f88] ;  /* 0x001f880001037983 */ /* 0x000ee80000300800 */
[----:B------:R-:W-:Y:S01]  /*edc10*/  STSM.16.M88.4 [R0], R28 ;  /* 0x0000001c00007844 */ /* 0x000fe20000000200 */
[----:B------:R-:W-:-:S03]  /*edc20*/  NOP ;  /* 0x0000000000007918 */ /* 0x000fc60000000000 */
[----:B------:R-:W0:Y:S01]  /*edc30*/  LDS.128 R20, [R0] ;  /* 0x0000000000147984 */ /* 0x000e220000000c00 */
[----:B------:R-:W-:-:S03]  /*edc40*/  NOP ;  /* 0x0000000000007918 */ /* 0x000fc60000000000 */
[----:B------:R1:W-:Y:S04]  /*edc50*/  STSM.16.M88.4 [R0], R8 ;  /* 0x0000000800007844 */ /* 0x0003e80000000200 */
[----:B0-----:R-:W-:Y:S04]  /*edc60*/  STL.64 [R1+0x1b0], R20 ;  /* 0x0001b01401007387 */ /* 0x001fe80000100a00 */
[----:B------:R-:W-:Y:S01]  /*edc70*/  STL.64 [R1+0x1b8], R22 ;  /* 0x0001b81601007387 */ /* 0x000fe20000100a00 */
[----:B------:R-:W-:-:S03]  /*edc80*/  NOP ;  /* 0x0000000000007918 */ /* 0x000fc60000000000 */
[----:B------:R-:W0:Y:S04]  /*edc90*/  LDS.128 R20, [R0] ;  /* 0x0000000000147984 */ /* 0x000e280000000c00 */
[----:B-1----:R-:W3:Y:S01]  /*edca0*/  LDL.LU R8, [R1+0xd0] ;  /* 0x0000d00001087983 */ /* 0x002ee20000300800 */
[----:B--2---:R-:W-:Y:S01]  /*edcb0*/  PRMT R7, R16, 0x4210, R39 ;  /* 0x0000421010077816 */ /* 0x004fe20000000027 */
[----:B------:R-:W-:-:S04]  /*edcc0*/  NOP ;  /* 0x0000000000007918 */ /* 0x000fc80000000000 */
[----:B------:R-:W-:Y:S01]  /*edcd0*/  STSM.16.M88.4 [R0], R4 ;  /* 0x0000000400007844 */ /* 0x000fe20000000200 */
[----:B------:R-:W-:-:S03]  /*edce0*/  NOP ;  /* 0x0000000000007918 */ /* 0x000fc60000000000 */
[----:B------:R-:W1:Y:S04]  /*edcf0*/  LDS.128 R4, [R0] ;  /* 0x0000000000047984 */ /* 0x000e680000000c00 */
[----:B0-----:R0:W-:Y:S04]  /*edd00*/  STL.64 [R1+0x1a0], R20 ;  /* 0x0001a01401007387 */ /* 0x0011e80000100a00 */
[----:B------:R-:W-:Y:S04]  /*edd10*/  STL.64 [R1+0x1a8], R22 ;  /* 0x0001a81601007387 */ /* 0x000fe80000100a00 */
[----:B------:R-:W2:Y:S04]  /*edd20*/  LDL.LU R9, [R1+0xd4] ;  /* 0x0000d40001097983 */ /* 0x000ea80000300800 */
[----:B------:R-:W2:Y:S04]  /*edd30*/  LDL.LU R10, [R1+0xd8] ;  /* 0x0000d800010a7983 */ /* 0x000ea80000300800 */
[----:B------:R-:W2:Y:S01]  /*edd40*/  LDL.LU R16, [R1+0x1f8c] ;  /* 0x001f8c0001107983 */ /* 0x000ea20000300800 */
[----:B------:R-:W-:Y:S01]  /*edd50*/  PRMT R35, R17, 0x5210, R35 ;  /* 0x0000521011237816 */ /* 0x000fe20000000023 */
[----:B------:R-:W-:-:S02]  /*edd60*/  NOP ;  /* 0x0000000000007918 */ /* 0x000fc40000000000 */
[----:B------:R-:W2:Y:S04]  /*edd70*/  LDL.LU R17, [R1+0x2c] ;  /* 0x00002c0001117983 */ /* 0x000ea80000300800 */
[----:B------:R-:W-:Y:S01]  /*edd80*/  STSM.16.M88.4 [R0], R32 ;  /* 0x0000002000007844 */ /* 0x000fe20000000200 */
[----:B------:R-:W-:-:S03]  /*edd90*/  NOP ;  /* 0x0000000000007918 */ /* 0x000fc60000000000 */
[----:B-1----:R-:W-:Y:S04]  /*edda0*/  STL.64 [R1+0x190], R4 ;  /* 0x0001900401007387 */ /* 0x002fe80000100a00 */
[----:B------:R-:W-:Y:S04]  /*eddb0*/  STL.64 [R1+0x198], R6 ;  /* 0x0001980601007387 */ /* 0x000fe80000100a00 */
[----:B------:R-:W1:Y:S04]  /*eddc0*/  LDS.128 R4, [R0] ;  /* 0x0000000000047984 */ /* 0x000e680000000c00 */
[----:B0-----:R-:W2:Y:S04]  /*eddd0*/  LDL.LU R20, [R1] ;  /* 0x0000000001147983 */ /* 0x001ea80000300800 */
[----:B-1----:R-:W-:Y:S04]  /*edde0*/  STL.64 [R1+0x180], R4 ;  /* 0x0001800401007387 */ /* 0x002fe80000100a00 */
[----:B------:R-:W-:Y:S04]  /*eddf0*/  STL.64 [R1+0x188], R6 ;  /* 0x0001880601007387 */ /* 0x000fe80000100a00 */
[----:B------:R-:W2:Y:S04]  /*ede00*/  LDL.LU R21, [R1+0x4] ;  /* 0x0000040001157983 */ /* 0x000ea80000300800 */
[----:B------:R-:W2:Y:S01]  /*ede10*/  LDL.LU R22, [R1+0x8] ;  /* 0x0000080001167983 */ /* 0x000ea20000300800 */
[----:B----4-:R-:W-:Y:S01]  /*ede20*/  PRMT R39, R18, 0x5210, R39 ;  /* 0x0000521012277816 */ /* 0x010fe20000000027 */
[----:B------:R-:W-:-:S02]  /*ede30*/  NOP ;  /* 0x0000000000007918 */ /* 0x000fc40000000000 */
[----:B------:R-:W4:Y:S04]  /*ede40*/  LDL.LU R18, [R1+0x1c] ;  /* 0x00001c0001127983 */ /* 0x000f280000300800 */
[----:B------:R-:W-:Y:S01]  /*ede50*/  STSM.16.M88.4 [R0], R36 ;  /* 0x0000002400007844 */ /* 0x000fe20000000200 */
[----:B------:R-:W-:-:S03]  /*ede60*/  NOP ;  /* 0x0000000000007918 */ /* 0x000fc60000000000 */
[----:B------:R-:W0:Y:S01]  /*ede70*/  LDS.128 R24, [R0] ;  /* 0x0000000000187984 */ /* 0x000e220000000c00 */
[----:B------:R-:W-:-:S03]  /*ede80*/  LOP3.LUT R43, R19, 0xffff, RZ, 0xc0, !PT ;  /* 0x0000ffff132b7812 */ /* 0x000fc600078ec0ff */
[----:B------:R-:W4:Y:S04]  /*ede90*/  LDL.LU R19, [R1+0x530c] ;  /* 0x00530c0001137983 */ /* 0x000f280000300800 */
[----:B0-----:R-:W-:Y:S01]  /*edea0*/  STL.64 [R1+0x170], R24 ;  /* 0x0001701801007387 */ /* 0x001fe20000100a00 */
[----:B------:R-:W-:-:S03]  /*edeb0*/  LOP3.LUT R4, R2, 0xffff, RZ, 0xc0, !PT ;  /* 0x0000ffff02047812 */ /* 0x000fc600078ec0ff */
[----:B------:R-:W-:Y:S01]  /*edec0*/  STL.64 [R1+0x178], R26 ;  /* 0x0001781a01007387 */ /* 0x000fe20000100a00 */
[----:B------:R-:W-:Y:S01]  /*eded0*/  NOP ;  /* 0x0000000000007918 */ /* 0x000fe20000000000 */
[----:B---3--:R-:W-:-:S05]  /*edee0*/  PRMT R15, R3, 0x4210, R43 ;  /* 0x00004210030f7816 */ /* 0x008fca000000002b */
[----:B------:R0:W-:Y:S01]  /*edef0*/  STSM.16.M88.4 [R0], R12 ;  /* 0x0000000c00007844 */ /* 0x0001e20000000200 */
[----:B------:R-:W-:-:S03]  /*edf00*/  NOP ;  /* 0x0000000000007918 */ /* 0x000fc60000000000 */
[----:B------:R-:W1:Y:S04]  /*edf10*/  LDS.128 R24, [R0] ;  /* 0x0000000000187984 */ /* 0x000e680000000c00 */
[----:B0-----:R-:W3:Y:S04]  /*edf20*/  LDL.LU R12, [R1+0xe0] ;  /* 0x0000e000010c7983 */ /* 0x001ee80000300800 */
[----:B------:R-:W3:Y:S04]  /*edf30*/  LDL.LU R13, [R1+0xe4] ;  /* 0x0000e400010d7983 */ /* 0x000ee80000300800 */
[----:B------:R-:W3:Y:S04]  /*edf40*/  LDL.LU R14, [R1+0xe8] ;  /* 0x0000e800010e7983 */ /* 0x000ee80000300800 */
[----:B------:R-:W3:Y:S04]  /*edf50*/  LDL.LU R2, [R1+0x5020] ;  /* 0x0050200001027983 */ /* 0x000ee80000300800 */
[----:B------:R-:W3:Y:S04]  /*edf60*/  LDL.LU R3, [R1+0x1f98] ;  /* 0x001f980001037983 */ /* 0x000ee80000300800 */
[----:B-1----:R-:W-:Y:S04]  /*edf70*/  STL.64 [R1+0x160], R24 ;  /* 0x0001601801007387 */ /* 0x002fe80000100a00 */
[----:B------:R-:W-:Y:S01]  /*edf80*/  STL.64 [R1+0x168], R26 ;  /* 0x0001681a01007387 */ /* 0x000fe20000100a00 */
[----:B------:R-:W-:Y:S01]  /*edf90*/  NOP ;  /* 0x0000000000007918 */ /* 0x000fe20000000000 */
[----:B--2---:R-:W-:-:S05]  /*edfa0*/  PRMT R11, R16, 0x4210, R4 ;  /* 0x00004210100b7816 */ /* 0x004fca0000000004 */
[----:B------:R0:W-:Y:S01]  /*edfb0*/  STSM.16.M88.4 [R0], R8 ;  /* 0x0000000800007844 */ /* 0x0001e20000000200 */
[----:B------:R-:W-:-:S03]  /*edfc0*/  NOP ;  /* 0x0000000000007918 */ /* 0x000fc60000000000 */
[----:B------:R-:W1:Y:S01]  /*edfd0*/  LDS.128 R24, [R0] ;  /* 0x0000000000187984 */ /* 0x000e620000000c00 */
[----:B------:R-:W-:Y:S01]  /*edfe0*/  PRMT R43, R17, 0x5210, R43 ;  /* 0x00005210112b7816 */ /* 0x000fe2000000002b */
[----:B------:R-:W-:Y:S02]  /*edff0*/  NOP ;  /* 0x0000000000007918 */ /* 0x000fe40000000000 */
[----:B0-----:R-:W2:Y:S04]  /*ee000*/  LDL.LU R8, [R1+0xf0] ;  /* 0x0000f00001087983 */ /* 0x001ea80000300800 */
[----:B------:R-:W2:Y:S04]  /*ee010*/  LDL.LU R9, [R1+0xf4] ;  /* 0x0000f40001097983 */ /* 0x000ea80000300800 */
[----:B------:R-:W2:Y:S04]  /*ee020*/  LDL.LU R10, [R1+0xf8] ;  /* 0x0000f800010a7983 */ /* 0x000ea80000300800 */
[----:B------:R-:W2:Y:S04]  /*ee030*/  LDL.LU R16, [R1+0x1f9c] ;  /* 0x001f9c0001107983 */ /* 0x000ea80000300800 */
[----:B------:R-:W-:Y:S01]  /*ee040*/  STSM.16.M88.4 [R0], R40 ;  /* 0x0000002800007844 */ /* 0x000fe20000000200 */
[----:B------:R-:W-:-:S03]  /*ee050*/  NOP ;  /* 0x0000000000007918 */ /* 0x000fc60000000000 */
[----:B------:R-:W0:Y:S04]  /*ee060*/  LDS.128 R32, [R0] ;  /* 0x0000000000207984 */ /* 0x000e280000000c00 */
[----:B------:R-:W2:Y:S04]  /*ee070*/  LDL.LU R28, [R1+0x10] ;  /* 0x00001000011c7983 */ /* 0x000ea80000300800 */
[----:B------:R-:W2:Y:S04]  /*ee080*/  LDL.LU R29, [R1+0x14] ;  /* 0x00001400011d7983 */ /* 0x000ea80000300800 */
[----:B------:R-:W2:Y:S04]  /*ee090*/  LDL.LU R30, [R1+0x18] ;  /* 0x00001800011e7983 */ /* 0x000ea80000300800 */
[----:B------:R-:W2:Y:S04]  /*ee0a0*/  LDL.LU R17, [R1+0x70c] ;  /* 0x00070c0001117983 */ /* 0x000ea80000300800 */
[----:B-1----:R1:W-:Y:S04]  /*ee0b0*/  STL.64 [R1+0x150], R24 ;  /* 0x0001501801007387 */ /* 0x0023e80000100a00 */
[----:B------:R4:W-:Y:S04]  /*ee0c0*/  STL.64 [R1+0x158], R26 ;  /* 0x0001581a01007387 */ /* 0x0009e80000100a00 */
[----:B-1----:R-:W2:Y:S04]  /*ee0d0*/  LDL.LU R24, [R1+0x20] ;  /* 0x0000200001187983 */ /* 0x002ea80000300800 */
[----:B0-----:R-:W-:Y:S04]  /*ee0e0*/  STL.64 [R1+0x140], R32 ;  /* 0x0001402001007387 */ /* 0x001fe80000100a00 */
[----:B------:R-:W-:Y:S01]  /*ee0f0*/  STL.64 [R1+0x148], R34 ;  /* 0x0001482201007387 */ /* 0x000fe20000100a00 */
[----:B------:R-:W-:-:S03]  /*ee100*/  NOP ;  /* 0x0000000000007918 */ /* 0x000fc60000000000 */
[----:B------:R-:W2:Y:S01]  /*ee110*/  LDL.LU R25, [R1+0x24] ;  /* 0x0000240001197983 */ /* 0x000ea20000300800 */
[----:B----4-:R-:W-:-:S03]  /*ee120*/  PRMT R23, R18, 0x5210, R4 ;  /* 0x0000521012177816 */ /* 0x010fc60000000004 */
[----:B------:R-:W4:Y:S04]  /*ee130*/  LDL.LU R26, [R1+0x28] ;  /* 0x00002800011a7983 */ /* 0x000f280000300800 */
[----:B------:R0:W-:Y:S01]  /*ee140*/  STSM.16.M88.4 [R0], R20 ;  /* 0x0000001400007844 */ /* 0x0001e20000000200 */
[----:B------:R-:W-:-:S03]  /*ee150*/  NOP ;  /* 0x0000000000007918 */ /* 0x000fc60000000000 */
[----:B------:R-:W1:Y:S01]  /*ee160*/  LDS.128 R32, [R0] ;  /* 0x0000000000207984 */ /* 0x000e620000000c00 */
[----:B------:R-:W-:-:S03]  /*ee170*/  LOP3.LUT R4, R19, 0xffff, RZ, 0xc0, !PT ;  /* 0x0000ffff13047812 */ /* 0x000fc600078ec0ff */
[----:B------:R-:W4:Y:S04]  /*ee180*/  LDL.LU R18, [R1+0x73c] ;  /* 0x00073c0001127983 */ /* 0x000f280000300800 */
[----:B------:R-:W4:Y:S04]  /*ee190*/  LDL.LU R19, [R1+0x5310] ;  /* 0x0053100001137983 */ /* 0x000f280000300800 */
[----:B0-----:R-:W4:Y:S04]  /*ee1a0*/  LDL.LU R20, [R1+0x6d0] ;  /* 0x0006d00001147983 */ /* 0x001f280000300800 */
[----:B-1----:R-:W-:Y:S04]  /*ee1b0*/  STL.64 [R1+0x130], R32 ;  /* 0x0001302001007387 */ /* 0x002fe80000100a00 */
[----:B------:R-:W-:Y:S01]  /*ee1c0*/  STL.64 [R1+0x138], R34 ;  /* 0x0001382201007387 */ /* 0x000fe20000100a00 */
[----:B------:R-:W-:-:S03]  /*ee1d0*/  NOP ;  /* 0x0000000000007918 */ /* 0x000fc60000000000 */
[----:B------:R-:W4:Y:S04]  /*ee1e0*/  LDL.LU R21, [R1+0x6d4] ;  /* 0x0006d40001157983 */ /* 0x000f280000300800 */
[----:B------:R-:W4:Y:S01]  /*ee1f0*/  LDL.LU R22, [R1+0x6d8] ;  /* 0x0006d80001167983 */ /* 0x000f220000300800 */
[----:B---3--:R-:W-:-:S03]  /*ee200*/  LOP3.LUT R5, R2, 0xffff, RZ, 0xc0, !PT ;  /* 0x0000ffff02057812 */ /* 0x008fc600078ec0ff */
[----:B------:R-:W3:Y:S01]  /*ee210*/  LDL.LU R2, [R1+0x5030] ;  /* 0x0050300001027983 */ /* 0x000ee20000300800 */
[----:B------:R-:W-:-:S03]  /*ee220*/  PRMT R15, R3, 0x4210, R4 ;  /* 0x00004210030f7816 */ /* 0x000fc60000000004 */
[----:B------:R-:W3:Y:S04]  /*ee230*/  LDL.LU R3, [R1+0x19cc] ;  /* 0x0019cc0001037983 */ /* 0x000ee80000300800 */
[----:B------:R-:W-:Y:S01]  /*ee240*/  STSM.16.M88.4 [R0], R12 ;  /* 0x0000000c00007844 */ /* 0x000fe20000000200 */
[----:B------:R-:W-:-:S03]  /*ee250*/  NOP ;  /* 0x0000000000007918 */ /* 0x000fc60000000000 */
[----:B------:R-:W0:Y:S04]  /*ee260*/  LDS.128 R12, [R0] ;  /* 0x00000000000c7984 */ /* 0x000e280000000c00 */
[----:B0-----:R0:W-:Y:S04]  /*ee270*/  STL.64 [R1+0x120], R12 ;  /* 0x0001200c01007387 */ /* 0x0011e80000100a00 */
[----:B------:R1:W-:Y:S04]  /*ee280*/  STL.64 [R1+0x128], R14 ;  /* 0x0001280e01007387 */ /* 0x0003e80000100a00 */
[----:B0-----:R-:W3:Y:S04]  /*ee290*/  LDL.LU R12, [R1+0x6e0] ;  /* 0x0006e000010c7983 */ /* 0x001ee80000300800 */
[----:B------:R-:W3:Y:S04]  /*ee2a0*/  LDL.LU R13, [R1+0x6e4] ;  /* 0x0006e400010d7983 */ /* 0x000ee80000300800 */
[----:B-1----:R-:W3:Y:S01]  /*ee2b0*/  LDL.LU R14, [R1+0x6e8] ;  /* 0x0006e800010e7983 */ /* 0x002ee20000300800 */
[----:B--2---:R-:W-:Y:S01]  /*ee2c0*/  PRMT R11, R16, 0x4210, R5 ;  /* 0x00004210100b7816 */ /* 0x004fe20000000005 */
[----:B------:R-:W-:-:S04]  /*ee2d0*/  NOP ;  /* 0x0000000000007918 */ /* 0x000fc80000000000 */
[----:B------:R0:W-:Y:S01]  /*ee2e0*/  STSM.16.M88.4 [R0], R8 ;  /* 0x0000000800007844 */ /* 0x0001e20000000200 */
[----:B------:R-:W-:-:S03]  /*ee2f0*/  NOP ;  /* 0x0000000000007918 */ /* 0x000fc60000000000 */
[----:B------:R-:W1:Y:S04]  /*ee300*/  LDS.128 R32, [R0] ;  /* 0x0000000000207984 */ /* 0x000e680000000c00 */
[----:B------:R-:W2:Y:S04]  /*ee310*/  LDL.LU R16, [R1+0x1fa8] ;  /* 0x001fa80001107983 */ /* 0x000ea80000300800 */
[----:B0-----:R-:W2:Y:S04]  /*ee320*/  LDL.LU R8, [R1+0x30] ;  /* 0x0000300001087983 */ /* 0x001ea80000300800 */
[----:B------:R-:W2:Y:S01]  /*ee330*/  LDL.LU R9, [R1+0x34] ;  /* 0x0000340001097983 */ /* 0x000ea20000300800 */
[----:B------:R-:W-:Y:S01]  /*ee340*/  PRMT R31, R17, 0x5210, R4 ;  /* 0x00005210111f7816 */ /* 0x000fe20000000004 */
[----:B------:R-:W-:-:S02]  /*ee350*/  NOP ;  /* 0x0000000000007918 */ /* 0x000fc40000000000 */
[----:B------:R-:W2:Y:S04]  /*ee360*/  LDL.LU R10, [R1+0x38] ;  /* 0x00003800010a7983 */ /* 0x000ea80000300800 */
[----:B------:R-:W2:Y:S04]  /*ee370*/  LDL.LU R17, [R1+0x758] ;  /* 0x0007580001117983 */ /* 0x000ea80000300800 */
[----:B------:R0:W-:Y:S04]  /*ee380*/  STSM.16.M88.4 [R0], R28 ;  /* 0x0000001c00007844 */ /* 0x0001e80000000200 */
[----:B-1----:R-:W-:Y:S04]  /*ee390*/  STL.64 [R1+0x110], R32 ;  /* 0x0001102001007387 */ /* 0x002fe80000100a00 */
[----:B------:R-:W-:Y:S01]  /*ee3a0*/  STL.64 [R1+0x118], R34 ;  /* 0x0001182201007387 */ /* 0x000fe20000100a00 */
[----:B------:R-:W-:-:S03]  /*ee3b0*/  NOP ;  /* 0x0000000000007918 */ /* 0x000fc60000000000 */
[----:B------:R-:W1:Y:S04]  /*ee3c0*/  LDS.128 R32, [R0] ;  /* 0x0000000000207984 */ /* 0x000e680000000c00 */
[----:B0-----:R-:W2:Y:S01]  /*ee3d0*/  LDL.LU R28, [R1+0x40] ;  /* 0x00004000011c7983 */ /* 0x001ea20000300800 */
[----:B----4-:R-:W-:Y:S01]  /*ee3e0*/  PRMT R27, R18, 0x5210, R5 ;  /* 0x00005210121b7816 */ /* 0x010fe20000000005 */
[----:B------:R-:W-:Y:S01]  /*ee3f0*/  NOP ;  /* 0x0000000000007918 */ /* 0x000fe20000000000 */
[----:B------:R-:W-:Y:S01]  /*ee400*/  LOP3.LUT R4, R19, 0xffff, RZ, 0xc0, !PT ;  /* 0x0000ffff13047812 */ /* 0x000fe200078ec0ff */
[----:B-1----:R-:W-:Y:S04]  /*ee410*/  STL.64 [R1+0x100], R32 ;  /* 0x0001002001007387 */ /* 0x002fe80000100a00 */
[----:B------:R-:W-:Y:S04]  /*ee420*/  STL.64 [R1+0x108], R34 ;  /* 0x0001082201007387 */ /* 0x000fe80000100a00 */
[----:B------:R-:W4:Y:S04]  /*ee430*/  LDL.LU R29, [R1+0x44] ;  /* 0x00004400011d7983 */ /* 0x000f280000300800 */
[----:B------:R-:W4:Y:S04]  /*ee440*/  LDL.LU R30, [R1+0x48] ;  /* 0x00004800011e7983 */ /* 0x000f280000300800 */
[----:B------:R-:W4:Y:S01]  /*ee450*/  LDL.LU R18, [R1+0x75c] ;  /* 0x00075c0001127983 */ /* 0x000f220000300800 */
[----:B---3--:R-:W-:-:S03]  /*ee460*/  PRMT R23, R3, 0x4210, R4 ;  /* 0x0000421003177816 */ /* 0x008fc60000000004 */
[----:B------:R-:W3:Y:S04]  /*ee470*/  LDL.LU R3, [R1+0x5320] ;  /* 0x0053200001037983 */ /* 0x000ee80000300800 */
[----:B------:R-:W-:Y:S01]  /*ee480*/  STSM.16.M88.4 [R0], R24 ;  /* 0x0000001800007844 */ /* 0x000fe20000000200 */
[----:B------:R-:W-:-:S03]  /*ee490*/  NOP ;  /* 0x0000000000007918 */ /* 0x000fc60000000000 */
[----:B------:R-:W0:Y:S01]  /*ee4a0*/  LDS.128 R24, [R0] ;  /* 0x0000000000187984 */ /* 0x000e220000000c00 */
[----:B------:R-:W-:Y:S01]  /*ee4b0*/  LOP3.LUT R5, R2, 0xffff, RZ, 0xc0, !PT ;  /* 0x0000ffff02057812 */ /* 0x000fe200078ec0ff */
[----:B------:R-:W-:Y:S02]  /*ee4c0*/  NOP ;  /* 0x0000000000007918 */ /* 0x000fe40000000000 */
[----:B------:R-:W-:Y:S01]  /*ee4d0*/  STSM.16.M88.4 [R0], R20 ;  /* 0x0000001400007844 */ /* 0x000fe20000000200 */
[----:B------:R-:W-:-:S03]  /*ee4e0*/  NOP ;  /* 0x0000000000007918 */ /* 0x000fc60000000000 */
[----:B------:R-:W1:Y:S04]  /*ee4f0*/  LDS.128 R20, [R0] ;  /* 0x0000000000147984 */ /* 0x000e680000000c00 */
[----:B0-----:R0:W-:Y:S04]  /*ee500*/  STL.64 [R1+0xf0], R24 ;  /* 0x0000f01801007387 */ /* 0x0011e80000100a00 */
[----:B------:R1:W-:Y:S04]  /*ee510*/  STL.64 [R1+0xf8], R26 ;  /* 0x0000f81a01007387 */ /* 0x0003e80000100a00 */
[----:B0-----:R-:W4:Y:S04]  /*ee520*/  LDL.LU R24, [R1+0x6f0] ;  /* 0x0006f00001187983 */ /* 0x001f280000300800 */
[----:B------:R-:W4:Y:S04]  /*ee530*/  LDL.LU R25, [R1+0x6f4] ;  /* 0x0006f40001197983 */ /* 0x000f280000300800 */
[----:B-1----:R-:W4:Y:S04]  /*ee540*/  LDL.LU R26, [R1+0x6f8] ;  /* 0x0006f800011a7983 */ /* 0x002f280000300800 */
[----:B------:R-:W4:Y:S04]  /*ee550*/  LDL.LU R19, [R1+0x5044] ;  /* 0x0050440001137983 */ /* 0x000f280000300800 */
[----:B------:R-:W4:Y:S04]  /*ee560*/  LDL.LU R2, [R1+0x19d8] ;  /* 0x0019d80001027983 */ /* 0x000f280000300800 */
[----:B------:R0:W-:Y:S04]  /*ee570*/  STL.64 [R1+0xe0], R20 ;  /* 0x0000e01401007387 */ /* 0x0001e80000100a00 */
[----:B------:R1:W-:Y:S04]  /*ee580*/  STL.64 [R1+0xe8], R22 ;  /* 0x0000e81601007387 */ /* 0x0003e80000100a00 */
[----:B0-----:R-:W4:Y:S04]  /*ee590*/  LDL.LU R20, [R1+0x700] ;  /* 0x0007000001147983 */ /* 0x001f280000300800 */
[----:B------:R-:W4:Y:S04]  /*ee5a0*/  LDL.LU R21, [R1+0x704] ;  /* 0x0007040001157983 */ /* 0x000f280000300800 */
[----:B-1----:R-:W4:Y:S01]  /*ee5b0*/  LDL.LU R22, [R1+0x708] ;  /* 0x0007080001167983 */ /* 0x002f220000300800 */
[----:B--2---:R-:W-:Y:S01]  /*ee5c0*/  PRMT R15, R16, 0x4210, R5 ;  /* 0x00004210100f7816 */ /* 0x004fe20000000005 */
[----:B------:R-:W-:-:S02]  /*ee5d0*/  NOP ;  /* 0x0000000000007918 */ /* 0x000fc40000000000 */
[----:B------:R-:W2:Y:S04]  /*ee5e0*/  LDL.LU R16, [R1+0x4cbc] ;  /* 0x004cbc0001107983 */ /* 0x000ea80000300800 */
        /* <DEDUP_REMOVED lines=9> */
[----:B------:R0:W-:Y:S04]  /*ee680*/  STSM.16.M88.4 [R0], R8 ;  /* 0x0000000800007844 */ /* 0x0001e80000000200 */
[----:B-1----:R-:W-:Y:S04]  /*ee690*/  STL.64 [R1+0xd0], R32 ;  /* 0x0000d02001007387 */ /* 0x002fe80000100a00 */
[----:B------:R-:W-:Y:S01]  /*ee6a0*/  STL.64 [R1+0xd8], R34 ;  /* 0x0000d82201007387 */ /* 0x000fe20000100a00 */
[----:B------:R-:W-:-:S03]  /*ee6b0*/  NOP ;  /* 0x0000000000007918 */ /* 0x000fc60000000000 */
[----:B0-----:R-:W2:Y:S04]  /*ee6c0*/  LDL.LU R8, [R1+0x680] ;  /* 0x0006800001087983 */ /* 0x001ea80000300800 */
[----:B------:R-:W2:Y:S04]  /*ee6d0*/  LDL.LU R9, [R1+0x684] ;  /* 0x0006840001097983 */ /* 0x000ea80000300800 */
[----:B------:R-:W2:Y:S04]  /*ee6e0*/  LDL.LU R10, [R1+0x688] ;  /* 0x00068800010a7983 */ /* 0x000ea80000300800 */
[----:B------:R-:W0:Y:S01]  /*ee6f0*/  LDS.128 R32, [R0] ;  /* 0x0000000000207984 */ /* 0x000e220000000c00 */
[----:B---3--:R-:W-:-:S03]  /*ee700*/  LOP3.LUT R4, R3, 0xffff, RZ, 0xc0, !PT ;  /* 0x0000ffff03047812 */ /* 0x008fc600078ec0ff */
[----:B------:R-:W3:Y:S01]  /*ee710*/  LDL.LU R3, [R1+0x764] ;  /* 0x0007640001037983 */ /* 0x000ee20000300800 */
[----:B----4-:R-:W-:Y:S01]  /*ee720*/  PRMT R31, R18, 0x5210, R5 ;  /* 0x00005210121f7816 */ /* 0x010fe20000000005 */
[----:B------:R-:W-:-:S04]  /*ee730*/  NOP ;  /* 0x0000000000007918 */ /* 0x000fc80000000000 */
[----:B------:R-:W-:Y:S01]  /*ee740*/  STSM.16.M88.4 [R0], R28 ;  /* 0x0000001c00007844 */ /* 0x000fe20000000200 */
[----:B------:R-:W-:-:S03]  /*ee750*/  NOP ;  /* 0x0000000000007918 */ /* 0x000fc60000000000 */
[----:B------:R-:W1:Y:S04]  /*ee760*/  LDS.128 R28, [R0] ;  /* 0x00000000001c7984 */ /* 0x000e680000000c00 */
[----:B0-----:R-:W-:Y:S04]  /*ee770*/  STL.64 [R1+0xc0], R32 ;  /* 0x0000c02001007387 */ /* 0x001fe80000100a00 */
[----:B------:R-:W-:Y:S01]  /*ee780*/  STL.64 [R1+0xc8], R34 ;  /* 0x0000c82201007387 */ /* 0x000fe20000100a00 */
[----:B------:R-:W-:-:S03]  /*ee790*/  NOP ;  /* 0x0000000000007918 */ /* 0x000fc60000000000 */
[----:B------:R-:W4:Y:S04]  /*ee7a0*/  LDL.LU R18, [R1+0x5328] ;  /* 0x0053280001127983 */ /* 0x000f280000300800 */
[----:B-1----:R-:W-:Y:S04]  /*ee7b0*/  STL.64 [R1+0xb0], R28 ;  /* 0x0000b01c01007387 */ /* 0x002fe80000100a00 */
[----:B------:R-:W-:Y:S01]  /*ee7c0*/  STL.64 [R1+0xb8], R30 ;  /* 0x0000b81e01007387 */ /* 0x000fe20000100a00 */
[----:B------:R-:W-:Y:S02]  /*ee7d0*/  PRMT R27, R2, 0x4210, R4 ;  /* 0x00004210021b7816 */ /* 0x000fe40000000004 */
[----:B------:R-:W-:-:S03]  /*ee7e0*/  LOP3.LUT R5, R19, 0xffff, RZ, 0xc0, !PT ;  /* 0x0000ffff13057812 */ /* 0x000fc600078ec0ff */
[----:B------:R0:W-:Y:S01]  /*ee7f0*/  STSM.16.M88.4 [R0], R24 ;  /* 0x0000001800007844 */ /* 0x0001e20000000200 */
[----:B------:R-:W-:-:S03]  /*ee800*/  NOP ;  /* 0x0000000000007918 */ /* 0x000fc60000000000 */
[----:B------:R-:W1:Y:S04]  /*ee810*/  LDS.128 R28, [R0] ;  /* 0x00000000001c7984 */ /* 0x000e680000000c00 */
[----:B0-----:R-:W4:Y:S04]  /*ee820*/  LDL.LU R24, [R1+0x710] ;  /* 0x0007100001187983 */ /* 0x001f280000300800 */
[----:B------:R-:W4:Y:S04]  /*ee830*/  LDL.LU R25, [R1+0x714] ;  /* 0x0007140001197983 */ /* 0x000f280000300800 */
[----:B------:R-:W4:Y:S04]  /*ee840*/  LDL.LU R26, [R1+0x718] ;  /* 0x00071800011a7983 */ /* 0x000f280000300800 */
[----:B------:R-:W4:Y:S04]  /*ee850*/  LDL.LU R19, [R1+0x5050] ;  /* 0x0050500001137983 */ /* 0x000f280000300800 */
[----:B------:R-:W4:Y:S04]  /*ee860*/  LDL.LU R2, [R1+0x4cc0] ;  /* 0x004cc00001027983 */ /* 0x000f280000300800 */
[----:B-1----:R-:W-:Y:S04]  /*ee870*/  STL.64 [R1+0xa0], R28 ;  /* 0x0000a01c01007387 */ /* 0x002fe80000100a00 */
[----:B------:R-:W-:Y:S01]  /*ee880*/  STL.64 [R1+0xa8], R30 ;  /* 0x0000a81e01007387 */ /* 0x000fe20000100a00 */
[----:B------:R-:W-:Y:S01]  /*ee890*/  NOP ;  /* 0x0000000000007918 */ /* 0x000fe20000000000 */
[----:B--2---:R-:W-:-:S05]  /*ee8a0*/  PRMT R23, R16, 0x4210, R5 ;  /* 0x0000421010177816 */ /* 0x004fca0000000005 */
[----:B------:R0:W-:Y:S01]  /*ee8b0*/  STSM.16.M88.4 [R0], R20 ;  /* 0x0000001400007844 */ /* 0x0001e20000000200 */
[----:B------:R-:W-:-:S03]  /*ee8c0*/  NOP ;  /* 0x0000000000007918 */ /* 0x000fc60000000000 */
[----:B------:R-:W1:Y:S04]  /*ee8d0*/  LDS.128 R28, [R0] ;  /* 0x00000000001c7984 */ /* 0x000e680000000c00 */
[----:B0-----:R-:W2:Y:S04]  /*ee8e0*/  LDL.LU R20, [R1+0x720] ;  /* 0x0007200001147983 */ /* 0x001ea80000300800 */
[----:B------:R-:W2:Y:S04]  /*ee8f0*/  LDL.LU R21, [R1+0x724] ;  /* 0x0007240001157983 */ /* 0x000ea80000300800 */
[----:B------:R-:W2:Y:S01]  /*ee900*/  LDL.LU R22, [R1+0x728] ;  /* 0x0007280001167983 */ /* 0x000ea20000300800 */
[----:B------:R-:W-:Y:S01]  /*ee910*/  PRMT R15, R17, 0x5210, R4 ;  /* 0x00005210110f7816 */ /* 0x000fe20000000004 */
[----:B------:R-:W-:-:S02]  /*ee920*/  NOP ;  /* 0x0000000000007918 */ /* 0x000fc40000000000 */
[----:B------:R-:W2:Y:S04]  /*ee930*/  LDL.LU R17, [R1+0x4cc8] ;  /* 0x004cc80001117983 */ /* 0x000ea80000300800 */
[----:B------:R0:W-:Y:S01]  /*ee940*/  STSM.16.M88.4 [R0], R12 ;  /* 0x0000000c00007844 */ /* 0x0001e20000000200 */
[----:B------:R-:W-:-:S03]  /*ee950*/  NOP ;  /* 0x0000000000007918 */ /* 0x000fc60000000000 */
[----:B------:R-:W3:Y:S04]  /*ee960*/  LDS.128 R32, [R0] ;  /* 0x0000000000207984 */ /* 0x000ee80000000c00 */
[----:B-1----:R1:W-:Y:S04]  /*ee970*/  STL.64 [R1+0x90], R28 ;  /* 0x0000901c01007387 */ /* 0x0023e80000100a00 */
[----:B------:R4:W-:Y:S04]  /*ee980*/  STL.64 [R1+0x98], R30 ;  /* 0x0000981e01007387 */ /* 0x0009e80000100a00 */
[----:B0-----:R-:W2:Y:S04]  /*ee990*/  LDL.LU R12, [R1+0x690] ;  /* 0x00069000010c7983 */ /* 0x001ea80000300800 */
[----:B------:R-:W2:Y:S04]  /*ee9a0*/  LDL.LU R13, [R1+0x694] ;  /* 0x00069400010d7983 */ /* 0x000ea80000300800 */
[----:B------:R-:W2:Y:S01]  /*ee9b0*/  LDL.LU R14, [R1+0x698] ;  /* 0x00069800010e7983 */ /* 0x000ea20000300800 */
[----:B---3--:R-:W-:Y:S01]  /*ee9c0*/  PRMT R11, R3, 0x5210, R5 ;  /* 0x00005210030b7816 */ /* 0x008fe20000000005 */
[----:B------:R-:W-:-:S02]  /*ee9d0*/  NOP ;  /* 0x0000000000007918 */ /* 0x000fc40000000000 */
[----:B------:R-:W3:Y:S04]  /*ee9e0*/  LDL.LU R3, [R1+0x768] ;  /* 0x0007680001037983 */ /* 0x000ee80000300800 */
[----:B-1----:R-:W3:Y:S04]  /*ee9f0*/  LDL.LU R28, [R1+0x6a0] ;  /* 0x0006a000011c7983 */ /* 0x002ee80000300800 */
[----:B------:R-:W-:Y:S04]  /*eea00*/  STL.64 [R1+0x80], R32 ;  /* 0x0000802001007387 */ /* 0x000fe80000100a00 */
[----:B------:R0:W-:Y:S04]  /*eea10*/  STSM.16.M88.4 [R0], R8 ;  /* 0x0000000800007844 */ /* 0x0001e80000000200 */
[----:B------:R-:W-:Y:S01]  /*eea20*/  STL.64 [R1+0x88], R34 ;  /* 0x0000882201007387 */ /* 0x000fe20000100a00 */
[----:B------:R-:W-:Y:S01]  /*eea30*/  NOP ;  /* 0x0000000000007918 */ /* 0x000fe20000000000 */
[----:B----4-:R-:W-:-:S02]  /*eea40*/  LOP3.LUT R4, R18, 0xffff, RZ, 0xc0, !PT ;  /* 0x0000ffff12047812 */ /* 0x010fc400078ec0ff */
[----:B------:R-:W1:Y:S04]  /*eea50*/  LDS.128 R32, [R0] ;  /* 0x0000000000207984 */ /* 0x000e680000000c00 */
[----:B------:R-:W4:Y:S04]  /*eea60*/  LDL.LU R29, [R1+0x6a4] ;  /* 0x0006a400011d7983 */ /* 0x000f280000300800 */
[----:B------:R-:W4:Y:S04]  /*eea70*/  LDL.LU R30, [R1+0x6a8] ;  /* 0x0006a800011e7983 */ /* 0x000f280000300800 */
[----:B------:R-:W4:Y:S04]  /*eea80*/  LDL.LU R16, [R1+0x76c] ;  /* 0x00076c0001107983 */ /* 0x000f280000300800 */
[----:B------:R-:W4:Y:S04]  /*eea90*/  LDL.LU R18, [R1+0x532c] ;  /* 0x00532c0001127983 */ /* 0x000f280000300800 */
[----:B0-----:R-:W4:Y:S04]  /*eeaa0*/  LDL.LU R8, [R1+0x730] ;  /* 0x0007300001087983 */ /* 0x001f280000300800 */
[----:B-1----:R-:W-:Y:S01]  /*eeab0*/  STL.64 [R1+0x70], R32 ;  /* 0x0000702001007387 */ /* 0x002fe20000100a00 */
[----:B------:R-:W-:Y:S01]  /*eeac0*/  PRMT R27, R2, 0x4210, R4 ;  /* 0x00004210021b7816 */ /* 0x000fe20000000004 */
[----:B------:R-:W-:-:S04]  /*eead0*/  NOP ;  /* 0x0000000000007918 */ /* 0x000fc80000000000 */
[----:B------:R-:W-:Y:S01]  /*eeae0*/  STSM.16.M88.4 [R0], R24 ;  /* 0x0000001800007844 */ /* 0x000fe20000000200 */
[----:B------:R-:W-:-:S03]  /*eeaf0*/  NOP ;  /* 0x0000000000007918 */ /* 0x000fc60000000000 */
[----:B------:R-:W0:Y:S01]  /*eeb00*/  LDS.128 R24, [R0] ;  /* 0x0000000000187984 */ /* 0x000e220000000c00 */
[----:B------:R-:W-:-:S03]  /*eeb10*/  LOP3.LUT R5, R19, 0xffff, RZ, 0xc0, !PT ;  /* 0x0000ffff13057812 */ /* 0x000fc600078ec0ff */
[----:B------:R-:W-:Y:S01]  /*eeb20*/  STL.64 [R1+0x78], R34 ;  /* 0x0000782201007387 */ /* 0x000fe20000100a00 */
[----:B------:R-:W-:-:S03]  /*eeb30*/  NOP ;  /* 0x0000000000007918 */ /* 0x000fc60000000000 */
[----:B------:R-:W4:Y:S04]  /*eeb40*/  LDL.LU R9, [R1+0x734] ;  /* 0x0007340001097983 */ /* 0x000f280000300800 */
[----:B------:R-:W4:Y:S04]  /*eeb50*/  LDL.LU R10, [R1+0x738] ;  /* 0x00073800010a7983 */ /* 0x000f280000300800 */
[----:B------:R-:W4:Y:S04]  /*eeb60*/  LDL.LU R19, [R1+0x5060] ;  /* 0x0050600001137983 */ /* 0x000f280000300800 */
[----:B------:R-:W4:Y:S04]  /*eeb70*/  LDL.LU R2, [R1+0x4cd0] ;  /* 0x004cd00001027983 */ /* 0x000f280000300800 */
[----:B0-----:R0:W-:Y:S04]  /*eeb80*/  STL.64 [R1+0x60], R24 ;  /* 0x0000601801007387 */ /* 0x0011e80000100a00 */
[----:B------:R1:W-:Y:S04]  /*eeb90*/  STL.64 [R1+0x68], R26 ;  /* 0x0000681a01007387 */ /* 0x0003e80000100a00 */
[----:B0-----:R-:W4:Y:S01]  /*eeba0*/  LDL.LU R24, [R1+0x740] ;  /* 0x0007400001187983 */ /* 0x001f220000300800 */
[----:B--2---:R-:W-:-:S03]  /*eebb0*/  PRMT R23, R17, 0x4210, R5 ;  /* 0x0000421011177816 */ /* 0x004fc60000000005 */
[----:B------:R-:W2:Y:S04]  /*eebc0*/  LDL.LU R25, [R1+0x744] ;  /* 0x0007440001197983 */ /* 0x000ea80000300800 */
[----:B-1----:R-:W2:Y:S04]  /*eebd0*/  LDL.LU R26, [R1+0x748] ;  /* 0x00074800011a7983 */ /* 0x002ea80000300800 */
[----:B------:R-:W2:Y:S04]  /*eebe0*/  LDL.LU R17, [R1+0x4cd4] ;  /* 0x004cd40001117983 */ /* 0x000ea80000300800 */
[----:B------:R0:W-:Y:S01]  /*eebf0*/  STSM.16.M88.4 [R0], R20 ;  /* 0x0000001400007844 */ /* 0x0001e20000000200 */
[----:B------:R-:W-:-:S03]  /*eec00*/  NOP ;  /* 0x0000000000007918 */ /* 0x000fc60000000000 */
[----:B------:R-:W1:Y:S04]  /*eec10*/  LDS.128 R32, [R0] ;  /* 0x0000000000207984 */ /* 0x000e680000000c00 */
[----:B0-----:R-:W2:Y:S04]  /*eec20*/  LDL.LU R20, [R1+0x6b0] ;  /* 0x0006b00001147983 */ /* 0x001ea80000300800 */
[----:B-1----:R-:W-:Y:S04]  /*eec30*/  STL.64 [R1+0x50], R32 ;  /* 0x0000502001007387 */ /* 0x002fe80000100a00 */
[----:B------:R-:W-:Y:S01]  /*eec40*/  STL.64 [R1+0x58], R34 ;  /* 0x0000582201007387 */ /* 0x000fe20000100a00 */
[----:B------:R-:W-:-:S03]  /*eec50*/  NOP ;  /* 0x0000000000007918 */ /* 0x000fc60000000000 */
[----:B------:R-:W2:Y:S04]  /*eec60*/  LDL.LU R21, [R1+0x6b4] ;  /* 0x0006b40001157983 */ /* 0x000ea80000300800 */
[----:B------:R-:W2:Y:S01]  /*eec70*/  LDL.LU R22, [R1+0x6b8] ;  /* 0x0006b80001167983 */ /* 0x000ea20000300800 */
[----:B---3--:R-:W-:-:S03]  /*eec80*/  PRMT R15, R3, 0x5210, R4 ;  /* 0x00005210030f7816 */ /* 0x008fc60000000004 */
[----:B------:R-:W3:Y:S04]  /*eec90*/  LDL.LU R3, [R1+0x770] ;  /* 0x0007700001037983 */ /* 0x000ee80000300800 */
[----:B------:R0:W-:Y:S01]  /*eeca0*/  STSM.16.M88.4 [R0], R12 ;  /* 0x0000000c00007844 */ /* 0x0001e20000000200 */
[----:B------:R-:W-:-:S03]  /*eecb0*/  NOP ;  /* 0x0000000000007918 */ /* 0x000fc60000000000 */
[----:B------:R-:W1:Y:S04]  /*eecc0*/  LDS.128 R32, [R0] ;  /* 0x0000000000207984 */ /* 0x000e680000000c00 */
[----:B0-----:R-:W3:Y:S01]  /*eecd0*/  LDL.LU R12, [R1+0x6c0] ;  /* 0x0006c000010c7983 */ /* 0x001ee20000300800 */
[----:B----4-:R-:W-:Y:S01]  /*eece0*/  PRMT R31, R16, 0x5210, R5 ;  /* 0x00005210101f7816 */ /* 0x010fe20000000005 */
[----:B------:R-:W-:-:S04]  /*eecf0*/  NOP ;  /* 0x0000000000007918 */ /* 0x000fc80000000000 */
[----:B------:R-:W-:Y:S01]  /*eed00*/  STSM.16.M88.4 [R0], R28 ;  /* 0x0000001c00007844 */ /* 0x000fe20000000200 */
[----:B------:R-:W-:-:S03]  /*eed10*/  NOP ;  /* 0x0000000000007918 */ /* 0x000fc60000000000 */
[----:B------:R-:W0:Y:S01]  /*eed20*/  LDS.128 R28, [R0] ;  /* 0x00000000001c7984 */ /* 0x000e220000000c00 */
[----:B------:R-:W-:-:S03]  /*eed30*/  LOP3.LUT R4, R18, 0xffff, RZ, 0xc0, !PT ;  /* 0x0000ffff12047812 */ /* 0x000fc600078ec0ff */
[----:B-1----:R-:W-:Y:S04]  /*eed40*/  STL.64 [R1+0x40], R32 ;  /* 0x0000402001007387 */ /* 0x002fe80000100a00 */
[----:B------:R-:W-:Y:S01]  /*eed50*/  STL.64 [R1+0x48], R34 ;  /* 0x0000482201007387 */ /* 0x000fe20000100a00 */
[----:B------:R-:W-:-:S03]  /*eed60*/  NOP ;  /* 0x0000000000007918 */ /* 0x000fc60000000000 */
[----:B------:R-:W4:Y:S04]  /*eed70*/  LDL.LU R13, [R1+0x6c4] ;  /* 0x0006c400010d7983 */ /* 0x000f280000300800 */
[----:B------:R-:W4:Y:S04]  /*eed80*/  LDL.LU R14, [R1+0x6c8] ;  /* 0x0006c800010e7983 */ /* 0x000f280000300800 */
[----:B------:R-:W4:Y:S04]  /*eed90*/  LDL.LU R57, [R1+0x790] ;  /* 0x0007900001397983 */ /* 0x000f280000300800 */
[----:B0-----:R-:W-:Y:S04]  /*eeda0*/  STL.64 [R1+0x30], R28 ;  /* 0x0000301c01007387 */ /* 0x001fe80000100a00 */
[----:B------:R-:W-:Y:S04]  /*eedb0*/  STL.64 [R1+0x38], R30 ;  /* 0x0000381e01007387 */ /* 0x000fe80000100a00 */
[----:B------:R-:W4:Y:S04]  /*eedc0*/  LDL.LU R6, [R1+0x5354] ;  /* 0x0053540001067983 */ /* 0x000f280000300800 */
[----:B------:R-:W4:Y:S04]  /*eedd0*/  LDL.LU R52, [R1+0x5350] ;  /* 0x0053500001347983 */ /* 0x000f280000300800 */
[----:B------:R-:W4:Y:S01]  /*eede0*/  LDL.LU R18, [R1+0x5334] ;  /* 0x0053340001127983 */ /* 0x000f220000300800 */
[----:B------:R-:W-:-:S03]  /*eedf0*/  LOP3.LUT R5, R19, 0xffff, RZ, 0xc0, !PT ;  /* 0x0000ffff13057812 */ /* 0x000fc600078ec0ff */
[----:B------:R-:W4:Y:S01]  /*eee00*/  LDL.LU R19, [R1+0x5330] ;  /* 0x0053300001137983 */ /* 0x000f220000300800 */
[----:B------:R-:W-:-:S03]  /*eee10*/  PRMT R11, R2, 0x4210, R4 ;  /* 0x00004210020b7816 */ /* 0x000fc60000000004 */
[----:B------:R-:W4:Y:S04]  /*eee20*/  LDL.LU R2, [R1+0x4ce4] ;  /* 0x004ce40001027983 */ /* 0x000f280000300800 */
[----:B------:R0:W-:Y:S01]  /*eee30*/  STSM.16.M88.4 [R0], R8 ;  /* 0x0000000800007844 */ /* 0x0001e20000000200 */
[----:B------:R-:W-:-:S03]  /*eee40*/  NOP ;  /* 0x0000000000007918 */ /* 0x000fc60000000000 */
[----:B------:R-:W1:Y:S04]  /*eee50*/  LDS.128 R28, [R0] ;  /* 0x00000000001c7984 */ /* 0x000e680000000c00 */
[----:B------:R-:W4:Y:S04]  /*eee60*/  LDL.LU R7, [R1+0x4ce0] ;  /* 0x004ce00001077983 */ /* 0x000f280000300800 */
[----:B0-----:R-:W4:Y:S01]  /*eee70*/  LDL.LU R8, [R1+0x4cdc] ;  /* 0x004cdc0001087983 */ /* 0x001f220000300800 */
[----:B--2---:R-:W-:Y:S01]  /*eee80*/  PRMT R27, R17, 0x4210, R5 ;  /* 0x00004210111b7816 */ /* 0x004fe20000000005 */
[----:B------:R-:W-:-:S04]  /*eee90*/  NOP ;  /* 0x0000000000007918 */ /* 0x000fc80000000000 */
[----:B------:R-:W-:Y:S01]  /*eeea0*/  STSM.16.M88.4 [R0], R24 ;  /* 0x0000001800007844 */ /* 0x000fe20000000200 */
[----:B------:R-:W-:-:S03]  /*eeeb0*/  NOP ;  /* 0x0000000000007918 */ /* 0x000fc60000000000 */
[----:B------:R-:W0:Y:S04]  /*eeec0*/  LDS.128 R24, [R0] ;  /* 0x0000000000187984 */ /* 0x000e280000000c00 */
[----:B-1----:R-:W-:Y:S04]  /*eeed0*/  STL.64 [R1+0x20], R28 ;  /* 0x0000201c01007387 */ /* 0x002fe80000100a00 */
[----:B------:R-:W-:Y:S01]  /*eeee0*/  STL.64 [R1+0x28], R30 ;  /* 0x0000281e01007387 */ /* 0x000fe20000100a00 */
[----:B------:R-:W-:-:S03]  /*eeef0*/  NOP ;  /* 0x0000000000007918 */ /* 0x000fc60000000000 */
[----:B------:R-:W2:Y:S04]  /*eef00*/  LDL.LU R9, [R1+0x4cd8] ;  /* 0x004cd80001097983 */ /* 0x000ea80000300800 */
[----:B0-----:R-:W-:Y:S04]  /*eef10*/  STL.64 [R1+0x10], R24 ;  /* 0x0000101801007387 */ /* 0x001fe80000100a00 */
[----:B------:R-:W-:Y:S04]  /*eef20*/  STL.64 [R1+0x18], R26 ;  /* 0x0000181a01007387 */ /* 0x000fe80000100a00 */
[----:B------:R-:W2:Y:S04]  /*eef30*/  LDL.LU R10, [R1+0x50d4] ;  /* 0x0050d400010a7983 */ /* 0x000ea80000300800 */
[----:B------:R-:W2:Y:S04]  /*eef40*/  LDL.LU R53, [R1+0x50d0] ;  /* 0x0050d00001357983 */ /* 0x000ea80000300800 */
[----:B------:R-:W2:Y:S04]  /*eef50*/  LDL.LU R16, [R1+0x507c] ;  /* 0x00507c0001107983 */ /* 0x000ea80000300800 */
[----:B------:R-:W2:Y:S01]  /*eef60*/  LDL.LU R17, [R1+0x5078] ;  /* 0x0050780001117983 */ /* 0x000ea20000300800 */
[----:B---3--:R-:W-:-:S03]  /*eef70*/  PRMT R23, R3, 0x5210, R4 ;  /* 0x0000521003177816 */ /* 0x008fc60000000004 */
[----:B------:R-:W3:Y:S04]  /*eef80*/  LDL.LU R3, [R1+0x4cf4] ;  /* 0x004cf40001037983 */ /* 0x000ee80000300800 */
[----:B------:R-:W-:Y:S01]  /*eef90*/  STSM.16.M88.4 [R0], R20 ;  /* 0x0000001400007844 */ /* 0x000fe20000000200 */
[----:B------:R-:W-:-:S03]  /*eefa0*/  NOP ;  /* 0x0000000000007918 */ /* 0x000fc60000000000 */
[----:B------:R-:W0:Y:S04]  /*eefb0*/  LDS.128 R20, [R0] ;  /* 0x0000000000147984 */ /* 0x000e280000000c00 */
[----:B------:R-:W3:Y:S04]  /*eefc0*/  LDL.LU R11, [R1+0x4cf0] ;  /* 0x004cf000010b7983 */ /* 0x000ee80000300800 */
[----:B------:R-:W3:Y:S04]  /*eefd0*/  LDL.LU R56, [R1+0x4cec] ;  /* 0x004cec0001387983 */ /* 0x000ee80000300800 */
[----:B0-----:R-:W-:Y:S04]  /*eefe0*/  STL.64 [R1], R20 ;  /* 0x0000001401007387 */ /* 0x001fe80000100a00 */
[----:B------:R-:W-:Y:S01]  /*eeff0*/  STL.64 [R1+0x8], R22 ;  /* 0x0000081601007387 */ /* 0x000fe20000100a00 */
[----:B----4-:R-:W-:Y:S01]  /*ef000*/  PRMT R15, R57, 0x5210, R5 ;  /* 0x00005210390f7816 */ /* 0x010fe20000000005 */
[----:B------:R-:W-:-:S02]  /*ef010*/  NOP ;  /* 0x0000000000007918 */ /* 0x000fc40000000000 */
[----:B------:R-:W4:Y:S04]  /*ef020*/  LDL.LU R57, [R1+0x4ce8] ;  /* 0x004ce80001397983 */ /* 0x000f280000300800 */
[----:B------:R0:W-:Y:S01]  /*ef030*/  STSM.16.M88.4 [R0], R12 ;  /* 0x0000000c00007844 */ /* 0x0001e20000000200 */
[----:B------:R-:W-:-:S03]  /*ef040*/  NOP ;  /* 0x0000000000007918 */ /* 0x000fc60000000000 */
[----:B------:R-:W1:Y:S01]  /*ef050*/  LDS.128 R40, [R0] ;  /* 0x0000000000287984 */ /* 0x000e620000000c00 */
[----:B0-----:R-:W-:Y:S02]  /*ef060*/  LOP3.LUT R12, R6, 0xffff, RZ, 0xc0, !PT ;  /* 0x0000ffff060c7812 */ /* 0x001fe400078ec0ff */
[----:B------:R-:W-:Y:S02]  /*ef070*/  LOP3.LUT R13, R52, 0xffff, RZ, 0xc0, !PT ;  /* 0x0000ffff340d7812 */ /* 0x000fe400078ec0ff */
[----:B------:R-:W4:Y:S01]  /*ef080*/  LDL.LU R52, [R1+0x798] ;  /* 0x0007980001347983 */ /* 0x000f220000300800 */
[----:B------:R-:W-:-:S03]  /*ef090*/  LOP3.LUT R14, R18, 0xffff, RZ, 0xc0, !PT ;  /* 0x0000ffff120e7812 */ /* 0x000fc600078ec0ff */
[----:B------:R-:W4:Y:S01]  /*ef0a0*/  LDL.LU R18, [R1+0x79c] ;  /* 0x00079c0001127983 */ /* 0x000f220000300800 */
[----:B------:R-:W-:-:S03]  /*ef0b0*/  LOP3.LUT R15, R19, 0xffff, RZ, 0xc0, !PT ;  /* 0x0000ffff130f7812 */ /* 0x000fc600078ec0ff */
[----:B------:R-:W4:Y:S01]  /*ef0c0*/  LDL.LU R19, [R1+0x794] ;  /* 0x0007940001137983 */ /* 0x000f220000300800 */
[----:B------:R-:W-:-:S03]  /*ef0d0*/  PRMT R4, R2, 0x4210, R12 ;  /* 0x0000421002047816 */ /* 0x000fc6000000000c */
[----:B------:R-:W4:Y:S04]  /*ef0e0*/  LDL.LU R2, [R1+0x774] ;  /* 0x0007740001027983 */ /* 0x000f280000300800 */
[----:B-1----:R-:W-:Y:S04]  /*ef0f0*/  STL.64 [R1+0x54d8], R40 ;  /* 0x0054d82801007387 */ /* 0x002fe80000100a00 */
[----:B------:R-:W-:Y:S01]  /*ef100*/  STL.64 [R1+0x54c8], R42 ;  /* 0x0054c82a01007387 */ /* 0x000fe20000100a00 */
[----:B------:R-:W-:Y:S02]  /*ef110*/  PRMT R6, R8, 0x4210, R14 ;  /* 0x0000421008067816 */ /* 0x000fe4000000000e */
[----:B--2---:R-:W-:-:S02]  /*ef120*/  LOP3.LUT R20, R10, 0xffff, RZ, 0xc0, !PT ;  /* 0x0000ffff0a147812 */ /* 0x004fc400078ec0ff */
[----:B------:R-:W-:Y:S02]  /*ef130*/  LOP3.LUT R21, R53, 0xffff, RZ, 0xc0, !PT ;  /* 0x0000ffff35157812 */ /* 0x000fe400078ec0ff */
[----:B------:R-:W2:Y:S01]  /*ef140*/  LDL.LU R53, [R1+0x7a8] ;  /* 0x0007a80001357983 */ /* 0x000ea20000300800 */
[----:B------:R-:W-:-:S03]  /*ef150*/  LOP3.LUT R22, R16, 0xffff, RZ, 0xc0, !PT ;  /* 0x0000ffff10167812 */ /* 0x000fc600078ec0ff */
[----:B------:R-:W2:Y:S01]  /*ef160*/  LDL.LU R16, [R1+0x7a4] ;  /* 0x0007a40001107983 */ /* 0x000ea20000300800 */
[----:B------:R-:W-:-:S03]  /*ef170*/  LOP3.LUT R23, R17, 0xffff, RZ, 0xc0, !PT ;  /* 0x0000ffff11177812 */ /* 0x000fc600078ec0ff */
[----:B------:R-:W2:Y:S01]  /*ef180*/  LDL.LU R17, [R1+0x7a0] ;  /* 0x0007a00001117983 */ /* 0x000ea20000300800 */
[----:B---3--:R-:W-:-:S03]  /*ef190*/  PRMT R8, R3, 0x4210, R20 ;  /* 0x0000421003087816 */ /* 0x008fc60000000014 */
[----:B------:R-:W3:Y:S01]  /*ef1a0*/  LDL.LU R3, [R1+0x7ac] ;  /* 0x0007ac0001037983 */ /* 0x000ee20000300800 */
[----:B------:R-:W-:Y:S02]  /*ef1b0*/  PRMT R5, R7, 0x4210, R13 ;  /* 0x0000421007057816 */ /* 0x000fe4000000000d */
[----:B------:R-:W-:Y:S01]  /*ef1c0*/  PRMT R7, R9, 0x4210, R15 ;  /* 0x0000421009077816 */ /* 0x000fe2000000000f */
[----:B------:R-:W-:-:S04]  /*ef1d0*/  NOP ;  /* 0x0000000000007918 */ /* 0x000fc80000000000 */
[----:B------:R-:W-:Y:S01]  /*ef1e0*/  STSM.16.M88.4 [R0], R4 ;  /* 0x0000000400007844 */ /* 0x000fe20000000200 */
[----:B------:R-:W-:-:S03]  /*ef1f0*/  NOP ;  /* 0x0000000000007918 */ /* 0x000fc60000000000 */
[----:B------:R-:W0:Y:S01]  /*ef200*/  LDS.128 R36, [R0] ;  /* 0x0000000000247984 */ /* 0x000e220000000c00 */
[----:B------:R-:W-:Y:S02]  /*ef210*/  PRMT R9, R11, 0x4210, R21 ;  /* 0x000042100b097816 */ /* 0x000fe40000000015 */
[----:B------:R-:W-:Y:S01]  /*ef220*/  PRMT R10, R56, 0x4210, R22 ;  /* 0x00004210380a7816 */ /* 0x000fe20000000016 */
[----:B0-----:R-:W-:Y:S04]  /*ef230*/  STL.64 [R1+0x54c0], R36 ;  /* 0x0054c02401007387 */ /* 0x001fe80000100a00 */
[----:B------:R-:W-:Y:S04]  /*ef240*/  STL.64 [R1+0x54b0], R38 ;  /* 0x0054b02601007387 */ /* 0x000fe80000100a00 */
[----:B------:R-:W2:Y:S04]  /*ef250*/  LDL.LU R24, [R1+0x5364] ;  /* 0x0053640001187983 */ /* 0x000ea80000300800 */
[----:B------:R-:W2:Y:S04]  /*ef260*/  LDL.LU R25, [R1+0x5360] ;  /* 0x0053600001197983 */ /* 0x000ea80000300800 */
[----:B------:R-:W2:Y:S01]  /*ef270*/  LDL.LU R26, [R1+0x533c] ;  /* 0x00533c00011a7983 */ /* 0x000ea20000300800 */
[----:B----4-:R-:W-:Y:S01]  /*ef280*/  PRMT R11, R57, 0x4210, R23 ;  /* 0x00004210390b7816 */ /* 0x010fe20000000017 */
[----:B------:R-:W-:-:S04]  /*ef290*/  NOP ;  /* 0x0000000000007918 */ /* 0x000fc80000000000 */
[----:B------:R-:W-:Y:S01]  /*ef2a0*/  STSM.16.M88.4 [R0], R8 ;  /* 0x0000000800007844 */ /* 0x000fe20000000200 */
[----:B------:R-:W-:-:S03]  /*ef2b0*/  NOP ;  /* 0x0000000000007918 */ /* 0x000fc60000000000 */
[----:B------:R-:W0:Y:S04]  /*ef2c0*/  LDS.128 R32, [R0] ;  /* 0x0000000000207984 */ /* 0x000e280000000c00 */
[----:B------:R-:W4:Y:S01]  /*ef2d0*/  LDL.LU R27, [R1+0x5338] ;  /* 0x00533800011b7983 */ /* 0x000f220000300800 */
[----:B------:R-:W-:-:S03]  /*ef2e0*/  PRMT R5, R18, 0x5210, R13 ;  /* 0x0000521012057816 */ /* 0x000fc6000000000d */
[----:B------:R-:W4:Y:S01]  /*ef2f0*/  LDL.LU R18, [R1+0x4d08] ;  /* 0x004d080001127983 */ /* 0x000f220000300800 */
[----:B------:R-:W-:Y:S02]  /*ef300*/  PRMT R4, R52, 0x5210, R12 ;  /* 0x0000521034047816 */ /* 0x000fe4000000000c */
[----:B------:R-:W-:Y:S02]  /*ef310*/  PRMT R7, R2, 0x5210, R15 ;  /* 0x0000521002077816 */ /* 0x000fe4000000000f */
[----:B------:R-:W4:Y:S01]  /*ef320*/  LDL.LU R2, [R1+0x53c0] ;  /* 0x0053c00001027983 */ /* 0x000f220000300800 */
[----:B------:R-:W-:Y:S01]  /*ef330*/  PRMT R6, R19, 0x5210, R14 ;  /* 0x0000521013067816 */ /* 0x000fe2000000000e */
[----:B------:R-:W-:Y:S02]  /*ef340*/  NOP ;  /* 0x0000000000007918 */ /* 0x000fe40000000000 */
[----:B------:R-:W4:Y:S04]  /*ef350*/  LDL.LU R19, [R1+0x4d04] ;  /* 0x004d040001137983 */ /* 0x000f280000300800 */
[----:B------:R-:W4:Y:S04]  /*ef360*/  LDL.LU R52, [R1+0x4cfc] ;  /* 0x004cfc0001347983 */ /* 0x000f280000300800 */
[----:B0-----:R-:W-:Y:S04]  /*ef370*/  STL.64 [R1+0x54d0], R32 ;  /* 0x0054d02001007387 */ /* 0x001fe80000100a00 */
[----:B------:R-:W-:Y:S04]  /*ef380*/  STL.64 [R1+0x54b8], R34 ;  /* 0x0054b82201007387 */ /* 0x000fe80000100a00 */
[----:B------:R3:W-:Y:S01]  /*ef390*/  STSM.16.M88.4 [R0], R4 ;  /* 0x0000000400007844 */ /* 0x0007e20000000200 */
[----:B------:R-:W-:-:S03]  /*ef3a0*/  NOP ;  /* 0x0000000000007918 */ /* 0x000fc60000000000 */
[----:B------:R-:W4:Y:S04]  /*ef3b0*/  LDL.LU R40, [R1+0x50f4] ;  /* 0x0050f40001287983 */ /* 0x000f280000300800 */
[----:B------:R-:W4:Y:S04]  /*ef3c0*/  LDL.LU R41, [R1+0x50f0] ;  /* 0x0050f00001297983 */ /* 0x000f280000300800 */
[----:B------:R-:W0:Y:S01]  /*ef3d0*/  LDS.128 R28, [R0] ;  /* 0x00000000001c7984 */ /* 0x000e220000000c00 */
[----:B---3--:R-:W-:-:S03]  /*ef3e0*/  PRMT R7, R3, 0x5210, R23 ;  /* 0x0000521003077816 */ /* 0x008fc60000000017 */
[----:B------:R-:W3:Y:S01]  /*ef3f0*/  LDL.LU R3, [R1+0x5094] ;  /* 0x0050940001037983 */ /* 0x000ee20000300800 */
[----:B--2---:R-:W-:Y:S02]  /*ef400*/  PRMT R6, R17, 0x5210, R22 ;  /* 0x0000521011067816 */ /* 0x004fe40000000016 */
[----:B------:R-:W-:Y:S01]  /*ef410*/  PRMT R5, R16, 0x5210, R21 ;  /* 0x0000521010057816 */ /* 0x000fe20000000015 */
[----:B------:R-:W2:Y:S01]  /*ef420*/  LDL.LU R17, [R1+0x5090] ;  /* 0x0050900001117983 */ /* 0x000ea20000300800 */
[----:B------:R-:W-:Y:S01]  /*ef430*/  PRMT R4, R53, 0x5210, R20 ;  /* 0x0000521035047816 */ /* 0x000fe20000000014 */
[----:B------:R-:W-:Y:S02]  /*ef440*/  NOP ;  /* 0x0000000000007918 */ /* 0x000fe40000000000 */
[----:B------:R-:W2:Y:S04]  /*ef450*/  LDL.LU R16, [R1+0x53d0] ;  /* 0x0053d00001107983 */ /* 0x000ea80000300800 */
[----:B------:R-:W2:Y:S04]  /*ef460*/  LDL.LU R53, [R1+0x53cc] ;  /* 0x0053cc0001357983 */ /* 0x000ea80000300800 */
[----:B------:R-:W2:Y:S04]  /*ef470*/  LDL.LU R56, [R1+0x53c8] ;  /* 0x0053c80001387983 */ /* 0x000ea80000300800 */
[----:B------:R1:W-:Y:S04]  /*ef480*/  STSM.16.M88.4 [R0], R4 ;  /* 0x0000000400007844 */ /* 0x0003e80000000200 */
[----:B------:R-:W2:Y:S04]  /*ef490*/  LDL.LU R57, [R1+0x53c4] ;  /* 0x0053c40001397983 */ /* 0x000ea80000300800 */
[----:B0-----:R-:W-:Y:S04]  /*ef4a0*/  STL.64 [R1+0x54e8], R28 ;  /* 0x0054e81c01007387 */ /* 0x001fe80000100a00 */
[----:B------:R-:W-:Y:S01]  /*ef4b0*/  STL.64 [R1+0x54e0], R30 ;  /* 0x0054e01e01007387 */ /* 0x000fe20000100a00 */
[----:B------:R-:W-:-:S02]  /*ef4c0*/  LOP3.LUT R12, R24, 0xffff, RZ, 0xc0, !PT ;  /* 0x0000ffff180c7812 */ /* 0x000fc400078ec0ff */
[----:B------:R-:W-:Y:S02]  /*ef4d0*/  LOP3.LUT R13, R25, 0xffff, RZ, 0xc0, !PT ;  /* 0x0000ffff190d7812 */ /* 0x000fe400078ec0ff */
[----:B------:R-:W-:Y:S02]  /*ef4e0*/  LOP3.LUT R14, R26, 0xffff, RZ, 0xc0, !PT ;  /* 0x0000ffff1a0e7812 */ /* 0x000fe400078ec0ff */
[----:B----4-:R-:W-:Y:S01]  /*ef4f0*/  LOP3.LUT R15, R27, 0xffff, RZ, 0xc0, !PT ;  /* 0x0000ffff1b0f7812 */ /* 0x010fe200078ec0ff */
[----:B------:R-:W-:Y:S01]  /*ef500*/  NOP ;  /* 0x0000000000007918 */ /* 0x000fe20000000000 */
[----:B------:R-:W0:Y:S01]  /*ef510*/  LDS.128 R24, [R0] ;  /* 0x0000000000187984 */ /* 0x000e220000000c00 */
[----:B-1----:R-:W-:-:S03]  /*ef520*/  PRMT R4, R18, 0x4210, R12 ;  /* 0x0000421012047816 */ /* 0x002fc6000000000c */
[----:B------:R-:W4:Y:S01]  /*ef530*/  LDL.LU R18, [R1+0x7b8] ;  /* 0x0007b80001127983 */ /* 0x000f220000300800 */
[----:B------:R-:W-:-:S03]  /*ef540*/  PRMT R5, R2, 0x4210, R13 ;  /* 0x0000421002057816 */ /* 0x000fc6000000000d */
[----:B------:R-:W4:Y:S01]  /*ef550*/  LDL.LU R2, [R1+0x7b4] ;  /* 0x0007b40001027983 */ /* 0x000f220000300800 */
[----:B------:R-:W-:-:S03]  /*ef560*/  PRMT R6, R19, 0x4210, R14 ;  /* 0x0000421013067816 */ /* 0x000fc6000000000e */
[----:B------:R-:W4:Y:S01]  /*ef570*/  LDL.LU R19, [R1+0x7b0] ;  /* 0x0007b00001137983 */ /* 0x000f220000300800 */
[----:B------:R-:W-:Y:S01]  /*ef580*/  PRMT R7, R52, 0x4210, R15 ;  /* 0x0000421034077816 */ /* 0x000fe2000000000f */
[----:B------:R-:W-:Y:S02]  /*ef590*/  NOP ;  /* 0x0000000000007918 */ /* 0x000fe40000000000 */
[----:B------:R-:W4:Y:S04]  /*ef5a0*/  LDL.LU R52, [R1+0x778] ;  /* 0x0007780001347983 */ /* 0x000f280000300800 */
[----:B0-----:R3:W-:Y:S04]  /*ef5b0*/  STL.64 [R1+0x54f8], R24 ;  /* 0x0054f81801007387 */ /* 0x0017e80000100a00 */
[----:B------:R0:W-:Y:S01]  /*ef5c0*/  STL.64 [R1+0x54f0], R26 ;  /* 0x0054f01a01007387 */ /* 0x0001e20000100a00 */
[----:B---3--:R-:W-:-:S03]  /*ef5d0*/  LOP3.LUT R25, R3, 0xffff, RZ, 0xc0, !PT ;  /* 0x0000ffff03197812 */ /* 0x008fc600078ec0ff */
[----:B------:R-:W3:Y:S04]  /*ef5e0*/  LDL.LU R3, [R1+0x7c8] ;  /* 0x0007c80001037983 */ /* 0x000ee80000300800 */
[----:B------:R-:W-:Y:S01]  /*ef5f0*/  STSM.16.M88.4 [R0], R4 ;  /* 0x0000000400007844 */ /* 0x000fe20000000200 */
[----:B------:R-:W-:-:S03]  /*ef600*/  NOP ;  /* 0x0000000000007918 */ /* 0x000fc60000000000 */
[----:B------:R-:W1:Y:S01]  /*ef610*/  LDS.128 R20, [R0] ;  /* 0x0000000000147984 */ /* 0x000e620000000c00 */
[----:B------:R-:W-:Y:S02]  /*ef620*/  LOP3.LUT R28, R40, 0xffff, RZ, 0xc0, !PT ;  /* 0x0000ffff281c7812 */ /* 0x000fe400078ec0ff */
[----:B0-----:R-:W-:Y:S02]  /*ef630*/  LOP3.LUT R26, R41, 0xffff, RZ, 0xc0, !PT ;  /* 0x0000ffff291a7812 */ /* 0x001fe400078ec0ff */
[----:B--2---:R-:W-:Y:S02]  /*ef640*/  LOP3.LUT R24, R17, 0xffff, RZ, 0xc0, !PT ;  /* 0x0000ffff11187812 */ /* 0x004fe400078ec0ff */
[----:B------:R-:W2:Y:S01]  /*ef650*/  LDL.LU R17, [R1+0x7c4] ;  /* 0x0007c40001117983 */ /* 0x000ea20000300800 */
[----:B------:R-:W-:Y:S02]  /*ef660*/  PRMT R8, R16, 0x4210, R28 ;  /* 0x0000421010087816 */ /* 0x000fe4000000001c */
[----:B------:R-:W-:Y:S01]  /*ef670*/  PRMT R9, R53, 0x4210, R26 ;  /* 0x0000421035097816 */ /* 0x000fe2000000001a */
[----:B------:R-:W2:Y:S04]  /*ef680*/  LDL.LU R16, [R1+0x7bc] ;  /* 0x0007bc0001107983 */ /* 0x000ea80000300800 */
[----:B------:R-:W2:Y:S04]  /*ef690*/  LDL.LU R53, [R1+0x7c0] ;  /* 0x0007c00001357983 */ /* 0x000ea80000300800 */
[----:B-1----:R-:W-:Y:S04]  /*ef6a0*/  STL.64 [R1+0x5508], R20 ;  /* 0x0055081401007387 */ /* 0x002fe80000100a00 */
[----:B------:R-:W-:Y:S01]  /*ef6b0*/  STL.64 [R1+0x5500], R22 ;  /* 0x0055001601007387 */ /* 0x000fe20000100a00 */
[----:B------:R-:W-:-:S02]  /*ef6c0*/  PRMT R10, R56, 0x4210, R25 ;  /* 0x00004210380a7816 */ /* 0x000fc40000000019 */
[----:B------:R-:W-:Y:S01]  /*ef6d0*/  PRMT R11, R57, 0x4210, R24 ;  /* 0x00004210390b7816 */ /* 0x000fe20000000018 */
[----:B------:R-:W-:-:S04]  /*ef6e0*/  NOP ;  /* 0x0000000000007918 */ /* 0x000fc80000000000 */
[----:B------:R-:W-:Y:S01]  /*ef6f0*/  STSM.16.M88.4 [R0], R8 ;  /* 0x0000000800007844 */ /* 0x000fe20000000200 */
[----:B------:R-:W-:Y:S01]  /*ef700*/  NOP ;  /* 0x0000000000007918 */ /* 0x000fe20000000000 */
[----:B----4-:R-:W-:Y:S02]  /*ef710*/  PRMT R4, R18, 0x5210, R12 ;  /* 0x0000521012047816 */ /* 0x010fe4000000000c */
[----:B------:R-:W4:Y:S01]  /*ef720*/  LDL.LU R18, [R1+0x5378] ;  /* 0x0053780001127983 */ /* 0x000f220000300800 */
[----:B------:R-:W-:-:S03]  /*ef730*/  PRMT R5, R2, 0x5210, R13 ;  /* 0x0000521002057816 */ /* 0x000fc6000000000d */
[----:B------:R-:W4:Y:S01]  /*ef740*/  LDL.LU R2, [R1+0x5374] ;  /* 0x0053740001027983 */ /* 0x000f220000300800 */
[----:B------:R-:W-:-:S03]  /*ef750*/  PRMT R6, R19, 0x5210, R14 ;  /* 0x0000521013067816 */ /* 0x000fc6000000000e */
[----:B------:R-:W4:Y:S01]  /*ef760*/  LDL.LU R19, [R1+0x5344] ;  /* 0x0053440001137983 */ /* 0x000f220000300800 */
[----:B------:R-:W-:-:S03]  /*ef770*/  PRMT R7, R52, 0x5210, R15 ;  /* 0x0000521034077816 */ /* 0x000fc6000000000f */
[----:B------:R-:W4:Y:S04]  /*ef780*/  LDL.LU R52, [R1+0x5340] ;  /* 0x0053400001347983 */ /* 0x000f280000300800 */
[----:B------:R-:W4:Y:S04]  /*ef790*/  LDL.LU R36, [R1+0x53e0] ;  /* 0x0053e00001247983 */ /* 0x000f280000300800 */
[----:B------:R-:W4:Y:S04]  /*ef7a0*/  LDL.LU R37, [R1+0x53e4] ;  /* 0x0053e40001257983 */ /* 0x000f280000300800 */
[----:B------:R-:W4:Y:S04]  /*ef7b0*/  LDL.LU R42, [R1+0x53d8] ;  /* 0x0053d800012a7983 */ /* 0x000f280000300800 */
[----:B------:R-:W4:Y:S04]  /*ef7c0*/  LDL.LU R43, [R1+0x53d4] ;  /* 0x0053d400012b7983 */ /* 0x000f280000300800 */
[----:B------:R-:W-:Y:S01]  /*ef7d0*/  LDS.128 R12, [R0] ;  /* 0x00000000000c7984 */ /* 0x000fe20000000c00 */
[----:B------:R-:W-:-:S03]  /*ef7e0*/  NOP ;  /* 0x0000000000007918 */ /* 0x000fc60000000000 */
[----:B------:R3:W-:Y:S01]  /*ef7f0*/  STSM.16.M88.4 [R0], R4 ;  /* 0x0000000400007844 */ /* 0x0007e20000000200 */
[----:B------:R-:W-:-:S03]  /*ef800*/  NOP ;  /* 0x0000000000007918 */ /* 0x000fc60000000000 */
[----:B------:R-:W-:Y:S01]  /*ef810*/  LDS.128 R8, [R0] ;  /* 0x0000000000087984 */ /* 0x000fe20000000c00 */
[----:B---3--:R-:W-:-:S03]  /*ef820*/  PRMT R4, R3, 0x5210, R28 ;  /* 0x0000521003047816 */ /* 0x008fc6000000001c */
[----:B------:R-:W3:Y:S01]  /*ef830*/  LDL.LU R3, [R1+0x5114] ;  /* 0x0051140001037983 */ /* 0x000ee20000300800 */
[----:B--2---:R-:W-:-:S03]  /*ef840*/  PRMT R5, R17, 0x5210, R26 ;  /* 0x0000521011057816 */ /* 0x004fc6000000001a */
[----:B------:R-:W2:Y:S01]  /*ef850*/  LDL.LU R17, [R1+0x5110] ;  /* 0x0051100001117983 */ /* 0x000ea20000300800 */
[----:B------:R-:W-:-:S03]  /*ef860*/  PRMT R6, R16, 0x5210, R25 ;  /* 0x0000521010067816 */ /* 0x000fc60000000019 */
[----:B------:R-:W2:Y:S01]  /*ef870*/  LDL.LU R16, [R1+0x50a8] ;  /* 0x0050a80001107983 */ /* 0x000ea20000300800 */
[----:B------:R-:W-:Y:S01]  /*ef880*/  PRMT R7, R53, 0x5210, R24 ;  /* 0x0000521035077816 */ /* 0x000fe20000000018 */
[----:B------:R-:W-:Y:S02]  /*ef890*/  NOP ;  /* 0x0000000000007918 */ /* 0x000fe40000000000 */
[----:B------:R-:W2:Y:S04]  /*ef8a0*/  LDL.LU R53, [R1+0x50a4] ;  /* 0x0050a40001357983 */ /* 0x000ea80000300800 */
[----:B------:R-:W2:Y:S04]  /*ef8b0*/  LDL.LU R40, [R1+0x53f0] ;  /* 0x0053f00001287983 */ /* 0x000ea80000300800 */
[----:B------:R-:W2:Y:S04]  /*ef8c0*/  LDL.LU R41, [R1+0x53f4] ;  /* 0x0053f40001297983 */ /* 0x000ea80000300800 */
[----:B------:R-:W2:Y:S04]  /*ef8d0*/  LDL.LU R56, [R1+0x53ec] ;  /* 0x0053ec0001387983 */ /* 0x000ea80000300800 */
[----:B------:R-:W2:Y:S04]  /*ef8e0*/  LDL.LU R57, [R1+0x53e8] ;  /* 0x0053e80001397983 */ /* 0x000ea80000300800 */
[----:B------:R-:W-:Y:S01]  /*ef8f0*/  STSM.16.M88.4 [R0], R4 ;  /* 0x0000000400007844 */ /* 0x000fe20000000200 */
[----:B------:R-:W-:-:S03]  /*ef900*/  NOP ;  /* 0x0000000000007918 */ /* 0x000fc60000000000 */
[----:B------:R-:W-:Y:S01]  /*ef910*/  LDS.128 R4, [R0] ;  /* 0x0000000000047984 */ /* 0x000fe20000000c00 */
[----:B----4-:R-:W-:-:S03]  /*ef920*/  LOP3.LUT R24, R18, 0xffff, RZ, 0xc0, !PT ;  /* 0x0000ffff12187812 */ /* 0x010fc600078ec0ff */
[----:B------:R-:W4:Y:S01]  /*ef930*/  LDL.LU R18, [R1+0x7d4] ;  /* 0x0007d40001127983 */ /* 0x000f220000300800 */
[----:B------:R-:W-:-:S03]  /*ef940*/  LOP3.LUT R25, R2, 0xffff, RZ, 0xc0, !PT ;  /* 0x0000ffff02197812 */ /* 0x000fc600078ec0ff */
[----:B------:R-:W4:Y:S01]  /*ef950*/  LDL.LU R2, [R1+0x7d0] ;  /* 0x0007d00001027983 */ /* 0x000f220000300800 */
[----:B------:R-:W-:-:S03]  /*ef960*/  LOP3.LUT R26, R19, 0xffff, RZ, 0xc0, !PT ;  /* 0x0000ffff131a7812 */ /* 0x000fc600078ec0ff */
[----:B------:R-:W4:Y:S01]  /*ef970*/  LDL.LU R19, [R1+0x7cc] ;  /* 0x0007cc0001137983 */ /* 0x000f220000300800 */
[----:B------:R-:W-:-:S03]  /*ef980*/  LOP3.LUT R27, R52, 0xffff, RZ, 0xc0, !PT ;  /* 0x0000ffff341b7812 */ /* 0x000fc600078ec0ff */
[----:B------:R-:W4:Y:S01]  /*ef990*/  LDL.LU R52, [R1+0x77c] ;  /* 0x00077c0001347983 */ /* 0x000f220000300800 */
[----:B------:R-:W-:Y:S02]  /*ef9a0*/  PRMT R20, R36, 0x4210, R24 ;  /* 0x0000421024147816 */ /* 0x000fe40000000018 */
[----:B------:R-:W-:Y:S02]  /*ef9b0*/  PRMT R21, R37, 0x4210, R25 ;  /* 0x0000421025157816 */ /* 0x000fe40000000019 */
[----:B------:R-:W-:Y:S02]  /*ef9c0*/  PRMT R22, R42, 0x4210, R26 ;  /* 0x000042102a167816 */ /* 0x000fe4000000001a */
[----:B------:R-:W-:Y:S01]  /*ef9d0*/  PRMT R23, R43, 0x4210, R27 ;  /* 0x000042102b177816 */ /* 0x000fe2000000001b */
[----:B------:R-:W-:-:S04]  /*ef9e0*/  NOP ;  /* 0x0000000000007918 */ /* 0x000fc80000000000 */
[----:B------:R3:W-:Y:S01]  /*ef9f0*/  STSM.16.M88.4 [R0], R20 ;  /* 0x0000001400007844 */ /* 0x0007e20000000200 */
[----:B------:R-:W-:-:S03]  /*efa00*/  NOP ;  /* 0x0000000000007918 */ /* 0x000fc60000000000 */
[----:B------:R-:W0:Y:S01]  /*efa10*/  LDS.128 R32, [R0] ;  /* 0x0000000000207984 */ /* 0x000e220000000c00 */
[----:B---3--:R-:W-:-:S03]  /*efa20*/  LOP3.LUT R20, R3, 0xffff, RZ, 0xc0, !PT ;  /* 0x0000ffff03147812 */ /* 0x008fc600078ec0ff */
[----:B------:R-:W3:Y:S01]  /*efa30*/  LDL.LU R3, [R1+0x7f8] ;  /* 0x0007f80001037983 */ /* 0x000ee20000300800 */
[----:B--2---:R-:W-:-:S03]  /*efa40*/  LOP3.LUT R21, R17, 0xffff, RZ, 0xc0, !PT ;  /* 0x0000ffff11157812 */ /* 0x004fc600078ec0ff */
[----:B------:R-:W2:Y:S01]  /*efa50*/  LDL.LU R17, [R1+0x7f4] ;  /* 0x0007f40001117983 */ /* 0x000ea20000300800 */
[----:B------:R-:W-:-:S03]  /*efa60*/  LOP3.LUT R22, R16, 0xffff, RZ, 0xc0, !PT ;  /* 0x0000ffff10167812 */ /* 0x000fc600078ec0ff */
[----:B------:R-:W2:Y:S01]  /*efa70*/  LDL.LU R16, [R1+0x7d8] ;  /* 0x0007d80001107983 */ /* 0x000ea20000300800 */
[----:B------:R-:W-:-:S03]  /*efa80*/  LOP3.LUT R23, R53, 0xffff, RZ, 0xc0, !PT ;  /* 0x0000ffff35177812 */ /* 0x000fc600078ec0ff */
        /* <DEDUP_REMOVED lines=8> */
[----:B0-----:R-:W-:Y:S04]  /*efb10*/  STL.64 [R1+0x690], R32 ;  /* 0x0006902001007387 */ /* 0x001fe80000100a00 */
[----:B------:R-:W0:Y:S04]  /*efb20*/  LDS.128 R28, [R0] ;  /* 0x00000000001c7984 */ /* 0x000e280000000c00 */
[----:B------:R-:W-:Y:S01]  /*efb30*/  STL.64 [R1+0x698], R34 ;  /* 0x0006982201007387 */ /* 0x000fe20000100a00 */
[----:B------:R-:W-:Y:S01]  /*efb40*/  NOP ;  /* 0x0000000000007918 */ /* 0x000fe20000000000 */
[----:B----4-:R-:W-:-:S02]  /*efb50*/  PRMT R24, R18, 0x5210, R24 ;  /* 0x0000521012187816 */ /* 0x010fc40000000018 */
        /* <DEDUP_REMOVED lines=11> */
[----:B0-----:R-:W-:Y:S04]  /*efc10*/  STL.64 [R1+0x700], R28 ;  /* 0x0007001c01007387 */ /* 0x001fe80000100a00 */
[----:B------:R-:W-:Y:S01]  /*efc20*/  STL.64 [R1+0x708], R30 ;  /* 0x0007081e01007387 */ /* 0x000fe20000100a00 */
[----:B---3--:R-:W-:-:S03]  /*efc30*/  PRMT R20, R3, 0x5210, R20 ;  /* 0x0000521003147816 */ /* 0x008fc60000000014 */
[----:B------:R-:W3:Y:S04]  /*efc40*/  LDL.LU R3, [R1+0x5130] ;  /* 0x0051300001037983 */ /* 0x000ee80000300800 */
[----:B------:R-:W-:Y:S01]  /*efc50*/  STSM.16.M88.4 [R0], R24 ;  /* 0x0000001800007844 */ /* 0x000fe20000000200 */
[----:B------:R-:W-:-:S03]  /*efc60*/  NOP ;  /* 0x0000000000007918 */ /* 0x000fc60000000000 */
[----:B------:R-:W0:Y:S01]  /*efc70*/  LDS.128 R24, [R0] ;  /* 0x0000000000187984 */ /* 0x000e220000000c00 */
        /* <DEDUP_REMOVED lines=13> */
[----:B0-----:R4:W-:Y:S04]  /*efd50*/  STL.64 [R1+0x6f0], R24 ;  /* 0x0006f01801007387 */ /* 0x0019e80000100a00 */
[----:B------:R-:W0:Y:S04]  /*efd60*/  LDS.128 R28, [R0] ;  /* 0x00000000001c7984 */ /* 0x000e280000000c00 */
[----:B------:R1:W-:Y:S01]  /*efd70*/  STL.64 [R1+0x6f8], R26 ;  /* 0x0006f81a01007387 */ /* 0x0003e20000100a00 */
[----:B----4-:R-:W-:-:S03]  /*efd80*/  LOP3.LUT R24, R18, 0xffff, RZ, 0xc0, !PT ;  /* 0x0000ffff12187812 */ /* 0x010fc600078ec0ff */
[----:B------:R-:W4:Y:S01]  /*efd90*/  LDL.LU R18, [R1+0x183c] ;  /* 0x00183c0001127983 */ /* 0x000f220000300800 */
[----:B------:R-:W-:-:S03]  /*efda0*/  LOP3.LUT R25, R2, 0xffff, RZ, 0xc0, !PT ;  /* 0x0000ffff02197812 */ /* 0x000fc600078ec0ff */
[----:B------:R-:W4:Y:S01]  /*efdb0*/  LDL.LU R2, [R1+0x1838] ;  /* 0x0018380001027983 */ /* 0x000f220000300800 */
[----:B-1----:R-:W-:-:S03]  /*efdc0*/  LOP3.LUT R26, R19, 0xffff, RZ, 0xc0, !PT ;  /* 0x0000ffff131a7812 */ /* 0x002fc600078ec0ff */
        /* <DEDUP_REMOVED lines=10> */
[----:B0-----:R0:W-:Y:S04]  /*efe70*/  STL.64 [R1+0x7d0], R28 ;  /* 0x0007d01c01007387 */ /* 0x0011e80000100a00 */
[----:B------:R1:W-:Y:S04]  /*efe80*/  STL.64 [R1+0x7d8], R30 ;  /* 0x0007d81e01007387 */ /* 0x0003e80000100a00 */
[----:B------:R-:W1:Y:S01]  /*efe90*/  LDS.128 R32, [R0] ;  /* 0x0000000000207984 */ /* 0x000e620000000c00 */
        /* <DEDUP_REMOVED lines=8> */
[----:B0-----:R-:W-:Y:S02]  /*eff20*/  PRMT R28, R40, 0x4210, R20 ;  /* 0x00004210281c7816 */ /* 0x001fe40000000014 */
[----:B------:R-:W-:Y:S02]  /*eff30*/  PRMT R29, R41, 0x4210, R21 ;  /* 0x00004210291d7816 */ /* 0x000fe40000000015 */
[----:B-1----:R-:W-:Y:S02]  /*eff40*/  PRMT R30, R56, 0x4210, R22 ;  /* 0x00004210381e7816 */ /* 0x002fe40000000016 */
[----:B------:R-:W-:Y:S01]  /*eff50*/  PRMT R31, R57, 0x4210, R23 ;  /* 0x00004210391f7816 */ /* 0x000fe20000000017 */
[----:B------:R-:W-:-:S04]  /*eff60*/  NOP ;  /* 0x0000000000007918 */ /* 0x000fc80000000000 */
[----:B------:R-:W-:Y:S01]  /*eff70*/  STSM.16.M88.4 [R0], R28 ;  /* 0x0000001c00007844 */ /* 0x000fe20000000200 */
[----:B------:R-:W-:-:S03]  /*eff80*/  NOP ;  /* 0x0000000000007918 */ /* 0x000fc60000000000 */
[----:B------:R-:W-:Y:S04]  /*eff90*/  STL.64 [R1+0x6d0], R32 ;  /* 0x0006d02001007387 */ /* 0x000fe80000100a00 */
        /* <DEDUP_REMOVED lines=8> */
[----:B------:R-:W4:Y:S04]  /*f0020*/  LDL.LU R19, [R1+0x535c] ;  /* 0x00535c0001137983 */ /* 0x000f280000300800 */
[----:B------:R-:W4:Y:S04]  /*f0030*/  LDL.LU R39, [R1+0x5358] ;  /* 0x0053580001277983 */ /* 0x000f280000300800 */
[----:B------:R-:W4:Y:S01]  /*f0040*/  LDL.LU R36, [R1+0x5428] ;  /* 0x0054280001247983 */ /* 0x000f220000300800 */
[----:B------:R-:W-:-:S03]  /*f0050*/  PRMT R27, R52, 0x5210, R27 ;  /* 0x00005210341b7816 */ /* 0x000fc6000000001b */
        /* <DEDUP_REMOVED lines=13> */
[----:B------:R-:W2:Y:S04]  /*f0130*/  LDL.LU R16, [R1+0x50e0] ;  /* 0x0050e00001107983 */ /* 0x000ea80000300800 */
[----:B------:R-:W2:Y:S04]  /*f0140*/  LDL.LU R42, [R1+0x50d8] ;  /* 0x0050d800012a7983 */ /* 0x000ea80000300800 */
[----:B------:R-:W2:Y:S04]  /*f0150*/  LDL.LU R43, [R1+0x5430] ;  /* 0x00543000012b7983 */ /* 0x000ea80000300800 */
[----:B------:R-:W2:Y:S01]  /*f0160*/  LDL.LU R40, [R1+0x5434] ;  /* 0x0054340001287983 */ /* 0x000ea20000300800 */
[----:B------:R-:W-:Y:S01]  /*f0170*/  PRMT R23, R53, 0x5210, R23 ;  /* 0x0000521035177816 */ /* 0x000fe20000000017 */
[----:B------:R-:W-:-:S02]  /*f0180*/  NOP ;  /* 0x0000000000007918 */ /* 0x000fc40000000000 */
[----:B------:R-:W2:Y:S04]  /*f0190*/  LDL.LU R41, [R1+0x542c] ;  /* 0x00542c0001297983 */ /* 0x000ea80000300800 */
[----:B------:R-:W2:Y:S04]  /*f01a0*/  LDL.LU R56, [R1+0x5424] ;  /* 0x0054240001387983 */ /* 0x000ea80000300800 */
[----:B------:R-:W-:Y:S01]  /*f01b0*/  STSM.16.M88.4 [R0], R20 ;  /* 0x0000001400007844 */ /* 0x000fe20000000200 */
[----:B------:R-:W-:-:S03]  /*f01c0*/  NOP ;  /* 0x0000000000007918 */ /* 0x000fc60000000000 */
[----:B0-----:R4:W-:Y:S04]  /*f01d0*/  STL.64 [R1+0x7b0], R24 ;  /* 0x0007b01801007387 */ /* 0x0019e80000100a00 */
[----:B------:R-:W0:Y:S04]  /*f01e0*/  LDS.128 R28, [R0] ;  /* 0x00000000001c7984 */ /* 0x000e280000000c00 */
[----:B------:R1:W-:Y:S04]  /*f01f0*/  STL.64 [R1+0x7b8], R26 ;  /* 0x0007b81a01007387 */ /* 0x0003e80000100a00 */
[----:B------:R-:W2:Y:S01]  /*f0200*/  LDL.LU R53, [R1+0x1878] ;  /* 0x0018780001357983 */ /* 0x000ea20000300800 */
[----:B----4-:R-:W-:-:S02]  /*f0210*/  LOP3.LUT R24, R18, 0xffff, RZ, 0xc0, !PT ;  /* 0x0000ffff12187812 */ /* 0x010fc400078ec0ff */
[----:B------:R-:W-:Y:S02]  /*f0220*/  LOP3.LUT R25, R2, 0xffff, RZ, 0xc0, !PT ;  /* 0x0000ffff02197812 */ /* 0x000fe400078ec0ff */
[----:B------:R-:W4:Y:S01]  /*f0230*/  LDL.LU R2, [R1+0x186c] ;  /* 0x00186c0001027983 */ /* 0x000f220000300800 */
[----:B------:R-:W-:-:S03]  /*f0240*/  LOP3.LUT R18, R19, 0xffff, RZ, 0xc0, !PT ;  /* 0x0000ffff13127812 */ /* 0x000fc600078ec0ff */
[----:B------:R-:W4:Y:S01]  /*f0250*/  LDL.LU R19, [R1+0x1868] ;  /* 0x0018680001137983 */ /* 0x000f220000300800 */
[----:B-1----:R-:W-:Y:S02]  /*f0260*/  LOP3.LUT R27, R39, 0xffff, RZ, 0xc0, !PT ;  /* 0x0000ffff271b7812 */ /* 0x002fe400078ec0ff */
[----:B------:R-:W-:Y:S02]  /*f0270*/  PRMT R20, R36, 0x4210, R24 ;  /* 0x0000421024147816 */ /* 0x000fe40000000018 */
[----:B------:R-:W-:Y:S02]  /*f0280*/  PRMT R21, R37, 0x4210, R25 ;  /* 0x0000421025157816 */ /* 0x000fe40000000019 */
[----:B------:R-:W-:Y:S02]  /*f0290*/  PRMT R22, R57, 0x4210, R18 ;  /* 0x0000421039167816 */ /* 0x000fe40000000012 */
[----:B------:R-:W4:Y:S01]  /*f02a0*/  LDL.LU R57, [R1+0x788] ;  /* 0x0007880001397983 */ /* 0x000f220000300800 */
[----:B------:R-:W-:Y:S01]  /*f02b0*/  PRMT R23, R52, 0x4210, R27 ;  /* 0x0000421034177816 */ /* 0x000fe2000000001b */
[----:B------:R-:W-:-:S04]  /*f02c0*/  NOP ;  /* 0x0000000000007918 */ /* 0x000fc80000000000 */
[----:B------:R3:W-:Y:S01]  /*f02d0*/  STSM.16.M88.4 [R0], R20 ;  /* 0x0000001400007844 */ /* 0x0007e20000000200 */
[----:B------:R-:W-:-:S03]  /*f02e0*/  NOP ;  /* 0x0000000000007918 */ /* 0x000fc60000000000 */
[----:B0-----:R0:W-:Y:S04]  /*f02f0*/  STL.64 [R1+0x7a0], R28 ;  /* 0x0007a01c01007387 */ /* 0x0011e80000100a00 */
[----:B------:R-:W-:Y:S04]  /*f0300*/  STL.64 [R1+0x7a8], R30 ;  /* 0x0007a81e01007387 */ /* 0x000fe80000100a00 */
        /* <DEDUP_REMOVED lines=10> */
[----:B------:R-:W-:Y:S01]  /*f03b0*/  PRMT R29, R40, 0x4210, R21 ;  /* 0x00004210281d7816 */ /* 0x000fe20000000015 */
[----:B-1----:R-:W-:Y:S01]  /*f03c0*/  STL.64 [R1+0x6c0], R32 ;  /* 0x0006c02001007387 */ /* 0x002fe20000100a00 */
[----:B------:R-:W-:Y:S02]  /*f03d0*/  PRMT R30, R41, 0x4210, R22 ;  /* 0x00004210291e7816 */ /* 0x000fe40000000016 */
[----:B------:R-:W-:Y:S01]  /*f03e0*/  PRMT R31, R56, 0x4210, R23 ;  /* 0x00004210381f7816 */ /* 0x000fe20000000017 */
[----:B------:R-:W-:-:S04]  /*f03f0*/  NOP ;  /* 0x0000000000007918 */ /* 0x000fc80000000000 */
[----:B------:R-:W-:Y:S01]  /*f0400*/  STSM.16.M88.4 [R0], R28 ;  /* 0x0000001c00007844 */ /* 0x000fe20000000200 */
[----:B------:R-:W-:-:S03]  /*f0410*/  NOP ;  /* 0x0000000000007918 */ /* 0x000fc60000000000 */
[----:B------:R-:W0:Y:S04]  /*f0420*/  LDS.128 R28, [R0] ;  /* 0x00000000001c7984 */ /* 0x000e280000000c00 */
[----:B------:R-:W-:Y:S01]  /*f0430*/  STL.64 [R1+0x6c8], R34 ;  /* 0x0006c82201007387 */ /* 0x000fe20000100a00 */
[----:B------:R-:W-:Y:S01]  /*f0440*/  NOP ;  /* 0x0000000000007918 */ /* 0x000fe20000000000 */
[----:B------:R-:W-:Y:S02]  /*f0450*/  PRMT R24, R53, 0x5210, R24 ;  /* 0x0000521035187816 */ /* 0x000fe40000000018 */
[----:B------:R-:W2:Y:S01]  /*f0460*/  LDL.LU R53, [R1+0x53a4] ;  /* 0x0053a40001357983 */ /* 0x000ea20000300800 */
[----:B----4-:R-:W-:-:S03]  /*f0470*/  PRMT R25, R2, 0x5210, R25 ;  /* 0x0000521002197816 */ /* 0x010fc60000000019 */
[----:B------:R-:W4:Y:S04]  /*f0480*/  LDL.LU R2, [R1+0x53a0] ;  /* 0x0053a00001027983 */ /* 0x000f280000300800 */
        /* <DEDUP_REMOVED lines=10> */
[----:B------:R-:W3:Y:S01]  /*f0530*/  LDL.LU R3, [R1+0x5164] ;  /* 0x0051640001037983 */ /* 0x000ee20000300800 */
[----:B------:R-:W-:-:S05]  /*f0540*/  PRMT R27, R57, 0x5210, R27 ;  /* 0x00005210391b7816 */ /* 0x000fca000000001b */
[----:B------:R-:W-:Y:S01]  /*f0550*/  STSM.16.M88.4 [R0], R24 ;  /* 0x0000001800007844 */ /* 0x000fe20000000200 */
[----:B------:R-:W-:-:S03]  /*f0560*/  NOP ;  /* 0x0000000000007918 */ /* 0x000fc60000000000 */
[----:B------:R-:W0:Y:S01]  /*f0570*/  LDS.128 R24, [R0] ;  /* 0x0000000000187984 */ /* 0x000e220000000c00 */
[----:B--2---:R-:W-:-:S03]  /*f0580*/  PRMT R21, R17, 0x5210, R21 ;  /* 0x0000521011157816 */ /* 0x004fc60000000015 */
        /* <DEDUP_REMOVED lines=10> */
[----:B------:R-:W-:Y:S01]  /*f0630*/  STSM.16.M88.4 [R0], R20 ;  /* 0x0000001400007844 */ /* 0x000fe20000000200 */
[----:B------:R-:W-:-:S03]  /*f0640*/  NOP ;  /* 0x0000000000007918 */ /* 0x000fc60000000000 */
[----:B0-----:R0:W-:Y:S04]  /*f0650*/  STL.64 [R1+0x780], R24 ;  /* 0x0007801801007387 */ /* 0x0011e80000100a00 */
[----:B------:R-:W1:Y:S04]  /*f0660*/  LDS.128 R32, [R0] ;  /* 0x0000000000207984 */ /* 0x000e680000000c00 */
[----:B------:R-:W-:Y:S01]  /*f0670*/  STL.64 [R1+0x788], R26 ;  /* 0x0007881a01007387 */ /* 0x000fe20000100a00 */
[----:B0-----:R-:W-:-:S03]  /*f0680*/  LOP3.LUT R24, R53, 0xffff, RZ, 0xc0, !PT ;  /* 0x0000ffff35187812 */ /* 0x001fc600078ec0ff */
[----:B------:R-:W2:Y:S01]  /*f0690*/  LDL.LU R53, [R1+0x18a8] ;  /* 0x0018a80001357983 */ /* 0x000ea20000300800 */
[----:B----4-:R-:W-:-:S03]  /*f06a0*/  LOP3.LUT R25, R2, 0xffff, RZ, 0xc0, !PT ;  /* 0x0000ffff02197812 */ /* 0x010fc600078ec0ff */
[----:B------:R-:W4:Y:S01]  /*f06b0*/  LDL.LU R2, [R1+0x189c] ;  /* 0x00189c0001027983 */ /* 0x000f220000300800 */
[----:B------:R-:W-:Y:S02]  /*f06c0*/  LOP3.LUT R23, R36, 0xffff, RZ, 0xc0, !PT ;  /* 0x0000ffff24177812 */ /* 0x000fe400078ec0ff */
[----:B------:R-:W-:Y:S02]  /*f06d0*/  PRMT R28, R43, 0x4210, R24 ;  /* 0x000042102b1c7816 */ /* 0x000fe40000000018 */
[----:B------:R-:W4:Y:S01]  /*f06e0*/  LDL.LU R43, [R1+0x1898] ;  /* 0x00189800012b7983 */ /* 0x000f220000300800 */
[----:B------:R-:W-:-:S03]  /*f06f0*/  PRMT R30, R19, 0x4210, R23 ;  /* 0x00004210131e7816 */ /* 0x000fc60000000017 */
[----:B------:R-:W4:Y:S04]  /*f0700*/  LDL.LU R19, [R1+0x7e0] ;  /* 0x0007e00001137983 */ /* 0x000f280000300800 */
[----:B-1----:R-:W-:Y:S04]  /*f0710*/  STL.64 [R1+0x770], R32 ;  /* 0x0007702001007387 */ /* 0x002fe80000100a00 */
[----:B------:R-:W-:Y:S01]  /*f0720*/  STL.64 [R1+0x778], R34 ;  /* 0x0007782201007387 */ /* 0x000fe20000100a00 */
[----:B---3--:R-:W-:Y:S01]  /*f0730*/  LOP3.LUT R20, R3, 0xffff, RZ, 0xc0, !PT ;  /* 0x0000ffff03147812 */ /* 0x008fe200078ec0ff */
[----:B------:R-:W-:-:S02]  /*f0740*/  NOP ;  /* 0x0000000000007918 */ /* 0x000fc40000000000 */
[----:B------:R-:W3:Y:S01]  /*f0750*/  LDL.LU R3, [R1+0x18bc] ;  /* 0x0018bc0001037983 */ /* 0x000ee20000300800 */
[----:B------:R-:W-:Y:S02]  /*f0760*/  LOP3.LUT R18, R18, 0xffff, RZ, 0xc0, !PT ;  /* 0x0000ffff12127812 */ /* 0x000fe400078ec0ff */
[----:B------:R-:W-:Y:S02]  /*f0770*/  PRMT R29, R40, 0x4210, R25 ;  /* 0x00004210281d7816 */ /* 0x000fe40000000019 */
[----:B------:R-:W-:Y:S01]  /*f0780*/  PRMT R31, R41, 0x4210, R18 ;  /* 0x00004210291f7816 */ /* 0x000fe20000000012 */
[----:B------:R-:W3:Y:S04]  /*f0790*/  LDL.LU R40, [R1+0x18b8] ;  /* 0x0018b80001287983 */ /* 0x000ee80000300800 */
[----:B------:R0:W-:Y:S01]  /*f07a0*/  STSM.16.M88.4 [R0], R28 ;  /* 0x0000001c00007844 */ /* 0x0001e20000000200 */
[----:B------:R-:W-:-:S03]  /*f07b0*/  NOP ;  /* 0x0000000000007918 */ /* 0x000fc60000000000 */
[----:B------:R-:W1:Y:S01]  /*f07c0*/  LDS.128 R32, [R0] ;  /* 0x0000000000207984 */ /* 0x000e620000000c00 */
[----:B--2---:R-:W-:Y:S02]  /*f07d0*/  LOP3.LUT R21, R17, 0xffff, RZ, 0xc0, !PT ;  /* 0x0000ffff11157812 */ /* 0x004fe400078ec0ff */
[----:B------:R-:W-:Y:S01]  /*f07e0*/  LOP3.LUT R22, R37, 0xffff, RZ, 0xc0, !PT ;  /* 0x0000ffff25167812 */ /* 0x000fe200078ec0ff */
[----:B------:R-:W2:Y:S01]  /*f07f0*/  LDL.LU R41, [R1+0x18ac] ;  /* 0x0018ac0001297983 */ /* 0x000ea20000300800 */
[----:B------:R-:W-:-:S03]  /*f0800*/  LOP3.LUT R16, R16, 0xffff, RZ, 0xc0, !PT ;  /* 0x0000ffff10107812 */ /* 0x000fc600078ec0ff */
[----:B------:R-:W2:Y:S01]  /*f0810*/  LDL.LU R17, [R1+0x7e4] ;  /* 0x0007e40001117983 */ /* 0x000ea20000300800 */
[----:B0-----:R-:W-:Y:S02]  /*f0820*/  PRMT R28, R42, 0x4210, R20 ;  /* 0x000042102a1c7816 */ /* 0x001fe40000000014 */
[----:B------:R-:W-:Y:S02]  /*f0830*/  PRMT R29, R56, 0x4210, R21 ;  /* 0x00004210381d7816 */ /* 0x000fe40000000015 */
[----:B------:R-:W-:Y:S02]  /*f0840*/  PRMT R30, R57, 0x4210, R22 ;  /* 0x00004210391e7816 */ /* 0x000fe40000000016 */
[----:B------:R-:W-:Y:S01]  /*f0850*/  PRMT R31, R52, 0x4210, R16 ;  /* 0x00004210341f7816 */ /* 0x000fe20000000010 */
[----:B------:R-:W-:-:S04]  /*f0860*/  NOP ;  /* 0x0000000000007918 */ /* 0x000fc80000000000 */
[----:B------:R-:W-:Y:S01]  /*f0870*/  STSM.16.M88.4 [R0], R28 ;  /* 0x0000001c00007844 */ /* 0x000fe20000000200 */
[----:B------:R-:W-:-:S03]  /*f0880*/  NOP ;  /* 0x0000000000007918 */ /* 0x000fc60000000000 */
[----:B------:R-:W0:Y:S04]  /*f0890*/  LDS.128 R28, [R0] ;  /* 0x00000000001c7984 */ /* 0x000e280000000c00 */
[----:B-1----:R-:W-:Y:S04]  /*f08a0*/  STL.64 [R1+0x6b0], R32 ;  /* 0x0006b02001007387 */ /* 0x002fe80000100a00 */
[----:B------:R-:W-:Y:S01]  /*f08b0*/  STL.64 [R1+0x6b8], R34 ;  /* 0x0006b82201007387 */ /* 0x000fe20000100a00 */
[----:B------:R-:W-:-:S03]  /*f08c0*/  NOP ;  /* 0x0000000000007918 */ /* 0x000fc60000000000 */
[----:B------:R-:W2:Y:S01]  /*f08d0*/  LDL.LU R56, [R1+0x53ac] ;  /* 0x0053ac0001387983 */ /* 0x000ea20000300800 */
[----:B------:R-:W-:-:S03]  /*f08e0*/  PRMT R24, R53, 0x5210, R24 ;  /* 0x0000521035187816 */ /* 0x000fc60000000018 */
[----:B------:R-:W2:Y:S04]  /*f08f0*/  LDL.LU R36, [R1+0x53a8] ;  /* 0x0053a80001247983 */ /* 0x000ea80000300800 */
[----:B------:R-:W2:Y:S04]  /*f0900*/  LDL.LU R57, [R1+0x5380] ;  /* 0x0053800001397983 */ /* 0x000ea80000300800 */
[----:B------:R-:W2:Y:S04]  /*f0910*/  LDL.LU R52, [R1+0x537c] ;  /* 0x00537c0001347983 */ /* 0x000ea80000300800 */
[----:B------:R-:W2:Y:S01]  /*f0920*/  LDL.LU R53, [R1+0x5460] ;  /* 0x0054600001357983 */ /* 0x000ea20000300800 */
[----:B----4-:R-:W-:-:S03]  /*f0930*/  PRMT R25, R2, 0x5210, R25 ;  /* 0x0000521002197816 */ /* 0x010fc60000000019 */
[----:B------:R-:W4:Y:S01]  /*f0940*/  LDL.LU R2, [R1+0x5458] ;  /* 0x0054580001027983 */ /* 0x000f220000300800 */
[----:B------:R-:W-:-:S03]  /*f0950*/  PRMT R27, R19, 0x5210, R18 ;  /* 0x00005210131b7816 */ /* 0x000fc60000000012 */
[----:B------:R-:W4:Y:S04]  /*f0960*/  LDL.LU R18, [R1+0x5454] ;  /* 0x0054540001127983 */ /* 0x000f280000300800 */
[----:B------:R-:W4:Y:S04]  /*f0970*/  LDL.LU R19, [R1+0x1b7c] ;  /* 0x001b7c0001137983 */ /* 0x000f280000300800 */
[----:B0-----:R-:W-:Y:S04]  /*f0980*/  STL.64 [R1+0x760], R28 ;  /* 0x0007601c01007387 */ /* 0x001fe80000100a00 */
[----:B------:R-:W-:Y:S01]  /*f0990*/  STL.64 [R1+0x768], R30 ;  /* 0x0007681e01007387 */ /* 0x000fe20000100a00 */
[----:B---3--:R-:W-:-:S03]  /*f09a0*/  PRMT R20, R3, 0x5210, R20 ;  /* 0x0000521003147816 */ /* 0x008fc60000000014 */
[----:B------:R-:W3:Y:S01]  /*f09b0*/  LDL.LU R3, [R1+0x5174] ;  /* 0x0051740001037983 */ /* 0x000ee20000300800 */
[----:B------:R-:W-:-:S03]  /*f09c0*/  PRMT R26, R43, 0x5210, R23 ;  /* 0x000052102b1a7816 */ /* 0x000fc60000000017 */
[----:B------:R-:W3:Y:S04]  /*f09d0*/  LDL.LU R37, [R1+0x5170] ;  /* 0x0051700001257983 */ /* 0x000ee80000300800 */
[----:B------:R-:W-:Y:S01]  /*f09e0*/  STSM.16.M88.4 [R0], R24 ;  /* 0x0000001800007844 */ /* 0x000fe20000000200 */
[----:B------:R-:W-:-:S03]  /*f09f0*/  NOP ;  /* 0x0000000000007918 */ /* 0x000fc60000000000 */
[----:B------:R-:W0:Y:S01]  /*f0a00*/  LDS.128 R24, [R0] ;  /* 0x0000000000187984 */ /* 0x000e220000000c00 */
[----:B------:R-:W-:Y:S02]  /*f0a10*/  PRMT R21, R40, 0x5210, R21 ;  /* 0x0000521028157816 */ /* 0x000fe40000000015 */
[----:B--2---:R-:W-:Y:S02]  /*f0a20*/  PRMT R22, R41, 0x5210, R22 ;  /* 0x0000521029167816 */ /* 0x004fe40000000016 */
[----:B------:R-:W-:Y:S01]  /*f0a30*/  PRMT R23, R17, 0x5210, R16 ;  /* 0x0000521011177816 */ /* 0x000fe20000000010 */
[----:B------:R-:W-:Y:S01]  /*f0a40*/  NOP ;  /* 0x0000000000007918 */ /* 0x000fe20000000000 */
[----:B------:R-:W2:Y:S04]  /*f0a50*/  LDL.LU R17, [R1+0x511c] ;  /* 0x00511c0001117983 */ /* 0x000ea80000300800 */
        /* <DEDUP_REMOVED lines=10> */
[----:B0-----:R-:W-:Y:S02]  /*f0b00*/  LOP3.LUT R25, R36, 0xffff, RZ, 0xc0, !PT ;  /* 0x0000ffff24197812 */ /* 0x001fe400078ec0ff */
[----:B------:R-:W-:-:S02]  /*f0b10*/  LOP3.LUT R24, R56, 0xffff, RZ, 0xc0, !PT ;  /* 0x0000ffff38187812 */ /* 0x000fc400078ec0ff */
[----:B------:R-:W2:Y:S01]  /*f0b20*/  LDL.LU R56, [R1+0x18d8] ;  /* 0x0018d80001387983 */ /* 0x000ea20000300800 */
[----:B------:R-:W-:Y:S02]  /*f0b30*/  LOP3.LUT R23, R57, 0xffff, RZ, 0xc0, !PT ;  /* 0x0000ffff39177812 */ /* 0x000fe400078ec0ff */
[----:B------:R-:W-:Y:S01]  /*f0b40*/  LOP3.LUT R22, R52, 0xffff, RZ, 0xc0, !PT ;  /* 0x0000ffff34167812 */ /* 0x000fe200078ec0ff */
[----:B------:R-:W2:Y:S04]  /*f0b50*/  LDL.LU R57, [R1+0x18c8] ;  /* 0x0018c80001397983 */ /* 0x000ea80000300800 */
[----:B------:R-:W2:Y:S01]  /*f0b60*/  LDL.LU R52, [R1+0x18cc] ;  /* 0x0018cc0001347983 */ /* 0x000ea20000300800 */
[----:B------:R-:W-:Y:S02]  /*f0b70*/  PRMT R28, R53, 0x4210, R24 ;  /* 0x00004210351c7816 */ /* 0x000fe40000000018 */
[----:B----4-:R-:W-:-:S02]  /*f0b80*/  PRMT R29, R2, 0x4210, R25 ;  /* 0x00004210021d7816 */ /* 0x010fc40000000019 */
[----:B------:R-:W4:Y:S04]  /*f0b90*/  LDL.LU R2, [R1+0x7e8] ;  /* 0x0007e80001027983 */ /* 0x000f280000300800 */
[----:B-1----:R-:W-:Y:S04]  /*f0ba0*/  STL.64 [R1+0x740], R32 ;  /* 0x0007402001007387 */ /* 0x002fe80000100a00 */
[----:B------:R-:W-:Y:S01]  /*f0bb0*/  STL.64 [R1+0x748], R34 ;  /* 0x0007482201007387 */ /* 0x000fe20000100a00 */
[----:B------:R-:W-:-:S03]  /*f0bc0*/  NOP ;  /* 0x0000000000007918 */ /* 0x000fc60000000000 */
[----:B------:R-:W4:Y:S01]  /*f0bd0*/  LDL.LU R53, [R1+0x18ec] ;  /* 0x0018ec0001357983 */ /* 0x000f220000300800 */
[----:B------:R-:W-:-:S03]  /*f0be0*/  PRMT R30, R18, 0x4210, R23 ;  /* 0x00004210121e7816 */ /* 0x000fc60000000017 */
[----:B------:R-:W4:Y:S01]  /*f0bf0*/  LDL.LU R18, [R1+0x18e8] ;  /* 0x0018e80001127983 */ /* 0x000f220000300800 */
[----:B------:R-:W-:-:S03]  /*f0c00*/  PRMT R31, R19, 0x4210, R22 ;  /* 0x00004210131f7816 */ /* 0x000fc60000000016 */
[----:B------:R-:W4:Y:S01]  /*f0c10*/  LDL.LU R19, [R1+0x18dc] ;  /* 0x0018dc0001137983 */ /* 0x000f220000300800 */
[----:B---3--:R-:W-:-:S03]  /*f0c20*/  LOP3.LUT R20, R3, 0xffff, RZ, 0xc0, !PT ;  /* 0x0000ffff03147812 */ /* 0x008fc600078ec0ff */
[----:B------:R-:W3:Y:S01]  /*f0c30*/  LDL.LU R3, [R1+0x7ec] ;  /* 0x0007ec0001037983 */ /* 0x000ee20000300800 */
[----:B------:R-:W-:-:S03]  /*f0c40*/  LOP3.LUT R21, R37, 0xffff, RZ, 0xc0, !PT ;  /* 0x0000ffff25157812 */ /* 0x000fc600078ec0ff */
[----:B------:R0:W-:Y:S01]  /*f0c50*/  STSM.16.M88.4 [R0], R28 ;  /* 0x0000001c00007844 */ /* 0x0001e20000000200 */
[----:B------:R-:W-:-:S03]  /*f0c60*/  NOP ;  /* 0x0000000000007918 */ /* 0x000fc60000000000 */
[----:B------:R-:W1:Y:S01]  /*f0c70*/  LDS.128 R32, [R0] ;  /* 0x0000000000207984 */ /* 0x000e620000000c00 */
[----:B--2---:R-:W-:Y:S02]  /*f0c80*/  LOP3.LUT R17, R17, 0xffff, RZ, 0xc0, !PT ;  /* 0x0000ffff11117812 */ /* 0x004fe400078ec0ff */
[----:B------:R-:W-:Y:S02]  /*f0c90*/  LOP3.LUT R16, R16, 0xffff, RZ, 0xc0, !PT ;  /* 0x0000ffff10107812 */ /* 0x000fe400078ec0ff */
[----:B0-----:R-:W-:Y:S02]  /*f0ca0*/  PRMT R28, R42, 0x4210, R20 ;  /* 0x000042102a1c7816 */ /* 0x001fe40000000014 */
[----:B------:R-:W-:Y:S02]  /*f0cb0*/  PRMT R29, R43, 0x4210, R21 ;  /* 0x000042102b1d7816 */ /* 0x000fe40000000015 */
[----:B------:R-:W-:Y:S02]  /*f0cc0*/  PRMT R30, R40, 0x4210, R17 ;  /* 0x00004210281e7816 */ /* 0x000fe40000000011 */
[----:B------:R-:W-:Y:S01]  /*f0cd0*/  PRMT R31, R41, 0x4210, R16 ;  /* 0x00004210291f7816 */ /* 0x000fe20000000010 */
[----:B------:R-:W-:-:S04]  /*f0ce0*/  NOP ;  /* 0x0000000000007918 */ /* 0x000fc80000000000 */
[----:B------:R-:W-:Y:S01]  /*f0cf0*/  STSM.16.M88.4 [R0], R28 ;  /* 0x0000001c00007844 */ /* 0x000fe20000000200 */
[----:B------:R-:W-:-:S03]  /*f0d00*/  NOP ;  /* 0x0000000000007918 */ /* 0x000fc60000000000 */
[----:B------:R-:W0:Y:S01]  /*f0d10*/  LDS.128 R28, [R0] ;  /* 0x00000000001c7984 */ /* 0x000e220000000c00 */
[----:B------:R-:W-:Y:S02]  /*f0d20*/  PRMT R24, R56, 0x5210, R24 ;  /* 0x0000521038187816 */ /* 0x000fe40000000018 */
[----:B------:R-:W-:Y:S02]  /*f0d30*/  PRMT R25, R57, 0x5210, R25 ;  /* 0x0000521039197816 */ /* 0x000fe40000000019 */
[----:B------:R-:W-:Y:S01]  /*f0d40*/  PRMT R26, R52, 0x5210, R23 ;  /* 0x00005210341a7816 */ /* 0x000fe20000000017 */
[----:B-1----:R-:W-:Y:S04]  /*f0d50*/  STL.64 [R1+0x730], R32 ;  /* 0x0007302001007387 */ /* 0x002fe80000100a00 */
[----:B------:R-:W-:Y:S04]  /*f0d60*/  STL.64 [R1+0x738], R34 ;  /* 0x0007382201007387 */ /* 0x000fe80000100a00 */
[----:B------:R-:W2:Y:S04]  /*f0d70*/  LDL.LU R36, [R1+0x53b8] ;  /* 0x0053b80001247983 */ /* 0x000ea80000300800 */
[----:B------:R-:W2:Y:S04]  /*f0d80*/  LDL.LU R37, [R1+0x53b4] ;  /* 0x0053b40001257983 */ /* 0x000ea80000300800 */
[----:B------:R-:W2:Y:S04]  /*f0d90*/  LDL.LU R42, [R1+0x5394] ;  /* 0x00539400012a7983 */ /* 0x000ea80000300800 */
[----:B------:R-:W2:Y:S04]  /*f0da0*/  LDL.LU R43, [R1+0x5390] ;  /* 0x00539000012b7983 */ /* 0x000ea80000300800 */
[----:B------:R-:W2:Y:S04]  /*f0db0*/  LDL.LU R40, [R1+0x5478] ;  /* 0x0054780001287983 */ /* 0x000ea80000300800 */
[----:B------:R-:W2:Y:S04]  /*f0dc0*/  LDL.LU R41, [R1+0x5470] ;  /* 0x0054700001297983 */ /* 0x000ea80000300800 */
[----:B------:R-:W2:Y:S01]  /*f0dd0*/  LDL.LU R56, [R1+0x5474] ;  /* 0x0054740001387983 */ /* 0x000ea20000300800 */
[----:B----4-:R-:W-:Y:S01]  /*f0de0*/  PRMT R27, R2, 0x5210, R22 ;  /* 0x00005210021b7816 */ /* 0x010fe20000000016 */
[----:B------:R-:W-:-:S04]  /*f0df0*/  NOP ;  /* 0x0000000000007918 */ /* 0x000fc80000000000 */
[----:B------:R-:W-:Y:S01]  /*f0e00*/  STSM.16.M88.4 [R0], R24 ;  /* 0x0000001800007844 */ /* 0x000fe20000000200 */
[----:B------:R-:W-:-:S03]  /*f0e10*/  NOP ;  /* 0x0000000000007918 */ /* 0x000fc60000000000 */
[----:B------:R-:W1:Y:S04]  /*f0e20*/  LDS.128 R24, [R0] ;  /* 0x0000000000187984 */ /* 0x000e680000000c00 */
[----:B------:R-:W4:Y:S04]  /*f0e30*/  LDL.LU R2, [R1+0x1bb8] ;  /* 0x001bb80001027983 */ /* 0x000f280000300800 */
[----:B0-----:R-:W-:Y:S01]  /*f0e40*/  STL.64 [R1+0x720], R28 ;  /* 0x0007201c01007387 */ /* 0x001fe20000100a00 */
[----:B------:R-:W-:-:S03]  /*f0e50*/  PRMT R20, R53, 0x5210, R20 ;  /* 0x0000521035147816 */ /* 0x000fc60000000014 */
[----:B------:R-:W-:Y:S01]  /*f0e60*/  STL.64 [R1+0x728], R30 ;  /* 0x0007281e01007387 */ /* 0x000fe20000100a00 */
[----:B------:R-:W-:Y:S01]  /*f0e70*/  PRMT R22, R19, 0x5210, R17 ;  /* 0x0000521013167816 */ /* 0x000fe20000000011 */
[----:B------:R-:W-:Y:S01]  /*f0e80*/  NOP ;  /* 0x0000000000007918 */ /* 0x000fe20000000000 */
[----:B------:R-:W-:Y:S02]  /*f0e90*/  PRMT R21, R18, 0x5210, R21 ;  /* 0x0000521012157816 */ /* 0x000fe40000000015 */
[----:B---3--:R-:W-:Y:S02]  /*f0ea0*/  PRMT R23, R3, 0x5210, R16 ;  /* 0x0000521003177816 */ /* 0x008fe40000000010 */
[----:B------:R-:W3:Y:S04]  /*f0eb0*/  LDL.LU R3, [R1+0x5190] ;  /* 0x0051900001037983 */ /* 0x000ee80000300800 */
[----:B------:R-:W3:Y:S04]  /*f0ec0*/  LDL.LU R57, [R1+0x5188] ;  /* 0x0051880001397983 */ /* 0x000ee80000300800 */
[----:B------:R-:W3:Y:S04]  /*f0ed0*/  LDL.LU R52, [R1+0x5144] ;  /* 0x0051440001347983 */ /* 0x000ee80000300800 */
[----:B------:R-:W3:Y:S04]  /*f0ee0*/  LDL.LU R53, [R1+0x5138] ;  /* 0x0051380001357983 */ /* 0x000ee80000300800 */
[----:B------:R-:W3:Y:S04]  /*f0ef0*/  LDL.LU R16, [R1+0x5488] ;  /* 0x0054880001107983 */ /* 0x000ee80000300800 */
[----:B------:R-:W3:Y:S04]  /*f0f00*/  LDL.LU R17, [R1+0x5484] ;  /* 0x0054840001117983 */ /* 0x000ee80000300800 */
[----:B------:R-:W3:Y:S04]  /*f0f10*/  LDL.LU R18, [R1+0x5480] ;  /* 0x0054800001127983 */ /* 0x000ee80000300800 */
[----:B-1----:R2:W-:Y:S04]  /*f0f20*/  STL.64 [R1+0x710], R24 ;  /* 0x0007101801007387 */ /* 0x0025e80000100a00 */
[----:B------:R0:W-:Y:S04]  /*f0f30*/  STL.64 [R1+0x718], R26 ;  /* 0x0007181a01007387 */ /* 0x0001e80000100a00 */
[----:B------:R-:W3:Y:S04]  /*f0f40*/  LDL.LU R19, [R1+0x547c] ;  /* 0x00547c0001137983 */ /* 0x000ee80000300800 */
[----:B------:R1:W-:Y:S01]  /*f0f50*/  STSM.16.M88.4 [R0], R20 ;  /* 0x0000001400007844 */ /* 0x0003e20000000200 */
[----:B------:R-:W-:-:S03]  /*f0f60*/  NOP ;  /* 0x0000000000007918 */ /* 0x000fc60000000000 */
[----:B------:R-:W1:Y:S04]  /*f0f70*/  LDS.128 R28, [R0] ;  /* 0x00000000001c7984 */ /* 0x000e680000000c00 */
[----:B------:R-:W3:Y:S04]  /*f0f80*/  LDL.LU R32, [R1+0x18fc] ;  /* 0x0018fc0001207983 */ /* 0x000ee80000300800 */
[----:B------:R-:W3:Y:S04]  /*f0f90*/  LDL.LU R33, [R1+0x18f8] ;  /* 0x0018f80001217983 */ /* 0x000ee80000300800 */
[----:B------:R-:W3:Y:S04]  /*f0fa0*/  LDL.LU R38, [R1+0x1908] ;  /* 0x0019080001267983 */ /* 0x000ee80000300800 */
[----:B------:R-:W3:Y:S01]  /*f0fb0*/  LDL.LU R39, [R1+0x191c] ;  /* 0x00191c0001277983 */ /* 0x000ee20000300800 */
[----:B--2---:R-:W-:-:S03]  /*f0fc0*/  LOP3.LUT R24, R36, 0xffff, RZ, 0xc0, !PT ;  /* 0x0000ffff24187812 */ /* 0x004fc600078ec0ff */
[----:B------:R-:W2:Y:S01]  /*f0fd0*/  LDL.LU R36, [R1+0x1918] ;  /* 0x0019180001247983 */ /* 0x000ea20000300800 */
[----:B------:R-:W-:Y:S02]  /*f0fe0*/  LOP3.LUT R25, R37, 0xffff, RZ, 0xc0, !PT ;  /* 0x0000ffff25197812 */ /* 0x000fe400078ec0ff */
[----:B0-----:R-:W-:Y:S02]  /*f0ff0*/  LOP3.LUT R26, R42, 0xffff, RZ, 0xc0, !PT ;  /* 0x0000ffff2a1a7812 */ /* 0x001fe400078ec0ff */
[----:B------:R-:W-:Y:S02]  /*f1000*/  LOP3.LUT R27, R43, 0xffff, RZ, 0xc0, !PT ;  /* 0x0000ffff2b1b7812 */ /* 0x000fe400078ec0ff */
[----:B-1----:R-:W-:Y:S02]  /*f1010*/  PRMT R20, R40, 0x4210, R24 ;  /* 0x0000421028147816 */ /* 0x002fe40000000018 */
[----:B------:R-:W-:Y:S02]  /*f1020*/  PRMT R21, R41, 0x4210, R25 ;  /* 0x0000421029157816 */ /* 0x000fe40000000019 */
[----:B------:R-:W-:Y:S01]  /*f1030*/  PRMT R22, R56, 0x4210, R26 ;  /* 0x0000421038167816 */ /* 0x000fe2000000001a */
[----:B------:R-:W-:Y:S04]  /*f1040*/  STL.64 [R1+0x7e0], R28 ;  /* 0x0007e01c01007387 */ /* 0x000fe80000100a00 */
[----:B------:R-:W-:Y:S04]  /*f1050*/  STL.64 [R1+0x7e8], R30 ;  /* 0x0007e81e01007387 */ /* 0x000fe80000100a00 */
[----:B------:R-:W2:Y:S01]  /*f1060*/  LDL.LU R37, [R1+0x190c] ;  /* 0x00190c0001257983 */ /* 0x000ea20000300800 */
[----:B----4-:R-:W-:Y:S01]  /*f1070*/  PRMT R23, R2, 0x4210, R27 ;  /* 0x0000421002177816 */ /* 0x010fe2000000001b */
[----:B------:R-:W-:-:S04]  /*f1080*/  NOP ;  /* 0x0000000000007918 */ /* 0x000fc80000000000 */
[----:B------:R3:W-:Y:S04]  /*f1090*/  STSM.16.M88.4 [R0], R20 ;  /* 0x0000001400007844 */ /* 0x0007e80000000200 */
[----:B------:R-:W4:Y:S01]  /*f10a0*/  LDL R2, [R1+0x1d0] ;  /* 0x0001d00001027983 */ /* 0x000f220000100800 */
[----:B---3--:R-:W-:-:S03]  /*f10b0*/  LOP3.LUT R20, R3, 0xffff, RZ, 0xc0, !PT ;  /* 0x0000ffff03147812 */ /* 0x008fc600078ec0ff */
[----:B------:R-:W3:Y:S01]  /*f10c0*/  LDL.LU R3, [R1+0x670] ;  /* 0x0006700001037983 */ /* 0x000ee20000300800 */
[----:B------:R-:W-:-:S03]  /*f10d0*/  LOP3.LUT R21, R57, 0xffff, RZ, 0xc0, !PT ;  /* 0x0000ffff39157812 */ /* 0x000fc600078ec0ff */
[----:B------:R-:W3:Y:S01]  /*f10e0*/  LDL.LU.64 R42, [R1+0x2190] ;  /* 0x00219000012a7983 */ /* 0x000ee20000300a00 */
[----:B------:R-:W-:-:S03]  /*f10f0*/  LOP3.LUT R22, R52, 0xffff, RZ, 0xc0, !PT ;  /* 0x0000ffff34167812 */ /* 0x000fc600078ec0ff */
[----:B------:R-:W3:Y:S01]  /*f1100*/  LDL.LU.64 R40, [R1+0x2188] ;  /* 0x0021880001287983 */ /* 0x000ee20000300a00 */
[----:B------:R-:W-:-:S03]  /*f1110*/  LOP3.LUT R23, R53, 0xffff, RZ, 0xc0, !PT ;  /* 0x0000ffff35177812 */ /* 0x000fc600078ec0ff */
[----:B------:R-:W3:Y:S01]  /*f1120*/  LDL.LU.64 R56, [R1+0x2180] ;  /* 0x0021800001387983 */ /* 0x000ee20000300a00 */
[----:B------:R-:W-:Y:S02]  /*f1130*/  PRMT R28, R16, 0x4210, R20 ;  /* 0x00004210101c7816 */ /* 0x000fe40000000014 */
[----:B------:R-:W-:Y:S02]  /*f1140*/  PRMT R29, R17, 0x4210, R21 ;  /* 0x00004210111d7816 */ /* 0x000fe40000000015 */
[----:B------:R-:W-:Y:S02]  /*f1150*/  PRMT R30, R18, 0x4210, R22 ;  /* 0x00004210121e7816 */ /* 0x000fe40000000016 */
[----:B------:R-:W-:Y:S01]  /*f1160*/  PRMT R31, R19, 0x4210, R23 ;  /* 0x00004210131f7816 */ /* 0x000fe20000000017 */
[----:B------:R-:W-:Y:S01]  /*f1170*/  NOP ;  /* 0x0000000000007918 */ /* 0x000fe20000000000 */
[----:B------:R-:W0:Y:S01]  /*f1180*/  LDS.128 R16, [R0] ;  /* 0x0000000000107984 */ /* 0x000e220000000c00 */
[----:B------:R-:W-:-:S03]  /*f1190*/  NOP ;  /* 0x0000000000007918 */ /* 0x000fc60000000000 */
[----:B0-----:R-:W-:Y:S04]  /*f11a0*/  STL.64 [R1+0x6a0], R16 ;  /* 0x0006a01001007387 */ /* 0x001fe80000100a00 */
[----:B------:R0:W-:Y:S04]  /*f11b0*/  STL.64 [R1+0x6a8], R18 ;  /* 0x0006a81201007387 */ /* 0x0001e80000100a00 */
[----:B0-----:R-:W3:Y:S04]  /*f11c0*/  LDL.LU.64 R18, [R1+0x55e0] ;  /* 0x0055e00001127983 */ /* 0x001ee80000300a00 */
[----:B------:R-:W3:Y:S04]  /*f11d0*/  LDL.LU.64 R16, [R1+0x55d8] ;  /* 0x0055d80001107983 */ /* 0x000ee80000300a00 */
[----:B------:R-:W3:Y:S01]  /*f11e0*/  LDL.LU.64 R52, [R1+0x2178] ;  /* 0x0021780001347983 */ /* 0x000ee20000300a00 */
[----:B------:R-:W-:-:S02]  /*f11f0*/  PRMT R24, R32, 0x5210, R24 ;  /* 0x0000521020187816 */ /* 0x000fc40000000018 */
[----:B------:R-:W-:Y:S01]  /*f1200*/  PRMT R25, R33, 0x5210, R25 ;  /* 0x0000521021197816 */ /* 0x000fe20000000019 */
[----:B------:R-:W-:Y:S01]  /*f1210*/  STSM.16.M88.4 [R0], R28 ;  /* 0x0000001c00007844 */ /* 0x000fe20000000200 */
[----:B------:R-:W-:Y:S01]  /*f1220*/  PRMT R26, R38, 0x5210, R26 ;  /* 0x00005210261a7816 */ /* 0x000fe2000000001a */
[----:B------:R-:W-:Y:S01]  /*f1230*/  NOP ;  /* 0x0000000000007918 */ /* 0x000fe20000000000 */
[----:B------:R-:W-:Y:S01]  /*f1240*/  PRMT R27, R60, 0x5210, R27 ;  /* 0x000052103c1b7816 */ /* 0x000fe2000000001b */
[----:B------:R-:W0:Y:S01]  /*f1250*/  LDS.128 R28, [R0] ;  /* 0x00000000001c7984 */ /* 0x000e220000000c00 */
[----:B------:R-:W-:-:S03]  /*f1260*/  NOP ;  /* 0x0000000000007918 */ /* 0x000fc60000000000 */
[----:B------:R-:W-:Y:S01]  /*f1270*/  STSM.16.M88.4 [R0], R24 ;  /* 0x0000001800007844 */ /* 0x000fe20000000200 */
[----:B------:R-:W-:-:S03]  /*f1280*/  NOP ;  /* 0x0000000000007918 */ /* 0x000fc60000000000 */
[----:B------:R-:W1:Y:S01]  /*f1290*/  LDS.128 R24, [R0] ;  /* 0x0000000000187984 */ /* 0x000e620000000c00 */
[----:B------:R-:W-:Y:S02]  /*f12a0*/  PRMT R20, R39, 0x5210, R20 ;  /* 0x0000521027147816 */ /* 0x000fe40000000014 */
[----:B--2---:R-:W-:Y:S01]  /*f12b0*/  PRMT R21, R36, 0x5210, R21 ;  /* 0x0000521024157816 */ /* 0x004fe20000000015 */
[----:B------:R-:W2:Y:S01]  /*f12c0*/  LDL.LU R60, [R1+0x55d0] ;  /* 0x0055d000013c7983 */ /* 0x000ea20000300800 */
[----:B------:R-:W-:Y:S02]  /*f12d0*/  PRMT R22, R37, 0x5210, R22 ;  /* 0x0000521025167816 */ /* 0x000fe40000000016 */
[----:B----4-:R-:W-:Y:S01]  /*f12e0*/  ISETP.LT.AND P0, PT, R2, UR27, !P0 ;  /* 0x0000001b02007c0c */ /* 0x010fe2000c701270 */
[----:B0-----:R-:W-:Y:S04]  /*f12f0*/  STL.64 [R1+0x680], R28 ;  /* 0x0006801c01007387 */ /* 0x001fe80000100a00 */
[----:B------:R-:W-:Y:S01]  /*f1300*/  STL.64 [R1+0x688], R30 ;  /* 0x0006881e01007387 */ /* 0x000fe20000100a00 */
[----:B---3--:R-:W-:Y:S01]  /*f1310*/  PRMT R2, R3, 0x7770, RZ ;  /* 0x0000777003027816 */ /* 0x008fe200000000ff */
[----:B------:R-:W-:Y:S01]  /*f1320*/  NOP ;  /* 0x0000000000007918 */ /* 0x000fe20000000000 */
[----:B------:R-:W-:-:S02]  /*f1330*/  PRMT R23, R18, 0x5210, R23 ;  /* 0x0000521012177816 */ /* 0x000fc40000000017 */
[----:B------:R-:W3:Y:S04]  /*f1340*/  LDL.LU R18, [R1+0x55cc] ;  /* 0x0055cc0001127983 */ /* 0x000ee80000300800 */
[----:B------:R-:W-:Y:S01]  /*f1350*/  STSM.16.M88.4 [R0], R20 ;  /* 0x0000001400007844 */ /* 0x000fe20000000200 */
[----:B------:R-:W-:-:S03]  /*f1360*/  NOP ;  /* 0x0000000000007918 */ /* 0x000fc60000000000 */
[----:B------:R0:W-:Y:S02]  /*f1370*/  @P0 STG.E.U8 desc[UR4][R42.64], R2 ;  /* 0x000000022a000986 */ /* 0x0001e4000c101104 */
[----:B0-----:R-:W-:-:S05]  /*f1380*/  PRMT R2, R3, 0x7771, RZ ;  /* 0x0000777103027816 */ /* 0x001fca00000000ff */
[----:B------:R0:W-:Y:S04]  /*f1390*/  @P6 STG.E.U8 desc[UR4][R40.64], R2 ;  /* 0x0000000228006986 */ /* 0x0001e8000c101104 */
[----:B-1----:R-:W-:Y:S01]  /*f13a0*/  STL.64 [R1+0x6e0], R24 ;  /* 0x0006e01801007387 */ /* 0x002fe20000100a00 */
[----:B0-----:R-:W-:-:S03]  /*f13b0*/  PRMT R2, R3, 0x7772, RZ ;  /* 0x0000777203027816 */ /* 0x001fc600000000ff */
[----:B------:R-:W-:Y:S04]  /*f13c0*/  STL.64 [R1+0x6e8], R26 ;  /* 0x0006e81a01007387 */ /* 0x000fe80000100a00 */
[----:B------:R0:W-:Y:S02]  /*f13d0*/  @P5 STG.E.U8 desc[UR4][R56.64], R2 ;  /* 0x0000000238005986 */ /* 0x0001e4000c101104 */
[----:B0-----:R-:W-:Y:S02]  /*f13e0*/  PRMT R2, R3, 0x7773, RZ ;  /* 0x0000777303027816 */ /* 0x001fe400000000ff */
[----:B------:R-:W4:Y:S04]  /*f13f0*/  LDL.LU.64 R56, [R1+0x2170] ;  /* 0x0021700001387983 */ /* 0x000f280000300a00 */
[----:B------:R0:W-:Y:S04]  /*f1400*/  @P4 STG.E.U8 desc[UR4][R52.64], R2 ;  /* 0x0000000234004986 */ /* 0x0001e8000c101104 */
[----:B------:R-:W3:Y:S04]  /*f1410*/  LDL.LU.64 R32, [R1+0x2168] ;  /* 0x0021680001207983 */ /* 0x000ee80000300a00 */
[----:B0-----:R-:W3:Y:S04]  /*f1420*/  LDL.LU.64 R52, [R1+0x20f0] ;  /* 0x0020f00001347983 */ /* 0x001ee80000300a00 */
[----:B------:R-:W4:Y:S04]  /*f1430*/  LDL.LU R3, [R1+0x660] ;  /* 0x0006600001037983 */ /* 0x000f280000300800 */
[----:B------:R-:W3:Y:S04]  /*f1440*/  LDL.LU.64 R38, [R1+0x458] ;  /* 0x0004580001267983 */ /* 0x000ee80000300a00 */
[----:B------:R-:W3:Y:S04]  /*f1450*/  LDL.LU.64 R36, [R1+0x21d0] ;  /* 0x0021d00001247983 */ /* 0x000ee80000300a00 */
[----:B------:R-:W3:Y:S04]  /*f1460*/  LDL.LU.64 R42, [R1+0x21c8] ;  /* 0x0021c800012a7983 */ /* 0x000ee80000300a00 */
[----:B------:R-:W3:Y:S04]  /*f1470*/  LDL.LU.64 R40, [R1+0x21c0] ;  /* 0x0021c00001287983 */ /* 0x000ee80000300a00 */
[----:B------:R-:W3:Y:S01]  /*f1480*/  LDL.LU R2, [R1+0x650] ;  /* 0x0006500001027983 */ /* 0x000ee20000300800 */
[----:B--2---:R-:W-:-:S02]  /*f1490*/  LOP3.LUT P0, RZ, R60, 0x4000000, RZ, 0xc0, !PT ;  /* 0x040000003cff7812 */ /* 0x004fc4000780c0ff */
[----:B------:R-:W-:Y:S02]  /*f14a0*/  LOP3.LUT R60, R60, 0xfffbffff, RZ, 0xc0, !PT ;  /* 0xfffbffff3c3c7812 */ /* 0x000fe400078ec0ff */
[----:B----4-:R-:W-:-:S05]  /*f14b0*/  PRMT R20, R3, 0x7770, RZ ;  /* 0x0000777003147816 */ /* 0x010fca00000000ff */
[----:B------:R0:W-:Y:S04]  /*f14c0*/  @P3 STG.E.U8 desc[UR4][R56.64], R20 ;  /* 0x0000001438003986 */ /* 0x0001e8000c101104 */
[----:B0-----:R-:W2:Y:S01]  /*f14d0*/  LDL.LU.64 R56, [R1+0x21b8] ;  /* 0x0021b80001387983 */ /* 0x001ea20000300a00 */
[----:B------:R-:W-:-:S05]  /*f14e0*/  PRMT R20, R3, 0x7771, RZ ;  /* 0x0000777103147816 */ /* 0x000fca00000000ff */
[----:B---3--:R0:W-:Y:S02]  /*f14f0*/  @P2 STG.E.U8 desc[UR4][R32.64], R20 ;  /* 0x0000001420002986 */ /* 0x0081e4000c101104 */
[----:B0-----:R-:W-:-:S05]  /*f1500*/  PRMT R20, R3, 0x7772, RZ ;  /* 0x0000777203147816 */ /* 0x001fca00000000ff */
[----:B------:R0:W-:Y:S04]  /*f1510*/  @P1 STG.E.U8 desc[UR4][R52.64], R20 ;  /* 0x0000001434001986 */ /* 0x0001e8000c101104 */
[----:B0-----:R-:W3:Y:S04]  /*f1520*/  LDL.LU.64 R52, [R1+0x21b0] ;  /* 0x0021b00001347983 */ /* 0x001ee80000300a00 */
[----:B------:R-:W4:Y:S04]  /*f1530*/  LDL.LU.64 R20, [R1+0x21a8] ;  /* 0x0021a80001147983 */ /* 0x000f280000300a00 */
[----:B------:R-:W4:Y:S01]  /*f1540*/  LDL.LU.64 R26, [R1+0x21a0] ;  /* 0x0021a000011a7983 */ /* 0x000f220000300a00 */
[----:B------:R-:W-:-:S13]  /*f1550*/  LOP3.LUT P4, RZ, R18, 0x8000, RZ, 0xc0, !PT ;  /* 0x0000800012ff7812 */ /* 0x000fda000788c0ff */
[----:B------:R-:W-:Y:S02]  /*f1560*/  @P4 LOP3.LUT R60, R60, 0x40000, RZ, 0xfc, !PT ;  /* 0x000400003c3c4812 */ /* 0x000fe400078efcff */
[----:B------:R-:W-:Y:S02]  /*f1570*/  LOP3.LUT P4, RZ, R18, 0x400, RZ, 0xc0, !PT ;  /* 0x0000040012ff7812 */ /* 0x000fe4000788c0ff */
[----:B------:R-:W-:-:S11]  /*f1580*/  LOP3.LUT R60, R60, 0xfff7ffff, RZ, 0xc0, !PT ;  /* 0xfff7ffff3c3c7812 */ /* 0x000fd600078ec0ff */
        /* <DEDUP_REMOVED lines=14> */
[----:B------:R-:W-:Y:S02]  /*f1670*/  LOP3.LUT R60, R60, 0xfeffffff, RZ, 0xc0, !PT ;  /* 0xfeffffff3c3c7812 */ /* 0x000fe400078ec0ff */
[----:B------:R-:W-:-:S09]  /*f1680*/  LOP3.LUT P5, RZ, R18, 0x2, RZ, 0xc0, !PT ;  /* 0x0000000212ff7812 */ /* 0x000fd200078ac0ff */
[----:B------:R-:W-:Y:S02]  /*f1690*/  @P4 LOP3.LUT R60, R60, 0x1000000, RZ, 0xfc, !PT ;  /* 0x010000003c3c4812 */ /* 0x000fe400078efcff */
[C---:B------:R-:W-:Y:S02]  /*f16a0*/  LOP3.LUT P4, RZ, R18.reuse, 0x10, RZ, 0xc0, !PT ;  /* 0x0000001012ff7812 */ /* 0x040fe4000788c0ff */
[----:B------:R-:W-:Y:S02]  /*f16b0*/  LOP3.LUT P6, RZ, R18, 0x4, RZ, 0xc0, !PT ;  /* 0x0000000412ff7812 */ /* 0x000fe400078cc0ff */
[----:B------:R-:W-:Y:S02]  /*f16c0*/  LOP3.LUT R60, R60, 0xfdffffff, RZ, 0xc0, !PT ;  /* 0xfdffffff3c3c7812 */ /* 0x000fe400078ec0ff */
[----:B------:R-:W-:Y:S02]  /*f16d0*/  PRMT R3, R3, 0x7773, RZ ;  /* 0x0000777303037816 */ /* 0x000fe400000000ff */
[----:B------:R-:W-:-:S03]  /*f16e0*/  PRMT R22, R2, 0x7770, RZ ;  /* 0x0000777002167816 */ /* 0x000fc600000000ff */
[----:B------:R0:W-:Y:S02]  /*f16f0*/  @P0 STG.E.U8 desc[UR4][R38.64], R3 ;  /* 0x0000000326000986 */ /* 0x0001e4000c101104 */
[----:B------:R-:W-:Y:S02]  /*f1700*/  @P4 LOP3.LUT R60, R60, 0x2000000, RZ, 0xfc, !PT ;  /* 0x020000003c3c4812 */ /* 0x000fe400078efcff */
[----:B------:R-:W-:Y:S01]  /*f1710*/  LOP3.LUT P4, RZ, R18, 0x8, RZ, 0xc0, !PT ;  /* 0x0000000812ff7812 */ /* 0x000fe2000788c0ff */
[----:B------:R1:W-:Y:S04]  /*f1720*/  @P5 STG.E.U8 desc[UR4][R36.64], R22 ;  /* 0x0000001624005986 */ /* 0x0003e8000c101104 */
[----:B0-----:R-:W4:Y:S04]  /*f1730*/  LDL.LU R3, [R1+0x674] ;  /* 0x0006740001037983 */ /* 0x001f280000300800 */
[----:B------:R-:W4:Y:S01]  /*f1740*/  LDL.LU.64 R24, [R1+0x2198] ;  /* 0x0021980001187983 */ /* 0x000f220000300a00 */
[----:B-1----:R-:W-:-:S03]  /*f1750*/  PRMT R22, R2, 0x7771, RZ ;  /* 0x0000777102167816 */ /* 0x002fc600000000ff */
[----:B------:R-:W4:Y:S04]  /*f1760*/  LDL.LU.64 R30, [R1+0x21d8] ;  /* 0x0021d800011e7983 */ /* 0x000f280000300a00 */
[----:B------:R0:W-:Y:S04]  /*f1770*/  @P6 STG.E.U8 desc[UR4][R42.64], R22 ;  /* 0x000000162a006986 */ /* 0x0001e8000c101104 */
[----:B------:R-:W4:Y:S04]  /*f1780*/  LDL.LU.64 R28, [R1+0x2208] ;  /* 0x00220800011c7983 */ /* 0x000f280000300a00 */
[----:B------:R-:W4:Y:S01]  /*f1790*/  LDL.LU.64 R34, [R1+0x2200] ;  /* 0x0022000001227983 */ /* 0x000f220000300a00 */
[----:B0-----:R-:W-:-:S03]  /*f17a0*/  PRMT R22, R2, 0x7772, RZ ;  /* 0x0000777202167816 */ /* 0x001fc600000000ff */
[----:B------:R-:W4:Y:S04]  /*f17b0*/  LDL.LU.64 R32, [R1+0x21f8] ;  /* 0x0021f80001207983 */ /* 0x000f280000300a00 */
[----:B------:R0:W-:Y:S01]  /*f17c0*/  @P4 STG.E.U8 desc[UR4][R40.64], R22 ;  /* 0x0000001628004986 */ /* 0x0001e2000c101104 */
[----:B------:R-:W-:Y:S02]  /*f17d0*/  LOP3.LUT P4, RZ, R60, 0x2000000, RZ, 0xc0, !PT ;  /* 0x020000003cff7812 */ /* 0x000fe4000788c0ff */
[----:B------:R-:W-:Y:S01]  /*f17e0*/  PRMT R2, R2, 0x7773, RZ ;  /* 0x0000777302027816 */ /* 0x000fe200000000ff */
[----:B------:R-:W4:Y:S04]  /*f17f0*/  LDL.LU.64 R36, [R1+0x21f0] ;  /* 0x0021f00001247983 */ /* 0x000f280000300a00 */
[----:B------:R-:W4:Y:S04]  /*f1800*/  LDL.LU.64 R42, [R1+0x21e8] ;  /* 0x0021e800012a7983 */ /* 0x000f280000300a00 */
[----:B0-----:R-:W4:Y:S04]  /*f1810*/  LDL.LU.64 R40, [R1+0x21e0] ;  /* 0x0021e00001287983 */ /* 0x001f280000300a00 */
[----:B--2---:R0:W-:Y:S01]  /*f1820*/  @P4 STG.E.U8 desc[UR4][R56.64], R2 ;  /* 0x0000000238004986 */ /* 0x0041e2000c101104 */
[----:B------:R-:W-:-:S02]  /*f1830*/  LOP3.LUT P4, RZ, R60, 0x1000000, RZ, 0xc0, !PT ;  /* 0x010000003cff7812 */ /* 0x000fc4000788c0ff */
[----:B0-----:R-:W-:Y:S01]  /*f1840*/  PRMT R2, R17, 0x7770, RZ ;  /* 0x0000777011027816 */ /* 0x001fe200000000ff */
[----:B------:R-:W2:Y:S04]  /*f1850*/  LDL.LU.64 R56, [R1+0x2218] ;  /* 0x0022180001387983 */ /* 0x000ea80000300a00 */
[----:B------:R-:W2:Y:S06]  /*f1860*/  LDL.LU R39, [R1+0x654] ;  /* 0x0006540001277983 */ /* 0x000eac0000300800 */
[----:B---3--:R0:W-:Y:S01]  /*f1870*/  @P4 STG.E.U8 desc[UR4][R52.64], R2 ;  /* 0x0000000234004986 */ /* 0x0081e2000c101104 */
[----:B------:R-:W-:-:S02]  /*f1880*/  LOP3.LUT P4, RZ, R60, 0x800000, RZ, 0xc0, !PT ;  /* 0x008000003cff7812 */ /* 0x000fc4000788c0ff */
[----:B0-----:R-:W-:Y:S01]  /*f1890*/  PRMT R2, R17, 0x7771, RZ ;  /* 0x0000777111027816 */ /* 0x001fe200000000ff */
[----:B------:R-:W3:Y:S10]  /*f18a0*/  LDL.LU.64 R52, [R1+0x2210] ;  /* 0x0022100001347983 */ /* 0x000ef40000300a00 */
[----:B----4-:R0:W-:Y:S01]  /*f18b0*/  @P4 STG.E.U8 desc[UR4][R20.64], R2 ;  /* 0x0000000214004986 */ /* 0x0101e2000c101104 */
[----:B------:R-:W-:-:S02]  /*f18c0*/  LOP3.LUT P4, RZ, R60, 0x400000, RZ, 0xc0, !PT ;  /* 0x004000003cff7812 */ /* 0x000fc4000788c0ff */
[----:B0-----:R-:W-:-:S11]  /*f18d0*/  PRMT R2, R17, 0x7772, RZ ;  /* 0x0000777211027816 */ /* 0x001fd600000000ff */
[----:B------:R0:W-:Y:S02]  /*f18e0*/  @P4 STG.E.U8 desc[UR4][R26.64], R2 ;  /* 0x000000021a004986 */ /* 0x0001e4000c101104 */
[----:B0-----:R-:W-:Y:S02]  /*f18f0*/  PRMT R2, R17, 0x7773, RZ ;  /* 0x0000777311027816 */ /* 0x001fe400000000ff */
[----:B------:R-:W4:Y:S01]  /*f1900*/  LDL.LU R17, [R1+0x55c8] ;  /* 0x0055c80001117983 */ /* 0x000f220000300800 */
[----:B------:R-:W-:Y:S02]  /*f1910*/  LOP3.LUT P4, RZ, R60, 0x200000, RZ, 0xc0, !PT ;  /* 0x002000003cff7812 */ /* 0x000fe4000788c0ff */
[C---:B------:R-:W-:Y:S02]  /*f1920*/  LOP3.LUT P0, RZ, R18.reuse, 0x800, RZ, 0xc0, !PT ;  /* 0x0000080012ff7812 */ /* 0x040fe4000780c0ff */
[C---:B------:R-:W-:Y:S02]  /*f1930*/  LOP3.LUT P1, RZ, R18.reuse, 0x1000, RZ, 0xc0, !PT ;  /* 0x0000100012ff7812 */ /* 0x040fe4000782c0ff */
[----:B------:R-:W-:-:S02]  /*f1940*/  LOP3.LUT P2, RZ, R18, 0x2000, RZ, 0xc0, !PT ;  /* 0x0000200012ff7812 */ /* 0x000fc4000784c0ff */
[C---:B------:R-:W-:Y:S02]  /*f1950*/  LOP3.LUT P3, RZ, R18.reuse, 0x4000, RZ, 0xc0, !PT ;  /* 0x0000400012ff7812 */ /* 0x040fe4000786c0ff */
[C---:B------:R-:W-:Y:S02]  /*f1960*/  LOP3.LUT P5, RZ, R18.reuse, 0x10000, RZ, 0xc0, !PT ;  /* 0x0001000012ff7812 */ /* 0x040fe400078ac0ff */
[----:B------:R-:W-:Y:S01]  /*f1970*/  LOP3.LUT P6, RZ, R18, 0x20000, RZ, 0xc0, !PT ;  /* 0x0002000012ff7812 */ /* 0x000fe200078cc0ff */
[----:B------:R0:W-:Y:S01]  /*f1980*/  @P4 STG.E.U8 desc[UR4][R24.64], R2 ;  /* 0x0000000218004986 */ /* 0x0001e2000c101104 */
[----:B------:R-:W-:Y:S02]  /*f1990*/  LOP3.LUT P4, RZ, R60, 0x100000, RZ, 0xc0, !PT ;  /* 0x001000003cff7812 */ /* 0x000fe4000788c0ff */
[----:B0-----:R-:W-:-:S11]  /*f19a0*/  PRMT R2, R3, 0x7770, RZ ;  /* 0x0000777003027816 */ /* 0x001fd600000000ff */
[----:B------:R0:W-:Y:S01]  /*f19b0*/  @P4 STG.E.U8 desc[UR4][R30.64], R2 ;  /* 0x000000021e004986 */ /* 0x0001e2000c101104 */
[----:B------:R-:W-:Y:S02]  /*f19c0*/  LOP3.LUT P4, RZ, R60, 0x80000, RZ, 0xc0, !PT ;  /* 0x000800003cff7812 */ /* 0x000fe4000788c0ff */
[----:B0-----:R-:W-:-:S11]  /*f19d0*/  PRMT R2, R3, 0x7771, RZ ;  /* 0x0000777103027816 */ /* 0x001fd600000000ff */
[----:B------:R0:W-:Y:S02]  /*f19e0*/  @P4 STG.E.U8 desc[UR4][R28.64], R2 ;  /* 0x000000021c004986 */ /* 0x0001e4000c101104 */
[----:B0-----:R-:W-:-:S05]  /*f19f0*/  PRMT R2, R3, 0x7772, RZ ;  /* 0x0000777203027816 */ /* 0x001fca00000000ff */
[----:B------:R0:W-:Y:S01]  /*f1a00*/  @P0 STG.E.U8 desc[UR4][R34.64], R2 ;  /* 0x0000000222000986 */ /* 0x0001e2000c101104 */
[----:B------:R-:W-:Y:S02]  /*f1a10*/  LOP3.LUT P4, RZ, R60, 0x40000, RZ, 0xc0, !PT ;  /* 0x000400003cff7812 */ /* 0x000fe4000788c0ff */
[----:B0-----:R-:W-:-:S05]  /*f1a20*/  PRMT R2, R3, 0x7773, RZ ;  /* 0x0000777303027816 */ /* 0x001fca00000000ff */
[----:B------:R4:W-:Y:S02]  /*f1a30*/  @P1 STG.E.U8 desc[UR4][R32.64], R2 ;  /* 0x0000000220001986 */ /* 0x0009e4000c101104 */
[----:B----4-:R-:W-:-:S05]  /*f1a40*/  PRMT R2, R17, 0x7770, RZ ;  /* 0x0000777011027816 */ /* 0x010fca00000000ff */
[----:B------:R0:W-:Y:S02]  /*f1a50*/  @P2 STG.E.U8 desc[UR4][R36.64], R2 ;  /* 0x0000000224002986 */ /* 0x0001e4000c101104 */
[----:B0-----:R-:W-:-:S05]  /*f1a60*/  PRMT R2, R17, 0x7771, RZ ;  /* 0x0000777111027816 */ /* 0x001fca00000000ff */
[----:B------:R0:W-:Y:S02]  /*f1a70*/  @P3 STG.E.U8 desc[UR4][R42.64], R2 ;  /* 0x000000022a003986 */ /* 0x0001e4000c101104 */
[----:B0-----:R-:W-:-:S05]  /*f1a80*/  PRMT R2, R17, 0x7772, RZ ;  /* 0x0000777211027816 */ /* 0x001fca00000000ff */
[----:B------:R0:W-:Y:S02]  /*f1a90*/  @P4 STG.E.U8 desc[UR4][R40.64], R2 ;  /* 0x0000000228004986 */ /* 0x0001e4000c101104 */
[----:B0-----:R-:W-:Y:S02]  /*f1aa0*/  PRMT R2, R17, 0x7773, RZ ;  /* 0x0000777311027816 */ /* 0x001fe400000000ff */
[----:B------:R-:W4:Y:S04]  /*f1ab0*/  LDL.LU R17, [R1+0x55c4] ;  /* 0x0055c40001117983 */ /* 0x000f280000300800 */
[----:B--2---:R0:W-:Y:S02]  /*f1ac0*/  @P5 STG.E.U8 desc[UR4][R56.64], R2 ;  /* 0x0000000238005986 */ /* 0x0041e4000c101104 */
[----:B0-----:R-:W-:-:S05]  /*f1ad0*/  PRMT R2, R39, 0x7770, RZ ;  /* 0x0000777027027816 */ /* 0x001fca00000000ff */
[----:B---3--:R0:W-:Y:S04]  /*f1ae0*/  @P6 STG.E.U8 desc[UR4][R52.64], R2 ;  /* 0x0000000234006986 */ /* 0x0081e8000c101104 */
[----:B0-----:R-:W2:Y:S04]  /*f1af0*/  LDL.LU.64 R52, [R1+0x2250] ;  /* 0x0022500001347983 */ /* 0x001ea80000300a00 */
[----:B------:R-:W3:Y:S04]  /*f1b00*/  LDL.LU.64 R32, [R1+0x2248] ;  /* 0x0022480001207983 */ /* 0x000ee80000300a00 */
[----:B------:R-:W4:Y:S04]  /*f1b10*/  LDL.LU.64 R56, [R1+0x2240] ;  /* 0x0022400001387983 */ /* 0x000f280000300a00 */
[----:B------:R-:W4:Y:S04]  /*f1b20*/  LDL.LU.64 R36, [R1+0x2238] ;  /* 0x0022380001247983 */ /* 0x000f280000300a00 */
[----:B------:R-:W4:Y:S01]  /*f1b30*/  LDL.LU.64 R42, [R1+0x2230] ;  /* 0x00223000012a7983 */ /* 0x000f220000300a00 */
[----:B------:R-:W-:-:S03]  /*f1b40*/  LOP3.LUT P3, RZ, R18, 0x40000, RZ, 0xc0, !PT ;  /* 0x0004000012ff7812 */ /* 0x000fc6000786c0ff */
[----:B------:R-:W4:Y:S01]  /*f1b50*/  LDL.LU.64 R40, [R1+0x2228] ;  /* 0x0022280001287983 */ /* 0x000f220000300a00 */
[----:B------:R-:W-:Y:S02]  /*f1b60*/  PRMT R2, R39, 0x7771, RZ ;  /* 0x0000777127027816 */ /* 0x000fe400000000ff */
[----:B------:R-:W-:Y:S02]  /*f1b70*/  LOP3.LUT P0, RZ, R18, 0x40000000, RZ, 0xc0, !PT ;  /* 0x4000000012ff7812 */ /* 0x000fe4000780c0ff */
[----:B------:R-:W-:-:S11]  /*f1b80*/  LOP3.LUT R60, R60, 0xfffffbff, RZ, 0xc0, !PT ;  /* 0xfffffbff3c3c7812 */ /* 0x000fd600078ec0ff */
[----:B------:R-:W-:Y:S02]  /*f1b90*/  @P0 LOP3.LUT R60, R60, 0x400, RZ, 0xfc, !PT ;  /* 0x000004003c3c0812 */ /* 0x000fe400078efcff */
[----:B------:R-:W-:Y:S02]  /*f1ba0*/  LOP3.LUT P0, RZ, R18, 0x20000000, RZ, 0xc0, !PT ;  /* 0x2000000012ff7812 */ /* 0x000fe4000780c0ff */
[----:B------:R-:W-:Y:S02]  /*f1bb0*/  LOP3.LUT R60, R60, 0xfffff7ff, RZ, 0xc0, !PT ;  /* 0xfffff7ff3c3c7812 */ /* 0x000fe400078ec0ff */
[----:B------:R-:W-:-:S09]  /*f1bc0*/  LOP3.LUT P4, RZ, R18, 0x80000, RZ, 0xc0, !PT ;  /* 0x0008000012ff7812 */ /* 0x000fd2000788c0ff */
        /* <DEDUP_REMOVED lines=8> */
[----:B------:R-:W-:Y:S01]  /*f1c50*/  LOP3.LUT R60, R60, 0xffffbfff, RZ, 0xc0, !PT ;  /* 0xffffbfff3c3c7812 */ /* 0x000fe200078ec0ff */
[----:B--2---:R0:W-:Y:S04]  /*f1c60*/  @P3 STG.E.U8 desc[UR4][R52.64], R2 ;  /* 0x0000000234003986 */ /* 0x0041e8000c101104 */
[----:B0-----:R-:W2:Y:S01]  /*f1c70*/  LDL.LU.64 R52, [R1+0x2220] ;  /* 0x0022200001347983 */ /* 0x001ea20000300a00 */
[----:B------:R-:W-:-:S03]  /*f1c80*/  PRMT R2, R39, 0x7772, RZ ;  /* 0x0000777227027816 */ /* 0x000fc600000000ff */
[----:B------:R-:W2:Y:S04]  /*f1c90*/  LDL.LU R25, [R1+0x678] ;  /* 0x0006780001197983 */ /* 0x000ea80000300800 */
[----:B---3--:R0:W-:Y:S04]  /*f1ca0*/  @P4 STG.E.U8 desc[UR4][R32.64], R2 ;  /* 0x0000000220004986 */ /* 0x0081e8000c101104 */
[----:B0-----:R-:W3:Y:S04]  /*f1cb0*/  LDL.LU.64 R2, [R1+0x2258] ;  /* 0x0022580001027983 */ /* 0x001ee80000300a00 */
[----:B------:R-:W3:Y:S01]  /*f1cc0*/  LDL.LU.64 R22, [R1+0x2288] ;  /* 0x0022880001167983 */ /* 0x000ee20000300a00 */
[----:B------:R-:W-:-:S02]  /*f1cd0*/  @P0 LOP3.LUT R60, R60, 0x4000, RZ, 0xfc, !PT ;  /* 0x000040003c3c0812 */ /* 0x000fc400078efcff */
[----:B------:R-:W-:Y:S01]  /*f1ce0*/  LOP3.LUT P0, RZ, R18, 0x2000000, RZ, 0xc0, !PT ;  /* 0x0200000012ff7812 */ /* 0x000fe2000780c0ff */
[----:B------:R-:W3:Y:S01]  /*f1cf0*/  LDL.LU.64 R26, [R1+0x2280] ;  /* 0x00228000011a7983 */ /* 0x000ee20000300a00 */
[----:B------:R-:W-:Y:S02]  /*f1d00*/  LOP3.LUT R60, R60, 0xffff7fff, RZ, 0xc0, !PT ;  /* 0xffff7fff3c3c7812 */ /* 0x000fe400078ec0ff */
[----:B------:R-:W-:Y:S01]  /*f1d10*/  LOP3.LUT P5, RZ, R18, 0x100000, RZ, 0xc0, !PT ;  /* 0x0010000012ff7812 */ /* 0x000fe200078ac0ff */
[----:B------:R-:W3:Y:S08]  /*f1d20*/  LDL.LU.64 R30, [R1+0x2278] ;  /* 0x00227800011e7983 */ /* 0x000ef00000300a00 */
[----:B------:R-:W-:-:S02]  /*f1d30*/  @P0 LOP3.LUT R60, R60, 0x8000, RZ, 0xfc, !PT ;  /* 0x000080003c3c0812 */ /* 0x000fc400078efcff */
[----:B------:R-:W-:Y:S02]  /*f1d40*/  LOP3.LUT P0, RZ, R18, 0x1000000, RZ, 0xc0, !PT ;  /* 0x0100000012ff7812 */ /* 0x000fe4000780c0ff */
[----:B------:R-:W-:Y:S02]  /*f1d50*/  LOP3.LUT R60, R60, 0xfffeffff, RZ, 0xc0, !PT ;  /* 0xfffeffff3c3c7812 */ /* 0x000fe400078ec0ff */
[----:B------:R-:W-:-:S05]  /*f1d60*/  PRMT R20, R39, 0x7773, RZ ;  /* 0x0000777327147816 */ /* 0x000fca00000000ff */
[----:B----4-:R0:W-:Y:S04]  /*f1d70*/  @P5 STG.E.U8 desc[UR4][R56.64], R20 ;  /* 0x0000001438005986 */ /* 0x0101e8000c101104 */
[----:B------:R-:W-:Y:S02]  /*f1d80*/  @P0 LOP3.LUT R60, R60, 0x10000, RZ, 0xfc, !PT ;  /* 0x000100003c3c0812 */ /* 0x000fe400078efcff */
[C---:B------:R-:W-:Y:S01]  /*f1d90*/  LOP3.LUT P0, RZ, R18.reuse, 0x800000, RZ, 0xc0, !PT ;  /* 0x0080000012ff7812 */ /* 0x040fe2000780c0ff */
[----:B0-----:R-:W4:Y:S01]  /*f1da0*/  LDL.LU R56, [R1+0x668] ;  /* 0x0006680001387983 */ /* 0x001f220000300800 */
[----:B------:R-:W-:-:S03]  /*f1db0*/  LOP3.LUT P6, RZ, R18, 0x200000, RZ, 0xc0, !PT ;  /* 0x0020000012ff7812 */ /* 0x000fc600078cc0ff */
[----:B------:R-:W4:Y:S01]  /*f1dc0*/  LDL.LU.64 R28, [R1+0x2270] ;  /* 0x00227000011c7983 */ /* 0x000f220000300a00 */
[----:B------:R-:W-:Y:S02]  /*f1dd0*/  LOP3.LUT R60, R60, 0xfffdffff, RZ, 0xc0, !PT ;  /* 0xfffdffff3c3c7812 */ /* 0x000fe400078ec0ff */
[C---:B------:R-:W-:Y:S01]  /*f1de0*/  PRMT R20, R19.reuse, 0x7770, RZ ;  /* 0x0000777013147816 */ /* 0x040fe200000000ff */
[----:B------:R-:W4:Y:S04]  /*f1df0*/  LDL.LU.64 R34, [R1+0x2268] ;  /* 0x0022680001227983 */ /* 0x000f280000300a00 */
[----:B------:R-:W-:Y:S02]  /*f1e00*/  @P0 LOP3.LUT R60, R60, 0x20000, RZ, 0xfc, !PT ;  /* 0x000200003c3c0812 */ /* 0x000fe400078efcff */
[----:B------:R-:W-:Y:S01]  /*f1e10*/  LOP3.LUT P0, RZ, R18, 0x400000, RZ, 0xc0, !PT ;  /* 0x0040000012ff7812 */ /* 0x000fe2000780c0ff */
[----:B------:R-:W4:Y:S04]  /*f1e20*/  LDL.LU R57, [R1+0x658] ;  /* 0x0006580001397983 */ /* 0x000f280000300800 */
[----:B------:R0:W-:Y:S04]  /*f1e30*/  @P6 STG.E.U8 desc[UR4][R36.64], R20 ;  /* 0x0000001424006986 */ /* 0x0001e8000c101104 */
[----:B------:R-:W4:Y:S04]  /*f1e40*/  LDL.LU.64 R32, [R1+0x2260] ;  /* 0x0022600001207983 */ /* 0x000f280000300a00 */
[----:B------:R-:W4:Y:S01]  /*f1e50*/  LDL.LU.64 R38, [R1+0x2298] ;  /* 0x0022980001267983 */ /* 0x000f220000300a00 */
[----:B0-----:R-:W-:-:S03]  /*f1e60*/  PRMT R20, R19, 0x7771, RZ ;  /* 0x0000777113147816 */ /* 0x001fc600000000ff */
[----:B------:R-:W4:Y:S04]  /*f1e70*/  LDL.LU.64 R36, [R1+0x2290] ;  /* 0x0022900001247983 */ /* 0x000f280000300a00 */
[----:B------:R0:W-:Y:S01]  /*f1e80*/  @P0 STG.E.U8 desc[UR4][R42.64], R20 ;  /* 0x000000142a000986 */ /* 0x0001e2000c101104 */
[C---:B------:R-:W-:Y:S02]  /*f1e90*/  LOP3.LUT P0, RZ, R60.reuse, 0x20000, RZ, 0xc0, !PT ;  /* 0x000200003cff7812 */ /* 0x040fe4000780c0ff */
[----:B0-----:R-:W-:Y:S01]  /*f1ea0*/  PRMT R20, R19, 0x7772, RZ ;  /* 0x0000777213147816 */ /* 0x001fe200000000ff */
[----:B------:R-:W4:Y:S10]  /*f1eb0*/  LDL.LU.64 R42, [R1+0x22d0] ;  /* 0x0022d000012a7983 */ /* 0x000f340000300a00 */
[----:B------:R0:W-:Y:S01]  /*f1ec0*/  @P0 STG.E.U8 desc[UR4][R40.64], R20 ;  /* 0x0000001428000986 */ /* 0x0001e2000c101104 */
[----:B------:R-:W-:-:S03]  /*f1ed0*/  LOP3.LUT P0, RZ, R60, 0x10000, RZ, 0xc0, !PT ;  /* 0x000100003cff7812 */ /* 0x000fc6000780c0ff */
[----:B0-----:R-:W4:Y:S01]  /*f1ee0*/  LDL.LU.64 R40, [R1+0x22c8] ;  /* 0x0022c80001287983 */ /* 0x001f220000300a00 */
[----:B------:R-:W-:-:S03]  /*f1ef0*/  PRMT R20, R19, 0x7773, RZ ;  /* 0x0000777313147816 */ /* 0x000fc600000000ff */
[----:B------:R-:W4:Y:S06]  /*f1f00*/  LDL.LU R19, [R1+0x55c0] ;  /* 0x0055c00001137983 */ /* 0x000f2c0000300800 */
[----:B--2---:R0:W-:Y:S04]  /*f1f10*/  @P0 STG.E.U8 desc[UR4][R52.64], R20 ;  /* 0x0000001434000986 */ /* 0x0041e8000c101104 */
[----:B0-----:R-:W2:Y:S01]  /*f1f20*/  LDL.LU.64 R52, [R1+0x22c0] ;  /* 0x0022c00001347983 */ /* 0x001ea20000300a00 */
[----:B------:R-:W-:-:S02]  /*f1f30*/  LOP3.LUT P0, RZ, R60, 0x8000, RZ, 0xc0, !PT ;  /* 0x000080003cff7812 */ /* 0x000fc4000780c0ff */
[----:B------:R-:W-:-:S11]  /*f1f40*/  PRMT R20, R25, 0x7770, RZ ;  /* 0x0000777019147816 */ /* 0x000fd600000000ff */
[----:B---3--:R0:W-:Y:S01]  /*f1f50*/  @P0 STG.E.U8 desc[UR4][R2.64], R20 ;  /* 0x0000001402000986 */ /* 0x0081e2000c101104 */
[C---:B------:R-:W-:Y:S02]  /*f1f60*/  LOP3.LUT P0, RZ, R60.reuse, 0x4000, RZ, 0xc0, !PT ;  /* 0x000040003cff7812 */ /* 0x040fe4000780c0ff */
[----:B0-----:R-:W-:Y:S01]  /*f1f70*/  PRMT R20, R25, 0x7771, RZ ;  /* 0x0000777119147816 */ /* 0x001fe200000000ff */
[----:B------:R-:W3:Y:S10]  /*f1f80*/  LDL.LU.64 R2, [R1+0x55b8] ;  /* 0x0055b80001027983 */ /* 0x000ef40000300a00 */
[----:B------:R0:W-:Y:S01]  /*f1f90*/  @P0 STG.E.U8 desc[UR4][R22.64], R20 ;  /* 0x0000001416000986 */ /* 0x0001e2000c101104 */
[----:B------:R-:W-:-:S02]  /*f1fa0*/  LOP3.LUT P0, RZ, R60, 0x2000, RZ, 0xc0, !PT ;  /* 0x000020003cff7812 */ /* 0x000fc4000780c0ff */
[----:B0-----:R-:W-:-:S11]  /*f1fb0*/  PRMT R20, R25, 0x7772, RZ ;  /* 0x0000777219147816 */ /* 0x001fd600000000ff */
[----:B------:R0:W-:Y:S01]  /*f1fc0*/  @P0 STG.E.U8 desc[UR4][R26.64], R20 ;  /* 0x000000141a000986 */ /* 0x0001e2000c101104 */
[----:B------:R-:W-:Y:S02]  /*f1fd0*/  LOP3.LUT P0, RZ, R60, 0x1000, RZ, 0xc0, !PT ;  /* 0x000010003cff7812 */ /* 0x000fe4000780c0ff */
[----:B0-----:R-:W-:-:S11]  /*f1fe0*/  PRMT R20, R25, 0x7773, RZ ;  /* 0x0000777319147816 */ /* 0x001fd600000000ff */
[----:B------:R4:W-:Y:S01]  /*f1ff0*/  @P0 STG.E.U8 desc[UR4][R30.64], R20 ;  /* 0x000000141e000986 */ /* 0x0009e2000c101104 */
[----:B------:R-:W-:Y:S02]  /*f2000*/  LOP3.LUT P0, RZ, R60, 0x800, RZ, 0xc0, !PT ;  /* 0x000008003cff7812 */ /* 0x000fe4000780c0ff */
[----:B----4-:R-:W-:-:S11]  /*f2010*/  PRMT R20, R56, 0x7770, RZ ;  /* 0x0000777038147816 */ /* 0x010fd600000000ff */
[----:B------:R0:W-:Y:S01]  /*f2020*/  @P0 STG.E.U8 desc[UR4][R28.64], R20 ;  /* 0x000000141c000986 */ /* 0x0001e2000c101104 */
[----:B------:R-:W-:Y:S02]  /*f2030*/  LOP3.LUT P0, RZ, R60, 0x400, RZ, 0xc0, !PT ;  /* 0x000004003cff7812 */ /* 0x000fe4000780c0ff */
[----:B------:R-:W-:Y:S02]  /*f2040*/  LOP3.LUT P1, RZ, R18, 0x80000000, RZ, 0xc0, !PT ;  /* 0x8000000012ff7812 */ /* 0x000fe4000782c0ff */
[----:B------:R-:W-:Y:S02]  /*f2050*/  LOP3.LUT P2, RZ, R17, 0x1, RZ, 0xc0, !PT ;  /* 0x0000000111ff7812 */ /* 0x000fe4000784c0ff */
[----:B0-----:R-:W-:-:S07]  /*f2060*/  PRMT R20, R56, 0x7771, RZ ;  /* 0x0000777138147816 */ /* 0x001fce00000000ff */
[----:B------:R0:W-:Y:S01]  /*f2070*/  @P0 STG.E.U8 desc[UR4][R34.64], R20 ;  /* 0x0000001422000986 */ /* 0x0001e2000c101104 */
[----:B------:R-:W-:Y:S02]  /*f2080*/  LOP3.LUT P3, RZ, R17, 0x2, RZ, 0xc0, !PT ;  /* 0x0000000211ff7812 */ /* 0x000fe4000786c0ff */
[----:B0-----:R-:W-:-:S05]  /*f2090*/  PRMT R20, R56, 0x7772, RZ ;  /* 0x0000777238147816 */ /* 0x001fca00000000ff */
        /* <DEDUP_REMOVED lines=9> */
[----:B------:R0:W-:Y:S02]  /*f2130*/  @P4 STG.E.U8 desc[UR4][R42.64], R20 ;  /* 0x000000142a004986 */ /* 0x0001e4000c101104 */
[----:B0-----:R-:W-:-:S05]  /*f2140*/  PRMT R20, R57, 0x7772, RZ ;  /* 0x0000777239147816 */ /* 0x001fca00000000ff */
[----:B------:R0:W-:Y:S02]  /*f2150*/  @P5 STG.E.U8 desc[UR4][R40.64], R20 ;  /* 0x0000001428005986 */ /* 0x0001e4000c101104 */
[----:B0-----:R-:W-:-:S05]  /*f2160*/  PRMT R20, R57, 0x7773, RZ ;  /* 0x0000777339147816 */ /* 0x001fca00000000ff */
[----:B--2---:R0:W-:Y:S04]  /*f2170*/  @P6 STG.E.U8 desc[UR4][R52.64], R20 ;  /* 0x0000001434006986 */ /* 0x0041e8000c101104 */
[----:B0-----:R-:W2:Y:S04]  /*f2180*/  LDL.LU.64 R52, [R1+0x22b8] ;  /* 0x0022b80001347983 */ /* 0x001ea80000300a00 */
[----:B------:R-:W4:Y:S04]  /*f2190*/  LDL.LU.64 R32, [R1+0x22b0] ;  /* 0x0022b00001207983 */ /* 0x000f280000300a00 */
[----:B------:R-:W4:Y:S04]  /*f21a0*/  LDL.LU.64 R38, [R1+0x22a8] ;  /* 0x0022a80001267983 */ /* 0x000f280000300a00 */
[----:B------:R-:W4:Y:S04]  /*f21b0*/  LDL.LU.64 R36, [R1+0x22a0] ;  /* 0x0022a00001247983 */ /* 0x000f280000300a00 */
[----:B------:R-:W4:Y:S04]  /*f21c0*/  LDL.LU.64 R42, [R1+0x22d8] ;  /* 0x0022d800012a7983 */ /* 0x000f280000300a00 */
[----:B------:R-:W4:Y:S04]  /*f21d0*/  LDL.LU.64 R56, [R1+0x2308] ;  /* 0x0023080001387983 */ /* 0x000f280000300a00 */
[----:B------:R-:W4:Y:S01]  /*f21e0*/  LDL.LU R40, [R1+0x67c] ;  /* 0x00067c0001287983 */ /* 0x000f220000300800 */
[----:B------:R-:W-:-:S02]  /*f21f0*/  LOP3.LUT P3, RZ, R17, 0x20, RZ, 0xc0, !PT ;  /* 0x0000002011ff7812 */ /* 0x000fc4000786c0ff */
[----:B---3--:R-:W-:Y:S02]  /*f2200*/  PRMT R20, R2, 0x7770, RZ ;  /* 0x0000777002147816 */ /* 0x008fe400000000ff */
[----:B------:R-:W-:Y:S02]  /*f2210*/  LOP3.LUT P0, RZ, R17, 0x20000, RZ, 0xc0, !PT ;  /* 0x0002000011ff7812 */ /* 0x000fe4000780c0ff */
[----:B------:R-:W-:-:S11]  /*f2220*/  LOP3.LUT R60, R60, 0xfffffffb, RZ, 0xc0, !PT ;  /* 0xfffffffb3c3c7812 */ /* 0x000fd600078ec0ff */
[----:B------:R-:W-:Y:S02]  /*f2230*/  @P0 LOP3.LUT R60, R60, 0x4, RZ, 0xfc, !PT ;  /* 0x000000043c3c0812 */ /* 0x000fe400078efcff */
[C---:B------:R-:W-:Y:S02]  /*f2240*/  LOP3.LUT P0, RZ, R17.reuse, 0x10000, RZ, 0xc0, !PT ;  /* 0x0001000011ff7812 */ /* 0x040fe4000780c0ff */
[----:B------:R-:W-:Y:S02]  /*f2250*/  LOP3.LUT R60, R60, 0xfffffff7, RZ, 0xc0, !PT ;  /* 0xfffffff73c3c7812 */ /* 0x000fe400078ec0ff */
[----:B------:R-:W-:-:S09]  /*f2260*/  LOP3.LUT P4, RZ, R17, 0x40, RZ, 0xc0, !PT ;  /* 0x0000004011ff7812 */ /* 0x000fd2000788c0ff */
[----:B------:R-:W-:Y:S02]  /*f2270*/  @P0 LOP3.LUT R60, R60, 0x8, RZ, 0xfc, !PT ;  /* 0x000000083c3c0812 */ /* 0x000fe400078efcff */
[C---:B------:R-:W-:Y:S02]  /*f2280*/  LOP3.LUT P0, RZ, R17.reuse, 0x8000, RZ, 0xc0, !PT ;  /* 0x0000800011ff7812 */ /* 0x040fe4000780c0ff */
[----:B------:R-:W-:Y:S02]  /*f2290*/  LOP3.LUT R60, R60, 0xffffffef, RZ, 0xc0, !PT ;  /* 0xffffffef3c3c7812 */ /* 0x000fe400078ec0ff */
[----:B------:R-:W-:-:S09]  /*f22a0*/  LOP3.LUT P5, RZ, R17, 0x80, RZ, 0xc0, !PT ;  /* 0x0000008011ff7812 */ /* 0x000fd200078ac0ff */
[----:B------:R-:W-:Y:S02]  /*f22b0*/  @P0 LOP3.LUT R60, R60, 0x10, RZ, 0xfc, !PT ;  /* 0x000000103c3c0812 */ /* 0x000fe400078efcff */
[----:B------:R-:W-:Y:S02]  /*f22c0*/  LOP3.LUT P0, RZ, R17, 0x4000, RZ, 0xc0, !PT ;  /* 0x0000400011ff7812 */ /* 0x000fe4000780c0ff */
[----:B------:R-:W-:-:S11]  /*f22d0*/  LOP3.LUT R60, R60, 0xffffffdf, RZ, 0xc0, !PT ;  /* 0xffffffdf3c3c7812 */ /* 0x000fd600078ec0ff */
[----:B------:R-:W-:Y:S02]  /*f22e0*/  @P0 LOP3.LUT R60, R60, 0x20, RZ, 0xfc, !PT ;  /* 0x000000203c3c0812 */ /* 0x000fe400078efcff */
[----:B------:R-:W-:Y:S01]  /*f22f0*/  LOP3.LUT P0, RZ, R17, 0x2000, RZ, 0xc0, !PT ;  /* 0x0000200011ff7812 */ /* 0x000fe2000780c0ff */
[----:B--2---:R0:W-:Y:S04]  /*f2300*/  @P3 STG.E.U8 desc[UR4][R52.64], R20 ;  /* 0x0000001434003986 */ /* 0x0041e8000c101104 */
[----:B0-----:R-:W2:Y:S01]  /*f2310*/  LDL.LU.64 R52, [R1+0x2300] ;  /* 0x0023000001347983 */ /* 0x001ea20000300a00 */
[----:B------:R-:W-:-:S03]  /*f2320*/  PRMT R20, R2, 0x7771, RZ ;  /* 0x0000777102147816 */ /* 0x000fc600000000ff */
[----:B------:R-:W3:Y:S04]  /*f2330*/  LDL.LU.64 R22, [R1+0x22f8] ;  /* 0x0022f80001167983 */ /* 0x000ee80000300a00 */
[----:B----4-:R0:W-:Y:S04]  /*f2340*/  @P4 STG.E.U8 desc[UR4][R32.64], R20 ;  /* 0x0000001420004986 */ /* 0x0101e8000c101104 */
[----:B------:R-:W4:Y:S04]  /*f2350*/  LDL.LU.64 R26, [R1+0x22f0] ;  /* 0x0022f000011a7983 */ /* 0x000f280000300a00 */
[----:B------:R-:W4:Y:S01]  /*f2360*/  LDL.LU.64 R24, [R1+0x22e8] ;  /* 0x0022e80001187983 */ /* 0x000f220000300a00 */
[----:B0-----:R-:W-:-:S05]  /*f2370*/  PRMT R20, R2, 0x7772, RZ ;  /* 0x0000777202147816 */ /* 0x001fca00000000ff */
[----:B------:R0:W-:Y:S01]  /*f2380*/  @P5 STG.E.U8 desc[UR4][R38.64], R20 ;  /* 0x0000001426005986 */ /* 0x0001e2000c101104 */
[----:B------:R-:W-:Y:S02]  /*f2390*/  LOP3.LUT R60, R60, 0xffffffbf, RZ, 0xc0, !PT ;  /* 0xffffffbf3c3c7812 */ /* 0x000fe400078ec0ff */
[----:B0-----:R-:W-:Y:S02]  /*f23a0*/  PRMT R20, R2, 0x7773, RZ ;  /* 0x0000777302147816 */ /* 0x001fe400000000ff */
[----:B------:R-:W4:Y:S01]  /*f23b0*/  LDL.LU R2, [R1+0x55b4] ;  /* 0x0055b40001027983 */ /* 0x000f220000300800 */
[----:B------:R-:W-:Y:S02]  /*f23c0*/  @P0 LOP3.LUT R60, R60, 0x40, RZ, 0xfc, !PT ;  /* 0x000000403c3c0812 */ /* 0x000fe400078efcff */
[----:B------:R-:W-:Y:S01]  /*f23d0*/  LOP3.LUT P0, RZ, R17, 0x1000, RZ, 0xc0, !PT ;  /* 0x0000100011ff7812 */ /* 0x000fe2000780c0ff */
[----:B------:R-:W4:Y:S01]  /*f23e0*/  LDL.LU.64 R30, [R1+0x22e0] ;  /* 0x0022e000011e7983 */ /* 0x000f220000300a00 */
[----:B------:R-:W-:-:S03]  /*f23f0*/  LOP3.LUT R60, R60, 0xffffff7f, RZ, 0xc0, !PT ;  /* 0xffffff7f3c3c7812 */ /* 0x000fc600078ec0ff */
[----:B------:R-:W4:Y:S01]  /*f2400*/  LDL.LU.64 R28, [R1+0x2318] ;  /* 0x00231800011c7983 */ /* 0x000f220000300a00 */
[----:B------:R-:W-:-:S03]  /*f2410*/  LOP3.LUT P6, RZ, R17, 0x100, RZ, 0xc0, !PT ;  /* 0x0000010011ff7812 */ /* 0x000fc600078cc0ff */
[----:B------:R-:W4:Y:S04]  /*f2420*/  LDL.LU.64 R34, [R1+0x2310] ;  /* 0x0023100001227983 */ /* 0x000f280000300a00 */
[----:B------:R-:W-:Y:S01]  /*f2430*/  @P0 LOP3.LUT R60, R60, 0x80, RZ, 0xfc, !PT ;  /* 0x000000803c3c0812 */ /* 0x000fe200078efcff */
[----:B------:R-:W4:Y:S01]  /*f2440*/  LDL.LU.64 R32, [R1+0x2348] ;  /* 0x0023480001207983 */ /* 0x000f220000300a00 */
[----:B------:R-:W-:Y:S02]  /*f2450*/  LOP3.LUT P0, RZ, R17, 0x800, RZ, 0xc0, !PT ;  /* 0x0000080011ff7812 */ /* 0x000fe4000780c0ff */
[----:B------:R-:W-:Y:S01]  /*f2460*/  LOP3.LUT R60, R60, 0xfffffeff, RZ, 0xc0, !PT ;  /* 0xfffffeff3c3c7812 */ /* 0x000fe200078ec0ff */
[----:B------:R-:W4:Y:S10]  /*f2470*/  LDL.LU.64 R38, [R1+0x2340] ;  /* 0x0023400001267983 */ /* 0x000f340000300a00 */
[----:B------:R-:W-:-:S02]  /*f2480*/  @P0 LOP3.LUT R60, R60, 0x100, RZ, 0xfc, !PT ;  /* 0x000001003c3c0812 */ /* 0x000fc400078efcff */
[----:B------:R-:W-:Y:S02]  /*f2490*/  LOP3.LUT P0, RZ, R17, 0x400, RZ, 0xc0, !PT ;  /* 0x0000040011ff7812 */ /* 0x000fe4000780c0ff */
[----:B------:R-:W-:Y:S01]  /*f24a0*/  LOP3.LUT R60, R60, 0xfffffdff, RZ, 0xc0, !PT ;  /* 0xfffffdff3c3c7812 */ /* 0x000fe200078ec0ff */
[----:B------:R0:W-:Y:S10]  /*f24b0*/  @P6 STG.E.U8 desc[UR4][R36.64], R20 ;  /* 0x0000001424006986 */ /* 0x0001f4000c101104 */
[----:B------:R-:W-:-:S02]  /*f24c0*/  @P0 LOP3.LUT R60, R60, 0x200, RZ, 0xfc, !PT ;  /* 0x000002003c3c0812 */ /* 0x000fc400078efcff */
[----:B------:R-:W-:Y:S01]  /*f24d0*/  LOP3.LUT P0, RZ, R17, 0x200, RZ, 0xc0, !PT ;  /* 0x0000020011ff7812 */ /* 0x000fe2000780c0ff */
[----:B0-----:R-:W4:Y:S01]  /*f24e0*/  LDL.LU.64 R36, [R1+0x2338] ;  /* 0x0023380001247983 */ /* 0x001f220000300a00 */
[----:B------:R-:W-:-:S03]  /*f24f0*/  PRMT R20, R40, 0x7770, RZ ;  /* 0x0000777028147816 */ /* 0x000fc600000000ff */
[----:B------:R-:W4:Y:S08]  /*f2500*/  LDL.LU R41, [R1+0x64c] ;  /* 0x00064c0001297983 */ /* 0x000f300000300800 */
[----:B------:R0:W-:Y:S01]  /*f2510*/  @P0 STG.E.U8 desc[UR4][R42.64], R20 ;  /* 0x000000142a000986 */ /* 0x0001e2000c101104 */
[----:B------:R-:W-:Y:S02]  /*f2520*/  LOP3.LUT P0, RZ, R60, 0x200, RZ, 0xc0, !PT ;  /* 0x000002003cff7812 */ /* 0x000fe4000780c0ff */
[----:B0-----:R-:W-:Y:S01]  /*f2530*/  PRMT R20, R40, 0x7771, RZ ;  /* 0x0000777128147816 */ /* 0x001fe200000000ff */
[----:B------:R-:W4:Y:S10]  /*f2540*/  LDL.LU.64 R42, [R1+0x2330] ;  /* 0x00233000012a7983 */ /* 0x000f340000300a00 */
[----:B------:R0:W-:Y:S01]  /*f2550*/  @P0 STG.E.U8 desc[UR4][R56.64], R20 ;  /* 0x0000001438000986 */ /* 0x0001e2000c101104 */
[----:B------:R-:W-:-:S03]  /*f2560*/  LOP3.LUT P0, RZ, R60, 0x100, RZ, 0xc0, !PT ;  /* 0x000001003cff7812 */ /* 0x000fc6000780c0ff */
[----:B0-----:R-:W4:Y:S01]  /*f2570*/  LDL.LU.64 R56, [R1+0x2328] ;  /* 0x0023280001387983 */ /* 0x001f220000300a00 */
[----:B------:R-:W-:-:S09]  /*f2580*/  PRMT R20, R40, 0x7772, RZ ;  /* 0x0000777228147816 */ /* 0x000fd200000000ff */
[----:B--2---:R0:W-:Y:S04]  /*f2590*/  @P0 STG.E.U8 desc[UR4][R52.64], R20 ;  /* 0x0000001434000986 */ /* 0x0041e8000c101104 */
[----:B0-----:R-:W2:Y:S01]  /*f25a0*/  LDL.LU.64 R52, [R1+0x2320] ;  /* 0x0023200001347983 */ /* 0x001ea20000300a00 */
[----:B------:R-:W-:Y:S02]  /*f25b0*/  LOP3.LUT P0, RZ, R60, 0x80, RZ, 0xc0, !PT ;  /* 0x000000803cff7812 */ /* 0x000fe4000780c0ff */
[----:B------:R-:W-:-:S11]  /*f25c0*/  PRMT R20, R40, 0x7773, RZ ;  /* 0x0000777328147816 */ /* 0x000fd600000000ff */
[----:B---3--:R4:W-:Y:S01]  /*f25d0*/  @P0 STG.E.U8 desc[UR4][R22.64], R20 ;  /* 0x0000001416000986 */ /* 0x0089e2000c101104 */
[----:B------:R-:W-:Y:S02]  /*f25e0*/  LOP3.LUT P0, RZ, R60, 0x40, RZ, 0xc0, !PT ;  /* 0x000000403cff7812 */ /* 0x000fe4000780c0ff */
[----:B----4-:R-:W-:-:S11]  /*f25f0*/  PRMT R20, R2, 0x7770, RZ ;  /* 0x0000777002147816 */ /* 0x010fd600000000ff */
[----:B------:R0:W-:Y:S01]  /*f2600*/  @P0 STG.E.U8 desc[UR4][R26.64], R20 ;  /* 0x000000141a000986 */ /* 0x0001e2000c101104 */
[----:B------:R-:W-:Y:S02]  /*f2610*/  LOP3.LUT P0, RZ, R60, 0x20, RZ, 0xc0, !PT ;  /* 0x000000203cff7812 */ /* 0x000fe4000780c0ff */
[----:B0-----:R-:W-:-:S11]  /*f2620*/  PRMT R20, R2, 0x7771, RZ ;  /* 0x0000777102147816 */ /* 0x001fd600000000ff */
[----:B------:R0:W-:Y:S01]  /*f2630*/  @P0 STG.E.U8 desc[UR4][R24.64], R20 ;  /* 0x0000001418000986 */ /* 0x0001e2000c101104 */
[----:B------:R-:W-:Y:S02]  /*f2640*/  LOP3.LUT P0, RZ, R60, 0x10, RZ, 0xc0, !PT ;  /* 0x000000103cff7812 */ /* 0x000fe4000780c0ff */
[----:B0-----:R-:W-:-:S11]  /*f2650*/  PRMT R20, R2, 0x7772, RZ ;  /* 0x0000777202147816 */ /* 0x001fd600000000ff */
[----:B------:R0:W-:Y:S01]  /*f2660*/  @P0 STG.E.U8 desc[UR4][R30.64], R20 ;  /* 0x000000141e000986 */ /* 0x0001e2000c101104 */
[----:B------:R-:W-:Y:S02]  /*f2670*/  LOP3.LUT P0, RZ, R60, 0x8, RZ, 0xc0, !PT ;  /* 0x000000083cff7812 */ /* 0x000fe4000780c0ff */
[----:B0-----:R-:W-:Y:S02]  /*f2680*/  PRMT R20, R2, 0x7773, RZ ;  /* 0x0000777302147816 */ /* 0x001fe400000000ff */
[----:B------:R-:W-:Y:S01]  /*f2690*/  LOP3.LUT P1, RZ, R17, 0x40000, RZ, 0xc0, !PT ;  /* 0x0004000011ff7812 */ /* 0x000fe2000782c0ff */
[----:B------:R-:W3:Y:S08]  /*f26a0*/  LDL.LU R2, [R1+0x55b0] ;  /* 0x0055b00001027983 */ /* 0x000ef00000300800 */
[----:B------:R0:W-:Y:S01]  /*f26b0*/  @P0 STG.E.U8 desc[UR4][R28.64], R20 ;  /* 0x000000141c000986 */ /* 0x0001e2000c101104 */
[----:B------:R-:W-:-:S02]  /*f26c0*/  LOP3.LUT P0, RZ, R60, 0x4, RZ, 0xc0, !PT ;  /* 0x000000043cff7812 */ /* 0x000fc4000780c0ff */
[----:B------:R-:W-:Y:S02]  /*f26d0*/  LOP3.LUT P2, RZ, R17, 0x80000, RZ, 0xc0, !PT ;  /* 0x0008000011ff7812 */ /* 0x000fe4000784c0ff */
[----:B0-----:R-:W-:-:S09]  /*f26e0*/  PRMT R20, R19, 0x7770, RZ ;  /* 0x0000777013147816 */ /* 0x001fd200000000ff */
        /* <DEDUP_REMOVED lines=8> */
[----:B0-----:R-:W-:Y:S02]  /*f2770*/  PRMT R20, R19, 0x7773, RZ ;  /* 0x0000777313147816 */ /* 0x001fe400000000ff */
[----:B------:R-:W-:Y:S01]  /*f2780*/  LOP3.LUT P6, RZ, R17, 0x800000, RZ, 0xc0, !PT ;  /* 0x0080000011ff7812 */ /* 0x000fe200078cc0ff */
[----:B------:R-:W4:Y:S04]  /*f2790*/  LDL.LU R19, [R1+0x55ac] ;  /* 0x0055ac0001137983 */ /* 0x000f280000300800 */
[----:B------:R0:W-:Y:S02]  /*f27a0*/  @P3 STG.E.U8 desc[UR4][R36.64], R20 ;  /* 0x0000001424003986 */ /* 0x0001e4000c101104 */
[----:B0-----:R-:W-:-:S05]  /*f27b0*/  PRMT R20, R41, 0x7770, RZ ;  /* 0x0000777029147816 */ /* 0x001fca00000000ff */
[----:B------:R0:W-:Y:S02]  /*f27c0*/  @P4 STG.E.U8 desc[UR4][R42.64], R20 ;  /* 0x000000142a004986 */ /* 0x0001e4000c101104 */
[----:B0-----:R-:W-:-:S05]  /*f27d0*/  PRMT R20, R41, 0x7771, RZ ;  /* 0x0000777129147816 */ /* 0x001fca00000000ff */
[----:B------:R0:W-:Y:S02]  /*f27e0*/  @P5 STG.E.U8 desc[UR4][R56.64], R20 ;  /* 0x0000001438005986 */ /* 0x0001e4000c101104 */
[----:B0-----:R-:W-:-:S05]  /*f27f0*/  PRMT R20, R41, 0x7772, RZ ;  /* 0x0000777229147816 */ /* 0x001fca00000000ff */
[----:B--2---:R0:W-:Y:S04]  /*f2800*/  @P6 STG.E.U8 desc[UR4][R52.64], R20 ;  /* 0x0000001434006986 */ /* 0x0041e8000c101104 */
[----:B0-----:R-:W2:Y:S04]  /*f2810*/  LDL.LU.64 R52, [R1+0x2350] ;  /* 0x0023500001347983 */ /* 0x001ea80000300a00 */
[----:B------:R-:W2:Y:S04]  /*f2820*/  LDL.LU.64 R32, [R1+0x2358] ;  /* 0x0023580001207983 */ /* 0x000ea80000300a00 */
[----:B------:R-:W2:Y:S04]  /*f2830*/  LDL.LU.64 R38, [R1+0x2388] ;  /* 0x0023880001267983 */ /* 0x000ea80000300a00 */
[----:B------:R-:W2:Y:S04]  /*f2840*/  LDL.LU.64 R36, [R1+0x2380] ;  /* 0x0023800001247983 */ /* 0x000ea80000300a00 */
[----:B------:R-:W2:Y:S04]  /*f2850*/  LDL.LU R40, [R1+0x630] ;  /* 0x0006300001287983 */ /* 0x000ea80000300800 */
[----:B------:R-:W2:Y:S04]  /*f2860*/  LDL.LU.64 R42, [R1+0x2378] ;  /* 0x00237800012a7983 */ /* 0x000ea80000300a00 */
[----:B------:R-:W2:Y:S04]  /*f2870*/  LDL.LU.64 R56, [R1+0x2370] ;  /* 0x0023700001387983 */ /* 0x000ea80000300a00 */
[----:B------:R-:W2:Y:S01]  /*f2880*/  LDL.LU R21, [R1+0x620] ;  /* 0x0006200001157983 */ /* 0x000ea20000300800 */
[----:B------:R-:W-:-:S02]  /*f2890*/  LOP3.LUT P3, RZ, R17, 0x1000000, RZ, 0xc0, !PT ;  /* 0x0100000011ff7812 */ /* 0x000fc4000786c0ff */
[----:B------:R-:W-:Y:S02]  /*f28a0*/  PRMT R20, R41, 0x7773, RZ ;  /* 0x0000777329147816 */ /* 0x000fe400000000ff */
[----:B---3--:R-:W-:Y:S02]  /*f28b0*/  LOP3.LUT R2, R2, 0xfbffffff, RZ, 0xc0, !PT ;  /* 0xfbffffff02027812 */ /* 0x008fe400078ec0ff */
[----:B----4-:R-:W-:-:S07]  /*f28c0*/  LOP3.LUT P0, RZ, R19, 0x10, RZ, 0xc0, !PT ;  /* 0x0000001013ff7812 */ /* 0x010fce000780c0ff */
[----:B--2---:R0:W-:Y:S04]  /*f28d0*/  @P3 STG.E.U8 desc[UR4][R52.64], R20 ;  /* 0x0000001434003986 */ /* 0x0041e8000c101104 */
[----:B0-----:R-:W2:Y:S02]  /*f28e0*/  LDL.LU.64 R52, [R1+0x2368] ;  /* 0x0023680001347983 */ /* 0x001ea40000300a00 */
[----:B------:R-:W-:Y:S02]  /*f28f0*/  @P0 LOP3.LUT R2, R2, 0x4000000, RZ, 0xfc, !PT ;  /* 0x0400000002020812 */ /* 0x000fe400078efcff */
[----:B------:R-:W-:Y:S01]  /*f2900*/  LOP3.LUT P0, RZ, R19, 0x8, RZ, 0xc0, !PT ;  /* 0x0000000813ff7812 */ /* 0x000fe2000780c0ff */
[----:B------:R-:W3:Y:S01]  /*f2910*/  LDL.LU.64 R22, [R1+0x2360] ;  /* 0x0023600001167983 */ /* 0x000ee20000300a00 */
[----:B------:R-:W-:-:S03]  /*f2920*/  LOP3.LUT R2, R2, 0xf7ffffff, RZ, 0xc0, !PT ;  /* 0xf7ffffff02027812 */ /* 0x000fc600078ec0ff */
[----:B------:R-:W4:Y:S04]  /*f2930*/  LDL.LU.64 R26, [R1+0x2398] ;  /* 0x00239800011a7983 */ /* 0x000f280000300a00 */
[----:B------:R-:W4:Y:S04]  /*f2940*/  LDL.LU R41, [R1+0x610] ;  /* 0x0006100001297983 */ /* 0x000f280000300800 */
[----:B------:R-:W-:Y:S01]  /*f2950*/  @P0 LOP3.LUT R2, R2, 0x8000000, RZ, 0xfc, !PT ;  /* 0x0800000002020812 */ /* 0x000fe200078efcff */
[----:B------:R-:W4:Y:S01]  /*f2960*/  LDL.LU.64 R24, [R1+0x2390] ;  /* 0x0023900001187983 */ /* 0x000f220000300a00 */
[----:B------:R-:W-:-:S02]  /*f2970*/  LOP3.LUT P0, RZ, R19, 0x4, RZ, 0xc0, !PT ;  /* 0x0000000413ff7812 */ /* 0x000fc4000780c0ff */
[----:B------:R-:W-:Y:S01]  /*f2980*/  LOP3.LUT R2, R2, 0xefffffff, RZ, 0xc0, !PT ;  /* 0xefffffff02027812 */ /* 0x000fe200078ec0ff */
[----:B------:R-:W4:Y:S01]  /*f2990*/  LDL.LU.64 R30, [R1+0x23d0] ;  /* 0x0023d000011e7983 */ /* 0x000f220000300a00 */
[----:B------:R-:W-:Y:S02]  /*f29a0*/  LOP3.LUT R60, R60, 0xfffffffe, RZ, 0xc0, !PT ;  /* 0xfffffffe3c3c7812 */ /* 0x000fe400078ec0ff */
[C---:B------:R-:W-:Y:S01]  /*f29b0*/  LOP3.LUT P4, RZ, R17.reuse, 0x2000000, RZ, 0xc0, !PT ;  /* 0x0200000011ff7812 */ /* 0x040fe2000788c0ff */
[----:B------:R-:W4:Y:S01]  /*f29c0*/  LDL.LU.64 R28, [R1+0x23c8] ;  /* 0x0023c800011c7983 */ /* 0x000f220000300a00 */
[----:B------:R-:W-:Y:S02]  /*f29d0*/  LOP3.LUT P5, RZ, R17, 0x4000000, RZ, 0xc0, !PT ;  /* 0x0400000011ff7812 */ /* 0x000fe400078ac0ff */
[----:B------:R-:W-:Y:S01]  /*f29e0*/  PRMT R20, R40, 0x7770, RZ ;  /* 0x0000777028147816 */ /* 0x000fe200000000ff */
[----:B------:R-:W4:Y:S02]  /*f29f0*/  LDL.LU.64 R34, [R1+0x23c0] ;  /* 0x0023c00001227983 */ /* 0x000f240000300a00 */
[----:B------:R-:W-:-:S02]  /*f2a00*/  @P0 LOP3.LUT R2, R2, 0x10000000, RZ, 0xfc, !PT ;  /* 0x1000000002020812 */ /* 0x000fc400078efcff */
        /* <DEDUP_REMOVED lines=9> */
[C---:B------:R-:W-:Y:S01]  /*f2aa0*/  LOP3.LUT P0, RZ, R17.reuse, 0x40000000, RZ, 0xc0, !PT ;  /* 0x4000000011ff7812 */ /* 0x040fe2000780c0ff */
[----:B------:R0:W-:Y:S01]  /*f2ab0*/  @P4 STG.E.U8 desc[UR4][R32.64], R20 ;  /* 0x0000001420004986 */ /* 0x0001e2000c101104 */
[----:B------:R-:W-:-:S11]  /*f2ac0*/  LOP3.LUT P6, RZ, R17, 0x8000000, RZ, 0xc0, !PT ;  /* 0x0800000011ff7812 */ /* 0x000fd600078cc0ff */
[----:B------:R-:W-:Y:S01]  /*f2ad0*/  @P0 LOP3.LUT R60, R60, 0x1, RZ, 0xfc, !PT ;  /* 0x000000013c3c0812 */ /* 0x000fe200078efcff */
[----:B0-----:R-:W4:Y:S01]  /*f2ae0*/  LDL.LU.64 R32, [R1+0x23b8] ;  /* 0x0023b80001207983 */ /* 0x001f220000300a00 */
[----:B------:R-:W-:Y:S02]  /*f2af0*/  LOP3.LUT P0, RZ, R17, 0x20000000, RZ, 0xc0, !PT ;  /* 0x2000000011ff7812 */ /* 0x000fe4000780c0ff */
[----:B------:R-:W-:Y:S02]  /*f2b00*/  LOP3.LUT R60, R60, 0xfffffffd, RZ, 0xc0, !PT ;  /* 0xfffffffd3c3c7812 */ /* 0x000fe400078ec0ff */
[----:B------:R-:W-:-:S05]  /*f2b10*/  PRMT R20, R40, 0x7771, RZ ;  /* 0x0000777128147816 */ /* 0x000fca00000000ff */
[----:B------:R0:W-:Y:S04]  /*f2b20*/  @P5 STG.E.U8 desc[UR4][R38.64], R20 ;  /* 0x0000001426005986 */ /* 0x0001e8000c101104 */
[----:B------:R-:W-:Y:S02]  /*f2b30*/  @P0 LOP3.LUT R60, R60, 0x2, RZ, 0xfc, !PT ;  /* 0x000000023c3c0812 */ /* 0x000fe400078efcff */
[----:B------:R-:W-:Y:S02]  /*f2b40*/  LOP3.LUT P0, RZ, R17, 0x10000000, RZ, 0xc0, !PT ;  /* 0x1000000011ff7812 */ /* 0x000fe4000780c0ff */
[C---:B0-----:R-:W-:Y:S01]  /*f2b50*/  PRMT R20, R40.reuse, 0x7772, RZ ;  /* 0x0000777228147816 */ /* 0x041fe200000000ff */
[----:B------:R-:W4:Y:S04]  /*f2b60*/  LDL.LU.64 R38, [R1+0x23b0] ;  /* 0x0023b00001267983 */ /* 0x000f280000300a00 */
[----:B------:R0:W-:Y:S02]  /*f2b70*/  @P6 STG.E.U8 desc[UR4][R36.64], R20 ;  /* 0x0000001424006986 */ /* 0x0001e4000c101104 */
[----:B0-----:R-:W-:-:S02]  /*f2b80*/  PRMT R20, R40, 0x7773, RZ ;  /* 0x0000777328147816 */ /* 0x001fc400000000ff */
[----:B------:R-:W4:Y:S04]  /*f2b90*/  LDL.LU.64 R36, [R1+0x23a8] ;  /* 0x0023a80001247983 */ /* 0x000f280000300a00 */
[----:B------:R0:W-:Y:S01]  /*f2ba0*/  @P0 STG.E.U8 desc[UR4][R42.64], R20 ;  /* 0x000000142a000986 */ /* 0x0001e2000c101104 */
[----:B------:R-:W-:-:S03]  /*f2bb0*/  LOP3.LUT P0, RZ, R60, 0x2, RZ, 0xc0, !PT ;  /* 0x000000023cff7812 */ /* 0x000fc6000780c0ff */
[----:B------:R-:W4:Y:S01]  /*f2bc0*/  LDL.LU R40, [R1+0x634] ;  /* 0x0006340001287983 */ /* 0x000f220000300800 */
[----:B0-----:R-:W-:-:S03]  /*f2bd0*/  PRMT R20, R21, 0x7770, RZ ;  /* 0x0000777015147816 */ /* 0x001fc600000000ff */
[----:B------:R-:W4:Y:S06]  /*f2be0*/  LDL.LU.64 R42, [R1+0x23a0] ;  /* 0x0023a000012a7983 */ /* 0x000f2c0000300a00 */
[----:B------:R0:W-:Y:S01]  /*f2bf0*/  @P0 STG.E.U8 desc[UR4][R56.64], R20 ;  /* 0x0000001438000986 */ /* 0x0001e2000c101104 */
[----:B------:R-:W-:Y:S02]  /*f2c00*/  LOP3.LUT P0, RZ, R60, 0x1, RZ, 0xc0, !PT ;  /* 0x000000013cff7812 */ /* 0x000fe4000780c0ff */
[----:B------:R-:W-:Y:S01]  /*f2c10*/  PRMT R60, R21, 0x7771, RZ ;  /* 0x00007771153c7816 */ /* 0x000fe200000000ff */
[----:B0-----:R-:W4:Y:S10]  /*f2c20*/  LDL.LU.64 R56, [R1+0x23d8] ;  /* 0x0023d80001387983 */ /* 0x001f340000300a00 */
[----:B--2---:R0:W-:Y:S04]  /*f2c30*/  @P0 STG.E.U8 desc[UR4][R52.64], R60 ;  /* 0x0000003c34000986 */ /* 0x0041e8000c101104 */
[----:B0-----:R-:W2:Y:S01]  /*f2c40*/  LDL.LU.64 R52, [R1+0x2408] ;  /* 0x0024080001347983 */ /* 0x001ea20000300a00 */
[----:B------:R-:W-:-:S02]  /*f2c50*/  LOP3.LUT P0, RZ, R2, 0x80000000, RZ, 0xc0, !PT ;  /* 0x8000000002ff7812 */ /* 0x000fc4000780c0ff */
[----:B------:R-:W-:-:S11]  /*f2c60*/  PRMT R60, R21, 0x7772, RZ ;  /* 0x00007772153c7816 */ /* 0x000fd600000000ff */
[----:B---3--:R0:W-:Y:S01]  /*f2c70*/  @P0 STG.E.U8 desc[UR4][R22.64], R60 ;  /* 0x0000003c16000986 */ /* 0x0081e2000c101104 */
[----:B------:R-:W-:Y:S02]  /*f2c80*/  LOP3.LUT P0, RZ, R2, 0x40000000, RZ, 0xc0, !PT ;  /* 0x4000000002ff7812 */ /* 0x000fe4000780c0ff */
[----:B0-----:R-:W-:-:S11]  /*f2c90*/  PRMT R60, R21, 0x7773, RZ ;  /* 0x00007773153c7816 */ /* 0x001fd600000000ff */
[----:B----4-:R0:W-:Y:S01]  /*f2ca0*/  @P0 STG.E.U8 desc[UR4][R26.64], R60 ;  /* 0x0000003c1a000986 */ /* 0x0101e2000c101104 */
[----:B------:R-:W-:Y:S02]  /*f2cb0*/  LOP3.LUT P0, RZ, R2, 0x20000000, RZ, 0xc0, !PT ;  /* 0x2000000002ff7812 */ /* 0x000fe4000780c0ff */
[----:B0-----:R-:W-:-:S11]  /*f2cc0*/  PRMT R60, R41, 0x7770, RZ ;  /* 0x00007770293c7816 */ /* 0x001fd600000000ff */
        /* <DEDUP_REMOVED lines=8> */
[C---:B------:R-:W-:Y:S02]  /*f2d50*/  LOP3.LUT P1, RZ, R19.reuse, 0x20, RZ, 0xc0, !PT ;  /* 0x0000002013ff7812 */ /* 0x040fe4000782c0ff */
        /* <DEDUP_REMOVED lines=14> */
[----:B------:R-:W3:Y:S04]  /*f2e40*/  LDL.LU R59, [R1+0x55a8] ;  /* 0x0055a800013b7983 */ /* 0x000ee80000300800 */
[----:B------:R0:W-:Y:S02]  /*f2e50*/  @P4 STG.E.U8 desc[UR4][R42.64], R60 ;  /* 0x0000003c2a004986 */ /* 0x0001e4000c101104 */
[----:B0-----:R-:W-:-:S05]  /*f2e60*/  PRMT R60, R40, 0x7770, RZ ;  /* 0x00007770283c7816 */ /* 0x001fca00000000ff */
[----:B------:R0:W-:Y:S02]  /*f2e70*/  @P5 STG.E.U8 desc[UR4][R56.64], R60 ;  /* 0x0000003c38005986 */ /* 0x0001e4000c101104 */
[----:B0-----:R-:W-:-:S05]  /*f2e80*/  PRMT R60, R40, 0x7771, RZ ;  /* 0x00007771283c7816 */ /* 0x001fca00000000ff */
[----:B--2---:R0:W-:Y:S04]  /*f2e90*/  @P6 STG.E.U8 desc[UR4][R52.64], R60 ;  /* 0x0000003c34006986 */ /* 0x0041e8000c101104 */
[----:B0-----:R-:W2:Y:S04]  /*f2ea0*/  LDL.LU.64 R52, [R1+0x2400] ;  /* 0x0024000001347983 */ /* 0x001ea80000300a00 */
[----:B------:R-:W4:Y:S04]  /*f2eb0*/  LDL.LU.64 R38, [R1+0x23f8] ;  /* 0x0023f80001267983 */ /* 0x000f280000300a00 */
[----:B------:R-:W3:Y:S04]  /*f2ec0*/  LDL.LU.64 R32, [R1+0x23f0] ;  /* 0x0023f00001207983 */ /* 0x000ee80000300a00 */
[----:B------:R-:W3:Y:S04]  /*f2ed0*/  LDL.LU.64 R36, [R1+0x23e8] ;  /* 0x0023e80001247983 */ /* 0x000ee80000300a00 */
[----:B------:R-:W3:Y:S04]  /*f2ee0*/  LDL.LU.64 R42, [R1+0x23e0] ;  /* 0x0023e000012a7983 */ /* 0x000ee80000300a00 */
[----:B------:R-:W3:Y:S01]  /*f2ef0*/  LDL.LU R41, [R1+0x624] ;  /* 0x0006240001297983 */ /* 0x000ee20000300800 */
[----:B------:R-:W-:-:S03]  /*f2f00*/  LOP3.LUT P3, RZ, R19, 0x800, RZ, 0xc0, !PT ;  /* 0x0000080013ff7812 */ /* 0x000fc6000786c0ff */
[----:B------:R-:W3:Y:S01]  /*f2f10*/  LDL.LU.64 R56, [R1+0x2418] ;  /* 0x0024180001387983 */ /* 0x000ee20000300a00 */
[----:B------:R-:W-:Y:S02]  /*f2f20*/  PRMT R60, R40, 0x7772, RZ ;  /* 0x00007772283c7816 */ /* 0x000fe400000000ff */
        /* <DEDUP_REMOVED lines=12> */
[----:B------:R-:W-:Y:S01]  /*f2ff0*/  LOP3.LUT P0, RZ, R19, 0x80000, RZ, 0xc0, !PT ;  /* 0x0008000013ff7812 */ /* 0x000fe2000780c0ff */
[----:B--2---:R0:W-:Y:S04]  /*f3000*/  @P3 STG.E.U8 desc[UR4][R52.64], R60 ;  /* 0x0000003c34003986 */ /* 0x0041e8000c101104 */
[----:B0-----:R-:W2:Y:S04]  /*f3010*/  LDL.LU.64 R52, [R1+0x2410] ;  /* 0x0024100001347983 */ /* 0x001ea80000300a00 */
[----:B------:R-:W2:Y:S04]  /*f3020*/  LDL.LU.64 R20, [R1+0x2450] ;  /* 0x0024500001147983 */ /* 0x000ea80000300a00 */
[----:B------:R-:W2:Y:S01]  /*f3030*/  LDL.LU.64 R26, [R1+0x2448] ;  /* 0x00244800011a7983 */ /* 0x000ea20000300a00 */
[----:B------:R-:W-:-:S04]  /*f3040*/  LOP3.LUT R2, R2, 0xffbfffff, RZ, 0xc0, !PT ;  /* 0xffbfffff02027812 */ /* 0x000fc800078ec0ff */
[----:B------:R-:W-:Y:S02]  /*f3050*/  @P0 LOP3.LUT R2, R2, 0x400000, RZ, 0xfc, !PT ;  /* 0x0040000002020812 */ /* 0x000fe400078efcff */
[----:B------:R-:W-:Y:S02]  /*f3060*/  LOP3.LUT P0, RZ, R19, 0x40000, RZ, 0xc0, !PT ;  /* 0x0004000013ff7812 */ /* 0x000fe4000780c0ff */
[----:B------:R-:W-:-:S11]  /*f3070*/  LOP3.LUT R2, R2, 0xff7fffff, RZ, 0xc0, !PT ;  /* 0xff7fffff02027812 */ /* 0x000fd600078ec0ff */
[----:B------:R-:W-:Y:S02]  /*f3080*/  @P0 LOP3.LUT R2, R2, 0x800000, RZ, 0xfc, !PT ;  /* 0x0080000002020812 */ /* 0x000fe400078efcff */
[C---:B------:R-:W-:Y:S02]  /*f3090*/  LOP3.LUT P0, RZ, R19.reuse, 0x20000, RZ, 0xc0, !PT ;  /* 0x0002000013ff7812 */ /* 0x040fe4000780c0ff */
[----:B------:R-:W-:Y:S02]  /*f30a0*/  LOP3.LUT R2, R2, 0xfeffffff, RZ, 0xc0, !PT ;  /* 0xfeffffff02027812 */ /* 0x000fe400078ec0ff */
[C---:B------:R-:W-:Y:S02]  /*f30b0*/  LOP3.LUT P4, RZ, R19.reuse, 0x1000, RZ, 0xc0, !PT ;  /* 0x0000100013ff7812 */ /* 0x040fe4000788c0ff */
[----:B------:R-:W-:Y:S02]  /*f30c0*/  LOP3.LUT P5, RZ, R19, 0x2000, RZ, 0xc0, !PT ;  /* 0x0000200013ff7812 */ /* 0x000fe400078ac0ff */
[----:B------:R-:W-:-:S05]  /*f30d0*/  PRMT R60, R40, 0x7773, RZ ;  /* 0x00007773283c7816 */ /* 0x000fca00000000ff */
[----:B------:R-:W-:Y:S02]  /*f30e0*/  @P0 LOP3.LUT R2, R2, 0x1000000, RZ, 0xfc, !PT ;  /* 0x0100000002020812 */ /* 0x000fe400078efcff */
[C---:B------:R-:W-:Y:S02]  /*f30f0*/  LOP3.LUT P0, RZ, R19.reuse, 0x10000, RZ, 0xc0, !PT ;  /* 0x0001000013ff7812 */ /* 0x040fe4000780c0ff */
[----:B------:R-:W-:Y:S01]  /*f3100*/  LOP3.LUT P6, RZ, R19, 0x4000, RZ, 0xc0, !PT ;  /* 0x0000400013ff7812 */ /* 0x000fe200078cc0ff */
[----:B----4-:R3:W-:Y:S01]  /*f3110*/  @P4 STG.E.U8 desc[UR4][R38.64], R60 ;  /* 0x0000003c26004986 */ /* 0x0107e2000c101104 */
[----:B------:R-:W-:Y:S02]  /*f3120*/  LOP3.LUT R2, R2, 0xfdffffff, RZ, 0xc0, !PT ;  /* 0xfdffffff02027812 */ /* 0x000fe400078ec0ff */
[----:B---3--:R-:W-:Y:S01]  /*f3130*/  PRMT R60, R41, 0x7770, RZ ;  /* 0x00007770293c7816 */ /* 0x008fe200000000ff */
[----:B------:R-:W3:Y:S06]  /*f3140*/  LDL.LU R38, [R1+0x604] ;  /* 0x0006040001267983 */ /* 0x000eec0000300800 */
[----:B------:R-:W-:-:S02]  /*f3150*/  @P0 LOP3.LUT R2, R2, 0x2000000, RZ, 0xfc, !PT ;  /* 0x0200000002020812 */ /* 0x000fc400078efcff */
[----:B------:R-:W-:Y:S01]  /*f3160*/  LOP3.LUT P0, RZ, R19, 0x8000, RZ, 0xc0, !PT ;  /* 0x0000800013ff7812 */ /* 0x000fe2000780c0ff */
[----:B------:R0:W-:Y:S04]  /*f3170*/  @P5 STG.E.U8 desc[UR4][R32.64], R60 ;  /* 0x0000003c20005986 */ /* 0x0001e8000c101104 */
[----:B------:R-:W4:Y:S04]  /*f3180*/  LDL.LU.64 R24, [R1+0x2440] ;  /* 0x0024400001187983 */ /* 0x000f280000300a00 */
[----:B------:R-:W3:Y:S01]  /*f3190*/  LDL.LU.64 R30, [R1+0x2438] ;  /* 0x00243800011e7983 */ /* 0x000ee20000300a00 */
[----:B0-----:R-:W-:-:S03]  /*f31a0*/  PRMT R60, R41, 0x7771, RZ ;  /* 0x00007771293c7816 */ /* 0x001fc600000000ff */
[----:B------:R-:W3:Y:S04]  /*f31b0*/  LDL.LU.64 R28, [R1+0x2430] ;  /* 0x00243000011c7983 */ /* 0x000ee80000300a00 */
[----:B------:R0:W-:Y:S04]  /*f31c0*/  @P6 STG.E.U8 desc[UR4][R36.64], R60 ;  /* 0x0000003c24006986 */ /* 0x0001e8000c101104 */
[----:B------:R-:W3:Y:S04]  /*f31d0*/  LDL.LU.64 R34, [R1+0x2428] ;  /* 0x0024280001227983 */ /* 0x000ee80000300a00 */
[----:B------:R-:W3:Y:S01]  /*f31e0*/  LDL.LU.64 R32, [R1+0x2420] ;  /* 0x0024200001207983 */ /* 0x000ee20000300a00 */
[----:B0-----:R-:W-:-:S03]  /*f31f0*/  PRMT R60, R41, 0x7772, RZ ;  /* 0x00007772293c7816 */ /* 0x001fc600000000ff */
[----:B------:R-:W3:Y:S04]  /*f3200*/  LDL.LU.64 R36, [R1+0x2458] ;  /* 0x0024580001247983 */ /* 0x000ee80000300a00 */
[----:B------:R0:W-:Y:S01]  /*f3210*/  @P0 STG.E.U8 desc[UR4][R42.64], R60 ;  /* 0x0000003c2a000986 */ /* 0x0001e2000c101104 */
[C---:B------:R-:W-:Y:S02]  /*f3220*/  LOP3.LUT P0, RZ, R2.reuse, 0x2000000, RZ, 0xc0, !PT ;  /* 0x0200000002ff7812 */ /* 0x040fe4000780c0ff */
[----:B0-----:R-:W-:Y:S01]  /*f3230*/  PRMT R60, R41, 0x7773, RZ ;  /* 0x00007773293c7816 */ /* 0x001fe200000000ff */
[----:B------:R-:W3:Y:S10]  /*f3240*/  LDL.LU.64 R42, [R1+0x2488] ;  /* 0x00248800012a7983 */ /* 0x000ef40000300a00 */
[----:B------:R0:W-:Y:S01]  /*f3250*/  @P0 STG.E.U8 desc[UR4][R56.64], R60 ;  /* 0x0000003c38000986 */ /* 0x0001e2000c101104 */
[----:B------:R-:W-:-:S03]  /*f3260*/  LOP3.LUT P0, RZ, R2, 0x1000000, RZ, 0xc0, !PT ;  /* 0x0100000002ff7812 */ /* 0x000fc6000780c0ff */
[----:B------:R-:W3:Y:S01]  /*f3270*/  LDL.LU.64 R40, [R1+0x2480] ;  /* 0x0024800001287983 */ /* 0x000ee20000300a00 */
[----:B0-----:R-:W-:-:S03]  /*f3280*/  PRMT R60, R59, 0x7770, RZ ;  /* 0x000077703b3c7816 */ /* 0x001fc600000000ff */
[----:B------:R-:W3:Y:S04]  /*f3290*/  LDL.LU.64 R56, [R1+0x2478] ;  /* 0x0024780001387983 */ /* 0x000ee80000300a00 */
[----:B------:R-:W3:Y:S04]  /*f32a0*/  LDL.LU R39, [R1+0x628] ;  /* 0x0006280001277983 */ /* 0x000ee80000300800 */
[----:B--2---:R0:W-:Y:S01]  /*f32b0*/  @P0 STG.E.U8 desc[UR4][R52.64], R60 ;  /* 0x0000003c34000986 */ /* 0x0041e2000c101104 */
[C---:B------:R-:W-:Y:S02]  /*f32c0*/  LOP3.LUT P0, RZ, R2.reuse, 0x800000, RZ, 0xc0, !PT ;  /* 0x0080000002ff7812 */ /* 0x040fe4000780c0ff */
[----:B0-----:R-:W-:Y:S01]  /*f32d0*/  PRMT R60, R59, 0x7771, RZ ;  /* 0x000077713b3c7816 */ /* 0x001fe200000000ff */
[----:B------:R-:W2:Y:S10]  /*f32e0*/  LDL.LU.64 R52, [R1+0x2470] ;  /* 0x0024700001347983 */ /* 0x000eb40000300a00 */
[----:B------:R0:W-:Y:S01]  /*f32f0*/  @P0 STG.E.U8 desc[UR4][R20.64], R60 ;  /* 0x0000003c14000986 */ /* 0x0001e2000c101104 */
[----:B------:R-:W-:-:S02]  /*f3300*/  LOP3.LUT P0, RZ, R2, 0x400000, RZ, 0xc0, !PT ;  /* 0x0040000002ff7812 */ /* 0x000fc4000780c0ff */
[----:B0-----:R-:W-:-:S11]  /*f3310*/  PRMT R60, R59, 0x7772, RZ ;  /* 0x000077723b3c7816 */ /* 0x001fd600000000ff */
[----:B------:R0:W-:Y:S02]  /*f3320*/  @P0 STG.E.U8 desc[UR4][R26.64], R60 ;  /* 0x0000003c1a000986 */ /* 0x0001e4000c101104 */
[----:B0-----:R-:W-:Y:S02]  /*f3330*/  PRMT R60, R59, 0x7773, RZ ;  /* 0x000077733b3c7816 */ /* 0x001fe400000000ff */
[----:B------:R-:W2:Y:S01]  /*f3340*/  LDL.LU R59, [R1+0x55a4] ;  /* 0x0055a400013b7983 */ /* 0x000ea20000300800 */
[----:B------:R-:W-:-:S13]  /*f3350*/  LOP3.LUT P0, RZ, R2, 0x200000, RZ, 0xc0, !PT ;  /* 0x0020000002ff7812 */ /* 0x000fda000780c0ff */
[----:B----4-:R3:W-:Y:S01]  /*f3360*/  @P0 STG.E.U8 desc[UR4][R24.64], R60 ;  /* 0x0000003c18000986 */ /* 0x0107e2000c101104 */
[----:B------:R-:W-:Y:S02]  /*f3370*/  LOP3.LUT P0, RZ, R2, 0x100000, RZ, 0xc0, !PT ;  /* 0x0010000002ff7812 */ /* 0x000fe4000780c0ff */
[----:B---3--:R-:W-:-:S11]  /*f3380*/  PRMT R60, R38, 0x7770, RZ ;  /* 0x00007770263c7816 */ /* 0x008fd600000000ff */
        /* <DEDUP_REMOVED lines=12> */
[C---:B------:R-:W-:Y:S02]  /*f3450*/  LOP3.LUT P4, RZ, R19.reuse, 0x8000000, RZ, 0xc0, !PT ;  /* 0x0800000013ff7812 */ /* 0x040fe4000788c0ff */
[C---:B------:R-:W-:Y:S02]  /*f3460*/  LOP3.LUT P5, RZ, R19.reuse, 0x10000000, RZ, 0xc0, !PT ;  /* 0x1000000013ff7812 */ /* 0x040fe400078ac0ff */
[----:B------:R-:W-:Y:S02]  /*f3470*/  LOP3.LUT P6, RZ, R19, 0x20000000, RZ, 0xc0, !PT ;  /* 0x2000000013ff7812 */ /* 0x000fe400078cc0ff */
[----:B--2---:R-:W-:-:S05]  /*f3480*/  PRMT R60, R59, 0x7770, RZ ;  /* 0x000077703b3c7816 */ /* 0x004fca00000000ff */
[----:B------:R0:W-:Y:S02]  /*f3490*/  @P2 STG.E.U8 desc[UR4][R36.64], R60 ;  /* 0x0000003c24002986 */ /* 0x0001e4000c101104 */
[----:B0-----:R-:W-:-:S05]  /*f34a0*/  PRMT R60, R59, 0x7771, RZ ;  /* 0x000077713b3c7816 */ /* 0x001fca00000000ff */
[----:B------:R0:W-:Y:S02]  /*f34b0*/  @P3 STG.E.U8 desc[UR4][R42.64], R60 ;  /* 0x0000003c2a003986 */ /* 0x0001e4000c101104 */
[----:B0-----:R-:W-:-:S05]  /*f34c0*/  PRMT R60, R59, 0x7772, RZ ;  /* 0x000077723b3c7816 */ /* 0x001fca00000000ff */
[----:B------:R0:W-:Y:S02]  /*f34d0*/  @P4 STG.E.U8 desc[UR4][R40.64], R60 ;  /* 0x0000003c28004986 */ /* 0x0001e4000c101104 */
[----:B0-----:R-:W-:Y:S02]  /*f34e0*/  PRMT R60, R59, 0x7773, RZ ;  /* 0x000077733b3c7816 */ /* 0x001fe400000000ff */
[----:B------:R-:W2:Y:S04]  /*f34f0*/  LDL.LU R59, [R1+0x55a0] ;  /* 0x0055a000013b7983 */ /* 0x000ea80000300800 */
[----:B------:R0:W-:Y:S02]  /*f3500*/  @P5 STG.E.U8 desc[UR4][R56.64], R60 ;  /* 0x0000003c38005986 */ /* 0x0001e4000c101104 */
[----:B0-----:R-:W-:-:S05]  /*f3510*/  PRMT R60, R39, 0x7770, RZ ;  /* 0x00007770273c7816 */ /* 0x001fca00000000ff */
[----:B------:R0:W-:Y:S04]  /*f3520*/  @P6 STG.E.U8 desc[UR4][R52.64], R60 ;  /* 0x0000003c34006986 */ /* 0x0001e8000c101104 */
[----:B0-----:R-:W3:Y:S04]  /*f3530*/  LDL.LU.64 R52, [R1+0x2468] ;  /* 0x0024680001347983 */ /* 0x001ee80000300a00 */
[----:B------:R-:W4:Y:S04]  /*f3540*/  LDL.LU.64 R32, [R1+0x2460] ;  /* 0x0024600001207983 */ /* 0x000f280000300a00 */
[----:B------:R-:W4:Y:S04]  /*f3550*/  LDL.LU.64 R36, [R1+0x2498] ;  /* 0x0024980001247983 */ /* 0x000f280000300a00 */
[----:B------:R-:W4:Y:S04]  /*f3560*/  LDL.LU.64 R42, [R1+0x2490] ;  /* 0x00249000012a7983 */ /* 0x000f280000300a00 */
[----:B------:R-:W4:Y:S04]  /*f3570*/  LDL.LU.64 R40, [R1+0x24d0] ;  /* 0x0024d00001287983 */ /* 0x000f280000300a00 */
[----:B------:R-:W4:Y:S04]  /*f3580*/  LDL.LU.64 R56, [R1+0x24c8] ;  /* 0x0024c80001387983 */ /* 0x000f280000300a00 */
[----:B------:R-:W4:Y:S01]  /*f3590*/  LDL.LU R38, [R1+0x618] ;  /* 0x0006180001267983 */ /* 0x000f220000300800 */
[----:B------:R-:W-:-:S02]  /*f35a0*/  LOP3.LUT P3, RZ, R19, 0x40000000, RZ, 0xc0, !PT ;  /* 0x4000000013ff7812 */ /* 0x000fc4000786c0ff */
[----:B------:R-:W-:Y:S02]  /*f35b0*/  PRMT R60, R39, 0x7771, RZ ;  /* 0x00007771273c7816 */ /* 0x000fe400000000ff */
[----:B------:R-:W-:Y:S02]  /*f35c0*/  LOP3.LUT R2, R2, 0xfffffbff, RZ, 0xc0, !PT ;  /* 0xfffffbff02027812 */ /* 0x000fe400078ec0ff */
[----:B------:R-:W-:-:S07]  /*f35d0*/  LOP3.LUT P4, RZ, R19, 0x80000000, RZ, 0xc0, !PT ;  /* 0x8000000013ff7812 */ /* 0x000fce000788c0ff */
[----:B---3--:R0:W-:Y:S04]  /*f35e0*/  @P3 STG.E.U8 desc[UR4][R52.64], R60 ;  /* 0x0000003c34003986 */ /* 0x0081e8000c101104 */
[----:B0-----:R-:W3:Y:S04]  /*f35f0*/  LDL.LU.64 R52, [R1+0x24c0] ;  /* 0x0024c00001347983 */ /* 0x001ee80000300a00 */
[----:B------:R-:W3:Y:S04]  /*f3600*/  LDL.LU.64 R20, [R1+0x24b8] ;  /* 0x0024b80001147983 */ /* 0x000ee80000300a00 */
[----:B------:R-:W3:Y:S04]  /*f3610*/  LDL.LU.64 R26, [R1+0x24b0] ;  /* 0x0024b000011a7983 */ /* 0x000ee80000300a00 */
[----:B------:R-:W3:Y:S01]  /*f3620*/  LDL.LU.64 R24, [R1+0x24a8] ;  /* 0x0024a80001187983 */ /* 0x000ee20000300a00 */
[----:B--2---:R-:W-:-:S02]  /*f3630*/  LOP3.LUT P0, RZ, R59, 0x800, RZ, 0xc0, !PT ;  /* 0x000008003bff7812 */ /* 0x004fc4000780c0ff */
[----:B------:R-:W-:Y:S01]  /*f3640*/  LOP3.LUT P5, RZ, R59, 0x1, RZ, 0xc0, !PT ;  /* 0x000000013bff7812 */ /* 0x000fe200078ac0ff */
[----:B------:R-:W2:Y:S10]  /*f3650*/  LDL.LU.64 R30, [R1+0x24a0] ;  /* 0x0024a000011e7983 */ /* 0x000eb40000300a00 */
        /* <DEDUP_REMOVED lines=18> */
[----:B------:R-:W-:-:S09]  /*f3780*/  PRMT R60, R39, 0x7772, RZ ;  /* 0x00007772273c7816 */ /* 0x000fd200000000ff */
[----:B------:R-:W-:Y:S02]  /*f3790*/  @P0 LOP3.LUT R2, R2, 0x10000, RZ, 0xfc, !PT ;  /* 0x0001000002020812 */ /* 0x000fe400078efcff */
[C---:B------:R-:W-:Y:S01]  /*f37a0*/  LOP3.LUT P0, RZ, R59.reuse, 0x8, RZ, 0xc0, !PT ;  /* 0x000000083bff7812 */ /* 0x040fe2000780c0ff */
[----:B----4-:R0:W-:Y:S01]  /*f37b0*/  @P4 STG.E.U8 desc[UR4][R32.64], R60 ;  /* 0x0000003c20004986 */ /* 0x0101e2000c101104 */
[----:B------:R-:W-:Y:S02]  /*f37c0*/  LOP3.LUT P6, RZ, R59, 0x2, RZ, 0xc0, !PT ;  /* 0x000000023bff7812 */ /* 0x000fe400078cc0ff */
[----:B------:R-:W-:Y:S02]  /*f37d0*/  LOP3.LUT R2, R2, 0xfffdffff, RZ, 0xc0, !PT ;  /* 0xfffdffff02027812 */ /* 0x000fe400078ec0ff */
[----:B0-----:R-:W-:-:S07]  /*f37e0*/  PRMT R60, R39, 0x7773, RZ ;  /* 0x00007773273c7816 */ /* 0x001fce00000000ff */
[----:B------:R-:W-:Y:S01]  /*f37f0*/  @P0 LOP3.LUT R2, R2, 0x20000, RZ, 0xfc, !PT ;  /* 0x0002000002020812 */ /* 0x000fe200078efcff */
[----:B------:R-:W4:Y:S01]  /*f3800*/  LDL.LU R39, [R1+0x63c] ;  /* 0x00063c0001277983 */ /* 0x000f220000300800 */
[----:B------:R-:W-:-:S03]  /*f3810*/  LOP3.LUT P0, RZ, R59, 0x4, RZ, 0xc0, !PT ;  /* 0x000000043bff7812 */ /* 0x000fc6000780c0ff */
[----:B------:R0:W-:Y:S04]  /*f3820*/  @P5 STG.E.U8 desc[UR4][R36.64], R60 ;  /* 0x0000003c24005986 */ /* 0x0001e8000c101104 */
[----:B------:R-:W4:Y:S04]  /*f3830*/  LDL.LU.64 R28, [R1+0x24d8] ;  /* 0x0024d800011c7983 */ /* 0x000f280000300a00 */
[----:B------:R-:W4:Y:S01]  /*f3840*/  LDL.LU.64 R34, [R1+0x2508] ;  /* 0x0025080001227983 */ /* 0x000f220000300a00 */
[----:B0-----:R-:W-:-:S03]  /*f3850*/  PRMT R60, R38, 0x7770, RZ ;  /* 0x00007770263c7816 */ /* 0x001fc600000000ff */
[----:B------:R-:W4:Y:S04]  /*f3860*/  LDL.LU.64 R32, [R1+0x2500] ;  /* 0x0025000001207983 */ /* 0x000f280000300a00 */
[----:B------:R0:W-:Y:S04]  /*f3870*/  @P6 STG.E.U8 desc[UR4][R42.64], R60 ;  /* 0x0000003c2a006986 */ /* 0x0001e8000c101104 */
[----:B------:R-:W4:Y:S01]  /*f3880*/  LDL.LU.64 R36, [R1+0x24f8] ;  /* 0x0024f80001247983 */ /* 0x000f220000300a00 */
[----:B0-----:R-:W-:-:S03]  /*f3890*/  PRMT R60, R38, 0x7771, RZ ;  /* 0x00007771263c7816 */ /* 0x001fc600000000ff */
[----:B------:R-:W4:Y:S04]  /*f38a0*/  LDL.LU.64 R42, [R1+0x24f0] ;  /* 0x0024f000012a7983 */ /* 0x000f280000300a00 */
[----:B------:R0:W-:Y:S01]  /*f38b0*/  @P0 STG.E.U8 desc[UR4][R40.64], R60 ;  /* 0x0000003c28000986 */ /* 0x0001e2000c101104 */
[----:B------:R-:W-:Y:S02]  /*f38c0*/  LOP3.LUT P0, RZ, R2, 0x20000, RZ, 0xc0, !PT ;  /* 0x0002000002ff7812 */ /* 0x000fe4000780c0ff */
[----:B0-----:R-:W-:Y:S01]  /*f38d0*/  PRMT R60, R38, 0x7772, RZ ;  /* 0x00007772263c7816 */ /* 0x001fe200000000ff */
[----:B------:R-:W4:Y:S10]  /*f38e0*/  LDL.LU.64 R40, [R1+0x24e8] ;  /* 0x0024e80001287983 */ /* 0x000f340000300a00 */
[----:B------:R0:W-:Y:S01]  /*f38f0*/  @P0 STG.E.U8 desc[UR4][R56.64], R60 ;  /* 0x0000003c38000986 */ /* 0x0001e2000c101104 */
[----:B------:R-:W-:-:S02]  /*f3900*/  LOP3.LUT P0, RZ, R2, 0x10000, RZ, 0xc0, !PT ;  /* 0x0001000002ff7812 */ /* 0x000fc4000780c0ff */
[----:B0-----:R-:W-:Y:S01]  /*f3910*/  PRMT R60, R38, 0x7773, RZ ;  /* 0x00007773263c7816 */ /* 0x001fe200000000ff */
[----:B------:R-:W4:Y:S10]  /*f3920*/  LDL.LU.64 R56, [R1+0x24e0] ;  /* 0x0024e00001387983 */ /* 0x000f340000300a00 */
[----:B---3--:R0:W-:Y:S01]  /*f3930*/  @P0 STG.E.U8 desc[UR4][R52.64], R60 ;  /* 0x0000003c34000986 */ /* 0x0081e2000c101104 */
[----:B------:R-:W-:-:S02]  /*f3940*/  LOP3.LUT P0, RZ, R2, 0x8000, RZ, 0xc0, !PT ;  /* 0x0000800002ff7812 */ /* 0x000fc4000780c0ff */
        /* <DEDUP_REMOVED lines=8> */
[----:B------:R0:W-:Y:S02]  /*f39d0*/  @P0 STG.E.U8 desc[UR4][R24.64], R60 ;  /* 0x0000003c18000986 */ /* 0x0001e4000c101104 */
[----:B0-----:R-:W-:Y:S02]  /*f39e0*/  PRMT R60, R49, 0x7773, RZ ;  /* 0x00007773313c7816 */ /* 0x001fe400000000ff */
[----:B------:R-:W3:Y:S01]  /*f39f0*/  LDL.LU R49, [R1+0x559c] ;  /* 0x00559c0001317983 */ /* 0x000ee20000300800 */
[----:B------:R-:W-:-:S13]  /*f3a00*/  LOP3.LUT P0, RZ, R2, 0x1000, RZ, 0xc0, !PT ;  /* 0x0000100002ff7812 */ /* 0x000fda000780c0ff */
[----:B--2---:R4:W-:Y:S01]  /*f3a10*/  @P0 STG.E.U8 desc[UR4][R30.64], R60 ;  /* 0x0000003c1e000986 */ /* 0x0049e2000c101104 */
[----:B------:R-:W-:Y:S02]  /*f3a20*/  LOP3.LUT P0, RZ, R2, 0x800, RZ, 0xc0, !PT ;  /* 0x0000080002ff7812 */ /* 0x000fe4000780c0ff */
[C---:B------:R-:W-:Y:S02]  /*f3a30*/  LOP3.LUT P1, RZ, R59.reuse, 0x1000, RZ, 0xc0, !PT ;  /* 0x000010003bff7812 */ /* 0x040fe4000782c0ff */
[C---:B------:R-:W-:Y:S02]  /*f3a40*/  LOP3.LUT P2, RZ, R59.reuse, 0x2000, RZ, 0xc0, !PT ;  /* 0x000020003bff7812 */ /* 0x040fe4000784c0ff */
[C---:B------:R-:W-:Y:S02]  /*f3a50*/  LOP3.LUT P3, RZ, R59.reuse, 0x4000, RZ, 0xc0, !PT ;  /* 0x000040003bff7812 */ /* 0x040fe4000786c0ff */
[C---:B------:R-:W-:Y:S02]  /*f3a60*/  LOP3.LUT P4, RZ, R59.reuse, 0x8000, RZ, 0xc0, !PT ;  /* 0x000080003bff7812 */ /* 0x040fe4000788c0ff */
[----:B------:R-:W-:-:S02]  /*f3a70*/  LOP3.LUT P5, RZ, R59, 0x10000, RZ, 0xc0, !PT ;  /* 0x000100003bff7812 */ /* 0x000fc400078ac0ff */
[----:B------:R-:W-:Y:S02]  /*f3a80*/  LOP3.LUT P6, RZ, R59, 0x20000, RZ, 0xc0, !PT ;  /* 0x000200003bff7812 */ /* 0x000fe400078cc0ff */
[----:B----4-:R-:W-:-:S05]  /*f3a90*/  PRMT R60, R39, 0x7770, RZ ;  /* 0x00007770273c7816 */ /* 0x010fca00000000ff */
[----:B------:R0:W-:Y:S01]  /*f3aa0*/  @P0 STG.E.U8 desc[UR4][R28.64], R60 ;  /* 0x0000003c1c000986 */ /* 0x0001e2000c101104 */
[----:B------:R-:W-:Y:S02]  /*f3ab0*/  LOP3.LUT P0, RZ, R2, 0x400, RZ, 0xc0, !PT ;  /* 0x0000040002ff7812 */ /* 0x000fe4000780c0ff */
[----:B0-----:R-:W-:-:S11]  /*f3ac0*/  PRMT R60, R39, 0x7771, RZ ;  /* 0x00007771273c7816 */ /* 0x001fd600000000ff */
[----:B------:R0:W-:Y:S02]  /*f3ad0*/  @P0 STG.E.U8 desc[UR4][R34.64], R60 ;  /* 0x0000003c22000986 */ /* 0x0001e4000c101104 */
[----:B0-----:R-:W-:-:S05]  /*f3ae0*/  PRMT R60, R39, 0x7772, RZ ;  /* 0x00007772273c7816 */ /* 0x001fca00000000ff */
[----:B------:R0:W-:Y:S02]  /*f3af0*/  @P1 STG.E.U8 desc[UR4][R32.64], R60 ;  /* 0x0000003c20001986 */ /* 0x0001e4000c101104 */
[----:B0-----:R-:W-:-:S05]  /*f3b00*/  PRMT R60, R39, 0x7773, RZ ;  /* 0x00007773273c7816 */ /* 0x001fca00000000ff */
[----:B------:R3:W-:Y:S02]  /*f3b10*/  @P2 STG.E.U8 desc[UR4][R36.64], R60 ;  /* 0x0000003c24002986 */ /* 0x0007e4000c101104 */
[----:B---3--:R-:W-:-:S05]  /*f3b20*/  PRMT R60, R49, 0x7770, RZ ;  /* 0x00007770313c7816 */ /* 0x008fca00000000ff */
[----:B------:R0:W-:Y:S02]  /*f3b30*/  @P3 STG.E.U8 desc[UR4][R42.64], R60 ;  /* 0x0000003c2a003986 */ /* 0x0001e4000c101104 */
[----:B0-----:R-:W-:-:S05]  /*f3b40*/  PRMT R60, R49, 0x7771, RZ ;  /* 0x00007771313c7816 */ /* 0x001fca00000000ff */
[----:B------:R0:W-:Y:S02]  /*f3b50*/  @P4 STG.E.U8 desc[UR4][R40.64], R60 ;  /* 0x0000003c28004986 */ /* 0x0001e4000c101104 */
[----:B0-----:R-:W-:-:S05]  /*f3b60*/  PRMT R60, R49, 0x7772, RZ ;  /* 0x00007772313c7816 */ /* 0x001fca00000000ff */
[----:B------:R0:W-:Y:S02]  /*f3b70*/  @P5 STG.E.U8 desc[UR4][R56.64], R60 ;  /* 0x0000003c38005986 */ /* 0x0001e4000c101104 */
[----:B0-----:R-:W-:Y:S02]  /*f3b80*/  PRMT R60, R49, 0x7773, RZ ;  /* 0x00007773313c7816 */ /* 0x001fe400000000ff */
[----:B------:R-:W2:Y:S04]  /*f3b90*/  LDL.LU R49, [R1+0x5598] ;  /* 0x0055980001317983 */ /* 0x000ea80000300800 */
[----:B------:R0:W-:Y:S04]  /*f3ba0*/  @P6 STG.E.U8 desc[UR4][R52.64], R60 ;  /* 0x0000003c34006986 */ /* 0x0001e8000c101104 */
[----:B0-----:R-:W3:Y:S04]  /*f3bb0*/  LDL.LU.64 R52, [R1+0x2518] ;  /* 0x0025180001347983 */ /* 0x001ee80000300a00 */
[----:B------:R-:W4:Y:S04]  /*f3bc0*/  LDL.LU.64 R34, [R1+0x2548] ;  /* 0x0025480001227983 */ /* 0x000f280000300a00 */
[----:B------:R-:W2:Y:S04]  /*f3bd0*/  LDL.LU.64 R38, [R1+0x2540] ;  /* 0x0025400001267983 */ /* 0x000ea80000300a00 */
[----:B------:R-:W3:Y:S04]  /*f3be0*/  LDL.LU R37, [R1+0x61c] ;  /* 0x00061c0001257983 */ /* 0x000ee80000300800 */
[----:B------:R-:W2:Y:S04]  /*f3bf0*/  LDL.LU.64 R42, [R1+0x2538] ;  /* 0x00253800012a7983 */ /* 0x000ea80000300a00 */
[----:B------:R-:W2:Y:S04]  /*f3c00*/  LDL.LU.64 R40, [R1+0x2530] ;  /* 0x0025300001287983 */ /* 0x000ea80000300a00 */
[----:B------:R-:W2:Y:S04]  /*f3c10*/  LDL.LU.64 R56, [R1+0x2528] ;  /* 0x0025280001387983 */ /* 0x000ea80000300a00 */
[----:B------:R-:W2:Y:S01]  /*f3c20*/  LDL.LU R23, [R1+0x60c] ;  /* 0x00060c0001177983 */ /* 0x000ea20000300800 */
[----:B------:R-:W-:-:S02]  /*f3c30*/  LOP3.LUT P3, RZ, R59, 0x40000, RZ, 0xc0, !PT ;  /* 0x000400003bff7812 */ /* 0x000fc4000786c0ff */
        /* <DEDUP_REMOVED lines=16> */
[----:B---3--:R-:W-:-:S05]  /*f3d40*/  PRMT R60, R37, 0x7770, RZ ;  /* 0x00007770253c7816 */ /* 0x008fca00000000ff */
[----:B------:R0:W-:Y:S04]  /*f3d50*/  @P3 STG.E.U8 desc[UR4][R52.64], R60 ;  /* 0x0000003c34003986 */ /* 0x0001e8000c101104 */
[----:B0-----:R-:W3:Y:S04]  /*f3d60*/  LDL.LU.64 R52, [R1+0x2520] ;  /* 0x0025200001347983 */ /* 0x001ee80000300a00 */
[----:B------:R-:W3:Y:S04]  /*f3d70*/  LDL.LU R32, [R1+0x5f0] ;  /* 0x0005f00001207983 */ /* 0x000ee80000300800 */
[----:B------:R-:W3:Y:S04]  /*f3d80*/  LDL.LU.64 R20, [R1+0x2558] ;  /* 0x0025580001147983 */ /* 0x000ee80000300a00 */
[----:B------:R-:W3:Y:S04]  /*f3d90*/  LDL.LU.64 R26, [R1+0x2550] ;  /* 0x00255000011a7983 */ /* 0x000ee80000300a00 */
[----:B------:R-:W3:Y:S01]  /*f3da0*/  LDL.LU.64 R24, [R1+0x2590] ;  /* 0x0025900001187983 */ /* 0x000ee20000300a00 */
[----:B------:R-:W-:-:S03]  /*f3db0*/  LOP3.LUT R2, R2, 0xffffff7f, RZ, 0xc0, !PT ;  /* 0xffffff7f02027812 */ /* 0x000fc600078ec0ff */
[----:B------:R-:W3:Y:S01]  /*f3dc0*/  LDL.LU.64 R30, [R1+0x2588] ;  /* 0x00258800011e7983 */ /* 0x000ee20000300a00 */
[----:B------:R-:W-:Y:S02]  /*f3dd0*/  @P0 LOP3.LUT R2, R2, 0x80, RZ, 0xfc, !PT ;  /* 0x0000008002020812 */ /* 0x000fe400078efcff */
[C---:B------:R-:W-:Y:S01]  /*f3de0*/  LOP3.LUT P0, RZ, R59.reuse, 0x1000000, RZ, 0xc0, !PT ;  /* 0x010000003bff7812 */ /* 0x040fe2000780c0ff */
[----:B------:R-:W3:Y:S01]  /*f3df0*/  LDL.LU.64 R28, [R1+0x2580] ;  /* 0x00258000011c7983 */ /* 0x000ee20000300a00 */
        /* <DEDUP_REMOVED lines=9> */
[----:B0-----:R-:W-:Y:S01]  /*f3e90*/  PRMT R60, R37, 0x7772, RZ ;  /* 0x00007772253c7816 */ /* 0x001fe200000000ff */
[----:B------:R-:W4:Y:S06]  /*f3ea0*/  LDL.LU.64 R34, [R1+0x2578] ;  /* 0x0025780001227983 */ /* 0x000f2c0000300a00 */
[----:B------:R-:W-:-:S02]  /*f3eb0*/  @P0 LOP3.LUT R2, R2, 0x200, RZ, 0xfc, !PT ;  /* 0x0000020002020812 */ /* 0x000fc400078efcff */
[----:B------:R-:W-:Y:S01]  /*f3ec0*/  LOP3.LUT P0, RZ, R59, 0x400000, RZ, 0xc0, !PT ;  /* 0x004000003bff7812 */ /* 0x000fe2000780c0ff */
[----:B--2---:R0:W-:Y:S02]  /*f3ed0*/  @P5 STG.E.U8 desc[UR4][R38.64], R60 ;  /* 0x0000003c26005986 */ /* 0x0041e4000c101104 */
[----:B0-----:R-:W-:Y:S02]  /*f3ee0*/  PRMT R60, R37, 0x7773, RZ ;  /* 0x00007773253c7816 */ /* 0x001fe400000000ff */
[----:B------:R-:W2:Y:S04]  /*f3ef0*/  LDL.LU.64 R38, [R1+0x2570] ;  /* 0x0025700001267983 */ /* 0x000ea80000300a00 */
[----:B------:R0:W-:Y:S04]  /*f3f00*/  @P6 STG.E.U8 desc[UR4][R42.64], R60 ;  /* 0x0000003c2a006986 */ /* 0x0001e8000c101104 */
[----:B------:R-:W2:Y:S01]  /*f3f10*/  LDL.LU.64 R36, [R1+0x2568] ;  /* 0x0025680001247983 */ /* 0x000ea20000300a00 */
[----:B0-----:R-:W-:-:S03]  /*f3f20*/  PRMT R60, R23, 0x7770, RZ ;  /* 0x00007770173c7816 */ /* 0x001fc600000000ff */
[----:B------:R-:W2:Y:S04]  /*f3f30*/  LDL.LU.64 R42, [R1+0x2560] ;  /* 0x00256000012a7983 */ /* 0x000ea80000300a00 */
[----:B------:R0:W-:Y:S01]  /*f3f40*/  @P0 STG.E.U8 desc[UR4][R40.64], R60 ;  /* 0x0000003c28000986 */ /* 0x0001e2000c101104 */
[----:B------:R-:W-:-:S03]  /*f3f50*/  LOP3.LUT P0, RZ, R2, 0x200, RZ, 0xc0, !PT ;  /* 0x0000020002ff7812 */ /* 0x000fc6000780c0ff */
[----:B------:R-:W2:Y:S01]  /*f3f60*/  LDL.LU R33, [R1+0x5d0] ;  /* 0x0005d00001217983 */ /* 0x000ea20000300800 */
[----:B0-----:R-:W-:-:S03]  /*f3f70*/  PRMT R60, R23, 0x7771, RZ ;  /* 0x00007771173c7816 */ /* 0x001fc600000000ff */
[----:B------:R-:W2:Y:S06]  /*f3f80*/  LDL.LU.64 R40, [R1+0x2598] ;  /* 0x0025980001287983 */ /* 0x000eac0000300a00 */
[----:B------:R0:W-:Y:S04]  /*f3f90*/  @P0 STG.E.U8 desc[UR4][R56.64], R60 ;  /* 0x0000003c38000986 */ /* 0x0001e8000c101104 */
[----:B0-----:R-:W2:Y:S01]  /*f3fa0*/  LDL.LU.64 R56, [R1+0x25a8] ;  /* 0x0025a80001387983 */ /* 0x001ea20000300a00 */
[----:B------:R-:W-:-:S02]  /*f3fb0*/  LOP3.LUT P0, RZ, R2, 0x100, RZ, 0xc0, !PT ;  /* 0x0000010002ff7812 */ /* 0x000fc4000780c0ff */
[----:B------:R-:W-:-:S11]  /*f3fc0*/  PRMT R60, R23, 0x7772, RZ ;  /* 0x00007772173c7816 */ /* 0x000fd600000000ff */
[----:B---3--:R0:W-:Y:S04]  /*f3fd0*/  @P0 STG.E.U8 desc[UR4][R52.64], R60 ;  /* 0x0000003c34000986 */ /* 0x0081e8000c101104 */
[----:B0-----:R-:W3:Y:S01]  /*f3fe0*/  LDL.LU.64 R52, [R1+0x25a0] ;  /* 0x0025a00001347983 */ /* 0x001ee20000300a00 */
[----:B------:R-:W-:Y:S02]  /*f3ff0*/  LOP3.LUT P0, RZ, R2, 0x80, RZ, 0xc0, !PT ;  /* 0x0000008002ff7812 */ /* 0x000fe4000780c0ff */
[----:B------:R-:W-:-:S11]  /*f4000*/  PRMT R60, R23, 0x7773, RZ ;  /* 0x00007773173c7816 */ /* 0x000fd600000000ff */
        /* <DEDUP_REMOVED lines=14> */
[----:B------:R-:W-:Y:S02]  /*f40f0*/  LOP3.LUT P1, RZ, R59, 0x80000000, RZ, 0xc0, !PT ;  /* 0x800000003bff7812 */ /* 0x000fe4000782c0ff */
[----:B------:R-:W-:Y:S02]  /*f4100*/  LOP3.LUT P2, RZ, R49, 0x1, RZ, 0xc0, !PT ;  /* 0x0000000131ff7812 */ /* 0x000fe4000784c0ff */
[----:B0-----:R-:W-:-:S07]  /*f4110*/  PRMT R60, R3, 0x7770, RZ ;  /* 0x00007770033c7816 */ /* 0x001fce00000000ff */
[----:B----4-:R0:W-:Y:S01]  /*f4120*/  @P0 STG.E.U8 desc[UR4][R34.64], R60 ;  /* 0x0000003c22000986 */ /* 0x0101e2000c101104 */
[----:B------:R-:W-:Y:S02]  /*f4130*/  LOP3.LUT P3, RZ, R49, 0x2, RZ, 0xc0, !PT ;  /* 0x0000000231ff7812 */ /* 0x000fe4000786c0ff */
[----:B0-----:R-:W-:-:S05]  /*f4140*/  PRMT R60, R3, 0x7771, RZ ;  /* 0x00007771033c7816 */ /* 0x001fca00000000ff */
[----:B--2---:R0:W-:Y:S01]  /*f4150*/  @P1 STG.E.U8 desc[UR4][R38.64], R60 ;  /* 0x0000003c26001986 */ /* 0x0041e2000c101104 */
[----:B------:R-:W-:Y:S02]  /*f4160*/  LOP3.LUT P4, RZ, R49, 0x4, RZ, 0xc0, !PT ;  /* 0x0000000431ff7812 */ /* 0x000fe4000788c0ff */
[----:B0-----:R-:W-:-:S05]  /*f4170*/  PRMT R60, R3, 0x7772, RZ ;  /* 0x00007772033c7816 */ /* 0x001fca00000000ff */
[----:B------:R0:W-:Y:S01]  /*f4180*/  @P2 STG.E.U8 desc[UR4][R36.64], R60 ;  /* 0x0000003c24002986 */ /* 0x0001e2000c101104 */
[----:B------:R-:W-:Y:S02]  /*f4190*/  LOP3.LUT P5, RZ, R49, 0x8, RZ, 0xc0, !PT ;  /* 0x0000000831ff7812 */ /* 0x000fe400078ac0ff */
[----:B0-----:R-:W-:Y:S02]  /*f41a0*/  PRMT R60, R3, 0x7773, RZ ;  /* 0x00007773033c7816 */ /* 0x001fe400000000ff */
[----:B------:R-:W2:Y:S04]  /*f41b0*/  LDL.LU R3, [R1+0x5594] ;  /* 0x0055940001037983 */ /* 0x000ea80000300800 */
[----:B------:R0:W-:Y:S02]  /*f41c0*/  @P3 STG.E.U8 desc[UR4][R42.64], R60 ;  /* 0x0000003c2a003986 */ /* 0x0001e4000c101104 */
[----:B0-----:R-:W-:-:S05]  /*f41d0*/  PRMT R60, R33, 0x7770, RZ ;  /* 0x00007770213c7816 */ /* 0x001fca00000000ff */
[----:B------:R0:W-:Y:S02]  /*f41e0*/  @P4 STG.E.U8 desc[UR4][R40.64], R60 ;  /* 0x0000003c28004986 */ /* 0x0001e4000c101104 */
[----:B0-----:R-:W-:-:S05]  /*f41f0*/  PRMT R60, R33, 0x7771, RZ ;  /* 0x00007771213c7816 */ /* 0x001fca00000000ff */
[----:B------:R0:W-:Y:S04]  /*f4200*/  @P5 STG.E.U8 desc[UR4][R56.64], R60 ;  /* 0x0000003c38005986 */ /* 0x0001e8000c101104 */
[----:B0-----:R-:W4:Y:S01]  /*f4210*/  LDL.LU.64 R56, [R1+0x25c8] ;  /* 0x0025c80001387983 */ /* 0x001f220000300a00 */
[----:B------:R-:W-:Y:S02]  /*f4220*/  LOP3.LUT P6, RZ, R49, 0x10, RZ, 0xc0, !PT ;  /* 0x0000001031ff7812 */ /* 0x000fe400078cc0ff */
[----:B------:R-:W-:-:S11]  /*f4230*/  PRMT R60, R33, 0x7772, RZ ;  /* 0x00007772213c7816 */ /* 0x000fd600000000ff */
[----:B---3--:R0:W-:Y:S04]  /*f4240*/  @P6 STG.E.U8 desc[UR4][R52.64], R60 ;  /* 0x0000003c34006986 */ /* 0x0081e8000c101104 */
[----:B0-----:R-:W3:Y:S04]  /*f4250*/  LDL.LU.64 R52, [R1+0x25c0] ;  /* 0x0025c00001347983 */ /* 0x001ee80000300a00 */
[----:B------:R-:W2:Y:S04]  /*f4260*/  LDL.LU.64 R38, [R1+0x25b8] ;  /* 0x0025b80001267983 */ /* 0x000ea80000300a00 */
[----:B------:R-:W2:Y:S04]  /*f4270*/  LDL.LU.64 R36, [R1+0x25b0] ;  /* 0x0025b00001247983 */ /* 0x000ea80000300a00 */
[----:B------:R-:W2:Y:S04]  /*f4280*/  LDL.LU.64 R42, [R1+0x25d8] ;  /* 0x0025d800012a7983 */ /* 0x000ea80000300a00 */
[----:B------:R-:W2:Y:S04]  /*f4290*/  LDL.LU.64 R40, [R1+0x25d0] ;  /* 0x0025d00001287983 */ /* 0x000ea80000300a00 */
[----:B------:R-:W2:Y:S01]  /*f42a0*/  LDL.LU R21, [R1+0x5f4] ;  /* 0x0005f40001157983 */ /* 0x000ea20000300800 */
[----:B------:R-:W-:-:S02]  /*f42b0*/  LOP3.LUT P3, RZ, R49, 0x20, RZ, 0xc0, !PT ;  /* 0x0000002031ff7812 */ /* 0x000fc4000786c0ff */
[----:B------:R-:W-:Y:S02]  /*f42c0*/  PRMT R60, R33, 0x7773, RZ ;  /* 0x00007773213c7816 */ /* 0x000fe400000000ff */
[C---:B------:R-:W-:Y:S02]  /*f42d0*/  LOP3.LUT P4, RZ, R49.reuse, 0x40, RZ, 0xc0, !PT ;  /* 0x0000004031ff7812 */ /* 0x040fe4000788c0ff */
[C---:B------:R-:W-:Y:S02]  /*f42e0*/  LOP3.LUT P5, RZ, R49.reuse, 0x80, RZ, 0xc0, !PT ;  /* 0x0000008031ff7812 */ /* 0x040fe400078ac0ff */
[C---:B------:R-:W-:Y:S02]  /*f42f0*/  LOP3.LUT P6, RZ, R49.reuse, 0x100, RZ, 0xc0, !PT ;  /* 0x0000010031ff7812 */ /* 0x040fe400078cc0ff */
[----:B------:R-:W-:-:S03]  /*f4300*/  LOP3.LUT P0, RZ, R49, 0x20000, RZ, 0xc0, !PT ;  /* 0x0002000031ff7812 */ /* 0x000fc6000780c0ff */
[----:B----4-:R0:W-:Y:S04]  /*f4310*/  @P3 STG.E.U8 desc[UR4][R56.64], R60 ;  /* 0x0000003c38003986 */ /* 0x0101e8000c101104 */
[----:B0-----:R-:W4:Y:S04]  /*f4320*/  LDL.LU.64 R56, [R1+0x2610] ;  /* 0x0026100001387983 */ /* 0x001f280000300a00 */
[----:B------:R-:W4:Y:S01]  /*f4330*/  LDL.LU.64 R22, [R1+0x2608] ;  /* 0x0026080001167983 */ /* 0x000f220000300a00 */
[----:B------:R-:W-:-:S03]  /*f4340*/  PRMT R60, R16, 0x7770, RZ ;  /* 0x00007770103c7816 */ /* 0x000fc600000000ff */
[----:B------:R-:W4:Y:S04]  /*f4350*/  LDL.LU.64 R26, [R1+0x2600] ;  /* 0x00260000011a7983 */ /* 0x000f280000300a00 */
[----:B---3--:R0:W-:Y:S04]  /*f4360*/  @P4 STG.E.U8 desc[UR4][R52.64], R60 ;  /* 0x0000003c34004986 */ /* 0x0081e8000c101104 */
[----:B0-----:R-:W3:Y:S04]  /*f4370*/  LDL.LU R52, [R1+0x5e4] ;  /* 0x0005e40001347983 */ /* 0x001ee80000300800 */
[----:B------:R-:W3:Y:S04]  /*f4380*/  LDL.LU.64 R24, [R1+0x25f8] ;  /* 0x0025f80001187983 */ /* 0x000ee80000300a00 */
[----:B------:R-:W3:Y:S01]  /*f4390*/  LDL.LU.64 R30, [R1+0x25f0] ;  /* 0x0025f000011e7983 */ /* 0x000ee20000300a00 */
[----:B------:R-:W-:-:S03]  /*f43a0*/  PRMT R60, R16, 0x7771, RZ ;  /* 0x00007771103c7816 */ /* 0x000fc600000000ff */
[----:B------:R-:W3:Y:S04]  /*f43b0*/  LDL.LU.64 R28, [R1+0x25e8] ;  /* 0x0025e800011c7983 */ /* 0x000ee80000300a00 */
[----:B--2---:R0:W-:Y:S02]  /*f43c0*/  @P5 STG.E.U8 desc[UR4][R38.64], R60 ;  /* 0x0000003c26005986 */ /* 0x0041e4000c101104 */
[----:B0-----:R-:W-:-:S05]  /*f43d0*/  PRMT R60, R16, 0x7772, RZ ;  /* 0x00007772103c7816 */ /* 0x001fca00000000ff */
[----:B------:R0:W-:Y:S02]  /*f43e0*/  @P6 STG.E.U8 desc[UR4][R36.64], R60 ;  /* 0x0000003c24006986 */ /* 0x0001e4000c101104 */
[----:B0-----:R-:W-:Y:S02]  /*f43f0*/  PRMT R60, R16, 0x7773, RZ ;  /* 0x00007773103c7816 */ /* 0x001fe400000000ff */
[----:B------:R-:W2:Y:S04]  /*f4400*/  LDL.LU R16, [R1+0x5590] ;  /* 0x0055900001107983 */ /* 0x000ea80000300800 */
[----:B------:R-:W2:Y:S04]  /*f4410*/  LDL.LU.64 R34, [R1+0x25e0] ;  /* 0x0025e00001227983 */ /* 0x000ea80000300a00 */
[----:B------:R-:W2:Y:S04]  /*f4420*/  LDL.LU.64 R32, [R1+0x2618] ;  /* 0x0026180001207983 */ /* 0x000ea80000300a00 */
[----:B------:R-:W2:Y:S04]  /*f4430*/  LDL.LU.64 R38, [R1+0x2648] ;  /* 0x0026480001267983 */ /* 0x000ea80000300a00 */
[----:B------:R-:W2:Y:S01]  /*f4440*/  LDL.LU.64 R36, [R1+0x2640] ;  /* 0x0026400001247983 */ /* 0x000ea20000300a00 */
[----:B------:R-:W-:-:S02]  /*f4450*/  LOP3.LUT R3, R3, 0xfbffffff, RZ, 0xc0, !PT ;  /* 0xfbffffff03037812 */ /* 0x000fc400078ec0ff */
[----:B------:R-:W-:Y:S01]  /*f4460*/  LOP3.LUT R2, R2, 0xfffffffe, RZ, 0xc0, !PT ;  /* 0xfffffffe02027812 */ /* 0x000fe200078ec0ff */
[----:B------:R-:W2:Y:S01]  /*f4470*/  LDL.LU R53, [R1+0x5c4] ;  /* 0x0005c40001357983 */ /* 0x000ea20000300800 */
        /* <DEDUP_REMOVED lines=16> */
[----:B------:R-:W-:-:S13]  /*f4580*/  LOP3.LUT P0, RZ, R49, 0x800, RZ, 0xc0, !PT ;  /* 0x0000080031ff7812 */ /* 0x000fda000780c0ff */
[----:B------:R-:W-:Y:S02]  /*f4590*/  @P0 LOP3.LUT R2, R2, 0x1, RZ, 0xfc, !PT ;  /* 0x0000000102020812 */ /* 0x000fe400078efcff */
[----:B------:R-:W-:Y:S02]  /*f45a0*/  LOP3.LUT P0, RZ, R49, 0x400, RZ, 0xc0, !PT ;  /* 0x0000040031ff7812 */ /* 0x000fe4000780c0ff */
[----:B------:R-:W-:-:S11]  /*f45b0*/  LOP3.LUT R2, R2, 0xfffffffd, RZ, 0xc0, !PT ;  /* 0xfffffffd02027812 */ /* 0x000fd600078ec0ff */
[----:B------:R-:W-:Y:S02]  /*f45c0*/  @P0 LOP3.LUT R2, R2, 0x2, RZ, 0xfc, !PT ;  /* 0x0000000202020812 */ /* 0x000fe400078efcff */
[----:B------:R-:W-:-:S13]  /*f45d0*/  LOP3.LUT P0, RZ, R49, 0x200, RZ, 0xc0, !PT ;  /* 0x0000020031ff7812 */ /* 0x000fda000780c0ff */
[----:B------:R0:W-:Y:S01]  /*f45e0*/  @P0 STG.E.U8 desc[UR4][R42.64], R60 ;  /* 0x0000003c2a000986 */ /* 0x0001e2000c101104 */
[C---:B------:R-:W-:Y:S02]  /*f45f0*/  LOP3.LUT P0, RZ, R2.reuse, 0x2, RZ, 0xc0, !PT ;  /* 0x0000000202ff7812 */ /* 0x040fe4000780c0ff */
[----:B0-----:R-:W-:Y:S01]  /*f4600*/  PRMT R60, R21, 0x7770, RZ ;  /* 0x00007770153c7816 */ /* 0x001fe200000000ff */
[----:B------:R-:W2:Y:S10]  /*f4610*/  LDL.LU.64 R42, [R1+0x2638] ;  /* 0x00263800012a7983 */ /* 0x000eb40000300a00 */
[----:B------:R0:W-:Y:S01]  /*f4620*/  @P0 STG.E.U8 desc[UR4][R40.64], R60 ;  /* 0x0000003c28000986 */ /* 0x0001e2000c101104 */
[----:B------:R-:W-:-:S02]  /*f4630*/  LOP3.LUT P0, RZ, R2, 0x1, RZ, 0xc0, !PT ;  /* 0x0000000102ff7812 */ /* 0x000fc4000780c0ff */
[----:B------:R-:W-:Y:S01]  /*f4640*/  PRMT R2, R21, 0x7771, RZ ;  /* 0x0000777115027816 */ /* 0x000fe200000000ff */
[----:B0-----:R-:W2:Y:S10]  /*f4650*/  LDL.LU.64 R40, [R1+0x2630] ;  /* 0x0026300001287983 */ /* 0x001eb40000300a00 */
[----:B----4-:R0:W-:Y:S01]  /*f4660*/  @P0 STG.E.U8 desc[UR4][R56.64], R2 ;  /* 0x0000000238000986 */ /* 0x0101e2000c101104 */
[----:B------:R-:W-:-:S02]  /*f4670*/  LOP3.LUT P0, RZ, R3, 0x80000000, RZ, 0xc0, !PT ;  /* 0x8000000003ff7812 */ /* 0x000fc4000780c0ff */
[----:B0-----:R-:W-:Y:S01]  /*f4680*/  PRMT R2, R21, 0x7772, RZ ;  /* 0x0000777215027816 */ /* 0x001fe200000000ff */
[----:B------:R-:W4:Y:S10]  /*f4690*/  LDL.LU.64 R56, [R1+0x2628] ;  /* 0x0026280001387983 */ /* 0x000f340000300a00 */
[----:B------:R0:W-:Y:S01]  /*f46a0*/  @P0 STG.E.U8 desc[UR4][R22.64], R2 ;  /* 0x0000000216000986 */ /* 0x0001e2000c101104 */
[----:B------:R-:W-:-:S02]  /*f46b0*/  LOP3.LUT P0, RZ, R3, 0x40000000, RZ, 0xc0, !PT ;  /* 0x4000000003ff7812 */ /* 0x000fc4000780c0ff */
[----:B0-----:R-:W-:-:S11]  /*f46c0*/  PRMT R2, R21, 0x7773, RZ ;  /* 0x0000777315027816 */ /* 0x001fd600000000ff */
[----:B------:R3:W-:Y:S01]  /*f46d0*/  @P0 STG.E.U8 desc[UR4][R26.64], R2 ;  /* 0x000000021a000986 */ /* 0x0007e2000c101104 */
[----:B------:R-:W-:Y:S02]  /*f46e0*/  LOP3.LUT P0, RZ, R3, 0x20000000, RZ, 0xc0, !PT ;  /* 0x2000000003ff7812 */ /* 0x000fe4000780c0ff */
[----:B------:R-:W-:Y:S02]  /*f46f0*/  LOP3.LUT P1, RZ, R49, 0x40000, RZ, 0xc0, !PT ;  /* 0x0004000031ff7812 */ /* 0x000fe4000782c0ff */
[----:B---3--:R-:W-:-:S09]  /*f4700*/  PRMT R2, R52, 0x7770, RZ ;  /* 0x0000777034027816 */ /* 0x008fd200000000ff */
        /* <DEDUP_REMOVED lines=9> */
[----:B0-----:R-:W-:-:S09]  /*f47a0*/  PRMT R2, R52, 0x7773, RZ ;  /* 0x0000777334027816 */ /* 0x001fd200000000ff */
[----:B--2---:R0:W-:Y:S01]  /*f47b0*/  @P0 STG.E.U8 desc[UR4][R34.64], R2 ;  /* 0x0000000222000986 */ /* 0x0041e2000c101104 */
[----:B------:R-:W-:Y:S02]  /*f47c0*/  LOP3.LUT P3, RZ, R49, 0x100000, RZ, 0xc0, !PT ;  /* 0x0010000031ff7812 */ /* 0x000fe4000786c0ff */
[----:B0-----:R-:W-:-:S05]  /*f47d0*/  PRMT R2, R16, 0x7770, RZ ;  /* 0x0000777010027816 */ /* 0x001fca00000000ff */
[----:B------:R0:W-:Y:S02]  /*f47e0*/  @P1 STG.E.U8 desc[UR4][R32.64], R2 ;  /* 0x0000000220001986 */ /* 0x0001e4000c101104 */
[----:B0-----:R-:W-:-:S05]  /*f47f0*/  PRMT R2, R16, 0x7771, RZ ;  /* 0x0000777110027816 */ /* 0x001fca00000000ff */
[----:B------:R0:W-:Y:S02]  /*f4800*/  @P2 STG.E.U8 desc[UR4][R38.64], R2 ;  /* 0x0000000226002986 */ /* 0x0001e4000c101104 */
[----:B0-----:R-:W-:-:S05]  /*f4810*/  PRMT R2, R16, 0x7772, RZ ;  /* 0x0000777210027816 */ /* 0x001fca00000000ff */
[----:B------:R0:W-:Y:S02]  /*f4820*/  @P3 STG.E.U8 desc[UR4][R36.64], R2 ;  /* 0x0000000224003986 */ /* 0x0001e4000c101104 */
[----:B0-----:R-:W-:Y:S02]  /*f4830*/  PRMT R2, R16, 0x7773, RZ ;  /* 0x0000777310027816 */ /* 0x001fe400000000ff */
[----:B------:R-:W2:Y:S04]  /*f4840*/  LDL.LU R16, [R1+0x558c] ;  /* 0x00558c0001107983 */ /* 0x000ea80000300800 */
[----:B------:R-:W3:Y:S01]  /*f4850*/  LDL.LU.64 R38, [R1+0x2620] ;  /* 0x0026200001267983 */ /* 0x000ee20000300a00 */
[C---:B------:R-:W-:Y:S02]  /*f4860*/  LOP3.LUT P4, RZ, R49.reuse, 0x200000, RZ, 0xc0, !PT ;  /* 0x0020000031ff7812 */ /* 0x040fe4000788c0ff */
[C---:B------:R-:W-:Y:S01]  /*f4870*/  LOP3.LUT P5, RZ, R49.reuse, 0x400000, RZ, 0xc0, !PT ;  /* 0x0040000031ff7812 */ /* 0x040fe200078ac0ff */
[----:B------:R-:W2:Y:S01]  /*f4880*/  LDL.LU.64 R34, [R1+0x2658] ;  /* 0x0026580001227983 */ /* 0x000ea20000300a00 */
[----:B------:R-:W-:-:S02]  /*f4890*/  LOP3.LUT P6, RZ, R49, 0x800000, RZ, 0xc0, !PT ;  /* 0x0080000031ff7812 */ /* 0x000fc400078cc0ff */
[----:B------:R-:W-:-:S07]  /*f48a0*/  LOP3.LUT P3, RZ, R49, 0x1000000, RZ, 0xc0, !PT ;  /* 0x0100000031ff7812 */ /* 0x000fce000786c0ff */
[----:B------:R0:W-:Y:S02]  /*f48b0*/  @P4 STG.E.U8 desc[UR4][R42.64], R2 ;  /* 0x000000022a004986 */ /* 0x0001e4000c101104 */
[----:B0-----:R-:W-:-:S05]  /*f48c0*/  PRMT R2, R53, 0x7770, RZ ;  /* 0x0000777035027816 */ /* 0x001fca00000000ff */
[----:B------:R0:W-:Y:S04]  /*f48d0*/  @P5 STG.E.U8 desc[UR4][R40.64], R2 ;  /* 0x0000000228005986 */ /* 0x0001e8000c101104 */
[----:B0-----:R-:W2:Y:S04]  /*f48e0*/  LDL.LU.64 R40, [R1+0x2650] ;  /* 0x0026500001287983 */ /* 0x001ea80000300a00 */
[----:B------:R-:W2:Y:S04]  /*f48f0*/  LDL.LU.64 R32, [R1+0x2688] ;  /* 0x0026880001207983 */ /* 0x000ea80000300a00 */
[----:B------:R-:W2:Y:S04]  /*f4900*/  LDL.LU.64 R36, [R1+0x2680] ;  /* 0x0026800001247983 */ /* 0x000ea80000300a00 */
[----:B------:R-:W2:Y:S01]  /*f4910*/  LDL.LU R43, [R1+0x5f8] ;  /* 0x0005f800012b7983 */ /* 0x000ea20000300800 */
[----:B------:R-:W-:-:S05]  /*f4920*/  PRMT R2, R53, 0x7771, RZ ;  /* 0x0000777135027816 */ /* 0x000fca00000000ff */
[----:B----4-:R0:W-:Y:S04]  /*f4930*/  @P6 STG.E.U8 desc[UR4][R56.64], R2 ;  /* 0x0000000238006986 */ /* 0x0101e8000c101104 */
[----:B0-----:R-:W4:Y:S01]  /*f4940*/  LDL.LU.64 R56, [R1+0x2678] ;  /* 0x0026780001387983 */ /* 0x001f220000300a00 */
[----:B------:R-:W-:Y:S02]  /*f4950*/  PRMT R2, R53, 0x7772, RZ ;  /* 0x0000777235027816 */ /* 0x000fe400000000ff */
[----:B------:R-:W-:-:S03]  /*f4960*/  LOP3.LUT R3, R3, 0xfffbffff, RZ, 0xc0, !PT ;  /* 0xfffbffff03037812 */ /* 0x000fc600078ec0ff */
[----:B---3--:R0:W-:Y:S04]  /*f4970*/  @P3 STG.E.U8 desc[UR4][R38.64], R2 ;  /* 0x0000000226003986 */ /* 0x0081e8000c101104 */
[----:B0-----:R-:W3:Y:S01]  /*f4980*/  LDL.LU R38, [R1+0x5e8] ;  /* 0x0005e80001267983 */ /* 0x001ee20000300800 */
[----:B------:R-:W-:-:S03]  /*f4990*/  PRMT R2, R53, 0x7773, RZ ;  /* 0x0000777335027816 */ /* 0x000fc600000000ff */
[----:B------:R-:W3:Y:S01]  /*f49a0*/  LDL.LU.64 R52, [R1+0x2670] ;  /* 0x0026700001347983 */ /* 0x000ee20000300a00 */
[----:B--2---:R-:W-:-:S03]  /*f49b0*/  LOP3.LUT P0, RZ, R16, 0x10, RZ, 0xc0, !PT ;  /* 0x0000001010ff7812 */ /* 0x004fc6000780c0ff */
[----:B------:R-:W2:Y:S01]  /*f49c0*/  LDL.LU.64 R22, [R1+0x2668] ;  /* 0x0026680001167983 */ /* 0x000ea20000300a00 */
[----:B------:R-:W-:-:S03]  /*f49d0*/  LOP3.LUT P4, RZ, R49, 0x2000000, RZ, 0xc0, !PT ;  /* 0x0200000031ff7812 */ /* 0x000fc6000788c0ff */
[----:B------:R-:W2:Y:S01]  /*f49e0*/  LDL.LU.64 R20, [R1+0x2660] ;  /* 0x0026600001147983 */ /* 0x000ea20000300a00 */
[----:B------:R-:W-:-:S03]  /*f49f0*/  LOP3.LUT P5, RZ, R49, 0x4000000, RZ, 0xc0, !PT ;  /* 0x0400000031ff7812 */ /* 0x000fc600078ac0ff */
[----:B------:R-:W2:Y:S02]  /*f4a00*/  LDL.LU.64 R26, [R1+0x2698] ;  /* 0x00269800011a7983 */ /* 0x000ea40000300a00 */
        /* <DEDUP_REMOVED lines=12> */
[----:B------:R0:W-:Y:S10]  /*f4ad0*/  @P4 STG.E.U8 desc[UR4][R34.64], R2 ;  /* 0x0000000222004986 */ /* 0x0001f4000c101104 */
[----:B------:R-:W-:-:S02]  /*f4ae0*/  @P0 LOP3.LUT R3, R3, 0x400000, RZ, 0xfc, !PT ;  /* 0x0040000003030812 */ /* 0x000fc400078efcff */
[----:B------:R-:W-:Y:S02]  /*f4af0*/  LOP3.LUT P0, RZ, R49, 0x80000000, RZ, 0xc0, !PT ;  /* 0x8000000031ff7812 */ /* 0x000fe4000780c0ff */
[----:B------:R-:W-:-:S11]  /*f4b00*/  LOP3.LUT R3, R3, 0xff7fffff, RZ, 0xc0, !PT ;  /* 0xff7fffff03037812 */ /* 0x000fd600078ec0ff */
[----:B------:R-:W-:Y:S02]  /*f4b10*/  @P0 LOP3.LUT R3, R3, 0x800000, RZ, 0xfc, !PT ;  /* 0x0080000003030812 */ /* 0x000fe400078efcff */
[----:B------:R-:W-:Y:S02]  /*f4b20*/  LOP3.LUT P0, RZ, R49, 0x40000000, RZ, 0xc0, !PT ;  /* 0x4000000031ff7812 */ /* 0x000fe4000780c0ff */
[----:B0-----:R-:W-:-:S05]  /*f4b30*/  PRMT R2, R43, 0x7770, RZ ;  /* 0x000077702b027816 */ /* 0x001fca00000000ff */
[----:B------:R0:W-:Y:S01]  /*f4b40*/  @P5 STG.E.U8 desc[UR4][R40.64], R2 ;  /* 0x0000000228005986 */ /* 0x0001e2000c101104 */
[----:B------:R-:W-:-:S03]  /*f4b50*/  LOP3.LUT R3, R3, 0xfeffffff, RZ, 0xc0, !PT ;  /* 0xfeffffff03037812 */ /* 0x000fc600078ec0ff */
[----:B0-----:R-:W2:Y:S04]  /*f4b60*/  LDL.LU R40, [R1+0x5d8] ;  /* 0x0005d80001287983 */ /* 0x001ea80000300800 */
[----:B------:R-:W2:Y:S01]  /*f4b70*/  LDL.LU.64 R24, [R1+0x2690] ;  /* 0x0026900001187983 */ /* 0x000ea20000300a00 */
[----:B------:R-:W-:Y:S02]  /*f4b80*/  @P0 LOP3.LUT R3, R3, 0x1000000, RZ, 0xfc, !PT ;  /* 0x0100000003030812 */ /* 0x000fe400078efcff */
[C---:B------:R-:W-:Y:S01]  /*f4b90*/  LOP3.LUT P0, RZ, R49.reuse, 0x20000000, RZ, 0xc0, !PT ;  /* 0x2000000031ff7812 */ /* 0x040fe2000780c0ff */
[----:B------:R-:W2:Y:S01]  /*f4ba0*/  LDL.LU.64 R30, [R1+0x26c0] ;  /* 0x0026c000011e7983 */ /* 0x000ea20000300a00 */
[----:B------:R-:W-:Y:S02]  /*f4bb0*/  LOP3.LUT P6, RZ, R49, 0x8000000, RZ, 0xc0, !PT ;  /* 0x0800000031ff7812 */ /* 0x000fe400078cc0ff */
[----:B------:R-:W-:Y:S01]  /*f4bc0*/  LOP3.LUT R3, R3, 0xfdffffff, RZ, 0xc0, !PT ;  /* 0xfdffffff03037812 */ /* 0x000fe200078ec0ff */
[----:B------:R-:W2:Y:S01]  /*f4bd0*/  LDL.LU R41, [R1+0x5c8] ;  /* 0x0005c80001297983 */ /* 0x000ea20000300800 */
[----:B------:R-:W-:-:S03]  /*f4be0*/  PRMT R2, R43, 0x7771, RZ ;  /* 0x000077712b027816 */ /* 0x000fc600000000ff */
[----:B------:R-:W2:Y:S04]  /*f4bf0*/  LDL.LU.64 R28, [R1+0x26b8] ;  /* 0x0026b800011c7983 */ /* 0x000ea80000300a00 */
[----:B------:R-:W-:Y:S01]  /*f4c00*/  @P0 LOP3.LUT R3, R3, 0x2000000, RZ, 0xfc, !PT ;  /* 0x0200000003030812 */ /* 0x000fe200078efcff */
[----:B------:R-:W2:Y:S01]  /*f4c10*/  LDL.LU.64 R34, [R1+0x26b0] ;  /* 0x0026b00001227983 */ /* 0x000ea20000300a00 */
[----:B------:R-:W-:-:S03]  /*f4c20*/  LOP3.LUT P0, RZ, R49, 0x10000000, RZ, 0xc0, !PT ;  /* 0x1000000031ff7812 */ /* 0x000fc6000780c0ff */
[----:B------:R0:W-:Y:S02]  /*f4c30*/  @P6 STG.E.U8 desc[UR4][R32.64], R2 ;  /* 0x0000000220006986 */ /* 0x0001e4000c101104 */
[----:B0-----:R-:W-:Y:S02]  /*f4c40*/  PRMT R2, R43, 0x7772, RZ ;  /* 0x000077722b027816 */ /* 0x001fe400000000ff */
[----:B------:R-:W2:Y:S06]  /*f4c50*/  LDL.LU.64 R32, [R1+0x26a8] ;  /* 0x0026a80001207983 */ /* 0x000eac0000300a00 */
[----:B------:R0:W-:Y:S01]  /*f4c60*/  @P0 STG.E.U8 desc[UR4][R36.64], R2 ;  /* 0x0000000224000986 */ /* 0x0001e2000c101104 */
[----:B------:R-:W-:-:S02]  /*f4c70*/  LOP3.LUT P0, RZ, R3, 0x2000000, RZ, 0xc0, !PT ;  /* 0x0200000003ff7812 */ /* 0x000fc4000780c0ff */
[----:B0-----:R-:W-:Y:S01]  /*f4c80*/  PRMT R2, R43, 0x7773, RZ ;  /* 0x000077732b027816 */ /* 0x001fe200000000ff */
[----:B------:R-:W2:Y:S10]  /*f4c90*/  LDL.LU.64 R36, [R1+0x26a0] ;  /* 0x0026a00001247983 */ /* 0x000eb40000300a00 */
[----:B----4-:R0:W-:Y:S01]  /*f4ca0*/  @P0 STG.E.U8 desc[UR4][R56.64], R2 ;  /* 0x0000000238000986 */ /* 0x0101e2000c101104 */
[----:B------:R-:W-:-:S03]  /*f4cb0*/  LOP3.LUT P0, RZ, R3, 0x1000000, RZ, 0xc0, !PT ;  /* 0x0100000003ff7812 */ /* 0x000fc6000780c0ff */
[----:B------:R-:W4:Y:S04]  /*f4cc0*/  LDL.LU.64 R42, [R1+0x26d8] ;  /* 0x0026d800012a7983 */ /* 0x000f280000300a00 */
[----:B0-----:R-:W4:Y:S04]  /*f4cd0*/  LDL.LU.64 R56, [R1+0x26d0] ;  /* 0x0026d00001387983 */ /* 0x001f280000300a00 */
[----:B------:R-:W4:Y:S01]  /*f4ce0*/  LDL.LU R39, [R1+0x5fc] ;  /* 0x0005fc0001277983 */ /* 0x000f220000300800 */
[----:B---3--:R-:W-:-:S05]  /*f4cf0*/  PRMT R2, R38, 0x7770, RZ ;  /* 0x0000777026027816 */ /* 0x008fca00000000ff */
[----:B------:R0:W-:Y:S04]  /*f4d00*/  @P0 STG.E.U8 desc[UR4][R52.64], R2 ;  /* 0x0000000234000986 */ /* 0x0001e8000c101104 */
[----:B0-----:R-:W3:Y:S01]  /*f4d10*/  LDL.LU.64 R52, [R1+0x26c8] ;  /* 0x0026c80001347983 */ /* 0x001ee20000300a00 */
[----:B------:R-:W-:Y:S02]  /*f4d20*/  LOP3.LUT P0, RZ, R3, 0x800000, RZ, 0xc0, !PT ;  /* 0x0080000003ff7812 */ /* 0x000fe4000780c0ff */
[----:B------:R-:W-:-:S11]  /*f4d30*/  PRMT R2, R38, 0x7771, RZ ;  /* 0x0000777126027816 */ /* 0x000fd600000000ff */
[----:B--2---:R0:W-:Y:S01]  /*f4d40*/  @P0 STG.E.U8 desc[UR4][R22.64], R2 ;  /* 0x0000000216000986 */ /* 0x0041e2000c101104 */
        /* <DEDUP_REMOVED lines=8> */
[C---:B------:R-:W-:Y:S02]  /*f4dd0*/  LOP3.LUT P2, RZ, R16.reuse, 0x40, RZ, 0xc0, !PT ;  /* 0x0000004010ff7812 */ /* 0x040fe4000784c0ff */
[C---:B------:R-:W-:Y:S02]  /*f4de0*/  LOP3.LUT P3, RZ, R16.reuse, 0x80, RZ, 0xc0, !PT ;  /* 0x0000008010ff7812 */ /* 0x040fe4000786c0ff */
[----:B------:R-:W-:Y:S02]  /*f4df0*/  LOP3.LUT P4, RZ, R16, 0x100, RZ, 0xc0, !PT ;  /* 0x0000010010ff7812 */ /* 0x000fe4000788c0ff */
[----:B0-----:R-:W-:-:S05]  /*f4e00*/  PRMT R2, R40, 0x7770, RZ ;  /* 0x0000777028027816 */ /* 0x001fca00000000ff */
        /* <DEDUP_REMOVED lines=16> */
[----:B----4-:R0:W-:Y:S02]  /*f4f10*/  @P4 STG.E.U8 desc[UR4][R42.64], R2 ;  /* 0x000000022a004986 */ /* 0x0101e4000c101104 */
[----:B0-----:R-:W-:-:S05]  /*f4f20*/  PRMT R2, R41, 0x7773, RZ ;  /* 0x0000777329027816 */ /* 0x001fca00000000ff */
[----:B------:R0:W-:Y:S02]  /*f4f30*/  @P5 STG.E.U8 desc[UR4][R56.64], R2 ;  /* 0x0000000238005986 */ /* 0x0001e4000c101104 */
[----:B0-----:R-:W-:-:S05]  /*f4f40*/  PRMT R2, R39, 0x7770, RZ ;  /* 0x0000777027027816 */ /* 0x001fca00000000ff */
[----:B---3--:R0:W-:Y:S04]  /*f4f50*/  @P6 STG.E.U8 desc[UR4][R52.64], R2 ;  /* 0x0000000234006986 */ /* 0x0081e8000c101104 */
[----:B0-----:R-:W2:Y:S04]  /*f4f60*/  LDL.LU.64 R52, [R1+0x2700] ;  /* 0x0027000001347983 */ /* 0x001ea80000300a00 */
[----:B------:R-:W3:Y:S04]  /*f4f70*/  LDL.LU.64 R32, [R1+0x26f8] ;  /* 0x0026f80001207983 */ /* 0x000ee80000300a00 */
[----:B------:R-:W4:Y:S04]  /*f4f80*/  LDL.LU.64 R36, [R1+0x26f0] ;  /* 0x0026f00001247983 */ /* 0x000f280000300a00 */
[----:B------:R-:W4:Y:S04]  /*f4f90*/  LDL.LU.64 R42, [R1+0x26e8] ;  /* 0x0026e800012a7983 */ /* 0x000f280000300a00 */
[----:B------:R-:W4:Y:S04]  /*f4fa0*/  LDL.LU.64 R40, [R1+0x26e0] ;  /* 0x0026e00001287983 */ /* 0x000f280000300a00 */
[----:B------:R-:W4:Y:S04]  /*f4fb0*/  LDL.LU.64 R56, [R1+0x2718] ;  /* 0x0027180001387983 */ /* 0x000f280000300a00 */
[----:B------:R-:W4:Y:S01]  /*f4fc0*/  LDL.LU R23, [R1+0x5ec] ;  /* 0x0005ec0001177983 */ /* 0x000f220000300800 */
[----:B------:R-:W-:-:S02]  /*f4fd0*/  LOP3.LUT P3, RZ, R16, 0x800, RZ, 0xc0, !PT ;  /* 0x0000080010ff7812 */ /* 0x000fc4000786c0ff */
        /* <DEDUP_REMOVED lines=16> */
[----:B------:R-:W2:Y:S04]  /*f50e0*/  LDL.LU R38, [R1+0x5dc] ;  /* 0x0005dc0001267983 */ /* 0x000ea80000300800 */
[----:B------:R-:W2:Y:S01]  /*f50f0*/  LDL.LU.64 R20, [R1+0x2708] ;  /* 0x0027080001147983 */ /* 0x000ea20000300a00 */
[----:B------:R-:W-:-:S03]  /*f5100*/  LOP3.LUT R3, R3, 0xffffbfff, RZ, 0xc0, !PT ;  /* 0xffffbfff03037812 */ /* 0x000fc600078ec0ff */
[----:B------:R-:W2:Y:S01]  /*f5110*/  LDL.LU.64 R26, [R1+0x2740] ;  /* 0x00274000011a7983 */ /* 0x000ea20000300a00 */
[----:B------:R-:W-:Y:S02]  /*f5120*/  @P0 LOP3.LUT R3, R3, 0x4000, RZ, 0xfc, !PT ;  /* 0x0000400003030812 */ /* 0x000fe400078efcff */
[C---:B------:R-:W-:Y:S01]  /*f5130*/  LOP3.LUT P0, RZ, R16.reuse, 0x40000, RZ, 0xc0, !PT ;  /* 0x0004000010ff7812 */ /* 0x040fe2000780c0ff */
[----:B------:R-:W2:Y:S01]  /*f5140*/  LDL.LU.64 R24, [R1+0x2738] ;  /* 0x0027380001187983 */ /* 0x000ea20000300a00 */
[----:B------:R-:W-:Y:S02]  /*f5150*/  LOP3.LUT R3, R3, 0xffff7fff, RZ, 0xc0, !PT ;  /* 0xffff7fff03037812 */ /* 0x000fe400078ec0ff */
[----:B------:R-:W-:Y:S01]  /*f5160*/  LOP3.LUT P4, RZ, R16, 0x1000, RZ, 0xc0, !PT ;  /* 0x0000100010ff7812 */ /* 0x000fe2000788c0ff */
[----:B------:R-:W2:Y:S08]  /*f5170*/  LDL.LU.64 R30, [R1+0x2730] ;  /* 0x00273000011e7983 */ /* 0x000eb00000300a00 */
[----:B------:R-:W-:-:S02]  /*f5180*/  @P0 LOP3.LUT R3, R3, 0x8000, RZ, 0xfc, !PT ;  /* 0x0000800003030812 */ /* 0x000fc400078efcff */
[----:B------:R-:W-:Y:S02]  /*f5190*/  LOP3.LUT P0, RZ, R16, 0x20000, RZ, 0xc0, !PT ;  /* 0x0002000010ff7812 */ /* 0x000fe4000780c0ff */
[----:B------:R-:W-:Y:S02]  /*f51a0*/  PRMT R2, R39, 0x7772, RZ ;  /* 0x0000777227027816 */ /* 0x000fe400000000ff */
[----:B------:R-:W-:-:S03]  /*f51b0*/  LOP3.LUT R3, R3, 0xfffeffff, RZ, 0xc0, !PT ;  /* 0xfffeffff03037812 */ /* 0x000fc600078ec0ff */
[----:B---3--:R0:W-:Y:S01]  /*f51c0*/  @P4 STG.E.U8 desc[UR4][R32.64], R2 ;  /* 0x0000000220004986 */ /* 0x0081e2000c101104 */
[----:B------:R-:W-:-:S05]  /*f51d0*/  LOP3.LUT P5, RZ, R16, 0x2000, RZ, 0xc0, !PT ;  /* 0x0000200010ff7812 */ /* 0x000fca00078ac0ff */
[----:B------:R-:W-:Y:S02]  /*f51e0*/  @P0 LOP3.LUT R3, R3, 0x10000, RZ, 0xfc, !PT ;  /* 0x0001000003030812 */ /* 0x000fe400078efcff */
[C---:B------:R-:W-:Y:S02]  /*f51f0*/  LOP3.LUT P0, RZ, R16.reuse, 0x10000, RZ, 0xc0, !PT ;  /* 0x0001000010ff7812 */ /* 0x040fe4000780c0ff */
[----:B0-----:R-:W-:Y:S02]  /*f5200*/  PRMT R2, R39, 0x7773, RZ ;  /* 0x0000777327027816 */ /* 0x001fe400000000ff */
[----:B------:R-:W3:Y:S01]  /*f5210*/  LDL.LU R39, [R1+0x5cc] ;  /* 0x0005cc0001277983 */ /* 0x000ee20000300800 */
[----:B------:R-:W-:-:S03]  /*f5220*/  LOP3.LUT P6, RZ, R16, 0x4000, RZ, 0xc0, !PT ;  /* 0x0000400010ff7812 */ /* 0x000fc600078cc0ff */
[----:B------:R-:W3:Y:S01]  /*f5230*/  LDL.LU.64 R28, [R1+0x2728] ;  /* 0x00272800011c7983 */ /* 0x000ee20000300a00 */
[----:B------:R-:W-:-:S03]  /*f5240*/  LOP3.LUT R3, R3, 0xfffdffff, RZ, 0xc0, !PT ;  /* 0xfffdffff03037812 */ /* 0x000fc600078ec0ff */
[----:B----4-:R0:W-:Y:S01]  /*f5250*/  @P5 STG.E.U8 desc[UR4][R36.64], R2 ;  /* 0x0000000224005986 */ /* 0x0101e2000c101104 */
[----:B------:R-:W-:Y:S02]  /*f5260*/  @P0 LOP3.LUT R3, R3, 0x20000, RZ, 0xfc, !PT ;  /* 0x0002000003030812 */ /* 0x000fe400078efcff */
[----:B------:R-:W-:Y:S01]  /*f5270*/  LOP3.LUT P0, RZ, R16, 0x8000, RZ, 0xc0, !PT ;  /* 0x0000800010ff7812 */ /* 0x000fe2000780c0ff */
[----:B------:R-:W4:Y:S04]  /*f5280*/  LDL.LU.64 R34, [R1+0x2720] ;  /* 0x0027200001227983 */ /* 0x000f280000300a00 */
[----:B------:R-:W4:Y:S01]  /*f5290*/  LDL.LU.64 R32, [R1+0x2758] ;  /* 0x0027580001207983 */ /* 0x000f220000300a00 */
[----:B0-----:R-:W-:-:S03]  /*f52a0*/  PRMT R2, R23, 0x7770, RZ ;  /* 0x0000777017027816 */ /* 0x001fc600000000ff */
[----:B------:R-:W4:Y:S04]  /*f52b0*/  LDL.LU.64 R36, [R1+0x2750] ;  /* 0x0027500001247983 */ /* 0x000f280000300a00 */
[----:B------:R0:W-:Y:S02]  /*f52c0*/  @P6 STG.E.U8 desc[UR4][R42.64], R2 ;  /* 0x000000022a006986 */ /* 0x0001e4000c101104 */
[----:B0-----:R-:W-:Y:S02]  /*f52d0*/  PRMT R2, R23, 0x7771, RZ ;  /* 0x0000777117027816 */ /* 0x001fe400000000ff */
[----:B------:R-:W4:Y:S04]  /*f52e0*/  LDL.LU.64 R42, [R1+0x2748] ;  /* 0x00274800012a7983 */ /* 0x000f280000300a00 */
[----:B------:R0:W-:Y:S01]  /*f52f0*/  @P0 STG.E.U8 desc[UR4][R40.64], R2 ;  /* 0x0000000228000986 */ /* 0x0001e2000c101104 */
[----:B------:R-:W-:-:S02]  /*f5300*/  LOP3.LUT P0, RZ, R3, 0x20000, RZ, 0xc0, !PT ;  /* 0x0002000003ff7812 */ /* 0x000fc4000780c0ff */
        /* <DEDUP_REMOVED lines=21> */
[----:B---3--:R-:W-:-:S11]  /*f5460*/  PRMT R2, R39, 0x7770, RZ ;  /* 0x0000777027027816 */ /* 0x008fd600000000ff */
[----:B------:R0:W-:Y:S01]  /*f5470*/  @P0 STG.E.U8 desc[UR4][R28.64], R2 ;  /* 0x000000021c000986 */ /* 0x0001e2000c101104 */
[----:B------:R-:W-:Y:S02]  /*f5480*/  LOP3.LUT P0, RZ, R3, 0x400, RZ, 0xc0, !PT ;  /* 0x0000040003ff7812 */ /* 0x000fe4000780c0ff */
[C---:B------:R-:W-:Y:S02]  /*f5490*/  LOP3.LUT P1, RZ, R16.reuse, 0x1000000, RZ, 0xc0, !PT ;  /* 0x0100000010ff7812 */ /* 0x040fe4000782c0ff */
[----:B------:R-:W-:Y:S02]  /*f54a0*/  LOP3.LUT P2, RZ, R16, 0x2000000, RZ, 0xc0, !PT ;  /* 0x0200000010ff7812 */ /* 0x000fe4000784c0ff */
[----:B0-----:R-:W-:-:S07]  /*f54b0*/  PRMT R2, R39, 0x7771, RZ ;  /* 0x0000777127027816 */ /* 0x001fce00000000ff */
[----:B----4-:R0:W-:Y:S01]  /*f54c0*/  @P0 STG.E.U8 desc[UR4][R34.64], R2 ;  /* 0x0000000222000986 */ /* 0x0101e2000c101104 */
        /* <DEDUP_REMOVED lines=14> */
[----:B0-----:R-:W-:Y:S02]  /*f55b0*/  PRMT R2, R48, 0x7773, RZ ;  /* 0x0000777330027816 */ /* 0x001fe400000000ff */
[----:B------:R-:W3:Y:S04]  /*f55c0*/  LDL.LU R48, [R1+0x5588] ;  /* 0x0055880001307983 */ /* 0x000ee80000300800 */
[----:B--2---:R0:W-:Y:S04]  /*f55d0*/  @P6 STG.E.U8 desc[UR4][R52.64], R2 ;  /* 0x0000000234006986 */ /* 0x0041e8000c101104 */
[----:B0-----:R-:W2:Y:S04]  /*f55e0*/  LDL.LU.64 R52, [R1+0x2768] ;  /* 0x0027680001347983 */ /* 0x001ea80000300a00 */
[----:B------:R-:W4:Y:S04]  /*f55f0*/  LDL.LU.64 R32, [R1+0x2760] ;  /* 0x0027600001207983 */ /* 0x000f280000300a00 */
[----:B------:R-:W4:Y:S04]  /*f5600*/  LDL.LU.64 R38, [R1+0x2798] ;  /* 0x0027980001267983 */ /* 0x000f280000300a00 */
[----:B------:R-:W3:Y:S04]  /*f5610*/  LDL.LU R37, [R1+0x5a0] ;  /* 0x0005a00001257983 */ /* 0x000ee80000300800 */
[----:B------:R-:W4:Y:S04]  /*f5620*/  LDL.LU.64 R42, [R1+0x2790] ;  /* 0x00279000012a7983 */ /* 0x000f280000300a00 */
[----:B------:R-:W4:Y:S04]  /*f5630*/  LDL.LU.64 R40, [R1+0x2788] ;  /* 0x0027880001287983 */ /* 0x000f280000300a00 */
[----:B------:R-:W4:Y:S04]  /*f5640*/  LDL.LU.64 R56, [R1+0x27c0] ;  /* 0x0027c00001387983 */ /* 0x000f280000300a00 */
[----:B------:R-:W4:Y:S01]  /*f5650*/  LDL.LU R36, [R1+0x590] ;  /* 0x0005900001247983 */ /* 0x000f220000300800 */
[----:B------:R-:W-:-:S02]  /*f5660*/  LOP3.LUT P3, RZ, R16, 0x40000000, RZ, 0xc0, !PT ;  /* 0x4000000010ff7812 */ /* 0x000fc4000786c0ff */
[----:B------:R-:W-:Y:S02]  /*f5670*/  LOP3.LUT R3, R3, 0xfffffffb, RZ, 0xc0, !PT ;  /* 0xfffffffb03037812 */ /* 0x000fe400078ec0ff */
[----:B------:R-:W-:Y:S02]  /*f5680*/  LOP3.LUT P4, RZ, R16, 0x80000000, RZ, 0xc0, !PT ;  /* 0x8000000010ff7812 */ /* 0x000fe4000788c0ff */
[----:B---3--:R-:W-:-:S07]  /*f5690*/  PRMT R2, R37, 0x7770, RZ ;  /* 0x0000777025027816 */ /* 0x008fce00000000ff */
[----:B--2---:R0:W-:Y:S04]  /*f56a0*/  @P3 STG.E.U8 desc[UR4][R52.64], R2 ;  /* 0x0000000234003986 */ /* 0x0041e8000c101104 */
[----:B0-----:R-:W2:Y:S04]  /*f56b0*/  LDL.LU.64 R52, [R1+0x27b8] ;  /* 0x0027b80001347983 */ /* 0x001ea80000300a00 */
[----:B------:R-:W3:Y:S04]  /*f56c0*/  LDL.LU.64 R20, [R1+0x27b0] ;  /* 0x0027b00001147983 */ /* 0x000ee80000300a00 */
[----:B------:R-:W3:Y:S04]  /*f56d0*/  LDL.LU.64 R26, [R1+0x27a8] ;  /* 0x0027a800011a7983 */ /* 0x000ee80000300a00 */
[----:B------:R-:W3:Y:S04]  /*f56e0*/  LDL.LU.64 R24, [R1+0x27a0] ;  /* 0x0027a00001187983 */ /* 0x000ee80000300a00 */
[----:B------:R-:W3:Y:S01]  /*f56f0*/  LDL.LU.64 R30, [R1+0x27d8] ;  /* 0x0027d800011e7983 */ /* 0x000ee20000300a00 */
        /* <DEDUP_REMOVED lines=17> */
[C---:B------:R-:W-:Y:S02]  /*f5810*/  LOP3.LUT P0, RZ, R48.reuse, 0x10, RZ, 0xc0, !PT ;  /* 0x0000001030ff7812 */ /* 0x040fe4000780c0ff */
[----:B------:R-:W-:Y:S02]  /*f5820*/  LOP3.LUT R3, R3, 0xfffffeff, RZ, 0xc0, !PT ;  /* 0xfffffeff03037812 */ /* 0x000fe400078ec0ff */
[----:B------:R-:W-:Y:S02]  /*f5830*/  LOP3.LUT P5, RZ, R48, 0x1, RZ, 0xc0, !PT ;  /* 0x0000000130ff7812 */ /* 0x000fe400078ac0ff */
[----:B------:R-:W-:-:S07]  /*f5840*/  PRMT R2, R37, 0x7771, RZ ;  /* 0x0000777125027816 */ /* 0x000fce00000000ff */
[----:B------:R-:W-:Y:S02]  /*f5850*/  @P0 LOP3.LUT R3, R3, 0x100, RZ, 0xfc, !PT ;  /* 0x0000010003030812 */ /* 0x000fe400078efcff */
[C---:B------:R-:W-:Y:S01]  /*f5860*/  LOP3.LUT P0, RZ, R48.reuse, 0x8, RZ, 0xc0, !PT ;  /* 0x0000000830ff7812 */ /* 0x040fe2000780c0ff */
[----:B----4-:R0:W-:Y:S01]  /*f5870*/  @P4 STG.E.U8 desc[UR4][R32.64], R2 ;  /* 0x0000000220004986 */ /* 0x0101e2000c101104 */
[----:B------:R-:W-:Y:S02]  /*f5880*/  LOP3.LUT P6, RZ, R48, 0x2, RZ, 0xc0, !PT ;  /* 0x0000000230ff7812 */ /* 0x000fe400078cc0ff */
[----:B------:R-:W-:Y:S02]  /*f5890*/  LOP3.LUT R3, R3, 0xfffffdff, RZ, 0xc0, !PT ;  /* 0xfffffdff03037812 */ /* 0x000fe400078ec0ff */
[----:B0-----:R-:W-:-:S07]  /*f58a0*/  PRMT R2, R37, 0x7772, RZ ;  /* 0x0000777225027816 */ /* 0x001fce00000000ff */
[----:B------:R-:W-:Y:S02]  /*f58b0*/  @P0 LOP3.LUT R3, R3, 0x200, RZ, 0xfc, !PT ;  /* 0x0000020003030812 */ /* 0x000fe400078efcff */
[----:B------:R-:W-:Y:S01]  /*f58c0*/  LOP3.LUT P0, RZ, R48, 0x4, RZ, 0xc0, !PT ;  /* 0x0000000430ff7812 */ /* 0x000fe2000780c0ff */
[----:B------:R0:W-:Y:S02]  /*f58d0*/  @P5 STG.E.U8 desc[UR4][R38.64], R2 ;  /* 0x0000000226005986 */ /* 0x0001e4000c101104 */
[----:B0-----:R-:W-:Y:S02]  /*f58e0*/  PRMT R2, R37, 0x7773, RZ ;  /* 0x0000777325027816 */ /* 0x001fe400000000ff */
[----:B------:R-:W4:Y:S04]  /*f58f0*/  LDL.LU R37, [R1+0x5b4] ;  /* 0x0005b40001257983 */ /* 0x000f280000300800 */
[----:B------:R0:W-:Y:S04]  /*f5900*/  @P6 STG.E.U8 desc[UR4][R42.64], R2 ;  /* 0x000000022a006986 */ /* 0x0001e8000c101104 */
[----:B------:R-:W4:Y:S04]  /*f5910*/  LDL.LU.64 R28, [R1+0x27d0] ;  /* 0x0027d000011c7983 */ /* 0x000f280000300a00 */
[----:B------:R-:W4:Y:S01]  /*f5920*/  LDL.LU.64 R34, [R1+0x27c8] ;  /* 0x0027c80001227983 */ /* 0x000f220000300a00 */
[----:B0-----:R-:W-:-:S03]  /*f5930*/  PRMT R2, R36, 0x7770, RZ ;  /* 0x0000777024027816 */ /* 0x001fc600000000ff */
[----:B------:R-:W4:Y:S04]  /*f5940*/  LDL.LU.64 R32, [R1+0x2800] ;  /* 0x0028000001207983 */ /* 0x000f280000300a00 */
[----:B------:R0:W-:Y:S01]  /*f5950*/  @P0 STG.E.U8 desc[UR4][R40.64], R2 ;  /* 0x0000000228000986 */ /* 0x0001e2000c101104 */
[----:B------:R-:W-:-:S03]  /*f5960*/  LOP3.LUT P0, RZ, R3, 0x200, RZ, 0xc0, !PT ;  /* 0x0000020003ff7812 */ /* 0x000fc6000780c0ff */
        /* <DEDUP_REMOVED lines=8> */
[----:B--2---:R0:W-:Y:S01]  /*f59f0*/  @P0 STG.E.U8 desc[UR4][R52.64], R2 ;  /* 0x0000000234000986 */ /* 0x0041e2000c101104 */
[----:B------:R-:W-:-:S02]  /*f5a00*/  LOP3.LUT P0, RZ, R3, 0x80, RZ, 0xc0, !PT ;  /* 0x0000008003ff7812 */ /* 0x000fc4000780c0ff */
[----:B0-----:R-:W-:Y:S01]  /*f5a10*/  PRMT R2, R36, 0x7773, RZ ;  /* 0x0000777324027816 */ /* 0x001fe200000000ff */
[----:B------:R-:W2:Y:S10]  /*f5a20*/  LDL.LU.64 R52, [R1+0x2808] ;  /* 0x0028080001347983 */ /* 0x000eb40000300a00 */
[----:B---3--:R0:W-:Y:S01]  /*f5a30*/  @P0 STG.E.U8 desc[UR4][R20.64], R2 ;  /* 0x0000000214000986 */ /* 0x0081e2000c101104 */
[----:B------:R-:W-:-:S02]  /*f5a40*/  LOP3.LUT P0, RZ, R3, 0x40, RZ, 0xc0, !PT ;  /* 0x0000004003ff7812 */ /* 0x000fc4000780c0ff */
[----:B0-----:R-:W-:-:S11]  /*f5a50*/  PRMT R2, R47, 0x7770, RZ ;  /* 0x000077702f027816 */ /* 0x001fd600000000ff */
[----:B------:R0:W-:Y:S01]  /*f5a60*/  @P0 STG.E.U8 desc[UR4][R26.64], R2 ;  /* 0x000000021a000986 */ /* 0x0001e2000c101104 */
[----:B------:R-:W-:Y:S02]  /*f5a70*/  LOP3.LUT P0, RZ, R3, 0x20, RZ, 0xc0, !PT ;  /* 0x0000002003ff7812 */ /* 0x000fe4000780c0ff */
[----:B0-----:R-:W-:-:S11]  /*f5a80*/  PRMT R2, R47, 0x7771, RZ ;  /* 0x000077712f027816 */ /* 0x001fd600000000ff */
[----:B------:R0:W-:Y:S01]  /*f5a90*/  @P0 STG.E.U8 desc[UR4][R24.64], R2 ;  /* 0x0000000218000986 */ /* 0x0001e2000c101104 */
[----:B------:R-:W-:Y:S02]  /*f5aa0*/  LOP3.LUT P0, RZ, R3, 0x10, RZ, 0xc0, !PT ;  /* 0x0000001003ff7812 */ /* 0x000fe4000780c0ff */
[----:B0-----:R-:W-:-:S11]  /*f5ab0*/  PRMT R2, R47, 0x7772, RZ ;  /* 0x000077722f027816 */ /* 0x001fd600000000ff */
[----:B------:R0:W-:Y:S02]  /*f5ac0*/  @P0 STG.E.U8 desc[UR4][R30.64], R2 ;  /* 0x000000021e000986 */ /* 0x0001e4000c101104 */
[----:B0-----:R-:W-:Y:S02]  /*f5ad0*/  PRMT R2, R47, 0x7773, RZ ;  /* 0x000077732f027816 */ /* 0x001fe400000000ff */
[----:B------:R-:W3:Y:S01]  /*f5ae0*/  LDL.LU R47, [R1+0x5584] ;  /* 0x00558400012f7983 */ /* 0x000ee20000300800 */
[----:B------:R-:W-:Y:S02]  /*f5af0*/  LOP3.LUT P0, RZ, R3, 0x8, RZ, 0xc0, !PT ;  /* 0x0000000803ff7812 */ /* 0x000fe4000780c0ff */
[C---:B------:R-:W-:Y:S02]  /*f5b00*/  LOP3.LUT P1, RZ, R48.reuse, 0x800, RZ, 0xc0, !PT ;  /* 0x0000080030ff7812 */ /* 0x040fe4000782c0ff */
[C---:B------:R-:W-:Y:S02]  /*f5b10*/  LOP3.LUT P2, RZ, R48.reuse, 0x1000, RZ, 0xc0, !PT ;  /* 0x0000100030ff7812 */ /* 0x040fe4000784c0ff */
[----:B------:R-:W-:-:S02]  /*f5b20*/  LOP3.LUT P3, RZ, R48, 0x2000, RZ, 0xc0, !PT ;  /* 0x0000200030ff7812 */ /* 0x000fc4000786c0ff */
[C---:B------:R-:W-:Y:S02]  /*f5b30*/  LOP3.LUT P4, RZ, R48.reuse, 0x4000, RZ, 0xc0, !PT ;  /* 0x0000400030ff7812 */ /* 0x040fe4000788c0ff */
[C---:B------:R-:W-:Y:S02]  /*f5b40*/  LOP3.LUT P5, RZ, R48.reuse, 0x8000, RZ, 0xc0, !PT ;  /* 0x0000800030ff7812 */ /* 0x040fe400078ac0ff */
[----:B------:R-:W-:Y:S01]  /*f5b50*/  LOP3.LUT P6, RZ, R48, 0x10000, RZ, 0xc0, !PT ;  /* 0x0001000030ff7812 */ /* 0x000fe200078cc0ff */
[----:B----4-:R0:W-:Y:S01]  /*f5b60*/  @P0 STG.E.U8 desc[UR4][R28.64], R2 ;  /* 0x000000021c000986 */ /* 0x0101e2000c101104 */
[----:B------:R-:W-:Y:S02]  /*f5b70*/  LOP3.LUT P0, RZ, R3, 0x4, RZ, 0xc0, !PT ;  /* 0x0000000403ff7812 */ /* 0x000fe4000780c0ff */
[----:B0-----:R-:W-:-:S11]  /*f5b80*/  PRMT R2, R37, 0x7770, RZ ;  /* 0x0000777025027816 */ /* 0x001fd600000000ff */
[----:B------:R0:W-:Y:S02]  /*f5b90*/  @P0 STG.E.U8 desc[UR4][R34.64], R2 ;  /* 0x0000000222000986 */ /* 0x0001e4000c101104 */
[----:B0-----:R-:W-:-:S05]  /*f5ba0*/  PRMT R2, R37, 0x7771, RZ ;  /* 0x0000777125027816 */ /* 0x001fca00000000ff */
        /* <DEDUP_REMOVED lines=10> */
[----:B--2---:R0:W-:Y:S04]  /*f5c50*/  @P6 STG.E.U8 desc[UR4][R52.64], R2 ;  /* 0x0000000234006986 */ /* 0x0041e8000c101104 */
[----:B0-----:R-:W2:Y:S04]  /*f5c60*/  LDL.LU.64 R52, [R1+0x2818] ;  /* 0x0028180001347983 */ /* 0x001ea80000300a00 */
[----:B------:R-:W3:Y:S04]  /*f5c70*/  LDL.LU.64 R42, [R1+0x2810] ;  /* 0x00281000012a7983 */ /* 0x000ee80000300a00 */
[----:B------:R-:W4:Y:S04]  /*f5c80*/  LDL.LU.64 R34, [R1+0x2840] ;  /* 0x0028400001227983 */ /* 0x000f280000300a00 */
[----:B------:R-:W4:Y:S04]  /*f5c90*/  LDL.LU.64 R38, [R1+0x2838] ;  /* 0x0028380001267983 */ /* 0x000f280000300a00 */
[----:B------:R-:W3:Y:S04]  /*f5ca0*/  LDL.LU R37, [R1+0x594] ;  /* 0x0005940001257983 */ /* 0x000ee80000300800 */
[----:B------:R-:W4:Y:S01]  /*f5cb0*/  LDL.LU.64 R40, [R1+0x2830] ;  /* 0x0028300001287983 */ /* 0x000f220000300a00 */
[----:B------:R-:W-:-:S03]  /*f5cc0*/  PRMT R2, R47, 0x7773, RZ ;  /* 0x000077732f027816 */ /* 0x000fc600000000ff */
[----:B------:R-:W4:Y:S01]  /*f5cd0*/  LDL.LU R32, [R1+0x584] ;  /* 0x0005840001207983 */ /* 0x000f220000300800 */
[----:B------:R-:W-:-:S03]  /*f5ce0*/  LOP3.LUT P3, RZ, R48, 0x20000, RZ, 0xc0, !PT ;  /* 0x0002000030ff7812 */ /* 0x000fc6000786c0ff */
[----:B------:R-:W4:Y:S04]  /*f5cf0*/  LDL.LU R47, [R1+0x5580] ;  /* 0x00558000012f7983 */ /* 0x000f280000300800 */
[----:B------:R-:W4:Y:S01]  /*f5d00*/  LDL.LU.64 R56, [R1+0x2828] ;  /* 0x0028280001387983 */ /* 0x000f220000300a00 */
        /* <DEDUP_REMOVED lines=13> */
[----:B------:R-:W-:Y:S01]  /*f5de0*/  LOP3.LUT P0, RZ, R48, 0x2000000, RZ, 0xc0, !PT ;  /* 0x0200000030ff7812 */ /* 0x000fe2000780c0ff */
[----:B--2---:R0:W-:Y:S04]  /*f5df0*/  @P3 STG.E.U8 desc[UR4][R52.64], R2 ;  /* 0x0000000234003986 */ /* 0x0041e8000c101104 */
[----:B0-----:R-:W2:Y:S04]  /*f5e00*/  LDL.LU.64 R52, [R1+0x2820] ;  /* 0x0028200001347983 */ /* 0x001ea80000300a00 */
[----:B------:R-:W2:Y:S01]  /*f5e10*/  LDL.LU.64 R22, [R1+0x2858] ;  /* 0x0028580001167983 */ /* 0x000ea20000300a00 */
[----:B------:R-:W-:-:S03]  /*f5e20*/  LOP3.LUT R16, R16, 0xbfffffff, RZ, 0xc0, !PT ;  /* 0xbfffffff10107812 */ /* 0x000fc600078ec0ff */
[----:B------:R-:W2:Y:S01]  /*f5e30*/  LDL.LU.64 R20, [R1+0x2850] ;  /* 0x0028500001147983 */ /* 0x000ea20000300a00 */
[----:B---3--:R-:W-:Y:S02]  /*f5e40*/  PRMT R2, R37, 0x7770, RZ ;  /* 0x0000777025027816 */ /* 0x008fe400000000ff */
[----:B------:R-:W-:Y:S02]  /*f5e50*/  @P0 LOP3.LUT R16, R16, 0x40000000, RZ, 0xfc, !PT ;  /* 0x4000000010100812 */ /* 0x000fe400078efcff */
[----:B------:R-:W-:Y:S01]  /*f5e60*/  LOP3.LUT P0, RZ, R48, 0x1000000, RZ, 0xc0, !PT ;  /* 0x0100000030ff7812 */ /* 0x000fe2000780c0ff */
[----:B------:R0:W-:Y:S01]  /*f5e70*/  @P4 STG.E.U8 desc[UR4][R42.64], R2 ;  /* 0x000000022a004986 */ /* 0x0001e2000c101104 */
[----:B------:R-:W-:-:S03]  /*f5e80*/  LOP3.LUT R16, R16, 0x7fffffff, RZ, 0xc0, !PT ;  /* 0x7fffffff10107812 */ /* 0x000fc600078ec0ff */
[----:B0-----:R-:W3:Y:S04]  /*f5e90*/  LDL.LU R42, [R1+0x5b8] ;  /* 0x0005b800012a7983 */ /* 0x001ee80000300800 */
[----:B------:R-:W3:Y:S04]  /*f5ea0*/  LDL.LU.64 R26, [R1+0x2848] ;  /* 0x00284800011a7983 */ /* 0x000ee80000300a00 */
[----:B------:R-:W-:Y:S02]  /*f5eb0*/  @P0 LOP3.LUT R16, R16, 0x80000000, RZ, 0xfc, !PT ;  /* 0x8000000010100812 */ /* 0x000fe400078efcff */
[----:B------:R-:W-:Y:S01]  /*f5ec0*/  LOP3.LUT P0, RZ, R48, 0x800000, RZ, 0xc0, !PT ;  /* 0x0080000030ff7812 */ /* 0x000fe2000780c0ff */
[----:B------:R-:W3:Y:S01]  /*f5ed0*/  LDL.LU.64 R24, [R1+0x2880] ;  /* 0x0028800001187983 */ /* 0x000ee20000300a00 */
[----:B------:R-:W-:-:S02]  /*f5ee0*/  LOP3.LUT R3, R3, 0xfffffffe, RZ, 0xc0, !PT ;  /* 0xfffffffe03037812 */ /* 0x000fc400078ec0ff */
[C---:B------:R-:W-:Y:S01]  /*f5ef0*/  LOP3.LUT P5, RZ, R48.reuse, 0x80000, RZ, 0xc0, !PT ;  /* 0x0008000030ff7812 */ /* 0x040fe200078ac0ff */
[----:B------:R-:W3:Y:S01]  /*f5f00*/  LDL.LU.64 R30, [R1+0x2878] ;  /* 0x00287800011e7983 */ /* 0x000ee20000300a00 */
[C---:B------:R-:W-:Y:S02]  /*f5f10*/  LOP3.LUT P6, RZ, R48.reuse, 0x100000, RZ, 0xc0, !PT ;  /* 0x0010000030ff7812 */ /* 0x040fe400078cc0ff */
[----:B------:R-:W-:Y:S01]  /*f5f20*/  PRMT R2, R37, 0x7771, RZ ;  /* 0x0000777125027816 */ /* 0x000fe200000000ff */
[----:B------:R-:W3:Y:S04]  /*f5f30*/  LDL.LU R43, [R1+0x5a8] ;  /* 0x0005a800012b7983 */ /* 0x000ee80000300800 */
[----:B------:R-:W-:Y:S01]  /*f5f40*/  @P0 LOP3.LUT R3, R3, 0x1, RZ, 0xfc, !PT ;  /* 0x0000000103030812 */ /* 0x000fe200078efcff */
[----:B------:R-:W3:Y:S01]  /*f5f50*/  LDL.LU.64 R28, [R1+0x2870] ;  /* 0x00287000011c7983 */ /* 0x000ee20000300a00 */
[----:B------:R-:W-:-:S02]  /*f5f60*/  LOP3.LUT P0, RZ, R48, 0x400000, RZ, 0xc0, !PT ;  /* 0x0040000030ff7812 */ /* 0x000fc4000780c0ff */
[----:B------:R-:W-:Y:S01]  /*f5f70*/  LOP3.LUT R3, R3, 0xfffffffd, RZ, 0xc0, !PT ;  /* 0xfffffffd03037812 */ /* 0x000fe200078ec0ff */
[----:B----4-:R0:W-:Y:S10]  /*f5f80*/  @P5 STG.E.U8 desc[UR4][R34.64], R2 ;  /* 0x0000000222005986 */ /* 0x0101f4000c101104 */
[----:B------:R-:W-:-:S02]  /*f5f90*/  @P0 LOP3.LUT R3, R3, 0x2, RZ, 0xfc, !PT ;  /* 0x0000000203030812 */ /* 0x000fc400078efcff */
[----:B------:R-:W-:Y:S01]  /*f5fa0*/  LOP3.LUT P0, RZ, R48, 0x200000, RZ, 0xc0, !PT ;  /* 0x0020000030ff7812 */ /* 0x000fe2000780c0ff */
[----:B0-----:R-:W4:Y:S01]  /*f5fb0*/  LDL.LU.64 R34, [R1+0x2868] ;  /* 0x0028680001227983 */ /* 0x001f220000300a00 */
[----:B------:R-:W-:-:S05]  /*f5fc0*/  PRMT R2, R37, 0x7772, RZ ;  /* 0x0000777225027816 */ /* 0x000fca00000000ff */
[----:B------:R0:W-:Y:S02]  /*f5fd0*/  @P6 STG.E.U8 desc[UR4][R38.64], R2 ;  /* 0x0000000226006986 */ /* 0x0001e4000c101104 */
[----:B0-----:R-:W-:Y:S02]  /*f5fe0*/  PRMT R2, R37, 0x7773, RZ ;  /* 0x0000777325027816 */ /* 0x001fe400000000ff */
[----:B------:R-:W4:Y:S04]  /*f5ff0*/  LDL.LU.64 R38, [R1+0x2860] ;  /* 0x0028600001267983 */ /* 0x000f280000300a00 */
[----:B------:R0:W-:Y:S01]  /*f6000*/  @P0 STG.E.U8 desc[UR4][R40.64], R2 ;  /* 0x0000000228000986 */ /* 0x0001e2000c101104 */
[----:B------:R-:W-:-:S03]  /*f6010*/  LOP3.LUT P0, RZ, R3, 0x2, RZ, 0xc0, !PT ;  /* 0x0000000203ff7812 */ /* 0x000fc6000780c0ff */
[----:B------:R-:W4:Y:S04]  /*f6020*/  LDL.LU.64 R36, [R1+0x2898] ;  /* 0x0028980001247983 */ /* 0x000f280000300a00 */
[----:B------:R-:W4:Y:S01]  /*f6030*/  LDL.LU R33, [R1+0x598] ;  /* 0x0005980001217983 */ /* 0x000f220000300800 */
[----:B0-----:R-:W-:-:S03]  /*f6040*/  PRMT R2, R32, 0x7770, RZ ;  /* 0x0000777020027816 */ /* 0x001fc600000000ff */
[----:B------:R-:W4:Y:S04]  /*f6050*/  LDL.LU.64 R40, [R1+0x2890] ;  /* 0x0028900001287983 */ /* 0x000f280000300a00 */
        /* <DEDUP_REMOVED lines=46> */
[----:B------:R-:W4:Y:S01]  /*f6340*/  LDL.LU.64 R40, [R1+0x28d8] ;  /* 0x0028d80001287983 */ /* 0x000f220000300a00 */
[----:B------:R-:W-:-:S03]  /*f6350*/  LOP3.LUT P3, RZ, R47, 0x10, RZ, 0xc0, !PT ;  /* 0x000000102fff7812 */ /* 0x000fc6000786c0ff */
[----:B------:R-:W4:Y:S01]  /*f6360*/  LDL.LU.64 R56, [R1+0x28d0] ;  /* 0x0028d00001387983 */ /* 0x000f220000300a00 */
[----:B------:R-:W-:-:S03]  /*f6370*/  PRMT R2, R33, 0x7772, RZ ;  /* 0x0000777221027816 */ /* 0x000fc600000000ff */
[----:B------:R-:W4:Y:S01]  /*f6380*/  LDL.LU R27, [R1+0x5bc] ;  /* 0x0005bc00011b7983 */ /* 0x000f220000300800 */
        /* <DEDUP_REMOVED lines=11> */
[----:B------:R-:W-:-:S09]  /*f6440*/  LOP3.LUT P4, RZ, R47, 0x20, RZ, 0xc0, !PT ;  /* 0x000000202fff7812 */ /* 0x000fd2000788c0ff */
[----:B------:R-:W-:Y:S02]  /*f6450*/  @P0 LOP3.LUT R16, R16, 0x200000, RZ, 0xfc, !PT ;  /* 0x0020000010100812 */ /* 0x000fe400078efcff */
[----:B------:R-:W-:Y:S02]  /*f6460*/  LOP3.LUT P0, RZ, R47, 0x1000, RZ, 0xc0, !PT ;  /* 0x000010002fff7812 */ /* 0x000fe4000780c0ff */
[----:B------:R-:W-:Y:S01]  /*f6470*/  LOP3.LUT R16, R16, 0xffbfffff, RZ, 0xc0, !PT ;  /* 0xffbfffff10107812 */ /* 0x000fe200078ec0ff */
[----:B--2---:R0:W-:Y:S04]  /*f6480*/  @P3 STG.E.U8 desc[UR4][R52.64], R2 ;  /* 0x0000000234003986 */ /* 0x0041e8000c101104 */
[----:B0-----:R-:W2:Y:S04]  /*f6490*/  LDL.LU.64 R52, [R1+0x28c8] ;  /* 0x0028c80001347983 */ /* 0x001ea80000300a00 */
[----:B------:R-:W2:Y:S04]  /*f64a0*/  LDL.LU.64 R22, [R1+0x2900] ;  /* 0x0029000001167983 */ /* 0x000ea80000300a00 */
[----:B------:R-:W2:Y:S01]  /*f64b0*/  LDL.LU.64 R20, [R1+0x28f8] ;  /* 0x0028f80001147983 */ /* 0x000ea20000300a00 */
[----:B------:R-:W-:-:S02]  /*f64c0*/  @P0 LOP3.LUT R16, R16, 0x400000, RZ, 0xfc, !PT ;  /* 0x0040000010100812 */ /* 0x000fc400078efcff */
[----:B------:R-:W-:Y:S02]  /*f64d0*/  LOP3.LUT P0, RZ, R47, 0x800, RZ, 0xc0, !PT ;  /* 0x000008002fff7812 */ /* 0x000fe4000780c0ff */
[----:B------:R-:W-:Y:S02]  /*f64e0*/  PRMT R2, R33, 0x7773, RZ ;  /* 0x0000777321027816 */ /* 0x000fe400000000ff */
[----:B------:R-:W-:-:S03]  /*f64f0*/  LOP3.LUT R16, R16, 0xff7fffff, RZ, 0xc0, !PT ;  /* 0xff7fffff10107812 */ /* 0x000fc600078ec0ff */
[----:B---3--:R0:W-:Y:S06]  /*f6500*/  @P4 STG.E.U8 desc[UR4][R38.64], R2 ;  /* 0x0000000226004986 */ /* 0x0081ec000c101104 */
[----:B------:R-:W-:Y:S01]  /*f6510*/  @P0 LOP3.LUT R16, R16, 0x800000, RZ, 0xfc, !PT ;  /* 0x0080000010100812 */ /* 0x000fe200078efcff */
[----:B0-----:R-:W3:Y:S04]  /*f6520*/  LDL.LU R38, [R1+0x5ac] ;  /* 0x0005ac0001267983 */ /* 0x001ee80000300800 */
[----:B------:R-:W3:Y:S01]  /*f6530*/  LDL.LU.64 R24, [R1+0x28f0] ;  /* 0x0028f00001187983 */ /* 0x000ee20000300a00 */
[----:B------:R-:W-:-:S02]  /*f6540*/  LOP3.LUT P0, RZ, R47, 0x400, RZ, 0xc0, !PT ;  /* 0x000004002fff7812 */ /* 0x000fc4000780c0ff */
[----:B------:R-:W-:Y:S01]  /*f6550*/  LOP3.LUT R16, R16, 0xfeffffff, RZ, 0xc0, !PT ;  /* 0xfeffffff10107812 */ /* 0x000fe200078ec0ff */
[----:B------:R-:W3:Y:S01]  /*f6560*/  LDL.LU.64 R30, [R1+0x28e8] ;  /* 0x0028e800011e7983 */ /* 0x000ee20000300a00 */
[C---:B------:R-:W-:Y:S02]  /*f6570*/  LOP3.LUT P5, RZ, R47.reuse, 0x40, RZ, 0xc0, !PT ;  /* 0x000000402fff7812 */ /* 0x040fe400078ac0ff */
[----:B------:R-:W-:Y:S01]  /*f6580*/  LOP3.LUT P6, RZ, R47, 0x80, RZ, 0xc0, !PT ;  /* 0x000000802fff7812 */ /* 0x000fe200078cc0ff */
[----:B------:R-:W3:Y:S01]  /*f6590*/  LDL.LU.64 R28, [R1+0x28e0] ;  /* 0x0028e000011c7983 */ /* 0x000ee20000300a00 */
[----:B------:R-:W-:-:S03]  /*f65a0*/  PRMT R2, R46, 0x7770, RZ ;  /* 0x000077702e027816 */ /* 0x000fc600000000ff */
[----:B------:R-:W3:Y:S02]  /*f65b0*/  LDL.LU.64 R34, [R1+0x2918] ;  /* 0x0029180001227983 */ /* 0x000ee40000300a00 */
[----:B------:R-:W-:Y:S02]  /*f65c0*/  @P0 LOP3.LUT R16, R16, 0x1000000, RZ, 0xfc, !PT ;  /* 0x0100000010100812 */ /* 0x000fe400078efcff */
[----:B------:R-:W-:Y:S01]  /*f65d0*/  LOP3.LUT P0, RZ, R47, 0x200, RZ, 0xc0, !PT ;  /* 0x000002002fff7812 */ /* 0x000fe2000780c0ff */
[----:B------:R-:W3:Y:S01]  /*f65e0*/  LDL.LU.64 R32, [R1+0x2910] ;  /* 0x0029100001207983 */ /* 0x000ee20000300a00 */
[----:B------:R-:W-:-:S03]  /*f65f0*/  LOP3.LUT R16, R16, 0xfdffffff, RZ, 0xc0, !PT ;  /* 0xfdffffff10107812 */ /* 0x000fc600078ec0ff */
[----:B----4-:R0:W-:Y:S08]  /*f6600*/  @P5 STG.E.U8 desc[UR4][R36.64], R2 ;  /* 0x0000000224005986 */ /* 0x0101f0000c101104 */
[----:B------:R-:W-:Y:S02]  /*f6610*/  @P0 LOP3.LUT R16, R16, 0x2000000, RZ, 0xfc, !PT ;  /* 0x0200000010100812 */ /* 0x000fe400078efcff */
[----:B------:R-:W-:-:S02]  /*f6620*/  LOP3.LUT P0, RZ, R47, 0x100, RZ, 0xc0, !PT ;  /* 0x000001002fff7812 */ /* 0x000fc4000780c0ff */
[----:B0-----:R-:W-:-:S05]  /*f6630*/  PRMT R2, R46, 0x7771, RZ ;  /* 0x000077712e027816 */ /* 0x001fca00000000ff */
[----:B------:R0:W-:Y:S02]  /*f6640*/  @P6 STG.E.U8 desc[UR4][R42.64], R2 ;  /* 0x000000022a006986 */ /* 0x0001e4000c101104 */
[----:B0-----:R-:W-:-:S05]  /*f6650*/  PRMT R2, R46, 0x7772, RZ ;  /* 0x000077722e027816 */ /* 0x001fca00000000ff */
[----:B------:R0:W-:Y:S01]  /*f6660*/  @P0 STG.E.U8 desc[UR4][R40.64], R2 ;  /* 0x0000000228000986 */ /* 0x0001e2000c101104 */
[----:B------:R-:W-:Y:S02]  /*f6670*/  LOP3.LUT P0, RZ, R16, 0x2000000, RZ, 0xc0, !PT ;  /* 0x0200000010ff7812 */ /* 0x000fe4000780c0ff */
[----:B0-----:R-:W-:Y:S02]  /*f6680*/  PRMT R2, R46, 0x7773, RZ ;  /* 0x000077732e027816 */ /* 0x001fe400000000ff */
[----:B------:R-:W4:Y:S04]  /*f6690*/  LDL.LU R46, [R1+0x557c] ;  /* 0x00557c00012e7983 */ /* 0x000f280000300800 */
[----:B------:R-:W4:Y:S04]  /*f66a0*/  LDL.LU.64 R36, [R1+0x2908] ;  /* 0x0029080001247983 */ /* 0x000f280000300a00 */
[----:B------:R-:W4:Y:S04]  /*f66b0*/  LDL.LU.64 R42, [R1+0x2940] ;  /* 0x00294000012a7983 */ /* 0x000f280000300a00 */
[----:B------:R0:W-:Y:S01]  /*f66c0*/  @P0 STG.E.U8 desc[UR4][R56.64], R2 ;  /* 0x0000000238000986 */ /* 0x0001e2000c101104 */
[----:B------:R-:W-:-:S03]  /*f66d0*/  LOP3.LUT P0, RZ, R16, 0x1000000, RZ, 0xc0, !PT ;  /* 0x0100000010ff7812 */ /* 0x000fc6000780c0ff */
[----:B------:R-:W4:Y:S04]  /*f66e0*/  LDL.LU.64 R40, [R1+0x2938] ;  /* 0x0029380001287983 */ /* 0x000f280000300a00 */
[----:B0-----:R-:W4:Y:S01]  /*f66f0*/  LDL.LU.64 R56, [R1+0x2930] ;  /* 0x0029300001387983 */ /* 0x001f220000300a00 */
[----:B------:R-:W-:-:S03]  /*f6700*/  PRMT R2, R27, 0x7770, RZ ;  /* 0x000077701b027816 */ /* 0x000fc600000000ff */
[----:B------:R-:W4:Y:S04]  /*f6710*/  LDL.LU R39, [R1+0x58c] ;  /* 0x00058c0001277983 */ /* 0x000f280000300800 */
        /* <DEDUP_REMOVED lines=10> */
[----:B---3--:R0:W-:Y:S01]  /*f67c0*/  @P0 STG.E.U8 desc[UR4][R24.64], R2 ;  /* 0x0000000218000986 */ /* 0x0081e2000c101104 */
        /* <DEDUP_REMOVED lines=15> */
[----:B----4-:R-:W-:-:S05]  /*f68c0*/  PRMT R2, R46, 0x7770, RZ ;  /* 0x000077702e027816 */ /* 0x010fca00000000ff */
[----:B------:R0:W-:Y:S01]  /*f68d0*/  @P2 STG.E.U8 desc[UR4][R36.64], R2 ;  /* 0x0000000224002986 */ /* 0x0001e2000c101104 */
[----:B------:R-:W-:Y:S02]  /*f68e0*/  LOP3.LUT P5, RZ, R47, 0x200000, RZ, 0xc0, !PT ;  /* 0x002000002fff7812 */ /* 0x000fe400078ac0ff */
[----:B0-----:R-:W-:-:S05]  /*f68f0*/  PRMT R2, R46, 0x7771, RZ ;  /* 0x000077712e027816 */ /* 0x001fca00000000ff */
[----:B------:R0:W-:Y:S01]  /*f6900*/  @P3 STG.E.U8 desc[UR4][R42.64], R2 ;  /* 0x000000022a003986 */ /* 0x0001e2000c101104 */
[----:B------:R-:W-:Y:S02]  /*f6910*/  LOP3.LUT P6, RZ, R47, 0x400000, RZ, 0xc0, !PT ;  /* 0x004000002fff7812 */ /* 0x000fe400078cc0ff */
[----:B0-----:R-:W-:-:S05]  /*f6920*/  PRMT R2, R46, 0x7772, RZ ;  /* 0x000077722e027816 */ /* 0x001fca00000000ff */
[----:B------:R0:W-:Y:S02]  /*f6930*/  @P4 STG.E.U8 desc[UR4][R40.64], R2 ;  /* 0x0000000228004986 */ /* 0x0001e4000c101104 */
[----:B0-----:R-:W-:Y:S02]  /*f6940*/  PRMT R2, R46, 0x7773, RZ ;  /* 0x000077732e027816 */ /* 0x001fe400000000ff */
[----:B------:R-:W3:Y:S04]  /*f6950*/  LDL.LU R46, [R1+0x5578] ;  /* 0x00557800012e7983 */ /* 0x000ee80000300800 */
        /* <DEDUP_REMOVED lines=13> */
[C---:B------:R-:W-:Y:S02]  /*f6a30*/  LOP3.LUT P4, RZ, R47.reuse, 0x1000000, RZ, 0xc0, !PT ;  /* 0x010000002fff7812 */ /* 0x040fe4000788c0ff */
[C---:B------:R-:W-:Y:S02]  /*f6a40*/  LOP3.LUT P5, RZ, R47.reuse, 0x2000000, RZ, 0xc0, !PT ;  /* 0x020000002fff7812 */ /* 0x040fe400078ac0ff */
[----:B------:R-:W-:-:S03]  /*f6a50*/  LOP3.LUT P6, RZ, R47, 0x4000000, RZ, 0xc0, !PT ;  /* 0x040000002fff7812 */ /* 0x000fc600078cc0ff */
[----:B--2---:R0:W-:Y:S04]  /*f6a60*/  @P3 STG.E.U8 desc[UR4][R52.64], R2 ;  /* 0x0000000234003986 */ /* 0x0041e8000c101104 */
[----:B0-----:R-:W2:Y:S01]  /*f6a70*/  LDL.LU.64 R52, [R1+0x2970] ;  /* 0x0029700001347983 */ /* 0x001ea20000300a00 */
[----:B---3--:R-:W-:-:S03]  /*f6a80*/  LOP3.LUT P0, RZ, R46, 0x8, RZ, 0xc0, !PT ;  /* 0x000000082eff7812 */ /* 0x008fc6000780c0ff */
[----:B------:R-:W3:Y:S04]  /*f6a90*/  LDL.LU R38, [R1+0x560] ;  /* 0x0005600001267983 */ /* 0x000ee80000300800 */
[----:B------:R-:W3:Y:S04]  /*f6aa0*/  LDL.LU.64 R20, [R1+0x2968] ;  /* 0x0029680001147983 */ /* 0x000ee80000300a00 */
[----:B------:R-:W3:Y:S02]  /*f6ab0*/  LDL.LU.64 R26, [R1+0x2960] ;  /* 0x00296000011a7983 */ /* 0x000ee40000300a00 */
[----:B------:R-:W-:-:S02]  /*f6ac0*/  @P0 LOP3.LUT R16, R16, 0x400, RZ, 0xfc, !PT ;  /* 0x0000040010100812 */ /* 0x000fc400078efcff */
[----:B------:R-:W-:Y:S01]  /*f6ad0*/  LOP3.LUT P0, RZ, R46, 0x4, RZ, 0xc0, !PT ;  /* 0x000000042eff7812 */ /* 0x000fe2000780c0ff */
[----:B------:R-:W3:Y:S01]  /*f6ae0*/  LDL.LU.64 R24, [R1+0x2998] ;  /* 0x0029980001187983 */ /* 0x000ee20000300a00 */
[----:B------:R-:W-:-:S03]  /*f6af0*/  LOP3.LUT R16, R16, 0xfffff7ff, RZ, 0xc0, !PT ;  /* 0xfffff7ff10107812 */ /* 0x000fc600078ec0ff */
[----:B------:R-:W3:Y:S08]  /*f6b00*/  LDL.LU.64 R30, [R1+0x2990] ;  /* 0x00299000011e7983 */ /* 0x000ef00000300a00 */
[----:B------:R-:W-:Y:S02]  /*f6b10*/  @P0 LOP3.LUT R16, R16, 0x800, RZ, 0xfc, !PT ;  /* 0x0000080010100812 */ /* 0x000fe400078efcff */
[----:B------:R-:W-:-:S02]  /*f6b20*/  LOP3.LUT P0, RZ, R46, 0x2, RZ, 0xc0, !PT ;  /* 0x000000022eff7812 */ /* 0x000fc4000780c0ff */
        /* <DEDUP_REMOVED lines=12> */
[----:B------:R-:W-:Y:S02]  /*f6bf0*/  LOP3.LUT P0, RZ, R47, 0x20000000, RZ, 0xc0, !PT ;  /* 0x200000002fff7812 */ /* 0x000fe4000780c0ff */
[----:B------:R-:W-:Y:S01]  /*f6c00*/  LOP3.LUT R16, R16, 0xfffeffff, RZ, 0xc0, !PT ;  /* 0xfffeffff10107812 */ /* 0x000fe200078ec0ff */
[----:B----4-:R0:W-:Y:S10]  /*f6c10*/  @P4 STG.E.U8 desc[UR4][R32.64], R2 ;  /* 0x0000000220004986 */ /* 0x0101f4000c101104 */
[----:B------:R-:W-:-:S02]  /*f6c20*/  @P0 LOP3.LUT R16, R16, 0x10000, RZ, 0xfc, !PT ;  /* 0x0001000010100812 */ /* 0x000fc400078efcff */
[----:B------:R-:W-:Y:S02]  /*f6c30*/  LOP3.LUT P0, RZ, R47, 0x10000000, RZ, 0xc0, !PT ;  /* 0x100000002fff7812 */ /* 0x000fe4000780c0ff */
[----:B0-----:R-:W-:Y:S02]  /*f6c40*/  PRMT R2, R39, 0x7773, RZ ;  /* 0x0000777327027816 */ /* 0x001fe400000000ff */
[----:B------:R-:W4:Y:S01]  /*f6c50*/  LDL.LU R39, [R1+0x550] ;  /* 0x0005500001277983 */ /* 0x000f220000300800 */
[----:B------:R-:W-:-:S03]  /*f6c60*/  LOP3.LUT R16, R16, 0xfffdffff, RZ, 0xc0, !PT ;  /* 0xfffdffff10107812 */ /* 0x000fc600078ec0ff */
[----:B------:R-:W4:Y:S04]  /*f6c70*/  LDL.LU.64 R28, [R1+0x2988] ;  /* 0x00298800011c7983 */ /* 0x000f280000300a00 */
[----:B------:R0:W-:Y:S01]  /*f6c80*/  @P5 STG.E.U8 desc[UR4][R36.64], R2 ;  /* 0x0000000224005986 */ /* 0x0001e2000c101104 */
        /* <DEDUP_REMOVED lines=34> */
[----:B------:R-:W-:Y:S02]  /*f6eb0*/  LOP3.LUT P3, RZ, R46, 0x40, RZ, 0xc0, !PT ;  /* 0x000000402eff7812 */ /* 0x000fe4000786c0ff */
[----:B----4-:R-:W-:-:S05]  /*f6ec0*/  PRMT R2, R39, 0x7770, RZ ;  /* 0x0000777027027816 */ /* 0x010fca00000000ff */
[----:B------:R0:W-:Y:S01]  /*f6ed0*/  @P0 STG.E.U8 desc[UR4][R28.64], R2 ;  /* 0x000000021c000986 */ /* 0x0001e2000c101104 */
[----:B------:R-:W-:Y:S02]  /*f6ee0*/  LOP3.LUT P0, RZ, R16, 0x400, RZ, 0xc0, !PT ;  /* 0x0000040010ff7812 */ /* 0x000fe4000780c0ff */
[----:B0-----:R-:W-:-:S11]  /*f6ef0*/  PRMT R2, R39, 0x7771, RZ ;  /* 0x0000777127027816 */ /* 0x001fd600000000ff */
        /* <DEDUP_REMOVED lines=15> */
[----:B------:R-:W3:Y:S04]  /*f6ff0*/  LDL.LU R44, [R1+0x5574] ;  /* 0x00557400012c7983 */ /* 0x000ee80000300800 */
[----:B------:R-:W4:Y:S04]  /*f7000*/  LDL.LU.64 R56, [R1+0x29c8] ;  /* 0x0029c80001387983 */ /* 0x000f280000300a00 */
[----:B------:R-:W3:Y:S04]  /*f7010*/  LDL.LU.64 R32, [R1+0x2a00] ;  /* 0x002a000001207983 */ /* 0x000ee80000300a00 */
[----:B------:R-:W3:Y:S04]  /*f7020*/  LDL.LU.64 R38, [R1+0x29f8] ;  /* 0x0029f80001267983 */ /* 0x000ee80000300a00 */
[----:B--2---:R0:W-:Y:S04]  /*f7030*/  @P6 STG.E.U8 desc[UR4][R52.64], R2 ;  /* 0x0000000234006986 */ /* 0x0041e8000c101104 */
[----:B0-----:R-:W2:Y:S04]  /*f7040*/  LDL.LU R52, [R1+0x574] ;  /* 0x0005740001347983 */ /* 0x001ea80000300800 */
[----:B------:R-:W3:Y:S04]  /*f7050*/  LDL.LU.64 R36, [R1+0x29f0] ;  /* 0x0029f00001247983 */ /* 0x000ee80000300a00 */
[----:B------:R-:W3:Y:S04]  /*f7060*/  LDL.LU.64 R42, [R1+0x29e8] ;  /* 0x0029e800012a7983 */ /* 0x000ee80000300a00 */
[----:B------:R-:W3:Y:S04]  /*f7070*/  LDL.LU.64 R40, [R1+0x29e0] ;  /* 0x0029e00001287983 */ /* 0x000ee80000300a00 */
[----:B------:R-:W3:Y:S01]  /*f7080*/  LDL.LU R23, [R1+0x564] ;  /* 0x0005640001177983 */ /* 0x000ee20000300800 */
        /* <DEDUP_REMOVED lines=15> */
[----:B--2---:R-:W-:-:S05]  /*f7180*/  PRMT R2, R52, 0x7770, RZ ;  /* 0x0000777034027816 */ /* 0x004fca00000000ff */
[----:B----4-:R0:W-:Y:S04]  /*f7190*/  @P3 STG.E.U8 desc[UR4][R56.64], R2 ;  /* 0x0000000238003986 */ /* 0x0101e8000c101104 */
[----:B0-----:R-:W2:Y:S04]  /*f71a0*/  LDL.LU.64 R56, [R1+0x2a18] ;  /* 0x002a180001387983 */ /* 0x001ea80000300a00 */
[----:B------:R-:W4:Y:S04]  /*f71b0*/  LDL.LU R53, [R1+0x554] ;  /* 0x0005540001357983 */ /* 0x000f280000300800 */
[----:B------:R-:W4:Y:S04]  /*f71c0*/  LDL.LU.64 R20, [R1+0x2a10] ;  /* 0x002a100001147983 */ /* 0x000f280000300a00 */
[----:B------:R-:W4:Y:S01]  /*f71d0*/  LDL.LU.64 R26, [R1+0x2a08] ;  /* 0x002a0800011a7983 */ /* 0x000f220000300a00 */
[----:B------:R-:W-:-:S02]  /*f71e0*/  @P0 LOP3.LUT R16, R16, 0x40, RZ, 0xfc, !PT ;  /* 0x0000004010100812 */ /* 0x000fc400078efcff */
[----:B------:R-:W-:Y:S01]  /*f71f0*/  LOP3.LUT P0, RZ, R46, 0x20000, RZ, 0xc0, !PT ;  /* 0x000200002eff7812 */ /* 0x000fe2000780c0ff */
[----:B------:R-:W4:Y:S01]  /*f7200*/  LDL.LU.64 R24, [R1+0x2a40] ;  /* 0x002a400001187983 */ /* 0x000f220000300a00 */
[----:B------:R-:W-:-:S03]  /*f7210*/  LOP3.LUT R16, R16, 0xffffff7f, RZ, 0xc0, !PT ;  /* 0xffffff7f10107812 */ /* 0x000fc600078ec0ff */
[----:B------:R-:W4:Y:S01]  /*f7220*/  LDL.LU.64 R30, [R1+0x2a38] ;  /* 0x002a3800011e7983 */ /* 0x000f220000300a00 */
[C---:B------:R-:W-:Y:S02]  /*f7230*/  LOP3.LUT P4, RZ, R46.reuse, 0x800, RZ, 0xc0, !PT ;  /* 0x000008002eff7812 */ /* 0x040fe4000788c0ff */
[----:B------:R-:W-:Y:S01]  /*f7240*/  LOP3.LUT P5, RZ, R46, 0x1000, RZ, 0xc0, !PT ;  /* 0x000010002eff7812 */ /* 0x000fe200078ac0ff */
[----:B------:R-:W4:Y:S04]  /*f7250*/  LDL.LU.64 R28, [R1+0x2a30] ;  /* 0x002a3000011c7983 */ /* 0x000f280000300a00 */
[----:B------:R-:W-:Y:S01]  /*f7260*/  @P0 LOP3.LUT R16, R16, 0x80, RZ, 0xfc, !PT ;  /* 0x0000008010100812 */ /* 0x000fe200078efcff */
[----:B------:R-:W4:Y:S01]  /*f7270*/  LDL.LU.64 R34, [R1+0x2a28] ;  /* 0x002a280001227983 */ /* 0x000f220000300a00 */
[----:B------:R-:W-:-:S02]  /*f7280*/  LOP3.LUT P0, RZ, R46, 0x10000, RZ, 0xc0, !PT ;  /* 0x000100002eff7812 */ /* 0x000fc4000780c0ff */
[----:B------:R-:W-:Y:S02]  /*f7290*/  LOP3.LUT R16, R16, 0xfffffeff, RZ, 0xc0, !PT ;  /* 0xfffffeff10107812 */ /* 0x000fe400078ec0ff */
[----:B------:R-:W-:-:S09]  /*f72a0*/  PRMT R2, R52, 0x7771, RZ ;  /* 0x0000777134027816 */ /* 0x000fd200000000ff */
[----:B------:R-:W-:Y:S02]  /*f72b0*/  @P0 LOP3.LUT R16, R16, 0x100, RZ, 0xfc, !PT ;  /* 0x0000010010100812 */ /* 0x000fe400078efcff */
[C---:B------:R-:W-:Y:S01]  /*f72c0*/  LOP3.LUT P0, RZ, R46.reuse, 0x8000, RZ, 0xc0, !PT ;  /* 0x000080002eff7812 */ /* 0x040fe2000780c0ff */
[----:B---3--:R0:W-:Y:S01]  /*f72d0*/  @P4 STG.E.U8 desc[UR4][R32.64], R2 ;  /* 0x0000000220004986 */ /* 0x0081e2000c101104 */
[----:B------:R-:W-:Y:S02]  /*f72e0*/  LOP3.LUT P6, RZ, R46, 0x2000, RZ, 0xc0, !PT ;  /* 0x000020002eff7812 */ /* 0x000fe400078cc0ff */
[----:B------:R-:W-:Y:S02]  /*f72f0*/  LOP3.LUT R16, R16, 0xfffffdff, RZ, 0xc0, !PT ;  /* 0xfffffdff10107812 */ /* 0x000fe400078ec0ff */
[----:B0-----:R-:W-:Y:S01]  /*f7300*/  PRMT R2, R52, 0x7772, RZ ;  /* 0x0000777234027816 */ /* 0x001fe200000000ff */
[----:B------:R-:W3:Y:S06]  /*f7310*/  LDL.LU.64 R32, [R1+0x2a20] ;  /* 0x002a200001207983 */ /* 0x000eec0000300a00 */
[----:B------:R-:W-:-:S02]  /*f7320*/  @P0 LOP3.LUT R16, R16, 0x200, RZ, 0xfc, !PT ;  /* 0x0000020010100812 */ /* 0x000fc400078efcff */
[----:B------:R-:W-:Y:S01]  /*f7330*/  LOP3.LUT P0, RZ, R46, 0x4000, RZ, 0xc0, !PT ;  /* 0x000040002eff7812 */ /* 0x000fe2000780c0ff */
[----:B------:R0:W-:Y:S02]  /*f7340*/  @P5 STG.E.U8 desc[UR4][R38.64], R2 ;  /* 0x0000000226005986 */ /* 0x0001e4000c101104 */
[----:B0-----:R-:W-:Y:S02]  /*f7350*/  PRMT R2, R52, 0x7773, RZ ;  /* 0x0000777334027816 */ /* 0x001fe400000000ff */
[----:B------:R-:W3:Y:S04]  /*f7360*/  LDL.LU.64 R38, [R1+0x2a58] ;  /* 0x002a580001267983 */ /* 0x000ee80000300a00 */
[----:B------:R0:W-:Y:S02]  /*f7370*/  @P6 STG.E.U8 desc[UR4][R36.64], R2 ;  /* 0x0000000224006986 */ /* 0x0001e4000c101104 */
[----:B0-----:R-:W-:-:S02]  /*f7380*/  PRMT R2, R23, 0x7770, RZ ;  /* 0x0000777017027816 */ /* 0x001fc400000000ff */
[----:B------:R-:W3:Y:S04]  /*f7390*/  LDL.LU.64 R36, [R1+0x2a50] ;  /* 0x002a500001247983 */ /* 0x000ee80000300a00 */
[----:B------:R0:W-:Y:S01]  /*f73a0*/  @P0 STG.E.U8 desc[UR4][R42.64], R2 ;  /* 0x000000022a000986 */ /* 0x0001e2000c101104 */
[----:B------:R-:W-:-:S03]  /*f73b0*/  LOP3.LUT P0, RZ, R16, 0x200, RZ, 0xc0, !PT ;  /* 0x0000020010ff7812 */ /* 0x000fc6000780c0ff */
[----:B------:R-:W3:Y:S01]  /*f73c0*/  LDL.LU R52, [R1+0x578] ;  /* 0x0005780001347983 */ /* 0x000ee20000300800 */
[----:B0-----:R-:W-:-:S03]  /*f73d0*/  PRMT R2, R23, 0x7771, RZ ;  /* 0x0000777117027816 */ /* 0x001fc600000000ff */
[----:B------:R-:W3:Y:S06]  /*f73e0*/  LDL.LU.64 R42, [R1+0x2a48] ;  /* 0x002a4800012a7983 */ /* 0x000eec0000300a00 */
[----:B------:R0:W-:Y:S01]  /*f73f0*/  @P0 STG.E.U8 desc[UR4][R40.64], R2 ;  /* 0x0000000228000986 */ /* 0x0001e2000c101104 */
[----:B------:R-:W-:-:S03]  /*f7400*/  LOP3.LUT P0, RZ, R16, 0x100, RZ, 0xc0, !PT ;  /* 0x0000010010ff7812 */ /* 0x000fc6000780c0ff */
[----:B0-----:R-:W3:Y:S01]  /*f7410*/  LDL.LU.64 R40, [R1+0x2a68] ;  /* 0x002a680001287983 */ /* 0x001ee20000300a00 */
[----:B------:R-:W-:-:S09]  /*f7420*/  PRMT R2, R23, 0x7772, RZ ;  /* 0x0000777217027816 */ /* 0x000fd200000000ff */
[----:B--2---:R0:W-:Y:S04]  /*f7430*/  @P0 STG.E.U8 desc[UR4][R56.64], R2 ;  /* 0x0000000238000986 */ /* 0x0041e8000c101104 */
[----:B0-----:R-:W2:Y:S01]  /*f7440*/  LDL.LU.64 R56, [R1+0x2a60] ;  /* 0x002a600001387983 */ /* 0x001ea20000300a00 */
[----:B------:R-:W-:Y:S02]  /*f7450*/  LOP3.LUT P0, RZ, R16, 0x80, RZ, 0xc0, !PT ;  /* 0x0000008010ff7812 */ /* 0x000fe4000780c0ff */
[----:B------:R-:W-:-:S11]  /*f7460*/  PRMT R2, R23, 0x7773, RZ ;  /* 0x0000777317027816 */ /* 0x000fd600000000ff */
        /* <DEDUP_REMOVED lines=20> */
[----:B---3--:R0:W-:Y:S01]  /*f75b0*/  @P1 STG.E.U8 desc[UR4][R32.64], R2 ;  /* 0x0000000220001986 */ /* 0x0081e2000c101104 */
[----:B------:R-:W-:Y:S02]  /*f75c0*/  LOP3.LUT P4, RZ, R46, 0x4000000, RZ, 0xc0, !PT ;  /* 0x040000002eff7812 */ /* 0x000fe4000788c0ff */
[----:B0-----:R-:W-:-:S05]  /*f75d0*/  PRMT R2, R45, 0x7772, RZ ;  /* 0x000077722d027816 */ /* 0x001fca00000000ff */
[----:B------:R0:W-:Y:S01]  /*f75e0*/  @P2 STG.E.U8 desc[UR4][R38.64], R2 ;  /* 0x0000000226002986 */ /* 0x0001e2000c101104 */
[C---:B------:R-:W-:Y:S02]  /*f75f0*/  LOP3.LUT P5, RZ, R46.reuse, 0x8000000, RZ, 0xc0, !PT ;  /* 0x080000002eff7812 */ /* 0x040fe400078ac0ff */
[----:B0-----:R-:W-:Y:S02]  /*f7600*/  PRMT R2, R45, 0x7773, RZ ;  /* 0x000077732d027816 */ /* 0x001fe400000000ff */
[----:B------:R-:W-:Y:S01]  /*f7610*/  LOP3.LUT P6, RZ, R46, 0x10000000, RZ, 0xc0, !PT ;  /* 0x100000002eff7812 */ /* 0x000fe200078cc0ff */
[----:B------:R-:W3:Y:S04]  /*f7620*/  LDL.LU R45, [R1+0x5570] ;  /* 0x00557000012d7983 */ /* 0x000ee80000300800 */
        /* <DEDUP_REMOVED lines=11> */
[----:B------:R-:W4:Y:S04]  /*f76e0*/  LDL.LU R53, [R1+0x568] ;  /* 0x0005680001357983 */ /* 0x000f280000300800 */
[----:B------:R-:W4:Y:S01]  /*f76f0*/  LDL.LU.64 R42, [R1+0x2a90] ;  /* 0x002a9000012a7983 */ /* 0x000f220000300a00 */
[----:B------:R-:W-:-:S03]  /*f7700*/  LOP3.LUT P3, RZ, R46, 0x20000000, RZ, 0xc0, !PT ;  /* 0x200000002eff7812 */ /* 0x000fc6000786c0ff */
[----:B------:R-:W4:Y:S01]  /*f7710*/  LDL.LU.64 R40, [R1+0x2a88] ;  /* 0x002a880001287983 */ /* 0x000f220000300a00 */
[----:B------:R-:W-:Y:S02]  /*f7720*/  PRMT R2, R52, 0x7773, RZ ;  /* 0x0000777334027816 */ /* 0x000fe400000000ff */
[----:B------:R-:W-:Y:S02]  /*f7730*/  LOP3.LUT R17, R17, 0xfbffffff, RZ, 0xc0, !PT ;  /* 0xfbffffff11117812 */ /* 0x000fe400078ec0ff */
[----:B------:R-:W-:Y:S02]  /*f7740*/  LOP3.LUT R16, R16, 0xfffffffe, RZ, 0xc0, !PT ;  /* 0xfffffffe10107812 */ /* 0x000fe400078ec0ff */
[C---:B------:R-:W-:Y:S02]  /*f7750*/  LOP3.LUT P4, RZ, R46.reuse, 0x40000000, RZ, 0xc0, !PT ;  /* 0x400000002eff7812 */ /* 0x040fe4000788c0ff */
[----:B------:R-:W-:Y:S02]  /*f7760*/  LOP3.LUT P5, RZ, R46, 0x80000000, RZ, 0xc0, !PT ;  /* 0x800000002eff7812 */ /* 0x000fe400078ac0ff */
[----:B---3--:R-:W-:Y:S01]  /*f7770*/  LOP3.LUT P0, RZ, R45, 0x200, RZ, 0xc0, !PT ;  /* 0x000002002dff7812 */ /* 0x008fe2000780c0ff */
[----:B--2---:R0:W-:Y:S04]  /*f7780*/  @P3 STG.E.U8 desc[UR4][R56.64], R2 ;  /* 0x0000000238003986 */ /* 0x0041e8000c101104 */
[----:B0-----:R-:W2:Y:S04]  /*f7790*/  LDL.LU.64 R56, [R1+0x2ac0] ;  /* 0x002ac00001387983 */ /* 0x001ea80000300a00 */
[----:B------:R-:W3:Y:S04]  /*f77a0*/  LDL.LU.64 R20, [R1+0x2ab8] ;  /* 0x002ab80001147983 */ /* 0x000ee80000300a00 */
[----:B------:R-:W-:-:S02]  /*f77b0*/  @P0 LOP3.LUT R17, R17, 0x4000000, RZ, 0xfc, !PT ;  /* 0x0400000011110812 */ /* 0x000fc400078efcff */
[----:B------:R-:W-:Y:S01]  /*f77c0*/  LOP3.LUT P0, RZ, R45, 0x100, RZ, 0xc0, !PT ;  /* 0x000001002dff7812 */ /* 0x000fe2000780c0ff */
[----:B------:R-:W3:Y:S01]  /*f77d0*/  LDL.LU.64 R26, [R1+0x2ab0] ;  /* 0x002ab000011a7983 */ /* 0x000ee20000300a00 */
[----:B------:R-:W-:Y:S02]  /*f77e0*/  LOP3.LUT R17, R17, 0xf7ffffff, RZ, 0xc0, !PT ;  /* 0xf7ffffff11117812 */ /* 0x000fe400078ec0ff */
[----:B----4-:R-:W-:Y:S01]  /*f77f0*/  PRMT R2, R53, 0x7770, RZ ;  /* 0x0000777035027816 */ /* 0x010fe200000000ff */
[----:B------:R-:W4:Y:S08]  /*f7800*/  LDL.LU R52, [R1+0x548] ;  /* 0x0005480001347983 */ /* 0x000f300000300800 */
[----:B------:R-:W-:Y:S01]  /*f7810*/  @P0 LOP3.LUT R17, R17, 0x8000000, RZ, 0xfc, !PT ;  /* 0x0800000011110812 */ /* 0x000fe200078efcff */
[----:B------:R0:W-:Y:S01]  /*f7820*/  @P4 STG.E.U8 desc[UR4][R32.64], R2 ;  /* 0x0000000220004986 */ /* 0x0001e2000c101104 */
[----:B------:R-:W-:-:S02]  /*f7830*/  LOP3.LUT P0, RZ, R45, 0x80, RZ, 0xc0, !PT ;  /* 0x000000802dff7812 */ /* 0x000fc4000780c0ff */
[----:B------:R-:W-:Y:S01]  /*f7840*/  LOP3.LUT R17, R17, 0xefffffff, RZ, 0xc0, !PT ;  /* 0xefffffff11117812 */ /* 0x000fe200078ec0ff */
[----:B------:R-:W4:Y:S01]  /*f7850*/  LDL.LU.64 R24, [R1+0x2aa8] ;  /* 0x002aa80001187983 */ /* 0x000f220000300a00 */
[----:B------:R-:W-:-:S03]  /*f7860*/  LOP3.LUT P6, RZ, R45, 0x1, RZ, 0xc0, !PT ;  /* 0x000000012dff7812 */ /* 0x000fc600078cc0ff */
[----:B------:R-:W4:Y:S01]  /*f7870*/  LDL.LU.64 R30, [R1+0x2aa0] ;  /* 0x002aa000011e7983 */ /* 0x000f220000300a00 */
[----:B0-----:R-:W-:-:S03]  /*f7880*/  PRMT R2, R53, 0x7771, RZ ;  /* 0x0000777135027816 */ /* 0x001fc600000000ff */
[----:B------:R-:W4:Y:S02]  /*f7890*/  LDL.LU.64 R28, [R1+0x2ad8] ;  /* 0x002ad800011c7983 */ /* 0x000f240000300a00 */
[----:B------:R-:W-:Y:S02]  /*f78a0*/  @P0 LOP3.LUT R17, R17, 0x10000000, RZ, 0xfc, !PT ;  /* 0x1000000011110812 */ /* 0x000fe400078efcff */
[----:B------:R-:W-:Y:S01]  /*f78b0*/  LOP3.LUT P0, RZ, R45, 0x40, RZ, 0xc0, !PT ;  /* 0x000000402dff7812 */ /* 0x000fe2000780c0ff */
[----:B------:R0:W-:Y:S01]  /*f78c0*/  @P5 STG.E.U8 desc[UR4][R38.64], R2 ;  /* 0x0000000226005986 */ /* 0x0001e2000c101104 */
[----:B------:R-:W-:-:S03]  /*f78d0*/  LOP3.LUT R17, R17, 0xdfffffff, RZ, 0xc0, !PT ;  /* 0xdfffffff11117812 */ /* 0x000fc600078ec0ff */
[----:B------:R-:W4:Y:S04]  /*f78e0*/  LDL.LU.64 R34, [R1+0x2ad0] ;  /* 0x002ad00001227983 */ /* 0x000f280000300a00 */
[----:B------:R-:W4:Y:S04]  /*f78f0*/  LDL.LU.64 R32, [R1+0x2ac8] ;  /* 0x002ac80001207983 */ /* 0x000f280000300a00 */
[----:B------:R-:W-:Y:S01]  /*f7900*/  @P0 LOP3.LUT R17, R17, 0x20000000, RZ, 0xfc, !PT ;  /* 0x2000000011110812 */ /* 0x000fe200078efcff */
[----:B0-----:R-:W4:Y:S01]  /*f7910*/  LDL.LU.64 R38, [R1+0x2b00] ;  /* 0x002b000001267983 */ /* 0x001f220000300a00 */
[----:B------:R-:W-:-:S02]  /*f7920*/  LOP3.LUT P0, RZ, R45, 0x20, RZ, 0xc0, !PT ;  /* 0x000000202dff7812 */ /* 0x000fc4000780c0ff */
        /* <DEDUP_REMOVED lines=8> */
[----:B------:R-:W-:Y:S02]  /*f79b0*/  LOP3.LUT R16, R16, 0xfffffffd, RZ, 0xc0, !PT ;  /* 0xfffffffd10107812 */ /* 0x000fe400078ec0ff */
[----:B------:R-:W-:-:S09]  /*f79c0*/  PRMT R2, R53, 0x7772, RZ ;  /* 0x0000777235027816 */ /* 0x000fd200000000ff */
[----:B------:R-:W-:Y:S02]  /*f79d0*/  @P0 LOP3.LUT R16, R16, 0x2, RZ, 0xfc, !PT ;  /* 0x0000000210100812 */ /* 0x000fe400078efcff */
[----:B------:R-:W-:Y:S01]  /*f79e0*/  LOP3.LUT P0, RZ, R45, 0x2, RZ, 0xc0, !PT ;  /* 0x000000022dff7812 */ /* 0x000fe2000780c0ff */
[----:B------:R0:W-:Y:S02]  /*f79f0*/  @P6 STG.E.U8 desc[UR4][R36.64], R2 ;  /* 0x0000000224006986 */ /* 0x0001e4000c101104 */
[----:B0-----:R-:W-:Y:S02]  /*f7a00*/  PRMT R2, R53, 0x7773, RZ ;  /* 0x0000777335027816 */ /* 0x001fe400000000ff */
[----:B------:R-:W4:Y:S08]  /*f7a10*/  LDL.LU.64 R36, [R1+0x2af8] ;  /* 0x002af80001247983 */ /* 0x000f300000300a00 */
[----:B------:R0:W-:Y:S01]  /*f7a20*/  @P0 STG.E.U8 desc[UR4][R42.64], R2 ;  /* 0x000000022a000986 */ /* 0x0001e2000c101104 */
[----:B------:R-:W-:-:S03]  /*f7a30*/  LOP3.LUT P0, RZ, R16, 0x2, RZ, 0xc0, !PT ;  /* 0x0000000210ff7812 */ /* 0x000fc6000780c0ff */
[----:B------:R-:W4:Y:S01]  /*f7a40*/  LDL.LU R53, [R1+0x56c] ;  /* 0x00056c0001357983 */ /* 0x000f220000300800 */
[----:B0-----:R-:W-:-:S03]  /*f7a50*/  PRMT R2, R44, 0x7770, RZ ;  /* 0x000077702c027816 */ /* 0x001fc600000000ff */
[----:B------:R-:W4:Y:S06]  /*f7a60*/  LDL.LU.64 R42, [R1+0x2af0] ;  /* 0x002af000012a7983 */ /* 0x000f2c0000300a00 */
[----:B------:R0:W-:Y:S01]  /*f7a70*/  @P0 STG.E.U8 desc[UR4][R40.64], R2 ;  /* 0x0000000228000986 */ /* 0x0001e2000c101104 */
[----:B------:R-:W-:Y:S02]  /*f7a80*/  LOP3.LUT P0, RZ, R16, 0x1, RZ, 0xc0, !PT ;  /* 0x0000000110ff7812 */ /* 0x000fe4000780c0ff */
[----:B0-----:R-:W-:Y:S01]  /*f7a90*/  PRMT R2, R44, 0x7771, RZ ;  /* 0x000077712c027816 */ /* 0x001fe200000000ff */
[----:B------:R-:W4:Y:S10]  /*f7aa0*/  LDL.LU.64 R40, [R1+0x2ae8] ;  /* 0x002ae80001287983 */ /* 0x000f340000300a00 */
[----:B--2---:R0:W-:Y:S01]  /*f7ab0*/  @P0 STG.E.U8 desc[UR4][R56.64], R2 ;  /* 0x0000000238000986 */ /* 0x0041e2000c101104 */
[----:B------:R-:W-:-:S02]  /*f7ac0*/  LOP3.LUT P0, RZ, R17, 0x80000000, RZ, 0xc0, !PT ;  /* 0x8000000011ff7812 */ /* 0x000fc4000780c0ff */
[C---:B0-----:R-:W-:Y:S01]  /*f7ad0*/  PRMT R2, R44.reuse, 0x7772, RZ ;  /* 0x000077722c027816 */ /* 0x041fe200000000ff */
[----:B------:R-:W2:Y:S10]  /*f7ae0*/  LDL.LU.64 R56, [R1+0x2ae0] ;  /* 0x002ae00001387983 */ /* 0x000eb40000300a00 */
[----:B---3--:R0:W-:Y:S02]  /*f7af0*/  @P0 STG.E.U8 desc[UR4][R20.64], R2 ;  /* 0x0000000214000986 */ /* 0x0081e4000c101104 */
[----:B0-----:R-:W-:-:S02]  /*f7b00*/  PRMT R2, R44, 0x7773, RZ ;  /* 0x000077732c027816 */ /* 0x001fc400000000ff */
[----:B------:R-:W3:Y:S01]  /*f7b10*/  LDL.LU R44, [R1+0x556c] ;  /* 0x00556c00012c7983 */ /* 0x000ee20000300800 */
[----:B------:R-:W-:-:S13]  /*f7b20*/  LOP3.LUT P0, RZ, R17, 0x40000000, RZ, 0xc0, !PT ;  /* 0x4000000011ff7812 */ /* 0x000fda000780c0ff */
[----:B------:R4:W-:Y:S01]  /*f7b30*/  @P0 STG.E.U8 desc[UR4][R26.64], R2 ;  /* 0x000000021a000986 */ /* 0x0009e2000c101104 */
        /* <DEDUP_REMOVED lines=15> */
[----:B---3--:R-:W-:-:S05]  /*f7c30*/  PRMT R2, R44, 0x7770, RZ ;  /* 0x000077702c027816 */ /* 0x008fca00000000ff */
[----:B------:R0:W-:Y:S02]  /*f7c40*/  @P1 STG.E.U8 desc[UR4][R32.64], R2 ;  /* 0x0000000220001986 */ /* 0x0001e4000c101104 */
[----:B0-----:R-:W-:-:S05]  /*f7c50*/  PRMT R2, R44, 0x7771, RZ ;  /* 0x000077712c027816 */ /* 0x001fca00000000ff */
[----:B------:R0:W-:Y:S02]  /*f7c60*/  @P2 STG.E.U8 desc[UR4][R38.64], R2 ;  /* 0x0000000226002986 */ /* 0x0001e4000c101104 */
[----:B0-----:R-:W-:-:S05]  /*f7c70*/  PRMT R2, R44, 0x7772, RZ ;  /* 0x000077722c027816 */ /* 0x001fca00000000ff */
[----:B------:R0:W-:Y:S02]  /*f7c80*/  @P3 STG.E.U8 desc[UR4][R36.64], R2 ;  /* 0x0000000224003986 */ /* 0x0001e4000c101104 */
[----:B0-----:R-:W-:Y:S02]  /*f7c90*/  PRMT R2, R44, 0x7773, RZ ;  /* 0x000077732c027816 */ /* 0x001fe400000000ff */
[----:B------:R-:W3:Y:S04]  /*f7ca0*/  LDL.LU R44, [R1+0x5568] ;  /* 0x00556800012c7983 */ /* 0x000ee80000300800 */
[----:B------:R-:W4:Y:S01]  /*f7cb0*/  LDL.LU.64 R38, [R1+0x2b18] ;  /* 0x002b180001267983 */ /* 0x000f220000300a00 */
[C---:B------:R-:W-:Y:S02]  /*f7cc0*/  LOP3.LUT P4, RZ, R45.reuse, 0x2000, RZ, 0xc0, !PT ;  /* 0x000020002dff7812 */ /* 0x040fe4000788c0ff */
[----:B------:R-:W-:Y:S01]  /*f7cd0*/  LOP3.LUT P5, RZ, R45, 0x4000, RZ, 0xc0, !PT ;  /* 0x000040002dff7812 */ /* 0x000fe200078ac0ff */
[----:B------:R-:W3:Y:S10]  /*f7ce0*/  LDL.LU.64 R34, [R1+0x2b10] ;  /* 0x002b100001227983 */ /* 0x000ef40000300a00 */
[----:B------:R0:W-:Y:S02]  /*f7cf0*/  @P4 STG.E.U8 desc[UR4][R42.64], R2 ;  /* 0x000000022a004986 */ /* 0x0001e4000c101104 */
[----:B0-----:R-:W-:-:S05]  /*f7d00*/  PRMT R2, R53, 0x7770, RZ ;  /* 0x0000777035027816 */ /* 0x001fca00000000ff */
[----:B------:R0:W-:Y:S04]  /*f7d10*/  @P5 STG.E.U8 desc[UR4][R40.64], R2 ;  /* 0x0000000228005986 */ /* 0x0001e8000c101104 */
[----:B0-----:R-:W3:Y:S04]  /*f7d20*/  LDL.LU.64 R40, [R1+0x2b08] ;  /* 0x002b080001287983 */ /* 0x001ee80000300a00 */
[----:B------:R-:W3:Y:S04]  /*f7d30*/  LDL.LU.64 R32, [R1+0x2b40] ;  /* 0x002b400001207983 */ /* 0x000ee80000300a00 */
[----:B------:R-:W3:Y:S04]  /*f7d40*/  LDL.LU.64 R36, [R1+0x2b38] ;  /* 0x002b380001247983 */ /* 0x000ee80000300a00 */
[----:B------:R-:W3:Y:S01]  /*f7d50*/  LDL.LU R43, [R1+0x55c] ;  /* 0x00055c00012b7983 */ /* 0x000ee20000300800 */
[----:B------:R-:W-:-:S02]  /*f7d60*/  LOP3.LUT P6, RZ, R45, 0x8000, RZ, 0xc0, !PT ;  /* 0x000080002dff7812 */ /* 0x000fc400078cc0ff */
[----:B------:R-:W-:Y:S02]  /*f7d70*/  PRMT R2, R53, 0x7771, RZ ;  /* 0x0000777135027816 */ /* 0x000fe400000000ff */
[----:B------:R-:W-:-:S09]  /*f7d80*/  LOP3.LUT P3, RZ, R45, 0x10000, RZ, 0xc0, !PT ;  /* 0x000100002dff7812 */ /* 0x000fd2000786c0ff */
[----:B--2---:R0:W-:Y:S04]  /*f7d90*/  @P6 STG.E.U8 desc[UR4][R56.64], R2 ;  /* 0x0000000238006986 */ /* 0x0041e8000c101104 */
[----:B0-----:R-:W2:Y:S01]  /*f7da0*/  LDL.LU.64 R56, [R1+0x2b30] ;  /* 0x002b300001387983 */ /* 0x001ea20000300a00 */
[----:B------:R-:W-:Y:S02]  /*f7db0*/  PRMT R2, R53, 0x7772, RZ ;  /* 0x0000777235027816 */ /* 0x000fe400000000ff */
[----:B------:R-:W-:Y:S02]  /*f7dc0*/  LOP3.LUT P0, RZ, R45, 0x10000000, RZ, 0xc0, !PT ;  /* 0x100000002dff7812 */ /* 0x000fe4000780c0ff */
[----:B------:R-:W-:-:S11]  /*f7dd0*/  LOP3.LUT R17, R17, 0xfffbffff, RZ, 0xc0, !PT ;  /* 0xfffbffff11117812 */ /* 0x000fd600078ec0ff */
[----:B------:R-:W-:Y:S02]  /*f7de0*/  @P0 LOP3.LUT R17, R17, 0x40000, RZ, 0xfc, !PT ;  /* 0x0004000011110812 */ /* 0x000fe400078efcff */
[----:B------:R-:W-:Y:S02]  /*f7df0*/  LOP3.LUT P0, RZ, R45, 0x8000000, RZ, 0xc0, !PT ;  /* 0x080000002dff7812 */ /* 0x000fe4000780c0ff */
[----:B------:R-:W-:-:S11]  /*f7e00*/  LOP3.LUT R17, R17, 0xfff7ffff, RZ, 0xc0, !PT ;  /* 0xfff7ffff11117812 */ /* 0x000fd600078ec0ff */
[----:B------:R-:W-:Y:S02]  /*f7e10*/  @P0 LOP3.LUT R17, R17, 0x80000, RZ, 0xfc, !PT ;  /* 0x0008000011110812 */ /* 0x000fe400078efcff */
[----:B------:R-:W-:Y:S01]  /*f7e20*/  LOP3.LUT P0, RZ, R45, 0x4000000, RZ, 0xc0, !PT ;  /* 0x040000002dff7812 */ /* 0x000fe2000780c0ff */
[----:B----4-:R0:W-:Y:S04]  /*f7e30*/  @P3 STG.E.U8 desc[UR4][R38.64], R2 ;  /* 0x0000000226003986 */ /* 0x0101e8000c101104 */
[----:B0-----:R-:W4:Y:S01]  /*f7e40*/  LDL.LU R38, [R1+0x54c] ;  /* 0x00054c0001267983 */ /* 0x001f220000300800 */
[----:B------:R-:W-:-:S03]  /*f7e50*/  PRMT R2, R53, 0x7773, RZ ;  /* 0x0000777335027816 */ /* 0x000fc600000000ff */
[----:B------:R-:W4:Y:S01]  /*f7e60*/  LDL.LU.64 R52, [R1+0x2b28] ;  /* 0x002b280001347983 */ /* 0x000f220000300a00 */
[----:B------:R-:W-:-:S03]  /*f7e70*/  LOP3.LUT R17, R17, 0xffefffff, RZ, 0xc0, !PT ;  /* 0xffefffff11117812 */ /* 0x000fc600078ec0ff */
[----:B------:R-:W4:Y:S01]  /*f7e80*/  LDL.LU.64 R22, [R1+0x2b20] ;  /* 0x002b200001167983 */ /* 0x000f220000300a00 */
[----:B------:R-:W-:Y:S02]  /*f7e90*/  @P0 LOP3.LUT R17, R17, 0x100000, RZ, 0xfc, !PT ;  /* 0x0010000011110812 */ /* 0x000fe400078efcff */
[----:B------:R-:W-:Y:S01]  /*f7ea0*/  LOP3.LUT P0, RZ, R45, 0x2000000, RZ, 0xc0, !PT ;  /* 0x020000002dff7812 */ /* 0x000fe2000780c0ff */
[----:B------:R-:W4:Y:S01]  /*f7eb0*/  LDL.LU.64 R20, [R1+0x2b58] ;  /* 0x002b580001147983 */ /* 0x000f220000300a00 */
[----:B------:R-:W-:Y:S02]  /*f7ec0*/  LOP3.LUT R17, R17, 0xffdfffff, RZ, 0xc0, !PT ;  /* 0xffdfffff11117812 */ /* 0x000fe400078ec0ff */
[----:B------:R-:W-:Y:S01]  /*f7ed0*/  LOP3.LUT P4, RZ, R45, 0x20000, RZ, 0xc0, !PT ;  /* 0x000200002dff7812 */ /* 0x000fe2000788c0ff */
[----:B------:R-:W4:Y:S08]  /*f7ee0*/  LDL.LU.64 R26, [R1+0x2b50] ;  /* 0x002b5000011a7983 */ /* 0x000f300000300a00 */
[----:B------:R-:W-:-:S02]  /*f7ef0*/  @P0 LOP3.LUT R17, R17, 0x200000, RZ, 0xfc, !PT ;  /* 0x0020000011110812 */ /* 0x000fc400078efcff */
[----:B------:R-:W-:Y:S02]  /*f7f00*/  LOP3.LUT P0, RZ, R45, 0x1000000, RZ, 0xc0, !PT ;  /* 0x010000002dff7812 */ /* 0x000fe4000780c0ff */
[----:B------:R-:W-:Y:S02]  /*f7f10*/  LOP3.LUT R17, R17, 0xffbfffff, RZ, 0xc0, !PT ;  /* 0xffbfffff11117812 */ /* 0x000fe400078ec0ff */
[----:B------:R-:W-:-:S09]  /*f7f20*/  LOP3.LUT P5, RZ, R45, 0x40000, RZ, 0xc0, !PT ;  /* 0x000400002dff7812 */ /* 0x000fd200078ac0ff */
[----:B------:R-:W-:Y:S02]  /*f7f30*/  @P0 LOP3.LUT R17, R17, 0x400000, RZ, 0xfc, !PT ;  /* 0x0040000011110812 */ /* 0x000fe400078efcff */
[----:B------:R-:W-:Y:S01]  /*f7f40*/  LOP3.LUT P0, RZ, R45, 0x800000, RZ, 0xc0, !PT ;  /* 0x008000002dff7812 */ /* 0x000fe2000780c0ff */
[----:B---3--:R0:W-:Y:S01]  /*f7f50*/  @P4 STG.E.U8 desc[UR4][R34.64], R2 ;  /* 0x0000000222004986 */ /* 0x0081e2000c101104 */
[----:B------:R-:W-:Y:S02]  /*f7f60*/  LOP3.LUT R17, R17, 0xff7fffff, RZ, 0xc0, !PT ;  /* 0xff7fffff11117812 */ /* 0x000fe400078ec0ff */
[----:B0-----:R-:W-:-:S09]  /*f7f70*/  PRMT R2, R43, 0x7770, RZ ;  /* 0x000077702b027816 */ /* 0x001fd200000000ff */
[----:B------:R-:W-:Y:S02]  /*f7f80*/  @P0 LOP3.LUT R17, R17, 0x800000, RZ, 0xfc, !PT ;  /* 0x0080000011110812 */ /* 0x000fe400078efcff */
[----:B------:R-:W-:Y:S01]  /*f7f90*/  LOP3.LUT P0, RZ, R45, 0x400000, RZ, 0xc0, !PT ;  /* 0x004000002dff7812 */ /* 0x000fe2000780c0ff */
[----:B------:R0:W-:Y:S01]  /*f7fa0*/  @P5 STG.E.U8 desc[UR4][R40.64], R2 ;  /* 0x0000000228005986 */ /* 0x0001e2000c101104 */
[----:B------:R-:W-:-:S03]  /*f7fb0*/  LOP3.LUT R17, R17, 0xfeffffff, RZ, 0xc0, !PT ;  /* 0xfeffffff11117812 */ /* 0x000fc600078ec0ff */
[----:B0-----:R-:W3:Y:S04]  /*f7fc0*/  LDL.LU R40, [R1+0x530] ;  /* 0x0005300001287983 */ /* 0x001ee80000300800 */
[----:B------:R-:W3:Y:S04]  /*f7fd0*/  LDL.LU.64 R24, [R1+0x2b48] ;  /* 0x002b480001187983 */ /* 0x000ee80000300a00 */
[----:B------:R-:W-:Y:S02]  /*f7fe0*/  @P0 LOP3.LUT R17, R17, 0x1000000, RZ, 0xfc, !PT ;  /* 0x0100000011110812 */ /* 0x000fe400078efcff */
[C---:B------:R-:W-:Y:S01]  /*f7ff0*/  LOP3.LUT P0, RZ, R45.reuse, 0x200000, RZ, 0xc0, !PT ;  /* 0x002000002dff7812 */ /* 0x040fe2000780c0ff */
[----:B------:R-:W3:Y:S01]  /*f8000*/  LDL.LU.64 R30, [R1+0x2b80] ;  /* 0x002b8000011e7983 */ /* 0x000ee20000300a00 */
[----:B------:R-:W-:-:S02]  /*f8010*/  LOP3.LUT P6, RZ, R45, 0x80000, RZ, 0xc0, !PT ;  /* 0x000800002dff7812 */ /* 0x000fc400078cc0ff */
[----:B------:R-:W-:Y:S01]  /*f8020*/  LOP3.LUT R17, R17, 0xfdffffff, RZ, 0xc0, !PT ;  /* 0xfdffffff11117812 */ /* 0x000fe200078ec0ff */
[----:B------:R-:W3:Y:S01]  /*f8030*/  LDL.LU R41, [R1+0x520] ;  /* 0x0005200001297983 */ /* 0x000ee20000300800 */
[----:B------:R-:W-:-:S03]  /*f8040*/  PRMT R2, R43, 0x7771, RZ ;  /* 0x000077712b027816 */ /* 0x000fc600000000ff */
[----:B------:R-:W3:Y:S04]  /*f8050*/  LDL.LU.64 R28, [R1+0x2b78] ;  /* 0x002b7800011c7983 */ /* 0x000ee80000300a00 */
[----:B------:R-:W-:Y:S01]  /*f8060*/  @P0 LOP3.LUT R17, R17, 0x2000000, RZ, 0xfc, !PT ;  /* 0x0200000011110812 */ /* 0x000fe200078efcff */
[----:B------:R-:W3:Y:S01]  /*f8070*/  LDL.LU.64 R34, [R1+0x2b70] ;  /* 0x002b700001227983 */ /* 0x000ee20000300a00 */
[----:B------:R-:W-:-:S03]  /*f8080*/  LOP3.LUT P0, RZ, R45, 0x100000, RZ, 0xc0, !PT ;  /* 0x001000002dff7812 */ /* 0x000fc6000780c0ff */
[----:B------:R0:W-:Y:S02]  /*f8090*/  @P6 STG.E.U8 desc[UR4][R32.64], R2 ;  /* 0x0000000220006986 */ /* 0x0001e4000c101104 */
[----:B0-----:R-:W-:Y:S02]  /*f80a0*/  PRMT R2, R43, 0x7772, RZ ;  /* 0x000077722b027816 */ /* 0x001fe400000000ff */
[----:B------:R-:W3:Y:S06]  /*f80b0*/  LDL.LU.64 R32, [R1+0x2b68] ;  /* 0x002b680001207983 */ /* 0x000eec0000300a00 */
[----:B------:R0:W-:Y:S01]  /*f80c0*/  @P0 STG.E.U8 desc[UR4][R36.64], R2 ;  /* 0x0000000224000986 */ /* 0x0001e2000c101104 */
[----:B------:R-:W-:-:S02]  /*f80d0*/  LOP3.LUT P0, RZ, R17, 0x2000000, RZ, 0xc0, !PT ;  /* 0x0200000011ff7812 */ /* 0x000fc4000780c0ff */
[----:B0-----:R-:W-:Y:S01]  /*f80e0*/  PRMT R2, R43, 0x7773, RZ ;  /* 0x000077732b027816 */ /* 0x001fe200000000ff */
[----:B------:R-:W3:Y:S10]  /*f80f0*/  LDL.LU.64 R36, [R1+0x2b60] ;  /* 0x002b600001247983 */ /* 0x000ef40000300a00 */
[----:B--2---:R0:W-:Y:S01]  /*f8100*/  @P0 STG.E.U8 desc[UR4][R56.64], R2 ;  /* 0x0000000238000986 */ /* 0x0041e2000c101104 */
[----:B------:R-:W-:-:S03]  /*f8110*/  LOP3.LUT P0, RZ, R17, 0x1000000, RZ, 0xc0, !PT ;  /* 0x0100000011ff7812 */ /* 0x000fc6000780c0ff */
[----:B------:R-:W2:Y:S04]  /*f8120*/  LDL.LU.64 R42, [R1+0x2b98] ;  /* 0x002b9800012a7983 */ /* 0x000ea80000300a00 */
[----:B0-----:R-:W2:Y:S04]  /*f8130*/  LDL.LU.64 R56, [R1+0x2b90] ;  /* 0x002b900001387983 */ /* 0x001ea80000300a00 */
[----:B------:R-:W2:Y:S01]  /*f8140*/  LDL.LU R39, [R1+0x510] ;  /* 0x0005100001277983 */ /* 0x000ea20000300800 */
[----:B----4-:R-:W-:-:S05]  /*f8150*/  PRMT R2, R38, 0x7770, RZ ;  /* 0x0000777026027816 */ /* 0x010fca00000000ff */
[----:B------:R0:W-:Y:S04]  /*f8160*/  @P0 STG.E.U8 desc[UR4][R52.64], R2 ;  /* 0x0000000234000986 */ /* 0x0001e8000c101104 */
[----:B0-----:R-:W4:Y:S01]  /*f8170*/  LDL.LU.64 R52, [R1+0x2b88] ;  /* 0x002b880001347983 */ /* 0x001f220000300a00 */
        /* <DEDUP_REMOVED lines=31> */
[----:B--2---:R0:W-:Y:S02]  /*f8370*/  @P4 STG.E.U8 desc[UR4][R42.64], R2 ;  /* 0x000000022a004986 */ /* 0x0041e4000c101104 */
[----:B0-----:R-:W-:-:S05]  /*f8380*/  PRMT R2, R41, 0x7773, RZ ;  /* 0x0000777329027816 */ /* 0x001fca00000000ff */
[----:B------:R0:W-:Y:S02]  /*f8390*/  @P5 STG.E.U8 desc[UR4][R56.64], R2 ;  /* 0x0000000238005986 */ /* 0x0001e4000c101104 */
[----:B0-----:R-:W-:-:S05]  /*f83a0*/  PRMT R2, R39, 0x7770, RZ ;  /* 0x0000777027027816 */ /* 0x001fca00000000ff */
[----:B----4-:R0:W-:Y:S04]  /*f83b0*/  @P6 STG.E.U8 desc[UR4][R52.64], R2 ;  /* 0x0000000234006986 */ /* 0x0101e8000c101104 */
[----:B0-----:R-:W2:Y:S04]  /*f83c0*/  LDL.LU.64 R52, [R1+0x2bc0] ;  /* 0x002bc00001347983 */ /* 0x001ea80000300a00 */
[----:B------:R-:W3:Y:S04]  /*f83d0*/  LDL.LU.64 R32, [R1+0x2bb8] ;  /* 0x002bb80001207983 */ /* 0x000ee80000300a00 */
[----:B------:R-:W4:Y:S04]  /*f83e0*/  LDL.LU.64 R36, [R1+0x2bb0] ;  /* 0x002bb00001247983 */ /* 0x000f280000300a00 */
[----:B------:R-:W4:Y:S04]  /*f83f0*/  LDL.LU.64 R42, [R1+0x2ba8] ;  /* 0x002ba800012a7983 */ /* 0x000f280000300a00 */
[----:B------:R-:W4:Y:S04]  /*f8400*/  LDL.LU.64 R40, [R1+0x2ba0] ;  /* 0x002ba00001287983 */ /* 0x000f280000300a00 */
[----:B------:R-:W4:Y:S01]  /*f8410*/  LDL.LU.64 R56, [R1+0x2bd8] ;  /* 0x002bd80001387983 */ /* 0x000f220000300a00 */
        /* <DEDUP_REMOVED lines=17> */
[----:B0-----:R-:W2:Y:S04]  /*f8530*/  LDL.LU.64 R52, [R1+0x2bd0] ;  /* 0x002bd00001347983 */ /* 0x001ea80000300a00 */
[----:B------:R-:W2:Y:S04]  /*f8540*/  LDL.LU R38, [R1+0x534] ;  /* 0x0005340001267983 */ /* 0x000ea80000300800 */
[----:B------:R-:W2:Y:S01]  /*f8550*/  LDL.LU.64 R20, [R1+0x2bc8] ;  /* 0x002bc80001147983 */ /* 0x000ea20000300a00 */
[----:B------:R-:W-:-:S02]  /*f8560*/  @P0 LOP3.LUT R17, R17, 0x4000, RZ, 0xfc, !PT ;  /* 0x0000400011110812 */ /* 0x000fc400078efcff */
[----:B------:R-:W-:Y:S01]  /*f8570*/  LOP3.LUT P0, RZ, R44, 0x400, RZ, 0xc0, !PT ;  /* 0x000004002cff7812 */ /* 0x000fe2000780c0ff */
[----:B------:R-:W2:Y:S01]  /*f8580*/  LDL.LU.64 R26, [R1+0x2c00] ;  /* 0x002c0000011a7983 */ /* 0x000ea20000300a00 */
[----:B------:R-:W-:-:S03]  /*f8590*/  LOP3.LUT R17, R17, 0xffff7fff, RZ, 0xc0, !PT ;  /* 0xffff7fff11117812 */ /* 0x000fc600078ec0ff */
[----:B------:R-:W2:Y:S01]  /*f85a0*/  LDL.LU.64 R24, [R1+0x2bf8] ;  /* 0x002bf80001187983 */ /* 0x000ea20000300a00 */
[C---:B------:R-:W-:Y:S02]  /*f85b0*/  LOP3.LUT P4, RZ, R44.reuse, 0x10, RZ, 0xc0, !PT ;  /* 0x000000102cff7812 */ /* 0x040fe4000788c0ff */
[C---:B------:R-:W-:Y:S01]  /*f85c0*/  LOP3.LUT P5, RZ, R44.reuse, 0x20, RZ, 0xc0, !PT ;  /* 0x000000202cff7812 */ /* 0x040fe200078ac0ff */
[----:B------:R-:W2:Y:S04]  /*f85d0*/  LDL.LU.64 R30, [R1+0x2bf0] ;  /* 0x002bf000011e7983 */ /* 0x000ea80000300a00 */
[----:B------:R-:W-:Y:S02]  /*f85e0*/  @P0 LOP3.LUT R17, R17, 0x8000, RZ, 0xfc, !PT ;  /* 0x0000800011110812 */ /* 0x000fe400078efcff */
        /* <DEDUP_REMOVED lines=8> */
[----:B0-----:R-:W-:Y:S02]  /*f8670*/  PRMT R2, R39, 0x7773, RZ ;  /* 0x0000777327027816 */ /* 0x001fe400000000ff */
[----:B------:R-:W3:Y:S05]  /*f8680*/  LDL.LU R39, [R1+0x524] ;  /* 0x0005240001277983 */ /* 0x000eea0000300800 */
[----:B------:R-:W-:-:S02]  /*f8690*/  @P0 LOP3.LUT R17, R17, 0x20000, RZ, 0xfc, !PT ;  /* 0x0002000011110812 */ /* 0x000fc400078efcff */
[----:B------:R-:W-:Y:S01]  /*f86a0*/  LOP3.LUT P0, RZ, R44, 0x80, RZ, 0xc0, !PT ;  /* 0x000000802cff7812 */ /* 0x000fe2000780c0ff */
[----:B----4-:R0:W-:Y:S04]  /*f86b0*/  @P5 STG.E.U8 desc[UR4][R36.64], R2 ;  /* 0x0000000224005986 */ /* 0x0101e8000c101104 */
        /* <DEDUP_REMOVED lines=33> */
[----:B----4-:R0:W-:Y:S01]  /*f88d0*/  @P0 STG.E.U8 desc[UR4][R28.64], R2 ;  /* 0x000000021c000986 */ /* 0x0101e2000c101104 */
        /* <DEDUP_REMOVED lines=21> */
[----:B------:R-:W4:Y:S04]  /*f8a30*/  LDL.LU.64 R56, [R1+0x2c28] ;  /* 0x002c280001387983 */ /* 0x000f280000300a00 */
[----:B--2---:R0:W-:Y:S04]  /*f8a40*/  @P6 STG.E.U8 desc[UR4][R52.64], R2 ;  /* 0x0000000234006986 */ /* 0x0041e8000c101104 */
[----:B0-----:R-:W2:Y:S04]  /*f8a50*/  LDL.LU.64 R52, [R1+0x2c20] ;  /* 0x002c200001347983 */ /* 0x001ea80000300a00 */
[----:B------:R-:W2:Y:S04]  /*f8a60*/  LDL.LU.64 R32, [R1+0x2c58] ;  /* 0x002c580001207983 */ /* 0x000ea80000300a00 */
[----:B------:R-:W3:Y:S04]  /*f8a70*/  LDL.LU R39, [R1+0x504] ;  /* 0x0005040001277983 */ /* 0x000ee80000300800 */
[----:B------:R-:W2:Y:S04]  /*f8a80*/  LDL.LU.64 R42, [R1+0x2c50] ;  /* 0x002c5000012a7983 */ /* 0x000ea80000300a00 */
[----:B------:R-:W2:Y:S04]  /*f8a90*/  LDL.LU.64 R36, [R1+0x2c48] ;  /* 0x002c480001247983 */ /* 0x000ea80000300a00 */
[----:B------:R-:W2:Y:S04]  /*f8aa0*/  LDL.LU.64 R40, [R1+0x2c80] ;  /* 0x002c800001287983 */ /* 0x000ea80000300a00 */
[----:B------:R-:W2:Y:S01]  /*f8ab0*/  LDL.LU R24, [R1+0x538] ;  /* 0x0005380001187983 */ /* 0x000ea20000300800 */
[----:B------:R-:W-:-:S02]  /*f8ac0*/  LOP3.LUT P3, RZ, R44, 0x400000, RZ, 0xc0, !PT ;  /* 0x004000002cff7812 */ /* 0x000fc4000786c0ff */
[----:B------:R-:W-:Y:S02]  /*f8ad0*/  LOP3.LUT R17, R17, 0xfffffffb, RZ, 0xc0, !PT ;  /* 0xfffffffb11117812 */ /* 0x000fe400078ec0ff */
[C---:B------:R-:W-:Y:S02]  /*f8ae0*/  LOP3.LUT P4, RZ, R44.reuse, 0x800000, RZ, 0xc0, !PT ;  /* 0x008000002cff7812 */ /* 0x040fe4000788c0ff */
[C---:B------:R-:W-:Y:S02]  /*f8af0*/  LOP3.LUT P5, RZ, R44.reuse, 0x1000000, RZ, 0xc0, !PT ;  /* 0x010000002cff7812 */ /* 0x040fe400078ac0ff */
[----:B------:R-:W-:Y:S02]  /*f8b00*/  LOP3.LUT P6, RZ, R44, 0x2000000, RZ, 0xc0, !PT ;  /* 0x020000002cff7812 */ /* 0x000fe400078cc0ff */
[----:B---3--:R-:W-:-:S05]  /*f8b10*/  PRMT R2, R39, 0x7770, RZ ;  /* 0x0000777027027816 */ /* 0x008fca00000000ff */
[----:B----4-:R0:W-:Y:S04]  /*f8b20*/  @P3 STG.E.U8 desc[UR4][R56.64], R2 ;  /* 0x0000000238003986 */ /* 0x0101e8000c101104 */
[----:B0-----:R-:W3:Y:S01]  /*f8b30*/  LDL.LU.64 R56, [R1+0x2c78] ;  /* 0x002c780001387983 */ /* 0x001ee20000300a00 */
[----:B------:R-:W-:-:S13]  /*f8b40*/  LOP3.LUT P0, RZ, R50, 0x4, RZ, 0xc0, !PT ;  /* 0x0000000432ff7812 */ /* 0x000fda000780c0ff */
        /* <DEDUP_REMOVED lines=8> */
[----:B------:R-:W-:Y:S01]  /*f8bd0*/  LOP3.LUT P0, RZ, R44, 0x80000000, RZ, 0xc0, !PT ;  /* 0x800000002cff7812 */ /* 0x000fe2000780c0ff */
[----:B--2---:R0:W-:Y:S01]  /*f8be0*/  @P4 STG.E.U8 desc[UR4][R52.64], R2 ;  /* 0x0000000234004986 */ /* 0x0041e2000c101104 */
[----:B------:R-:W-:-:S03]  /*f8bf0*/  LOP3.LUT R17, R17, 0xffffffdf, RZ, 0xc0, !PT ;  /* 0xffffffdf11117812 */ /* 0x000fc600078ec0ff */
[----:B0-----:R-:W2:Y:S08]  /*f8c00*/  LDL.LU.64 R52, [R1+0x2c70] ;  /* 0x002c700001347983 */ /* 0x001eb00000300a00 */
[----:B------:R-:W-:Y:S02]  /*f8c10*/  @P0 LOP3.LUT R17, R17, 0x20, RZ, 0xfc, !PT ;  /* 0x0000002011110812 */ /* 0x000fe400078efcff */
[----:B------:R-:W-:Y:S01]  /*f8c20*/  LOP3.LUT P0, RZ, R44, 0x40000000, RZ, 0xc0, !PT ;  /* 0x400000002cff7812 */ /* 0x000fe2000780c0ff */
[----:B------:R-:W4:Y:S04]  /*f8c30*/  LDL.LU.64 R22, [R1+0x2c68] ;  /* 0x002c680001167983 */ /* 0x000f280000300a00 */
[----:B------:R-:W4:Y:S01]  /*f8c40*/  LDL.LU R25, [R1+0x528] ;  /* 0x0005280001197983 */ /* 0x000f220000300800 */
[----:B------:R-:W-:-:S03]  /*f8c50*/  LOP3.LUT R17, R17, 0xffffffbf, RZ, 0xc0, !PT ;  /* 0xffffffbf11117812 */ /* 0x000fc600078ec0ff */
        /* <DEDUP_REMOVED lines=8> */
[----:B------:R-:W-:Y:S02]  /*f8ce0*/  LOP3.LUT R17, R17, 0xfffffeff, RZ, 0xc0, !PT ;  /* 0xfffffeff11117812 */ /* 0x000fe400078ec0ff */
[----:B------:R-:W-:-:S09]  /*f8cf0*/  PRMT R2, R39, 0x7772, RZ ;  /* 0x0000777227027816 */ /* 0x000fd200000000ff */
[----:B------:R-:W-:Y:S02]  /*f8d00*/  @P0 LOP3.LUT R17, R17, 0x100, RZ, 0xfc, !PT ;  /* 0x0000010011110812 */ /* 0x000fe400078efcff */
[----:B------:R-:W-:Y:S01]  /*f8d10*/  LOP3.LUT P0, RZ, R44, 0x8000000, RZ, 0xc0, !PT ;  /* 0x080000002cff7812 */ /* 0x000fe2000780c0ff */
[----:B------:R0:W-:Y:S01]  /*f8d20*/  @P5 STG.E.U8 desc[UR4][R32.64], R2 ;  /* 0x0000000220005986 */ /* 0x0001e2000c101104 */
[----:B------:R-:W-:Y:S02]  /*f8d30*/  LOP3.LUT R17, R17, 0xfffffdff, RZ, 0xc0, !PT ;  /* 0xfffffdff11117812 */ /* 0x000fe400078ec0ff */
[----:B0-----:R-:W-:-:S09]  /*f8d40*/  PRMT R2, R39, 0x7773, RZ ;  /* 0x0000777327027816 */ /* 0x001fd200000000ff */
[----:B------:R-:W-:Y:S02]  /*f8d50*/  @P0 LOP3.LUT R17, R17, 0x200, RZ, 0xfc, !PT ;  /* 0x0000020011110812 */ /* 0x000fe400078efcff */
[----:B------:R-:W-:Y:S01]  /*f8d60*/  LOP3.LUT P0, RZ, R44, 0x4000000, RZ, 0xc0, !PT ;  /* 0x040000002cff7812 */ /* 0x000fe2000780c0ff */
[----:B------:R0:W-:Y:S04]  /*f8d70*/  @P6 STG.E.U8 desc[UR4][R42.64], R2 ;  /* 0x000000022a006986 */ /* 0x0001e8000c101104 */
[----:B0-----:R-:W4:Y:S01]  /*f8d80*/  LDL.LU R42, [R1+0x518] ;  /* 0x00051800012a7983 */ /* 0x001f220000300800 */
[----:B------:R-:W-:-:S03]  /*f8d90*/  PRMT R2, R24, 0x7770, RZ ;  /* 0x0000777018027816 */ /* 0x000fc600000000ff */
[----:B------:R-:W4:Y:S04]  /*f8da0*/  LDL.LU.64 R28, [R1+0x2c88] ;  /* 0x002c8800011c7983 */ /* 0x000f280000300a00 */
[----:B------:R-:W4:Y:S04]  /*f8db0*/  LDL.LU.64 R34, [R1+0x2cc0] ;  /* 0x002cc00001227983 */ /* 0x000f280000300a00 */
[----:B------:R0:W-:Y:S01]  /*f8dc0*/  @P0 STG.E.U8 desc[UR4][R36.64], R2 ;  /* 0x0000000224000986 */ /* 0x0001e2000c101104 */
[----:B------:R-:W-:-:S03]  /*f8dd0*/  LOP3.LUT P0, RZ, R17, 0x200, RZ, 0xc0, !PT ;  /* 0x0000020011ff7812 */ /* 0x000fc6000780c0ff */
[----:B------:R-:W4:Y:S04]  /*f8de0*/  LDL.LU.64 R32, [R1+0x2cb8] ;  /* 0x002cb80001207983 */ /* 0x000f280000300a00 */
[----:B------:R-:W4:Y:S01]  /*f8df0*/  LDL.LU.64 R38, [R1+0x2cb0] ;  /* 0x002cb00001267983 */ /* 0x000f220000300a00 */
[----:B0-----:R-:W-:-:S03]  /*f8e00*/  PRMT R2, R24, 0x7771, RZ ;  /* 0x0000777118027816 */ /* 0x001fc600000000ff */
[----:B------:R-:W4:Y:S04]  /*f8e10*/  LDL.LU R43, [R1+0x508] ;  /* 0x00050800012b7983 */ /* 0x000f280000300800 */
[----:B------:R0:W-:Y:S01]  /*f8e20*/  @P0 STG.E.U8 desc[UR4][R40.64], R2 ;  /* 0x0000000228000986 */ /* 0x0001e2000c101104 */
[----:B------:R-:W-:-:S03]  /*f8e30*/  LOP3.LUT P0, RZ, R17, 0x100, RZ, 0xc0, !PT ;  /* 0x0000010011ff7812 */ /* 0x000fc6000780c0ff */
[----:B------:R-:W4:Y:S04]  /*f8e40*/  LDL.LU.64 R36, [R1+0x2ca8] ;  /* 0x002ca80001247983 */ /* 0x000f280000300a00 */
[----:B0-----:R-:W4:Y:S01]  /*f8e50*/  LDL.LU.64 R40, [R1+0x2ca0] ;  /* 0x002ca00001287983 */ /* 0x001f220000300a00 */
[----:B------:R-:W-:-:S05]  /*f8e60*/  PRMT R2, R24, 0x7772, RZ ;  /* 0x0000777218027816 */ /* 0x000fca00000000ff */
[----:B---3--:R0:W-:Y:S04]  /*f8e70*/  @P0 STG.E.U8 desc[UR4][R56.64], R2 ;  /* 0x0000000238000986 */ /* 0x0081e8000c101104 */
[----:B0-----:R-:W3:Y:S01]  /*f8e80*/  LDL.LU.64 R56, [R1+0x2cc8] ;  /* 0x002cc80001387983 */ /* 0x001ee20000300a00 */
[----:B------:R-:W-:Y:S02]  /*f8e90*/  LOP3.LUT P0, RZ, R17, 0x80, RZ, 0xc0, !PT ;  /* 0x0000008011ff7812 */ /* 0x000fe4000780c0ff */
[----:B------:R-:W-:-:S11]  /*f8ea0*/  PRMT R2, R24, 0x7773, RZ ;  /* 0x0000777318027816 */ /* 0x000fd600000000ff */
[----:B--2---:R4:W-:Y:S01]  /*f8eb0*/  @P0 STG.E.U8 desc[UR4][R52.64], R2 ;  /* 0x0000000234000986 */ /* 0x0049e2000c101104 */
[----:B------:R-:W-:Y:S02]  /*f8ec0*/  LOP3.LUT P0, RZ, R17, 0x40, RZ, 0xc0, !PT ;  /* 0x0000004011ff7812 */ /* 0x000fe4000780c0ff */
[----:B----4-:R-:W-:Y:S01]  /*f8ed0*/  PRMT R2, R25, 0x7770, RZ ;  /* 0x0000777019027816 */ /* 0x010fe200000000ff */
[----:B------:R-:W2:Y:S10]  /*f8ee0*/  LDL.LU.64 R52, [R1+0x5558] ;  /* 0x0055580001347983 */ /* 0x000eb40000300a00 */
        /* <DEDUP_REMOVED lines=30> */
[----:B---3--:R0:W-:Y:S04]  /*f90d0*/  @P6 STG.E.U8 desc[UR4][R56.64], R2 ;  /* 0x0000000238006986 */ /* 0x0081e8000c101104 */
[----:B0-----:R-:W3:Y:S04]  /*f90e0*/  LDL.LU.64 R56, [R1+0x2cd8] ;  /* 0x002cd80001387983 */ /* 0x001ee80000300a00 */
[----:B------:R-:W4:Y:S04]  /*f90f0*/  LDL.LU.64 R34, [R1+0x2cd0] ;  /* 0x002cd00001227983 */ /* 0x000f280000300a00 */
[----:B------:R-:W2:Y:S04]  /*f9100*/  LDL.LU.64 R32, [R1+0x2d00] ;  /* 0x002d000001207983 */ /* 0x000ea80000300a00 */
[----:B------:R-:W2:Y:S04]  /*f9110*/  LDL.LU.64 R38, [R1+0x2cf8] ;  /* 0x002cf80001267983 */ /* 0x000ea80000300a00 */
[----:B------:R-:W4:Y:S04]  /*f9120*/  LDL.LU R42, [R1+0x53c] ;  /* 0x00053c00012a7983 */ /* 0x000f280000300800 */
[----:B------:R-:W2:Y:S04]  /*f9130*/  LDL.LU.64 R36, [R1+0x2cf0] ;  /* 0x002cf00001247983 */ /* 0x000ea80000300a00 */
[----:B------:R-:W2:Y:S04]  /*f9140*/  LDL.LU.64 R40, [R1+0x2ce8] ;  /* 0x002ce80001287983 */ /* 0x000ea80000300a00 */
[----:B------:R-:W2:Y:S01]  /*f9150*/  LDL.LU R23, [R1+0x52c] ;  /* 0x00052c0001177983 */ /* 0x000ea20000300800 */
        /* <DEDUP_REMOVED lines=22> */
[C---:B------:R-:W-:Y:S02]  /*f92c0*/  LOP3.LUT P4, RZ, R50.reuse, 0x400, RZ, 0xc0, !PT ;  /* 0x0000040032ff7812 */ /* 0x040fe4000788c0ff */
[----:B------:R-:W-:-:S07]  /*f92d0*/  LOP3.LUT P5, RZ, R50, 0x800, RZ, 0xc0, !PT ;  /* 0x0000080032ff7812 */ /* 0x000fce00078ac0ff */
[----:B------:R-:W-:Y:S02]  /*f92e0*/  @P0 LOP3.LUT R17, R17, 0x1, RZ, 0xfc, !PT ;  /* 0x0000000111110812 */ /* 0x000fe400078efcff */
[----:B------:R-:W-:Y:S01]  /*f92f0*/  LOP3.LUT P0, RZ, R50, 0x4000, RZ, 0xc0, !PT ;  /* 0x0000400032ff7812 */ /* 0x000fe2000780c0ff */
[----:B---3--:R0:W-:Y:S04]  /*f9300*/  @P3 STG.E.U8 desc[UR4][R56.64], R2 ;  /* 0x0000000238003986 */ /* 0x0081e8000c101104 */
[----:B0-----:R-:W3:Y:S01]  /*f9310*/  LDL.LU.64 R56, [R1+0x2ce0] ;  /* 0x002ce00001387983 */ /* 0x001ee20000300a00 */
[----:B----4-:R-:W-:-:S03]  /*f9320*/  PRMT R2, R42, 0x7770, RZ ;  /* 0x000077702a027816 */ /* 0x010fc600000000ff */
[----:B------:R-:W4:Y:S01]  /*f9330*/  LDL.LU.64 R20, [R1+0x2d10] ;  /* 0x002d100001147983 */ /* 0x000f220000300a00 */
[C---:B------:R-:W-:Y:S02]  /*f9340*/  LOP3.LUT P6, RZ, R50.reuse, 0x1000, RZ, 0xc0, !PT ;  /* 0x0000100032ff7812 */ /* 0x040fe400078cc0ff */
[----:B------:R-:W-:Y:S01]  /*f9350*/  LOP3.LUT R17, R17, 0xfffffffd, RZ, 0xc0, !PT ;  /* 0xfffffffd11117812 */ /* 0x000fe200078ec0ff */
[----:B------:R0:W-:Y:S03]  /*f9360*/  @P4 STG.E.U8 desc[UR4][R34.64], R2 ;  /* 0x0000000222004986 */ /* 0x0001e6000c101104 */
[----:B------:R-:W-:Y:S01]  /*f9370*/  @P0 LOP3.LUT R17, R17, 0x2, RZ, 0xfc, !PT ;  /* 0x0000000211110812 */ /* 0x000fe200078efcff */
[----:B------:R-:W4:Y:S01]  /*f9380*/  LDL.LU R43, [R1+0x51c] ;  /* 0x00051c00012b7983 */ /* 0x000f220000300800 */
[----:B------:R-:W-:-:S03]  /*f9390*/  LOP3.LUT P0, RZ, R50, 0x2000, RZ, 0xc0, !PT ;  /* 0x0000200032ff7812 */ /* 0x000fc6000780c0ff */
[----:B------:R-:W4:Y:S01]  /*f93a0*/  LDL.LU.64 R26, [R1+0x2d08] ;  /* 0x002d0800011a7983 */ /* 0x000f220000300a00 */
[----:B0-----:R-:W-:-:S03]  /*f93b0*/  PRMT R2, R42, 0x7771, RZ ;  /* 0x000077712a027816 */ /* 0x001fc600000000ff */
[----:B------:R-:W4:Y:S04]  /*f93c0*/  LDL.LU.64 R24, [R1+0x2d40] ;  /* 0x002d400001187983 */ /* 0x000f280000300a00 */
[----:B--2---:R0:W-:Y:S04]  /*f93d0*/  @P5 STG.E.U8 desc[UR4][R32.64], R2 ;  /* 0x0000000220005986 */ /* 0x0041e8000c101104 */
[----:B------:R-:W2:Y:S04]  /*f93e0*/  LDL.LU.64 R30, [R1+0x2d38] ;  /* 0x002d3800011e7983 */ /* 0x000ea80000300a00 */
[----:B------:R-:W2:Y:S01]  /*f93f0*/  LDL.LU.64 R28, [R1+0x2d30] ;  /* 0x002d3000011c7983 */ /* 0x000ea20000300a00 */
[----:B0-----:R-:W-:-:S03]  /*f9400*/  PRMT R2, R42, 0x7772, RZ ;  /* 0x000077722a027816 */ /* 0x001fc600000000ff */
        /* <DEDUP_REMOVED lines=10> */
[----:B------:R0:W-:Y:S01]  /*f94b0*/  @P0 STG.E.U8 desc[UR4][R40.64], R2 ;  /* 0x0000000228000986 */ /* 0x0001e2000c101104 */
[----:B------:R-:W-:-:S03]  /*f94c0*/  LOP3.LUT P0, RZ, R17, 0x1, RZ, 0xc0, !PT ;  /* 0x0000000111ff7812 */ /* 0x000fc6000780c0ff */
[----:B0-----:R-:W2:Y:S04]  /*f94d0*/  LDL.LU.64 R40, [R1+0x2d48] ;  /* 0x002d480001287983 */ /* 0x001ea80000300a00 */
[----:B------:R-:W4:Y:S01]  /*f94e0*/  LDL.LU.64 R16, [R1+0x2d18] ;  /* 0x002d180001107983 */ /* 0x000f220000300a00 */
[----:B------:R-:W-:-:S05]  /*f94f0*/  PRMT R2, R23, 0x7771, RZ ;  /* 0x0000777117027816 */ /* 0x000fca00000000ff */
[----:B---3--:R0:W-:Y:S04]  /*f9500*/  @P0 STG.E.U8 desc[UR4][R56.64], R2 ;  /* 0x0000000238000986 */ /* 0x0081e8000c101104 */
[----:B0-----:R-:W3:Y:S01]  /*f9510*/  LDL.LU.64 R56, [R1+0x2d80] ;  /* 0x002d800001387983 */ /* 0x001ee20000300a00 */
[----:B------:R-:W-:Y:S02]  /*f9520*/  LOP3.LUT P0, RZ, R18, 0x80000000, RZ, 0xc0, !PT ;  /* 0x8000000012ff7812 */ /* 0x000fe4000780c0ff */
[----:B------:R-:W-:Y:S02]  /*f9530*/  PRMT R2, R23, 0x7772, RZ ;  /* 0x0000777217027816 */ /* 0x000fe400000000ff */
[C---:B------:R-:W-:Y:S02]  /*f9540*/  LOP3.LUT P1, RZ, R50.reuse, 0x400000, RZ, 0xc0, !PT ;  /* 0x0040000032ff7812 */ /* 0x040fe4000782c0ff */
[----:B------:R-:W-:-:S07]  /*f9550*/  LOP3.LUT P2, RZ, R50, 0x800000, RZ, 0xc0, !PT ;  /* 0x0080000032ff7812 */ /* 0x000fce000784c0ff */
        /* <DEDUP_REMOVED lines=12> */
[----:B--2---:R0:W-:Y:S01]  /*f9620*/  @P0 STG.E.U8 desc[UR4][R30.64], R2 ;  /* 0x000000021e000986 */ /* 0x0041e2000c101104 */
        /* <DEDUP_REMOVED lines=19> */
[----:B---3--:R0:W-:Y:S04]  /*f9760*/  @P6 STG.E.U8 desc[UR4][R56.64], R2 ;  /* 0x0000000238006986 */ /* 0x0081e8000c101104 */
[----:B0-----:R-:W3:Y:S04]  /*f9770*/  LDL.LU.64 R56, [R1+0x2d78] ;  /* 0x002d780001387983 */ /* 0x001ee80000300a00 */
[----:B------:R-:W4:Y:S04]  /*f9780*/  LDL.LU.64 R32, [R1+0x2d70] ;  /* 0x002d700001207983 */ /* 0x000f280000300a00 */
[----:B------:R-:W4:Y:S04]  /*f9790*/  LDL.LU.64 R34, [R1+0x2d68] ;  /* 0x002d680001227983 */ /* 0x000f280000300a00 */
[----:B------:R-:W4:Y:S04]  /*f97a0*/  LDL.LU.64 R38, [R1+0x2d60] ;  /* 0x002d600001267983 */ /* 0x000f280000300a00 */
[----:B------:R-:W4:Y:S04]  /*f97b0*/  LDL.LU.64 R36, [R1+0x2d98] ;  /* 0x002d980001247983 */ /* 0x000f280000300a00 */
[----:B------:R-:W4:Y:S01]  /*f97c0*/  LDL.LU R43, [R1+0x4e0] ;  /* 0x0004e000012b7983 */ /* 0x000f220000300800 */
[----:B------:R-:W-:-:S03]  /*f97d0*/  LOP3.LUT P3, RZ, R50, 0x10000000, RZ, 0xc0, !PT ;  /* 0x1000000032ff7812 */ /* 0x000fc6000786c0ff */
[----:B------:R-:W4:Y:S01]  /*f97e0*/  LDL.LU.64 R40, [R1+0x2d90] ;  /* 0x002d900001287983 */ /* 0x000f220000300a00 */
[----:B------:R-:W-:Y:S02]  /*f97f0*/  PRMT R2, R42, 0x7772, RZ ;  /* 0x000077722a027816 */ /* 0x000fe400000000ff */
[----:B------:R-:W-:Y:S02]  /*f9800*/  LOP3.LUT R18, R18, 0xfffbffff, RZ, 0xc0, !PT ;  /* 0xfffbffff12127812 */ /* 0x000fe400078ec0ff */
[C---:B------:R-:W-:Y:S02]  /*f9810*/  LOP3.LUT P4, RZ, R50.reuse, 0x20000000, RZ, 0xc0, !PT ;  /* 0x2000000032ff7812 */ /* 0x040fe4000788c0ff */
[C---:B------:R-:W-:Y:S02]  /*f9820*/  LOP3.LUT P5, RZ, R50.reuse, 0x40000000, RZ, 0xc0, !PT ;  /* 0x4000000032ff7812 */ /* 0x040fe400078ac0ff */
[----:B------:R-:W-:Y:S01]  /*f9830*/  LOP3.LUT P6, RZ, R50, 0x80000000, RZ, 0xc0, !PT ;  /* 0x8000000032ff7812 */ /* 0x000fe200078cc0ff */
[----:B---3--:R0:W-:Y:S04]  /*f9840*/  @P3 STG.E.U8 desc[UR4][R56.64], R2 ;  /* 0x0000000238003986 */ /* 0x0081e8000c101104 */
[----:B0-----:R-:W3:Y:S04]  /*f9850*/  LDL.LU.64 R56, [R1+0x2d88] ;  /* 0x002d880001387983 */ /* 0x001ee80000300a00 */
[----:B------:R-:W3:Y:S04]  /*f9860*/  LDL.LU.64 R22, [R1+0x2dc0] ;  /* 0x002dc00001167983 */ /* 0x000ee80000300a00 */
[----:B------:R-:W3:Y:S01]  /*f9870*/  LDL.LU.64 R20, [R1+0x2db8] ;  /* 0x002db80001147983 */ /* 0x000ee20000300a00 */
[----:B--2---:R-:W-:-:S13]  /*f9880*/  LOP3.LUT P0, RZ, R51, 0x100, RZ, 0xc0, !PT ;  /* 0x0000010033ff7812 */ /* 0x004fda000780c0ff */
        /* <DEDUP_REMOVED lines=21> */
[----:B----4-:R0:W-:Y:S01]  /*f99e0*/  @P4 STG.E.U8 desc[UR4][R32.64], R2 ;  /* 0x0000000220004986 */ /* 0x0101e2000c101104 */
[----:B------:R-:W-:Y:S02]  /*f99f0*/  LOP3.LUT R18, R18, 0xfdffffff, RZ, 0xc0, !PT ;  /* 0xfdffffff12127812 */ /* 0x000fe400078ec0ff */
[----:B0-----:R-:W-:Y:S01]  /*f9a00*/  PRMT R2, R43, 0x7770, RZ ;  /* 0x000077702b027816 */ /* 0x001fe200000000ff */
[----:B------:R-:W2:Y:S08]  /*f9a10*/  LDL.LU R32, [R1+0x4c0] ;  /* 0x0004c00001207983 */ /* 0x000eb00000300800 */
[----:B------:R-:W-:-:S02]  /*f9a20*/  @P0 LOP3.LUT R18, R18, 0x2000000, RZ, 0xfc, !PT ;  /* 0x0200000012120812 */ /* 0x000fc400078efcff */
[----:B------:R-:W-:Y:S01]  /*f9a30*/  LOP3.LUT P0, RZ, R51, 0x1, RZ, 0xc0, !PT ;  /* 0x0000000133ff7812 */ /* 0x000fe2000780c0ff */
[----:B------:R0:W-:Y:S04]  /*f9a40*/  @P5 STG.E.U8 desc[UR4][R34.64], R2 ;  /* 0x0000000222005986 */ /* 0x0001e8000c101104 */
[----:B------:R-:W4:Y:S04]  /*f9a50*/  LDL.LU.64 R26, [R1+0x2db0] ;  /* 0x002db000011a7983 */ /* 0x000f280000300a00 */
[----:B------:R-:W2:Y:S01]  /*f9a60*/  LDL.LU.64 R24, [R1+0x2da8] ;  /* 0x002da80001187983 */ /* 0x000ea20000300a00 */
[----:B0-----:R-:W-:-:S03]  /*f9a70*/  PRMT R2, R43, 0x7771, RZ ;  /* 0x000077712b027816 */ /* 0x001fc600000000ff */
[----:B------:R-:W2:Y:S04]  /*f9a80*/  LDL.LU.64 R30, [R1+0x2da0] ;  /* 0x002da000011e7983 */ /* 0x000ea80000300a00 */
[----:B------:R0:W-:Y:S04]  /*f9a90*/  @P6 STG.E.U8 desc[UR4][R38.64], R2 ;  /* 0x0000000226006986 */ /* 0x0001e8000c101104 */
[----:B------:R-:W2:Y:S04]  /*f9aa0*/  LDL.LU.64 R28, [R1+0x2dd8] ;  /* 0x002dd800011c7983 */ /* 0x000ea80000300a00 */
[----:B------:R-:W2:Y:S01]  /*f9ab0*/  LDL.LU.64 R34, [R1+0x2dd0] ;  /* 0x002dd00001227983 */ /* 0x000ea20000300a00 */
[----:B0-----:R-:W-:-:S03]  /*f9ac0*/  PRMT R2, R43, 0x7772, RZ ;  /* 0x000077722b027816 */ /* 0x001fc600000000ff */
[----:B------:R-:W2:Y:S04]  /*f9ad0*/  LDL.LU.64 R38, [R1+0x2dc8] ;  /* 0x002dc80001267983 */ /* 0x000ea80000300a00 */
[----:B------:R0:W-:Y:S01]  /*f9ae0*/  @P0 STG.E.U8 desc[UR4][R36.64], R2 ;  /* 0x0000000224000986 */ /* 0x0001e2000c101104 */
[C---:B------:R-:W-:Y:S02]  /*f9af0*/  LOP3.LUT P0, RZ, R18.reuse, 0x2000000, RZ, 0xc0, !PT ;  /* 0x0200000012ff7812 */ /* 0x040fe4000780c0ff */
[----:B0-----:R-:W-:Y:S01]  /*f9b00*/  PRMT R2, R43, 0x7773, RZ ;  /* 0x000077732b027816 */ /* 0x001fe200000000ff */
[----:B------:R-:W2:Y:S10]  /*f9b10*/  LDL.LU.64 R36, [R1+0x2e00] ;  /* 0x002e000001247983 */ /* 0x000eb40000300a00 */
[----:B------:R0:W-:Y:S01]  /*f9b20*/  @P0 STG.E.U8 desc[UR4][R40.64], R2 ;  /* 0x0000000228000986 */ /* 0x0001e2000c101104 */
[----:B------:R-:W-:-:S03]  /*f9b30*/  LOP3.LUT P0, RZ, R18, 0x1000000, RZ, 0xc0, !PT ;  /* 0x0100000012ff7812 */ /* 0x000fc6000780c0ff */
[----:B------:R-:W2:Y:S01]  /*f9b40*/  LDL.LU.64 R42, [R1+0x2df8] ;  /* 0x002df800012a7983 */ /* 0x000ea20000300a00 */
[----:B0-----:R-:W-:-:S03]  /*f9b50*/  PRMT R2, R52, 0x7770, RZ ;  /* 0x0000777034027816 */ /* 0x001fc600000000ff */
[----:B------:R-:W2:Y:S04]  /*f9b60*/  LDL.LU.64 R40, [R1+0x2df0] ;  /* 0x002df00001287983 */ /* 0x000ea80000300a00 */
[----:B------:R-:W2:Y:S04]  /*f9b70*/  LDL.LU R33, [R1+0x4e4] ;  /* 0x0004e40001217983 */ /* 0x000ea80000300800 */
[----:B---3--:R0:W-:Y:S01]  /*f9b80*/  @P0 STG.E.U8 desc[UR4][R56.64], R2 ;  /* 0x0000000238000986 */ /* 0x0081e2000c101104 */
[----:B------:R-:W-:Y:S02]  /*f9b90*/  LOP3.LUT P0, RZ, R18, 0x800000, RZ, 0xc0, !PT ;  /* 0x0080000012ff7812 */ /* 0x000fe4000780c0ff */
[----:B0-----:R-:W-:Y:S01]  /*f9ba0*/  PRMT R2, R52, 0x7771, RZ ;  /* 0x0000777134027816 */ /* 0x001fe200000000ff */
[----:B------:R-:W3:Y:S10]  /*f9bb0*/  LDL.LU.64 R56, [R1+0x2de8] ;  /* 0x002de80001387983 */ /* 0x000ef40000300a00 */
[----:B------:R0:W-:Y:S01]  /*f9bc0*/  @P0 STG.E.U8 desc[UR4][R22.64], R2 ;  /* 0x0000000216000986 */ /* 0x0001e2000c101104 */
[----:B------:R-:W-:-:S02]  /*f9bd0*/  LOP3.LUT P0, RZ, R18, 0x400000, RZ, 0xc0, !PT ;  /* 0x0040000012ff7812 */ /* 0x000fc4000780c0ff */
        /* <DEDUP_REMOVED lines=13> */
[----:B--2---:R-:W-:-:S11]  /*f9cb0*/  PRMT R2, R32, 0x7770, RZ ;  /* 0x0000777020027816 */ /* 0x004fd600000000ff */
        /* <DEDUP_REMOVED lines=22> */
[----:B------:R-:W2:Y:S04]  /*f9e20*/  LDL.LU.64 R40, [R1+0x2e10] ;  /* 0x002e100001287983 */ /* 0x000ea80000300a00 */
[----:B------:R-:W2:Y:S04]  /*f9e30*/  LDL.LU.64 R38, [R1+0x2e08] ;  /* 0x002e080001267983 */ /* 0x000ea80000300a00 */
        /* <DEDUP_REMOVED lines=18> */
[----:B---3--:R0:W-:Y:S04]  /*f9f60*/  @P3 STG.E.U8 desc[UR4][R56.64], R2 ;  /* 0x0000000238003986 */ /* 0x0081e8000c101104 */
[----:B0-----:R-:W3:Y:S04]  /*f9f70*/  LDL.LU.64 R56, [R1+0x2e30] ;  /* 0x002e300001387983 */ /* 0x001ee80000300a00 */
[----:B------:R-:W3:Y:S04]  /*f9f80*/  LDL.LU R27, [R1+0x4c4] ;  /* 0x0004c400011b7983 */ /* 0x000ee80000300800 */
[----:B------:R-:W3:Y:S01]  /*f9f90*/  LDL.LU.64 R16, [R1+0x2e28] ;  /* 0x002e280001107983 */ /* 0x000ee20000300a00 */
[----:B------:R-:W-:-:S03]  /*f9fa0*/  LOP3.LUT R18, R18, 0xffffbfff, RZ, 0xc0, !PT ;  /* 0xffffbfff12127812 */ /* 0x000fc600078ec0ff */
[----:B------:R-:W3:Y:S01]  /*f9fb0*/  LDL.LU.64 R22, [R1+0x2e20] ;  /* 0x002e200001167983 */ /* 0x000ee20000300a00 */
[----:B------:R-:W-:Y:S02]  /*f9fc0*/  @P0 LOP3.LUT R18, R18, 0x4000, RZ, 0xfc, !PT ;  /* 0x0000400012120812 */ /* 0x000fe400078efcff */
[C---:B------:R-:W-:Y:S01]  /*f9fd0*/  LOP3.LUT P0, RZ, R51.reuse, 0x400000, RZ, 0xc0, !PT ;  /* 0x0040000033ff7812 */ /* 0x040fe2000780c0ff */
[----:B------:R-:W3:Y:S01]  /*f9fe0*/  LDL.LU.64 R20, [R1+0x2e58] ;  /* 0x002e580001147983 */ /* 0x000ee20000300a00 */
[C---:B------:R-:W-:Y:S02]  /*f9ff0*/  LOP3.LUT P4, RZ, R51.reuse, 0x10000, RZ, 0xc0, !PT ;  /* 0x0001000033ff7812 */ /* 0x040fe4000788c0ff */
[----:B------:R-:W-:Y:S01]  /*fa000*/  LOP3.LUT R18, R18, 0xffff7fff, RZ, 0xc0, !PT ;  /* 0xffff7fff12127812 */ /* 0x000fe200078ec0ff */
[----:B------:R-:W3:Y:S01]  /*fa010*/  LDL.LU.64 R24, [R1+0x2e50] ;  /* 0x002e500001187983 */ /* 0x000ee20000300a00 */
[----:B------:R-:W-:Y:S02]  /*fa020*/  LOP3.LUT P5, RZ, R51, 0x20000, RZ, 0xc0, !PT ;  /* 0x0002000033ff7812 */ /* 0x000fe400078ac0ff */
[----:B------:R-:W-:-:S05]  /*fa030*/  PRMT R2, R33, 0x7772, RZ ;  /* 0x0000777221027816 */ /* 0x000fca00000000ff */
[----:B------:R-:W-:Y:S02]  /*fa040*/  @P0 LOP3.LUT R18, R18, 0x8000, RZ, 0xfc, !PT ;  /* 0x0000800012120812 */ /* 0x000fe400078efcff */
[----:B------:R-:W-:Y:S01]  /*fa050*/  LOP3.LUT P0, RZ, R51, 0x200000, RZ, 0xc0, !PT ;  /* 0x0020000033ff7812 */ /* 0x000fe2000780c0ff */
[----:B----4-:R0:W-:Y:S01]  /*fa060*/  @P4 STG.E.U8 desc[UR4][R34.64], R2 ;  /* 0x0000000222004986 */ /* 0x0101e2000c101104 */
[----:B------:R-:W-:Y:S02]  /*fa070*/  LOP3.LUT R18, R18, 0xfffeffff, RZ, 0xc0, !PT ;  /* 0xfffeffff12127812 */ /* 0x000fe400078ec0ff */
[----:B0-----:R-:W-:-:S09]  /*fa080*/  PRMT R2, R33, 0x7773, RZ ;  /* 0x0000777321027816 */ /* 0x001fd200000000ff */
[----:B------:R-:W-:Y:S02]  /*fa090*/  @P0 LOP3.LUT R18, R18, 0x10000, RZ, 0xfc, !PT ;  /* 0x0001000012120812 */ /* 0x000fe400078efcff */
[C---:B------:R-:W-:Y:S01]  /*fa0a0*/  LOP3.LUT P0, RZ, R51.reuse, 0x100000, RZ, 0xc0, !PT ;  /* 0x0010000033ff7812 */ /* 0x040fe2000780c0ff */
[----:B--2---:R0:W-:Y:S01]  /*fa0b0*/  @P5 STG.E.U8 desc[UR4][R40.64], R2 ;  /* 0x0000000228005986 */ /* 0x0041e2000c101104 */
[----:B------:R-:W-:Y:S02]  /*fa0c0*/  LOP3.LUT P6, RZ, R51, 0x40000, RZ, 0xc0, !PT ;  /* 0x0004000033ff7812 */ /* 0x000fe400078cc0ff */
[----:B------:R-:W-:Y:S01]  /*fa0d0*/  LOP3.LUT R18, R18, 0xfffdffff, RZ, 0xc0, !PT ;  /* 0xfffdffff12127812 */ /* 0x000fe200078ec0ff */
[----:B0-----:R-:W2:Y:S04]  /*fa0e0*/  LDL.LU R40, [R1+0x4f8] ;  /* 0x0004f80001287983 */ /* 0x001ea80000300800 */
[----:B------:R-:W4:Y:S04]  /*fa0f0*/  LDL.LU.64 R30, [R1+0x2e48] ;  /* 0x002e4800011e7983 */ /* 0x000f280000300a00 */
[----:B------:R-:W-:-:S02]  /*fa100*/  @P0 LOP3.LUT R18, R18, 0x20000, RZ, 0xfc, !PT ;  /* 0x0002000012120812 */ /* 0x000fc400078efcff */
[----:B------:R-:W-:Y:S01]  /*fa110*/  LOP3.LUT P0, RZ, R51, 0x80000, RZ, 0xc0, !PT ;  /* 0x0008000033ff7812 */ /* 0x000fe2000780c0ff */
[----:B------:R-:W4:Y:S01]  /*fa120*/  LDL.LU.64 R28, [R1+0x2e80] ;  /* 0x002e8000011c7983 */ /* 0x000f220000300a00 */
[----:B------:R-:W-:-:S03]  /*fa130*/  PRMT R2, R26, 0x7770, RZ ;  /* 0x000077701a027816 */ /* 0x000fc600000000ff */
[----:B------:R-:W4:Y:S04]  /*fa140*/  LDL.LU R41, [R1+0x4e8] ;  /* 0x0004e80001297983 */ /* 0x000f280000300800 */
[----:B------:R0:W-:Y:S04]  /*fa150*/  @P6 STG.E.U8 desc[UR4][R38.64], R2 ;  /* 0x0000000226006986 */ /* 0x0001e8000c101104 */
[----:B------:R-:W4:Y:S04]  /*fa160*/  LDL.LU.64 R34, [R1+0x2e78] ;  /* 0x002e780001227983 */ /* 0x000f280000300a00 */
        /* <DEDUP_REMOVED lines=26> */
[----:B--2---:R-:W-:-:S11]  /*fa310*/  PRMT R2, R40, 0x7770, RZ ;  /* 0x0000777028027816 */ /* 0x004fd600000000ff */
        /* <DEDUP_REMOVED lines=22> */
[----:B0-----:R-:W2:Y:S04]  /*fa480*/  LDL.LU.64 R56, [R1+0x2e88] ;  /* 0x002e880001387983 */ /* 0x001ea80000300a00 */
[----:B------:R-:W3:Y:S04]  /*fa490*/  LDL.LU.64 R34, [R1+0x2ec0] ;  /* 0x002ec00001227983 */ /* 0x000ee80000300a00 */
[----:B------:R-:W4:Y:S04]  /*fa4a0*/  LDL.LU.64 R32, [R1+0x2eb8] ;  /* 0x002eb80001207983 */ /* 0x000f280000300a00 */
[----:B------:R-:W2:Y:S04]  /*fa4b0*/  LDL.LU R38, [R1+0x4d8] ;  /* 0x0004d80001267983 */ /* 0x000ea80000300800 */
[----:B------:R-:W4:Y:S04]  /*fa4c0*/  LDL.LU.64 R36, [R1+0x2eb0] ;  /* 0x002eb00001247983 */ /* 0x000f280000300a00 */
[----:B------:R-:W4:Y:S01]  /*fa4d0*/  LDL.LU.64 R42, [R1+0x2ea8] ;  /* 0x002ea800012a7983 */ /* 0x000f220000300a00 */
[----:B------:R-:W-:-:S03]  /*fa4e0*/  LOP3.LUT P3, RZ, R52, 0x4, RZ, 0xc0, !PT ;  /* 0x0000000434ff7812 */ /* 0x000fc6000786c0ff */
        /* <DEDUP_REMOVED lines=16> */
[----:B------:R0:W-:Y:S04]  /*fa5f0*/  @P3 STG.E.U8 desc[UR4][R56.64], R2 ;  /* 0x0000000238003986 */ /* 0x0001e8000c101104 */
[----:B0-----:R-:W2:Y:S01]  /*fa600*/  LDL.LU.64 R56, [R1+0x2ed8] ;  /* 0x002ed80001387983 */ /* 0x001ea20000300a00 */
[----:B------:R-:W-:Y:S02]  /*fa610*/  @P0 LOP3.LUT R18, R18, 0x40, RZ, 0xfc, !PT ;  /* 0x0000004012120812 */ /* 0x000fe400078efcff */
[----:B------:R-:W-:Y:S01]  /*fa620*/  LOP3.LUT P0, RZ, R52, 0x200, RZ, 0xc0, !PT ;  /* 0x0000020034ff7812 */ /* 0x000fe2000780c0ff */
[----:B------:R-:W2:Y:S01]  /*fa630*/  LDL.LU R39, [R1+0x4fc] ;  /* 0x0004fc0001277983 */ /* 0x000ea20000300800 */
[----:B------:R-:W-:-:S03]  /*fa640*/  LOP3.LUT R18, R18, 0xffffff7f, RZ, 0xc0, !PT ;  /* 0xffffff7f12127812 */ /* 0x000fc600078ec0ff */
[----:B------:R-:W2:Y:S01]  /*fa650*/  LDL.LU.64 R22, [R1+0x2ed0] ;  /* 0x002ed00001167983 */ /* 0x000ea20000300a00 */
[C---:B------:R-:W-:Y:S02]  /*fa660*/  LOP3.LUT P4, RZ, R52.reuse, 0x8, RZ, 0xc0, !PT ;  /* 0x0000000834ff7812 */ /* 0x040fe4000788c0ff */
[----:B------:R-:W-:Y:S01]  /*fa670*/  LOP3.LUT P5, RZ, R52, 0x10, RZ, 0xc0, !PT ;  /* 0x0000001034ff7812 */ /* 0x000fe200078ac0ff */
[----:B------:R-:W2:Y:S04]  /*fa680*/  LDL.LU.64 R20, [R1+0x2ec8] ;  /* 0x002ec80001147983 */ /* 0x000ea80000300a00 */
[----:B------:R-:W-:Y:S01]  /*fa690*/  @P0 LOP3.LUT R18, R18, 0x80, RZ, 0xfc, !PT ;  /* 0x0000008012120812 */ /* 0x000fe200078efcff */
[----:B------:R-:W2:Y:S01]  /*fa6a0*/  LDL.LU.64 R26, [R1+0x2f00] ;  /* 0x002f0000011a7983 */ /* 0x000ea20000300a00 */
[----:B------:R-:W-:-:S02]  /*fa6b0*/  LOP3.LUT P0, RZ, R52, 0x100, RZ, 0xc0, !PT ;  /* 0x0000010034ff7812 */ /* 0x000fc4000780c0ff */
[----:B------:R-:W-:Y:S01]  /*fa6c0*/  LOP3.LUT R18, R18, 0xfffffeff, RZ, 0xc0, !PT ;  /* 0xfffffeff12127812 */ /* 0x000fe200078ec0ff */
[----:B------:R-:W2:Y:S01]  /*fa6d0*/  LDL.LU.64 R24, [R1+0x2ef8] ;  /* 0x002ef80001187983 */ /* 0x000ea20000300a00 */
[----:B------:R-:W-:Y:S02]  /*fa6e0*/  PRMT R2, R38, 0x7771, RZ ;  /* 0x0000777126027816 */ /* 0x000fe400000000ff */
[----:B------:R-:W-:Y:S01]  /*fa6f0*/  LOP3.LUT P6, RZ, R52, 0x20, RZ, 0xc0, !PT ;  /* 0x0000002034ff7812 */ /* 0x000fe200078cc0ff */
[----:B------:R-:W2:Y:S06]  /*fa700*/  LDL.LU.64 R30, [R1+0x2ef0] ;  /* 0x002ef000011e7983 */ /* 0x000eac0000300a00 */
[----:B------:R-:W-:Y:S01]  /*fa710*/  @P0 LOP3.LUT R18, R18, 0x100, RZ, 0xfc, !PT ;  /* 0x0000010012120812 */ /* 0x000fe200078efcff */
[----:B---3--:R0:W-:Y:S01]  /*fa720*/  @P4 STG.E.U8 desc[UR4][R34.64], R2 ;  /* 0x0000000222004986 */ /* 0x0081e2000c101104 */
[----:B------:R-:W-:-:S02]  /*fa730*/  LOP3.LUT P0, RZ, R52, 0x80, RZ, 0xc0, !PT ;  /* 0x0000008034ff7812 */ /* 0x000fc4000780c0ff */
[----:B------:R-:W-:Y:S01]  /*fa740*/  LOP3.LUT R18, R18, 0xfffffdff, RZ, 0xc0, !PT ;  /* 0xfffffdff12127812 */ /* 0x000fe200078ec0ff */
[----:B------:R-:W3:Y:S01]  /*fa750*/  LDL.LU.64 R28, [R1+0x2ee8] ;  /* 0x002ee800011c7983 */ /* 0x000ee20000300a00 */
[----:B0-----:R-:W-:-:S03]  /*fa760*/  PRMT R2, R38, 0x7772, RZ ;  /* 0x0000777226027816 */ /* 0x001fc600000000ff */
[----:B------:R-:W3:Y:S06]  /*fa770*/  LDL.LU.64 R34, [R1+0x2ee0] ;  /* 0x002ee00001227983 */ /* 0x000eec0000300a00 */
[----:B------:R-:W-:Y:S02]  /*fa780*/  @P0 LOP3.LUT R18, R18, 0x200, RZ, 0xfc, !PT ;  /* 0x0000020012120812 */ /* 0x000fe400078efcff */
[----:B------:R-:W-:Y:S01]  /*fa790*/  LOP3.LUT P0, RZ, R52, 0x40, RZ, 0xc0, !PT ;  /* 0x0000004034ff7812 */ /* 0x000fe2000780c0ff */
[----:B----4-:R0:W-:Y:S02]  /*fa7a0*/  @P5 STG.E.U8 desc[UR4][R32.64], R2 ;  /* 0x0000000220005986 */ /* 0x0101e4000c101104 */
[----:B0-----:R-:W-:-:S02]  /*fa7b0*/  PRMT R2, R38, 0x7773, RZ ;  /* 0x0000777326027816 */ /* 0x001fc400000000ff */
[----:B------:R-:W4:Y:S04]  /*fa7c0*/  LDL.LU.64 R32, [R1+0x2f18] ;  /* 0x002f180001207983 */ /* 0x000f280000300a00 */
[----:B------:R0:W-:Y:S02]  /*fa7d0*/  @P6 STG.E.U8 desc[UR4][R36.64], R2 ;  /* 0x0000000224006986 */ /* 0x0001e4000c101104 */
[----:B0-----:R-:W-:Y:S02]  /*fa7e0*/  PRMT R2, R53, 0x7770, RZ ;  /* 0x0000777035027816 */ /* 0x001fe400000000ff */
        /* <DEDUP_REMOVED lines=8> */
[C---:B0-----:R-:W-:Y:S01]  /*fa870*/  PRMT R2, R53.reuse, 0x7772, RZ ;  /* 0x0000777235027816 */ /* 0x041fe200000000ff */
[----:B------:R-:W4:Y:S10]  /*fa880*/  LDL.LU.64 R40, [R1+0x2f28] ;  /* 0x002f280001287983 */ /* 0x000f340000300a00 */
[----:B--2---:R0:W-:Y:S04]  /*fa890*/  @P0 STG.E.U8 desc[UR4][R56.64], R2 ;  /* 0x0000000238000986 */ /* 0x0041e8000c101104 */
[----:B0-----:R-:W2:Y:S01]  /*fa8a0*/  LDL.LU.64 R56, [R1+0x2f20] ;  /* 0x002f200001387983 */ /* 0x001ea20000300a00 */
[----:B------:R-:W-:-:S03]  /*fa8b0*/  PRMT R2, R53, 0x7773, RZ ;  /* 0x0000777335027816 */ /* 0x000fc600000000ff */
[----:B------:R-:W3:Y:S01]  /*fa8c0*/  LDL.LU R53, [R1+0x5544] ;  /* 0x0055440001357983 */ /* 0x000ee20000300800 */
[----:B------:R-:W-:-:S13]  /*fa8d0*/  LOP3.LUT P0, RZ, R18, 0x80, RZ, 0xc0, !PT ;  /* 0x0000008012ff7812 */ /* 0x000fda000780c0ff */
        /* <DEDUP_REMOVED lines=17> */
[C---:B------:R-:W-:Y:S02]  /*fa9f0*/  LOP3.LUT P4, RZ, R52.reuse, 0x40000, RZ, 0xc0, !PT ;  /* 0x0004000034ff7812 */ /* 0x040fe4000788c0ff */
[----:B------:R-:W-:-:S02]  /*faa00*/  LOP3.LUT P5, RZ, R52, 0x80000, RZ, 0xc0, !PT ;  /* 0x0008000034ff7812 */ /* 0x000fc400078ac0ff */
[----:B------:R-:W-:Y:S02]  /*faa10*/  LOP3.LUT P6, RZ, R52, 0x100000, RZ, 0xc0, !PT ;  /* 0x0010000034ff7812 */ /* 0x000fe400078cc0ff */
[----:B---3--:R-:W-:-:S05]  /*faa20*/  PRMT R2, R53, 0x7770, RZ ;  /* 0x0000777035027816 */ /* 0x008fca00000000ff */
[----:B------:R0:W-:Y:S02]  /*faa30*/  @P0 STG.E.U8 desc[UR4][R28.64], R2 ;  /* 0x000000021c000986 */ /* 0x0001e4000c101104 */
[----:B0-----:R-:W-:-:S05]  /*faa40*/  PRMT R2, R53, 0x7771, RZ ;  /* 0x0000777135027816 */ /* 0x001fca00000000ff */
[----:B------:R0:W-:Y:S02]  /*faa50*/  @P1 STG.E.U8 desc[UR4][R34.64], R2 ;  /* 0x0000000222001986 */ /* 0x0001e4000c101104 */
[----:B0-----:R-:W-:-:S05]  /*faa60*/  PRMT R2, R53, 0x7772, RZ ;  /* 0x0000777235027816 */ /* 0x001fca00000000ff */
[----:B----4-:R0:W-:Y:S02]  /*faa70*/  @P2 STG.E.U8 desc[UR4][R32.64], R2 ;  /* 0x0000000220002986 */ /* 0x0101e4000c101104 */
[----:B0-----:R-:W-:Y:S02]  /*faa80*/  PRMT R2, R53, 0x7773, RZ ;  /* 0x0000777335027816 */ /* 0x001fe400000000ff */
        /* <DEDUP_REMOVED lines=13> */
[----:B------:R-:W4:Y:S04]  /*fab60*/  LDL.LU.64 R42, [R1+0x2f50] ;  /* 0x002f5000012a7983 */ /* 0x000f280000300a00 */
[----:B------:R-:W4:Y:S04]  /*fab70*/  LDL.LU.64 R40, [R1+0x2f48] ;  /* 0x002f480001287983 */ /* 0x000f280000300a00 */
[----:B------:R-:W4:Y:S01]  /*fab80*/  LDL.LU R23, [R1+0x4b0] ;  /* 0x0004b00001177983 */ /* 0x000f220000300800 */
[----:B------:R-:W-:-:S02]  /*fab90*/  LOP3.LUT P3, RZ, R52, 0x200000, RZ, 0xc0, !PT ;  /* 0x0020000034ff7812 */ /* 0x000fc4000786c0ff */
[----:B------:R-:W-:Y:S02]  /*faba0*/  PRMT R2, R38, 0x7773, RZ ;  /* 0x0000777326027816 */ /* 0x000fe400000000ff */
[----:B------:R-:W-:Y:S02]  /*fabb0*/  LOP3.LUT R19, R19, 0xfbffffff, RZ, 0xc0, !PT ;  /* 0xfbffffff13137812 */ /* 0x000fe400078ec0ff */
[----:B------:R-:W-:Y:S02]  /*fabc0*/  LOP3.LUT P4, RZ, R52, 0x400000, RZ, 0xc0, !PT ;  /* 0x0040000034ff7812 */ /* 0x000fe4000788c0ff */
[----:B------:R-:W-:Y:S02]  /*fabd0*/  LOP3.LUT R18, R18, 0xfffffffe, RZ, 0xc0, !PT ;  /* 0xfffffffe12127812 */ /* 0x000fe400078ec0ff */
[C---:B------:R-:W-:Y:S02]  /*fabe0*/  LOP3.LUT P5, RZ, R52.reuse, 0x800000, RZ, 0xc0, !PT ;  /* 0x0080000034ff7812 */ /* 0x040fe400078ac0ff */
[----:B------:R-:W-:Y:S01]  /*fabf0*/  LOP3.LUT P6, RZ, R52, 0x1000000, RZ, 0xc0, !PT ;  /* 0x0100000034ff7812 */ /* 0x000fe200078cc0ff */
[----:B--2---:R0:W-:Y:S04]  /*fac00*/  @P3 STG.E.U8 desc[UR4][R56.64], R2 ;  /* 0x0000000238003986 */ /* 0x0041e8000c101104 */
[----:B0-----:R-:W2:Y:S01]  /*fac10*/  LDL.LU.64 R56, [R1+0x2f80] ;  /* 0x002f800001387983 */ /* 0x001ea20000300a00 */
[----:B---3--:R-:W-:-:S03]  /*fac20*/  LOP3.LUT P0, RZ, R53, 0x2, RZ, 0xc0, !PT ;  /* 0x0000000235ff7812 */ /* 0x008fc6000780c0ff */
[----:B------:R-:W3:Y:S01]  /*fac30*/  LDL.LU.64 R16, [R1+0x2f78] ;  /* 0x002f780001107983 */ /* 0x000ee20000300a00 */
[----:B----4-:R-:W-:-:S03]  /*fac40*/  PRMT R2, R39, 0x7770, RZ ;  /* 0x0000777027027816 */ /* 0x010fc600000000ff */
[----:B------:R-:W4:Y:S06]  /*fac50*/  LDL.LU.64 R20, [R1+0x2f70] ;  /* 0x002f700001147983 */ /* 0x000f2c0000300a00 */
        /* <DEDUP_REMOVED lines=14> */
[----:B------:R-:W-:Y:S01]  /*fad40*/  LOP3.LUT P0, RZ, R52, 0x10000000, RZ, 0xc0, !PT ;  /* 0x1000000034ff7812 */ /* 0x000fe2000780c0ff */
[----:B0-----:R-:W4:Y:S01]  /*fad50*/  LDL.LU R36, [R1+0x4a0] ;  /* 0x0004a00001247983 */ /* 0x001f220000300800 */
[----:B------:R-:W-:-:S03]  /*fad60*/  LOP3.LUT R19, R19, 0x7fffffff, RZ, 0xc0, !PT ;  /* 0x7fffffff13137812 */ /* 0x000fc600078ec0ff */
[----:B------:R-:W4:Y:S04]  /*fad70*/  LDL.LU.64 R26, [R1+0x2f68] ;  /* 0x002f6800011a7983 */ /* 0x000f280000300a00 */
[----:B------:R-:W4:Y:S04]  /*fad80*/  LDL.LU.64 R24, [R1+0x2f60] ;  /* 0x002f600001187983 */ /* 0x000f280000300a00 */
[----:B------:R-:W-:Y:S01]  /*fad90*/  @P0 LOP3.LUT R19, R19, 0x80000000, RZ, 0xfc, !PT ;  /* 0x8000000013130812 */ /* 0x000fe200078efcff */
[----:B------:R-:W4:Y:S01]  /*fada0*/  LDL.LU.64 R30, [R1+0x2f98] ;  /* 0x002f9800011e7983 */ /* 0x000f220000300a00 */
[----:B------:R-:W-:-:S02]  /*fadb0*/  LOP3.LUT P0, RZ, R52, 0x8000000, RZ, 0xc0, !PT ;  /* 0x0800000034ff7812 */ /* 0x000fc4000780c0ff */
[----:B------:R-:W-:Y:S01]  /*fadc0*/  PRMT R2, R39, 0x7771, RZ ;  /* 0x0000777127027816 */ /* 0x000fe200000000ff */
[----:B------:R-:W4:Y:S10]  /*fadd0*/  LDL.LU R37, [R1+0x490] ;  /* 0x0004900001257983 */ /* 0x000f340000300800 */
[----:B------:R-:W-:Y:S01]  /*fade0*/  @P0 LOP3.LUT R18, R18, 0x1, RZ, 0xfc, !PT ;  /* 0x0000000112120812 */ /* 0x000fe200078efcff */
[----:B------:R0:W-:Y:S01]  /*fadf0*/  @P5 STG.E.U8 desc[UR4][R34.64], R2 ;  /* 0x0000000222005986 */ /* 0x0001e2000c101104 */
[----:B------:R-:W-:-:S02]  /*fae00*/  LOP3.LUT P0, RZ, R52, 0x4000000, RZ, 0xc0, !PT ;  /* 0x0400000034ff7812 */ /* 0x000fc4000780c0ff */
[----:B------:R-:W-:Y:S01]  /*fae10*/  LOP3.LUT R18, R18, 0xfffffffd, RZ, 0xc0, !PT ;  /* 0xfffffffd12127812 */ /* 0x000fe200078ec0ff */
[----:B------:R-:W4:Y:S01]  /*fae20*/  LDL.LU.64 R28, [R1+0x2f90] ;  /* 0x002f9000011c7983 */ /* 0x000f220000300a00 */
[----:B0-----:R-:W-:-:S03]  /*fae30*/  PRMT R2, R39, 0x7772, RZ ;  /* 0x0000777227027816 */ /* 0x001fc600000000ff */
[----:B------:R-:W4:Y:S06]  /*fae40*/  LDL.LU.64 R34, [R1+0x2f88] ;  /* 0x002f880001227983 */ /* 0x000f2c0000300a00 */
[----:B------:R-:W-:Y:S02]  /*fae50*/  @P0 LOP3.LUT R18, R18, 0x2, RZ, 0xfc, !PT ;  /* 0x0000000212120812 */ /* 0x000fe400078efcff */
[----:B------:R-:W-:Y:S01]  /*fae60*/  LOP3.LUT P0, RZ, R52, 0x2000000, RZ, 0xc0, !PT ;  /* 0x0200000034ff7812 */ /* 0x000fe2000780c0ff */
[----:B------:R0:W-:Y:S02]  /*fae70*/  @P6 STG.E.U8 desc[UR4][R32.64], R2 ;  /* 0x0000000220006986 */ /* 0x0001e4000c101104 */
[----:B0-----:R-:W-:-:S02]  /*fae80*/  PRMT R2, R39, 0x7773, RZ ;  /* 0x0000777327027816 */ /* 0x001fc400000000ff */
[----:B------:R-:W4:Y:S08]  /*fae90*/  LDL.LU.64 R32, [R1+0x2fc0] ;  /* 0x002fc00001207983 */ /* 0x000f300000300a00 */
[----:B------:R0:W-:Y:S01]  /*faea0*/  @P0 STG.E.U8 desc[UR4][R42.64], R2 ;  /* 0x000000022a000986 */ /* 0x0001e2000c101104 */
[----:B------:R-:W-:-:S03]  /*faeb0*/  LOP3.LUT P0, RZ, R18, 0x2, RZ, 0xc0, !PT ;  /* 0x0000000212ff7812 */ /* 0x000fc6000780c0ff */
[----:B------:R-:W4:Y:S01]  /*faec0*/  LDL.LU.64 R38, [R1+0x2fb8] ;  /* 0x002fb80001267983 */ /* 0x000f220000300a00 */
[----:B0-----:R-:W-:-:S03]  /*faed0*/  PRMT R2, R23, 0x7770, RZ ;  /* 0x0000777017027816 */ /* 0x001fc600000000ff */
[----:B------:R-:W4:Y:S06]  /*faee0*/  LDL.LU.64 R42, [R1+0x2fb0] ;  /* 0x002fb000012a7983 */ /* 0x000f2c0000300a00 */
        /* <DEDUP_REMOVED lines=46> */
[----:B------:R-:W4:Y:S04]  /*fb1d0*/  LDL.LU.64 R36, [R1+0x2ff8] ;  /* 0x002ff80001247983 */ /* 0x000f280000300a00 */
[----:B------:R-:W4:Y:S01]  /*fb1e0*/  LDL.LU R43, [R1+0x4b4] ;  /* 0x0004b400012b7983 */ /* 0x000f220000300800 */
        /* <DEDUP_REMOVED lines=19> */
[----:B0-----:R-:W2:Y:S01]  /*fb320*/  LDL.LU.64 R56, [R1+0x2fe8] ;  /* 0x002fe80001387983 */ /* 0x001ea20000300a00 */
[----:B------:R-:W-:-:S03]  /*fb330*/  PRMT R2, R55, 0x7773, RZ ;  /* 0x0000777337027816 */ /* 0x000fc600000000ff */
[----:B------:R-:W2:Y:S04]  /*fb340*/  LDL.LU R55, [R1+0x553c] ;  /* 0x00553c0001377983 */ /* 0x000ea80000300800 */
[----:B------:R-:W2:Y:S01]  /*fb350*/  LDL.LU.64 R16, [R1+0x2fe0] ;  /* 0x002fe00001107983 */ /* 0x000ea20000300a00 */
[----:B------:R-:W-:-:S03]  /*fb360*/  LOP3.LUT R19, R19, 0xffbfffff, RZ, 0xc0, !PT ;  /* 0xffbfffff13137812 */ /* 0x000fc600078ec0ff */
[----:B------:R-:W2:Y:S01]  /*fb370*/  LDL.LU.64 R22, [R1+0x3018] ;  /* 0x0030180001167983 */ /* 0x000ea20000300a00 */
[----:B------:R-:W-:Y:S02]  /*fb380*/  @P0 LOP3.LUT R19, R19, 0x400000, RZ, 0xfc, !PT ;  /* 0x0040000013130812 */ /* 0x000fe400078efcff */
[----:B------:R-:W-:Y:S01]  /*fb390*/  LOP3.LUT P0, RZ, R53, 0x8000, RZ, 0xc0, !PT ;  /* 0x0000800035ff7812 */ /* 0x000fe2000780c0ff */
[----:B---3--:R0:W-:Y:S01]  /*fb3a0*/  @P4 STG.E.U8 desc[UR4][R32.64], R2 ;  /* 0x0000000220004986 */ /* 0x0081e2000c101104 */
        /* <DEDUP_REMOVED lines=9> */
[----:B------:R-:W-:Y:S02]  /*fb440*/  LOP3.LUT P6, RZ, R53, 0x800, RZ, 0xc0, !PT ;  /* 0x0000080035ff7812 */ /* 0x000fe400078cc0ff */
[----:B----4-:R-:W-:Y:S01]  /*fb450*/  PRMT R2, R43, 0x7770, RZ ;  /* 0x000077702b027816 */ /* 0x010fe200000000ff */
[----:B------:R-:W4:Y:S04]  /*fb460*/  LDL.LU.64 R28, [R1+0x3038] ;  /* 0x00303800011c7983 */ /* 0x000f280000300a00 */
[----:B------:R-:W-:Y:S02]  /*fb470*/  @P0 LOP3.LUT R19, R19, 0x1000000, RZ, 0xfc, !PT ;  /* 0x0100000013130812 */ /* 0x000fe400078efcff */
[----:B------:R-:W-:-:S02]  /*fb480*/  LOP3.LUT P0, RZ, R53, 0x2000, RZ, 0xc0, !PT ;  /* 0x0000200035ff7812 */ /* 0x000fc4000780c0ff */
[----:B------:R-:W-:Y:S01]  /*fb490*/  LOP3.LUT R19, R19, 0xfdffffff, RZ, 0xc0, !PT ;  /* 0xfdffffff13137812 */ /* 0x000fe200078ec0ff */
[----:B------:R0:W-:Y:S10]  /*fb4a0*/  @P5 STG.E.U8 desc[UR4][R34.64], R2 ;  /* 0x0000000222005986 */ /* 0x0001f4000c101104 */
        /* <DEDUP_REMOVED lines=8> */
[----:B------:R-:W-:Y:S02]  /*fb530*/  LOP3.LUT P0, RZ, R19, 0x2000000, RZ, 0xc0, !PT ;  /* 0x0200000013ff7812 */ /* 0x000fe4000780c0ff */
[----:B0-----:R-:W-:Y:S01]  /*fb540*/  PRMT R2, R43, 0x7773, RZ ;  /* 0x000077732b027816 */ /* 0x001fe200000000ff */
[----:B------:R-:W4:Y:S10]  /*fb550*/  LDL.LU.64 R36, [R1+0x3020] ;  /* 0x0030200001247983 */ /* 0x000f340000300a00 */
        /* <DEDUP_REMOVED lines=59> */
[----:B0-----:R-:W2:Y:S04]  /*fb910*/  LDL.LU.64 R56, [R1+0x3090] ;  /* 0x0030900001387983 */ /* 0x001ea80000300a00 */
[----:B------:R-:W2:Y:S04]  /*fb920*/  LDL.LU.64 R22, [R1+0x3088] ;  /* 0x0030880001167983 */ /* 0x000ea80000300a00 */
[----:B------:R-:W2:Y:S04]  /*fb930*/  LDL.LU.64 R20, [R1+0x30c0] ;  /* 0x0030c00001147983 */ /* 0x000ea80000300a00 */
[----:B------:R-:W2:Y:S01]  /*fb940*/  LDL.LU.64 R26, [R1+0x30b8] ;  /* 0x0030b800011a7983 */ /* 0x000ea20000300a00 */
[----:B---3--:R-:W-:-:S02]  /*fb950*/  LOP3.LUT P0, RZ, R54, 0x80, RZ, 0xc0, !PT ;  /* 0x0000008036ff7812 */ /* 0x008fc4000780c0ff */
[----:B------:R-:W-:Y:S01]  /*fb960*/  PRMT R2, R33, 0x7772, RZ ;  /* 0x0000777221027816 */ /* 0x000fe200000000ff */
[----:B------:R-:W3:Y:S10]  /*fb970*/  LDL.LU.64 R24, [R1+0x30b0] ;  /* 0x0030b00001187983 */ /* 0x000ef40000300a00 */
        /* <DEDUP_REMOVED lines=18> */
[----:B----4-:R0:W-:Y:S10]  /*fbaa0*/  @P4 STG.E.U8 desc[UR4][R34.64], R2 ;  /* 0x0000000222004986 */ /* 0x0101f4000c101104 */
[----:B------:R-:W-:-:S02]  /*fbab0*/  @P0 LOP3.LUT R19, R19, 0x10000, RZ, 0xfc, !PT ;  /* 0x0001000013130812 */ /* 0x000fc400078efcff */
[----:B------:R-:W-:Y:S02]  /*fbac0*/  LOP3.LUT P0, RZ, R54, 0x1, RZ, 0xc0, !PT ;  /* 0x0000000136ff7812 */ /* 0x000fe4000780c0ff */
[----:B------:R-:W-:Y:S02]  /*fbad0*/  LOP3.LUT R19, R19, 0xfffdffff, RZ, 0xc0, !PT ;  /* 0xfffdffff13137812 */ /* 0x000fe400078ec0ff */
[----:B0-----:R-:W-:Y:S02]  /*fbae0*/  PRMT R2, R33, 0x7773, RZ ;  /* 0x0000777321027816 */ /* 0x001fe400000000ff */
[----:B------:R-:W4:Y:S04]  /*fbaf0*/  LDL.LU R33, [R1+0x488] ;  /* 0x0004880001217983 */ /* 0x000f280000300800 */
[----:B------:R0:W-:Y:S03]  /*fbb00*/  @P5 STG.E.U8 desc[UR4][R38.64], R2 ;  /* 0x0000000226005986 */ /* 0x0001e6000c101104 */
[----:B------:R-:W-:Y:S01]  /*fbb10*/  @P0 LOP3.LUT R19, R19, 0x20000, RZ, 0xfc, !PT ;  /* 0x0002000013130812 */ /* 0x000fe200078efcff */
[----:B------:R-:W4:Y:S01]  /*fbb20*/  LDL.LU.64 R30, [R1+0x30a8] ;  /* 0x0030a800011e7983 */ /* 0x000f220000300a00 */
[----:B------:R-:W-:-:S03]  /*fbb30*/  LOP3.LUT P0, RZ, R53, 0x80000000, RZ, 0xc0, !PT ;  /* 0x8000000035ff7812 */ /* 0x000fc6000780c0ff */
        /* <DEDUP_REMOVED lines=12> */
[----:B------:R-:W-:-:S02]  /*fbc00*/  LOP3.LUT P0, RZ, R19, 0x10000, RZ, 0xc0, !PT ;  /* 0x0001000013ff7812 */ /* 0x000fc4000780c0ff */
[----:B0-----:R-:W-:Y:S01]  /*fbc10*/  PRMT R2, R32, 0x7773, RZ ;  /* 0x0000777320027816 */ /* 0x001fe200000000ff */
[----:B------:R-:W4:Y:S10]  /*fbc20*/  LDL.LU.64 R40, [R1+0x30f8] ;  /* 0x0030f80001287983 */ /* 0x000f340000300a00 */
[----:B--2---:R0:W-:Y:S01]  /*fbc30*/  @P0 STG.E.U8 desc[UR4][R56.64], R2 ;  /* 0x0000000238000986 */ /* 0x0041e2000c101104 */
[----:B------:R-:W-:-:S02]  /*fbc40*/  LOP3.LUT P0, RZ, R19, 0x8000, RZ, 0xc0, !PT ;  /* 0x0000800013ff7812 */ /* 0x000fc4000780c0ff */
[----:B0-----:R-:W-:Y:S01]  /*fbc50*/  PRMT R2, R55, 0x7770, RZ ;  /* 0x0000777037027816 */ /* 0x001fe200000000ff */
[----:B------:R-:W2:Y:S10]  /*fbc60*/  LDL.LU.64 R56, [R1+0x30f0] ;  /* 0x0030f00001387983 */ /* 0x000eb40000300a00 */
        /* <DEDUP_REMOVED lines=8> */
[----:B------:R-:W2:Y:S01]  /*fbcf0*/  LDL.LU R55, [R1+0x5534] ;  /* 0x0055340001377983 */ /* 0x000ea20000300800 */
[----:B------:R-:W-:-:S13]  /*fbd00*/  LOP3.LUT P0, RZ, R19, 0x1000, RZ, 0xc0, !PT ;  /* 0x0000100013ff7812 */ /* 0x000fda000780c0ff */
[----:B---3--:R4:W-:Y:S01]  /*fbd10*/  @P0 STG.E.U8 desc[UR4][R24.64], R2 ;  /* 0x0000000218000986 */ /* 0x0089e2000c101104 */
[----:B------:R-:W-:Y:S02]  /*fbd20*/  LOP3.LUT P0, RZ, R19, 0x800, RZ, 0xc0, !PT ;  /* 0x0000080013ff7812 */ /* 0x000fe4000780c0ff */
[C---:B------:R-:W-:Y:S02]  /*fbd30*/  LOP3.LUT P1, RZ, R54.reuse, 0x100, RZ, 0xc0, !PT ;  /* 0x0000010036ff7812 */ /* 0x040fe4000782c0ff */
[C---:B------:R-:W-:Y:S02]  /*fbd40*/  LOP3.LUT P2, RZ, R54.reuse, 0x200, RZ, 0xc0, !PT ;  /* 0x0000020036ff7812 */ /* 0x040fe4000784c0ff */
[C---:B------:R-:W-:Y:S02]  /*fbd50*/  LOP3.LUT P3, RZ, R54.reuse, 0x400, RZ, 0xc0, !PT ;  /* 0x0000040036ff7812 */ /* 0x040fe4000786c0ff */
[----:B------:R-:W-:Y:S02]  /*fbd60*/  LOP3.LUT P4, RZ, R54, 0x800, RZ, 0xc0, !PT ;  /* 0x0000080036ff7812 */ /* 0x000fe4000788c0ff */
[----:B----4-:R-:W-:-:S05]  /*fbd70*/  PRMT R2, R33, 0x7770, RZ ;  /* 0x0000777021027816 */ /* 0x010fca00000000ff */
        /* <DEDUP_REMOVED lines=19> */
[----:B------:R-:W3:Y:S04]  /*fbeb0*/  LDL.LU.64 R42, [R1+0x30e8] ;  /* 0x0030e800012a7983 */ /* 0x000ee80000300a00 */
[----:B0-----:R-:W4:Y:S04]  /*fbec0*/  LDL.LU.64 R56, [R1+0x30e0] ;  /* 0x0030e00001387983 */ /* 0x001f280000300a00 */
        /* <DEDUP_REMOVED lines=22> */
[----:B---3--:R-:W-:-:S05]  /*fc030*/  PRMT R2, R33, 0x7770, RZ ;  /* 0x0000777021027816 */ /* 0x008fca00000000ff */
[----:B------:R0:W-:Y:S04]  /*fc040*/  @P3 STG.E.U8 desc[UR4][R42.64], R2 ;  /* 0x000000022a003986 */ /* 0x0001e8000c101104 */
[----:B0-----:R-:W3:Y:S01]  /*fc050*/  LDL.LU.64 R42, [R1+0x3138] ;  /* 0x00313800012a7983 */ /* 0x001ee20000300a00 */
[----:B------:R-:W-:-:S05]  /*fc060*/  PRMT R2, R33, 0x7771, RZ ;  /* 0x0000777121027816 */ /* 0x000fca00000000ff */
[----:B----4-:R0:W-:Y:S04]  /*fc070*/  @P4 STG.E.U8 desc[UR4][R56.64], R2 ;  /* 0x0000000238004986 */ /* 0x0101e8000c101104 */
[----:B0-----:R-:W4:Y:S04]  /*fc080*/  LDL.LU.64 R56, [R1+0x3130] ;  /* 0x0031300001387983 */ /* 0x001f280000300a00 */
[----:B------:R-:W4:Y:S04]  /*fc090*/  LDL.LU.64 R16, [R1+0x3128] ;  /* 0x0031280001107983 */ /* 0x000f280000300a00 */
[----:B------:R-:W4:Y:S01]  /*fc0a0*/  LDL.LU R27, [R1+0x48c] ;  /* 0x00048c00011b7983 */ /* 0x000f220000300800 */
[----:B------:R-:W-:-:S02]  /*fc0b0*/  @P0 LOP3.LUT R19, R19, 0x40, RZ, 0xfc, !PT ;  /* 0x0000004013130812 */ /* 0x000fc400078efcff */
[----:B------:R-:W-:Y:S01]  /*fc0c0*/  LOP3.LUT P0, RZ, R54, 0x200000, RZ, 0xc0, !PT ;  /* 0x0020000036ff7812 */ /* 0x000fe2000780c0ff */
[----:B------:R-:W4:Y:S01]  /*fc0d0*/  LDL.LU.64 R22, [R1+0x3120] ;  /* 0x0031200001167983 */ /* 0x000f220000300a00 */
[----:B------:R-:W-:-:S03]  /*fc0e0*/  LOP3.LUT R19, R19, 0xffffff7f, RZ, 0xc0, !PT ;  /* 0xffffff7f13137812 */ /* 0x000fc600078ec0ff */
[----:B------:R-:W4:Y:S01]  /*fc0f0*/  LDL.LU.64 R20, [R1+0x3158] ;  /* 0x0031580001147983 */ /* 0x000f220000300a00 */
[C---:B------:R-:W-:Y:S02]  /*fc100*/  LOP3.LUT P5, RZ, R54.reuse, 0x10000, RZ, 0xc0, !PT ;  /* 0x0001000036ff7812 */ /* 0x040fe400078ac0ff */
[C---:B------:R-:W-:Y:S01]  /*fc110*/  LOP3.LUT P6, RZ, R54.reuse, 0x20000, RZ, 0xc0, !PT ;  /* 0x0002000036ff7812 */ /* 0x040fe200078cc0ff */
[----:B------:R-:W4:Y:S04]  /*fc120*/  LDL.LU.64 R24, [R1+0x3150] ;  /* 0x0031500001187983 */ /* 0x000f280000300a00 */
[----:B------:R-:W-:Y:S02]  /*fc130*/  @P0 LOP3.LUT R19, R19, 0x80, RZ, 0xfc, !PT ;  /* 0x0000008013130812 */ /* 0x000fe400078efcff */
[----:B------:R-:W-:-:S02]  /*fc140*/  LOP3.LUT P0, RZ, R54, 0x100000, RZ, 0xc0, !PT ;  /* 0x0010000036ff7812 */ /* 0x000fc4000780c0ff */
[----:B------:R-:W-:Y:S02]  /*fc150*/  LOP3.LUT R19, R19, 0xfffffeff, RZ, 0xc0, !PT ;  /* 0xfffffeff13137812 */ /* 0x000fe400078ec0ff */
[----:B------:R-:W-:-:S09]  /*fc160*/  PRMT R2, R33, 0x7772, RZ ;  /* 0x0000777221027816 */ /* 0x000fd200000000ff */
[----:B------:R-:W-:Y:S02]  /*fc170*/  @P0 LOP3.LUT R19, R19, 0x100, RZ, 0xfc, !PT ;  /* 0x0000010013130812 */ /* 0x000fe400078efcff */
[----:B------:R-:W-:Y:S01]  /*fc180*/  LOP3.LUT P0, RZ, R54, 0x80000, RZ, 0xc0, !PT ;  /* 0x0008000036ff7812 */ /* 0x000fe2000780c0ff */
[----:B--2---:R0:W-:Y:S01]  /*fc190*/  @P5 STG.E.U8 desc[UR4][R34.64], R2 ;  /* 0x0000000222005986 */ /* 0x0041e2000c101104 */
[----:B------:R-:W-:Y:S02]  /*fc1a0*/  LOP3.LUT R19, R19, 0xfffffdff, RZ, 0xc0, !PT ;  /* 0xfffffdff13137812 */ /* 0x000fe400078ec0ff */
[----:B0-----:R-:W-:-:S09]  /*fc1b0*/  PRMT R2, R33, 0x7773, RZ ;  /* 0x0000777321027816 */ /* 0x001fd200000000ff */
[----:B------:R-:W-:Y:S02]  /*fc1c0*/  @P0 LOP3.LUT R19, R19, 0x200, RZ, 0xfc, !PT ;  /* 0x0000020013130812 */ /* 0x000fe400078efcff */
[----:B------:R-:W-:Y:S01]  /*fc1d0*/  LOP3.LUT P0, RZ, R54, 0x40000, RZ, 0xc0, !PT ;  /* 0x0004000036ff7812 */ /* 0x000fe2000780c0ff */
[----:B------:R0:W-:Y:S04]  /*fc1e0*/  @P6 STG.E.U8 desc[UR4][R40.64], R2 ;  /* 0x0000000228006986 */ /* 0x0001e8000c101104 */
[----:B0-----:R-:W2:Y:S01]  /*fc1f0*/  LDL.LU R41, [R1+0x470] ;  /* 0x0004700001297983 */ /* 0x001ea20000300800 */
[----:B------:R-:W-:-:S03]  /*fc200*/  PRMT R2, R26, 0x7770, RZ ;  /* 0x000077701a027816 */ /* 0x000fc600000000ff */
[----:B------:R-:W2:Y:S04]  /*fc210*/  LDL.LU.64 R30, [R1+0x3148] ;  /* 0x00314800011e7983 */ /* 0x000ea80000300a00 */
[----:B------:R-:W2:Y:S04]  /*fc220*/  LDL.LU.64 R28, [R1+0x3180] ;  /* 0x00318000011c7983 */ /* 0x000ea80000300a00 */
[----:B------:R0:W-:Y:S01]  /*fc230*/  @P0 STG.E.U8 desc[UR4][R38.64], R2 ;  /* 0x0000000226000986 */ /* 0x0001e2000c101104 */
[----:B------:R-:W-:-:S03]  /*fc240*/  LOP3.LUT P0, RZ, R19, 0x200, RZ, 0xc0, !PT ;  /* 0x0000020013ff7812 */ /* 0x000fc6000780c0ff */
[----:B------:R-:W2:Y:S04]  /*fc250*/  LDL.LU.64 R34, [R1+0x3178] ;  /* 0x0031780001227983 */ /* 0x000ea80000300a00 */
[----:B------:R-:W2:Y:S01]  /*fc260*/  LDL.LU.64 R32, [R1+0x3170] ;  /* 0x0031700001207983 */ /* 0x000ea20000300a00 */
[----:B0-----:R-:W-:-:S03]  /*fc270*/  PRMT R2, R26, 0x7771, RZ ;  /* 0x000077711a027816 */ /* 0x001fc600000000ff */
[----:B------:R-:W2:Y:S04]  /*fc280*/  LDL.LU R40, [R1+0x460] ;  /* 0x0004600001287983 */ /* 0x000ea80000300800 */
[----:B------:R0:W-:Y:S01]  /*fc290*/  @P0 STG.E.U8 desc[UR4][R36.64], R2 ;  /* 0x0000000224000986 */ /* 0x0001e2000c101104 */
[----:B------:R-:W-:-:S03]  /*fc2a0*/  LOP3.LUT P0, RZ, R19, 0x100, RZ, 0xc0, !PT ;  /* 0x0000010013ff7812 */ /* 0x000fc6000780c0ff */
[----:B------:R-:W2:Y:S04]  /*fc2b0*/  LDL.LU.64 R38, [R1+0x3168] ;  /* 0x0031680001267983 */ /* 0x000ea80000300a00 */
[----:B0-----:R-:W2:Y:S01]  /*fc2c0*/  LDL.LU.64 R36, [R1+0x3160] ;  /* 0x0031600001247983 */ /* 0x001ea20000300a00 */
[----:B------:R-:W-:-:S05]  /*fc2d0*/  PRMT R2, R26, 0x7772, RZ ;  /* 0x000077721a027816 */ /* 0x000fca00000000ff */
[----:B---3--:R0:W-:Y:S04]  /*fc2e0*/  @P0 STG.E.U8 desc[UR4][R42.64], R2 ;  /* 0x000000022a000986 */ /* 0x0081e8000c101104 */
[----:B0-----:R-:W3:Y:S01]  /*fc2f0*/  LDL.LU.64 R42, [R1+0x3188] ;  /* 0x00318800012a7983 */ /* 0x001ee20000300a00 */
[----:B------:R-:W-:Y:S02]  /*fc300*/  LOP3.LUT P0, RZ, R19, 0x80, RZ, 0xc0, !PT ;  /* 0x0000008013ff7812 */ /* 0x000fe4000780c0ff */
[----:B------:R-:W-:-:S11]  /*fc310*/  PRMT R2, R26, 0x7773, RZ ;  /* 0x000077731a027816 */ /* 0x000fd600000000ff */
[----:B----4-:R0:W-:Y:S01]  /*fc320*/  @P0 STG.E.U8 desc[UR4][R56.64], R2 ;  /* 0x0000000238000986 */ /* 0x0101e2000c101104 */
[----:B------:R-:W-:Y:S02]  /*fc330*/  LOP3.LUT P0, RZ, R19, 0x40, RZ, 0xc0, !PT ;  /* 0x0000004013ff7812 */ /* 0x000fe4000780c0ff */
[----:B0-----:R-:W-:Y:S01]  /*fc340*/  PRMT R2, R27, 0x7770, RZ ;  /* 0x000077701b027816 */ /* 0x001fe200000000ff */
[----:B------:R-:W4:Y:S10]  /*fc350*/  LDL.LU.64 R56, [R1+0x5528] ;  /* 0x0055280001387983 */ /* 0x000f340000300a00 */
        /* <DEDUP_REMOVED lines=13> */
[----:B--2---:R-:W-:-:S07]  /*fc430*/  PRMT R2, R41, 0x7770, RZ ;  /* 0x0000777029027816 */ /* 0x004fce00000000ff */
        /* <DEDUP_REMOVED lines=21> */
[----:B------:R-:W3:Y:S04]  /*fc590*/  LDL.LU R41, [R1+0x410] ;  /* 0x0004100001297983 */ /* 0x000ee80000300800 */
        /* <DEDUP_REMOVED lines=19> */
[----:B------:R-:W2:Y:S01]  /*fc6d0*/  LDL.LU.64 R16, [R1+0x31d8] ;  /* 0x0031d80001107983 */ /* 0x000ea20000300a00 */
[----:B------:R-:W-:-:S02]  /*fc6e0*/  LOP3.LUT R44, R44, 0xbfffffff, RZ, 0xc0, !PT ;  /* 0xbfffffff2c2c7812 */ /* 0x000fc400078ec0ff */
[----:B------:R-:W-:Y:S01]  /*fc6f0*/  LOP3.LUT R19, R19, 0xfffffffe, RZ, 0xc0, !PT ;  /* 0xfffffffe13137812 */ /* 0x000fe200078ec0ff */
[----:B------:R-:W2:Y:S01]  /*fc700*/  LDL.LU.64 R22, [R1+0x31d0] ;  /* 0x0031d00001167983 */ /* 0x000ea20000300a00 */
[----:B------:R-:W-:Y:S02]  /*fc710*/  @P0 LOP3.LUT R44, R44, 0x40000000, RZ, 0xfc, !PT ;  /* 0x400000002c2c0812 */ /* 0x000fe400078efcff */
[C---:B------:R-:W-:Y:S01]  /*fc720*/  LOP3.LUT P0, RZ, R55.reuse, 0x100, RZ, 0xc0, !PT ;  /* 0x0000010037ff7812 */ /* 0x040fe2000780c0ff */
[----:B------:R-:W2:Y:S01]  /*fc730*/  LDL.LU R40, [R1+0x474] ;  /* 0x0004740001287983 */ /* 0x000ea20000300800 */
[----:B------:R-:W-:Y:S02]  /*fc740*/  LOP3.LUT R44, R44, 0x7fffffff, RZ, 0xc0, !PT ;  /* 0x7fffffff2c2c7812 */ /* 0x000fe400078ec0ff */
[C---:B------:R-:W-:Y:S01]  /*fc750*/  LOP3.LUT P4, RZ, R55.reuse, 0x4, RZ, 0xc0, !PT ;  /* 0x0000000437ff7812 */ /* 0x040fe2000788c0ff */
[----:B------:R-:W2:Y:S01]  /*fc760*/  LDL.LU.64 R20, [R1+0x31c8] ;  /* 0x0031c80001147983 */ /* 0x000ea20000300a00 */
[----:B------:R-:W-:-:S02]  /*fc770*/  LOP3.LUT P5, RZ, R55, 0x8, RZ, 0xc0, !PT ;  /* 0x0000000837ff7812 */ /* 0x000fc400078ac0ff */
[----:B---3--:R-:W-:Y:S01]  /*fc780*/  PRMT R2, R41, 0x7770, RZ ;  /* 0x0000777029027816 */ /* 0x008fe200000000ff */
[----:B------:R-:W3:Y:S04]  /*fc790*/  LDL.LU.64 R26, [R1+0x3200] ;  /* 0x00320000011a7983 */ /* 0x000ee80000300a00 */
[----:B------:R-:W-:Y:S01]  /*fc7a0*/  @P0 LOP3.LUT R44, R44, 0x80000000, RZ, 0xfc, !PT ;  /* 0x800000002c2c0812 */ /* 0x000fe200078efcff */
[----:B------:R-:W3:Y:S01]  /*fc7b0*/  LDL.LU.64 R24, [R1+0x31f8] ;  /* 0x0031f80001187983 */ /* 0x000ee20000300a00 */
[C---:B------:R-:W-:Y:S02]  /*fc7c0*/  LOP3.LUT P0, RZ, R55.reuse, 0x80, RZ, 0xc0, !PT ;  /* 0x0000008037ff7812 */ /* 0x040fe4000780c0ff */
[----:B------:R-:W-:Y:S01]  /*fc7d0*/  LOP3.LUT P6, RZ, R55, 0x10, RZ, 0xc0, !PT ;  /* 0x0000001037ff7812 */ /* 0x000fe200078cc0ff */
[----:B------:R0:W-:Y:S04]  /*fc7e0*/  @P4 STG.E.U8 desc[UR4][R28.64], R2 ;  /* 0x000000021c004986 */ /* 0x0001e8000c101104 */
[----:B------:R-:W3:Y:S06]  /*fc7f0*/  LDL.LU.64 R30, [R1+0x31f0] ;  /* 0x0031f000011e7983 */ /* 0x000eec0000300a00 */
[----:B------:R-:W-:-:S02]  /*fc800*/  @P0 LOP3.LUT R19, R19, 0x1, RZ, 0xfc, !PT ;  /* 0x0000000113130812 */ /* 0x000fc400078efcff */
[----:B------:R-:W-:Y:S01]  /*fc810*/  LOP3.LUT P0, RZ, R55, 0x40, RZ, 0xc0, !PT ;  /* 0x0000004037ff7812 */ /* 0x000fe2000780c0ff */
[----:B0-----:R-:W3:Y:S01]  /*fc820*/  LDL.LU.64 R28, [R1+0x31e8] ;  /* 0x0031e800011c7983 */ /* 0x001ee20000300a00 */
[----:B------:R-:W-:Y:S02]  /*fc830*/  LOP3.LUT R19, R19, 0xfffffffd, RZ, 0xc0, !PT ;  /* 0xfffffffd13137812 */ /* 0x000fe400078ec0ff */
[----:B------:R-:W-:-:S05]  /*fc840*/  PRMT R2, R41, 0x7771, RZ ;  /* 0x0000777129027816 */ /* 0x000fca00000000ff */
[----:B----4-:R0:W-:Y:S04]  /*fc850*/  @P5 STG.E.U8 desc[UR4][R34.64], R2 ;  /* 0x0000000222005986 */ /* 0x0101e8000c101104 */
        /* <DEDUP_REMOVED lines=20> */
[----:B------:R0:W-:Y:S02]  /*fc9a0*/  @P0 STG.E.U8 desc[UR4][R16.64], R2 ;  /* 0x0000000210000986 */ /* 0x0001e4000c101104 */
[----:B0-----:R-:W-:-:S02]  /*fc9b0*/  PRMT R2, R56, 0x7773, RZ ;  /* 0x0000777338027816 */ /* 0x001fc400000000ff */
[----:B------:R-:W4:Y:S01]  /*fc9c0*/  LDL.LU R56, [R1+0x5524] ;  /* 0x0055240001387983 */ /* 0x000f220000300800 */
[----:B------:R-:W-:-:S13]  /*fc9d0*/  LOP3.LUT P0, RZ, R44, 0x40000000, RZ, 0xc0, !PT ;  /* 0x400000002cff7812 */ /* 0x000fda000780c0ff */
        /* <DEDUP_REMOVED lines=16> */
[----:B----4-:R-:W-:-:S05]  /*fcae0*/  PRMT R2, R56, 0x7770, RZ ;  /* 0x0000777038027816 */ /* 0x010fca00000000ff */
        /* <DEDUP_REMOVED lines=24> */
[----:B------:R-:W-:-:S03]  /*fcc70*/  LOP3.LUT R44, R44, 0xfffbffff, RZ, 0xc0, !PT ;  /* 0xfffbffff2c2c7812 */ /* 0x000fc600078ec0ff */
[----:B----4-:R0:W-:Y:S04]  /*fcc80*/  @P3 STG.E.U8 desc[UR4][R34.64], R2 ;  /* 0x0000000222003986 */ /* 0x0101e8000c101104 */
[----:B0-----:R-:W4:Y:S01]  /*fcc90*/  LDL.LU R34, [R1+0x478] ;  /* 0x0004780001227983 */ /* 0x001f220000300800 */
[----:B------:R-:W-:-:S03]  /*fcca0*/  PRMT R2, R41, 0x7773, RZ ;  /* 0x0000777329027816 */ /* 0x000fc600000000ff */
[----:B------:R-:W4:Y:S01]  /*fccb0*/  LDL.LU.64 R40, [R1+0x3248] ;  /* 0x0032480001287983 */ /* 0x000f220000300a00 */
[----:B---3--:R-:W-:-:S03]  /*fccc0*/  LOP3.LUT P0, RZ, R56, 0x1, RZ, 0xc0, !PT ;  /* 0x0000000138ff7812 */ /* 0x008fc6000780c0ff */
[----:B------:R-:W3:Y:S01]  /*fccd0*/  LDL.LU.64 R18, [R1+0x3280] ;  /* 0x0032800001127983 */ /* 0x000ee20000300a00 */
[----:B------:R-:W-:-:S03]  /*fcce0*/  LOP3.LUT P4, RZ, R55, 0x200000, RZ, 0xc0, !PT ;  /* 0x0020000037ff7812 */ /* 0x000fc6000788c0ff */
[----:B------:R-:W3:Y:S01]  /*fccf0*/  LDL.LU.64 R16, [R1+0x3278] ;  /* 0x0032780001107983 */ /* 0x000ee20000300a00 */
[----:B------:R-:W-:-:S03]  /*fcd00*/  LOP3.LUT P5, RZ, R55, 0x400000, RZ, 0xc0, !PT ;  /* 0x0040000037ff7812 */ /* 0x000fc600078ac0ff */
[----:B------:R-:W3:Y:S02]  /*fcd10*/  LDL.LU.64 R22, [R1+0x3270] ;  /* 0x0032700001167983 */ /* 0x000ee40000300a00 */
        /* <DEDUP_REMOVED lines=15> */
[----:B------:R-:W-:Y:S02]  /*fce10*/  LOP3.LUT R44, R44, 0xff7fffff, RZ, 0xc0, !PT ;  /* 0xff7fffff2c2c7812 */ /* 0x000fe400078ec0ff */
[----:B0-----:R-:W-:-:S05]  /*fce20*/  PRMT R2, R39, 0x7770, RZ ;  /* 0x0000777027027816 */ /* 0x001fca00000000ff */
[----:B------:R0:W-:Y:S04]  /*fce30*/  @P5 STG.E.U8 desc[UR4][R36.64], R2 ;  /* 0x0000000224005986 */ /* 0x0001e8000c101104 */
[----:B------:R-:W-:Y:S02]  /*fce40*/  @P0 LOP3.LUT R44, R44, 0x800000, RZ, 0xfc, !PT ;  /* 0x008000002c2c0812 */ /* 0x000fe400078efcff */
[----:B------:R-:W-:Y:S01]  /*fce50*/  LOP3.LUT P0, RZ, R55, 0x4000000, RZ, 0xc0, !PT ;  /* 0x0400000037ff7812 */ /* 0x000fe2000780c0ff */
[----:B0-----:R-:W3:Y:S01]  /*fce60*/  LDL.LU R36, [R1+0x468] ;  /* 0x0004680001247983 */ /* 0x001ee20000300800 */
[----:B------:R-:W-:-:S03]  /*fce70*/  LOP3.LUT R44, R44, 0xfeffffff, RZ, 0xc0, !PT ;  /* 0xfeffffff2c2c7812 */ /* 0x000fc600078ec0ff */
[----:B------:R-:W3:Y:S08]  /*fce80*/  LDL.LU.64 R20, [R1+0x3268] ;  /* 0x0032680001147983 */ /* 0x000ef00000300a00 */
[----:B------:R-:W-:Y:S01]  /*fce90*/  @P0 LOP3.LUT R44, R44, 0x1000000, RZ, 0xfc, !PT ;  /* 0x010000002c2c0812 */ /* 0x000fe200078efcff */
[----:B------:R-:W3:Y:S01]  /*fcea0*/  LDL.LU.64 R26, [R1+0x3260] ;  /* 0x00326000011a7983 */ /* 0x000ee20000300a00 */
[----:B------:R-:W-:-:S02]  /*fceb0*/  LOP3.LUT P0, RZ, R55, 0x2000000, RZ, 0xc0, !PT ;  /* 0x0200000037ff7812 */ /* 0x000fc4000780c0ff */
[----:B------:R-:W-:Y:S01]  /*fcec0*/  LOP3.LUT P6, RZ, R55, 0x800000, RZ, 0xc0, !PT ;  /* 0x0080000037ff7812 */ /* 0x000fe200078cc0ff */
[----:B------:R-:W3:Y:S01]  /*fced0*/  LDL.LU R37, [R1+0x418] ;  /* 0x0004180001257983 */ /* 0x000ee20000300800 */
[----:B------:R-:W-:Y:S02]  /*fcee0*/  LOP3.LUT R44, R44, 0xfdffffff, RZ, 0xc0, !PT ;  /* 0xfdffffff2c2c7812 */ /* 0x000fe400078ec0ff */
[----:B------:R-:W-:Y:S01]  /*fcef0*/  PRMT R2, R39, 0x7771, RZ ;  /* 0x0000777127027816 */ /* 0x000fe200000000ff */
[----:B------:R-:W3:Y:S04]  /*fcf00*/  LDL.LU.64 R24, [R1+0x3298] ;  /* 0x0032980001187983 */ /* 0x000ee80000300a00 */
[----:B------:R-:W3:Y:S02]  /*fcf10*/  LDL.LU.64 R30, [R1+0x3290] ;  /* 0x00329000011e7983 */ /* 0x000ee40000300a00 */
[----:B------:R-:W-:-:S02]  /*fcf20*/  @P0 LOP3.LUT R44, R44, 0x2000000, RZ, 0xfc, !PT ;  /* 0x020000002c2c0812 */ /* 0x000fc400078efcff */
[----:B------:R-:W-:Y:S01]  /*fcf30*/  LOP3.LUT P0, RZ, R55, 0x1000000, RZ, 0xc0, !PT ;  /* 0x0100000037ff7812 */ /* 0x000fe2000780c0ff */
[----:B------:R0:W-:Y:S02]  /*fcf40*/  @P6 STG.E.U8 desc[UR4][R28.64], R2 ;  /* 0x000000021c006986 */ /* 0x0001e4000c101104 */
[----:B0-----:R-:W-:Y:S02]  /*fcf50*/  PRMT R2, R39, 0x7772, RZ ;  /* 0x0000777227027816 */ /* 0x001fe400000000ff */
[----:B------:R-:W3:Y:S08]  /*fcf60*/  LDL.LU.64 R28, [R1+0x3288] ;  /* 0x00328800011c7983 */ /* 0x000ef00000300a00 */
        /* <DEDUP_REMOVED lines=77> */
[----:B------:R-:W-:Y:S01]  /*fd440*/  LOP3.LUT P0, RZ, R56, 0x4000, RZ, 0xc0, !PT ;  /* 0x0000400038ff7812 */ /* 0x000fe2000780c0ff */
        /* <DEDUP_REMOVED lines=84> */
[C---:B------:R-:W-:Y:S02]  /*fd990*/  LOP3.LUT P4, RZ, R56.reuse, 0x8000000, RZ, 0xc0, !PT ;  /* 0x0800000038ff7812 */ /* 0x040fe4000788c0ff */
[C---:B------:R-:W-:Y:S02]  /*fd9a0*/  LOP3.LUT P5, RZ, R56.reuse, 0x10000000, RZ, 0xc0, !PT ;  /* 0x1000000038ff7812 */ /* 0x040fe400078ac0ff */
[----:B------:R-:W-:Y:S02]  /*fd9b0*/  LOP3.LUT P6, RZ, R56, 0x20000000, RZ, 0xc0, !PT ;  /* 0x2000000038ff7812 */ /* 0x000fe400078cc0ff */
[----:B---3--:R-:W-:-:S05]  /*fd9c0*/  PRMT R2, R33, 0x7770, RZ ;  /* 0x0000777021027816 */ /* 0x008fca00000000ff */
[----:B--2---:R0:W-:Y:S04]  /*fd9d0*/  @P3 STG.E.U8 desc[UR4][R40.64], R2 ;  /* 0x0000000228003986 */ /* 0x0041e8000c101104 */
[----:B0-----:R-:W2:Y:S01]  /*fd9e0*/  LDL.LU.64 R40, [R1+0x3398] ;  /* 0x0033980001287983 */ /* 0x001ea20000300a00 */
[----:B------:R-:W-:-:S03]  /*fd9f0*/  LOP3.LUT P0, RZ, R57, 0x40, RZ, 0xc0, !PT ;  /* 0x0000004039ff7812 */ /* 0x000fc6000780c0ff */
[----:B------:R-:W3:Y:S04]  /*fda00*/  LDL.LU.64 R18, [R1+0x3390] ;  /* 0x0033900001127983 */ /* 0x000ee80000300a00 */
[----:B------:R-:W3:Y:S04]  /*fda10*/  LDL.LU.64 R16, [R1+0x3388] ;  /* 0x0033880001107983 */ /* 0x000ee80000300a00 */
[----:B------:R-:W3:Y:S02]  /*fda20*/  LDL.LU R27, [R1+0x390] ;  /* 0x00039000011b7983 */ /* 0x000ee40000300800 */
[----:B------:R-:W-:-:S02]  /*fda30*/  @P0 LOP3.LUT R44, R44, 0x4, RZ, 0xfc, !PT ;  /* 0x000000042c2c0812 */ /* 0x000fc400078efcff */
[----:B------:R-:W-:Y:S01]  /*fda40*/  LOP3.LUT P0, RZ, R57, 0x20, RZ, 0xc0, !PT ;  /* 0x0000002039ff7812 */ /* 0x000fe2000780c0ff */
[----:B------:R-:W3:Y:S01]  /*fda50*/  LDL.LU.64 R22, [R1+0x33c0] ;  /* 0x0033c00001167983 */ /* 0x000ee20000300a00 */
[----:B------:R-:W-:-:S03]  /*fda60*/  LOP3.LUT R44, R44, 0xfffffff7, RZ, 0xc0, !PT ;  /* 0xfffffff72c2c7812 */ /* 0x000fc600078ec0ff */
[----:B------:R-:W3:Y:S01]  /*fda70*/  LDL.LU.64 R20, [R1+0x33b8] ;  /* 0x0033b80001147983 */ /* 0x000ee20000300a00 */
[----:B------:R-:W-:-:S03]  /*fda80*/  PRMT R2, R33, 0x7771, RZ ;  /* 0x0000777121027816 */ /* 0x000fc600000000ff */
[----:B------:R-:W3:Y:S04]  /*fda90*/  LDL.LU.64 R24, [R1+0x33b0] ;  /* 0x0033b00001187983 */ /* 0x000ee80000300a00 */
        /* <DEDUP_REMOVED lines=18> */
[----:B0-----:R-:W-:Y:S02]  /*fdbc0*/  PRMT R2, R33, 0x7772, RZ ;  /* 0x0000777221027816 */ /* 0x001fe400000000ff */
[----:B------:R-:W-:-:S03]  /*fdbd0*/  LOP3.LUT R44, R44, 0xfffffdff, RZ, 0xc0, !PT ;  /* 0xfffffdff2c2c7812 */ /* 0x000fc600078ec0ff */
[----:B------:R0:W-:Y:S06]  /*fdbe0*/  @P5 STG.E.U8 desc[UR4][R34.64], R2 ;  /* 0x0000000222005986 */ /* 0x0001ec000c101104 */
[----:B------:R-:W-:Y:S02]  /*fdbf0*/  @P0 LOP3.LUT R44, R44, 0x200, RZ, 0xfc, !PT ;  /* 0x000002002c2c0812 */ /* 0x000fe400078efcff */
[----:B0-----:R-:W-:Y:S02]  /*fdc00*/  PRMT R2, R33, 0x7773, RZ ;  /* 0x0000777321027816 */ /* 0x001fe400000000ff */
[----:B------:R-:W-:-:S03]  /*fdc10*/  LOP3.LUT P0, RZ, R56, 0x40000000, RZ, 0xc0, !PT ;  /* 0x4000000038ff7812 */ /* 0x000fc6000780c0ff */
        /* <DEDUP_REMOVED lines=16> */
[----:B--2---:R0:W-:Y:S04]  /*fdd20*/  @P0 STG.E.U8 desc[UR4][R40.64], R2 ;  /* 0x0000000228000986 */ /* 0x0041e8000c101104 */
[----:B0-----:R-:W2:Y:S01]  /*fdd30*/  LDL.LU.64 R40, [R1+0x33e0] ;  /* 0x0033e00001287983 */ /* 0x001ea20000300a00 */
        /* <DEDUP_REMOVED lines=23> */
[----:B------:R0:W-:Y:S02]  /*fdeb0*/  @P0 STG.E.U8 desc[UR4][R30.64], R2 ;  /* 0x000000021e000986 */ /* 0x0001e4000c101104 */
[----:B0-----:R-:W-:-:S05]  /*fdec0*/  PRMT R2, R36, 0x7771, RZ ;  /* 0x0000777124027816 */ /* 0x001fca00000000ff */
        /* <DEDUP_REMOVED lines=37> */
[----:B------:R-:W-:-:S03]  /*fe120*/  LOP3.LUT R45, R45, 0xbfffffff, RZ, 0xc0, !PT ;  /* 0xbfffffff2d2d7812 */ /* 0x000fc600078ec0ff */
[----:B------:R-:W2:Y:S01]  /*fe130*/  LDL.LU.64 R22, [R1+0x3430] ;  /* 0x0034300001167983 */ /* 0x000ea20000300a00 */
[----:B------:R-:W-:Y:S02]  /*fe140*/  @P0 LOP3.LUT R45, R45, 0x40000000, RZ, 0xfc, !PT ;  /* 0x400000002d2d0812 */ /* 0x000fe400078efcff */
[----:B------:R-:W-:Y:S01]  /*fe150*/  LOP3.LUT P0, RZ, R57, 0x100000, RZ, 0xc0, !PT ;  /* 0x0010000039ff7812 */ /* 0x000fe2000780c0ff */
[----:B------:R-:W2:Y:S01]  /*fe160*/  LDL.LU.64 R20, [R1+0x3428] ;  /* 0x0034280001147983 */ /* 0x000ea20000300a00 */
[----:B------:R-:W-:-:S03]  /*fe170*/  LOP3.LUT R45, R45, 0x7fffffff, RZ, 0xc0, !PT ;  /* 0x7fffffff2d2d7812 */ /* 0x000fc600078ec0ff */
[----:B------:R-:W2:Y:S01]  /*fe180*/  LDL.LU.64 R26, [R1+0x3420] ;  /* 0x00342000011a7983 */ /* 0x000ea20000300a00 */
[----:B------:R-:W-:Y:S02]  /*fe190*/  LOP3.LUT R44, R44, 0xfffffffe, RZ, 0xc0, !PT ;  /* 0xfffffffe2c2c7812 */ /* 0x000fe400078ec0ff */
[----:B------:R-:W-:Y:S01]  /*fe1a0*/  LOP3.LUT P4, RZ, R57, 0x4000, RZ, 0xc0, !PT ;  /* 0x0000400039ff7812 */ /* 0x000fe2000788c0ff */
[----:B------:R-:W2:Y:S04]  /*fe1b0*/  LDL.LU.64 R24, [R1+0x3458] ;  /* 0x0034580001187983 */ /* 0x000ea80000300a00 */
[----:B------:R-:W-:Y:S01]  /*fe1c0*/  @P0 LOP3.LUT R45, R45, 0x80000000, RZ, 0xfc, !PT ;  /* 0x800000002d2d0812 */ /* 0x000fe200078efcff */
[----:B------:R-:W2:Y:S01]  /*fe1d0*/  LDL.LU R37, [R1+0x3c8] ;  /* 0x0003c80001257983 */ /* 0x000ea20000300800 */
[----:B------:R-:W-:-:S02]  /*fe1e0*/  LOP3.LUT P0, RZ, R57, 0x80000, RZ, 0xc0, !PT ;  /* 0x0008000039ff7812 */ /* 0x000fc4000780c0ff */
[----:B------:R-:W-:Y:S01]  /*fe1f0*/  LOP3.LUT P5, RZ, R57, 0x8000, RZ, 0xc0, !PT ;  /* 0x0000800039ff7812 */ /* 0x000fe200078ac0ff */
[----:B------:R-:W2:Y:S01]  /*fe200*/  LDL.LU.64 R30, [R1+0x3450] ;  /* 0x00345000011e7983 */ /* 0x000ea20000300a00 */
[----:B---3--:R-:W-:-:S09]  /*fe210*/  PRMT R2, R36, 0x7770, RZ ;  /* 0x0000777024027816 */ /* 0x008fd200000000ff */
[----:B------:R-:W-:Y:S02]  /*fe220*/  @P0 LOP3.LUT R44, R44, 0x1, RZ, 0xfc, !PT ;  /* 0x000000012c2c0812 */ /* 0x000fe400078efcff */
[C---:B------:R-:W-:Y:S01]  /*fe230*/  LOP3.LUT P0, RZ, R57.reuse, 0x40000, RZ, 0xc0, !PT ;  /* 0x0004000039ff7812 */ /* 0x040fe2000780c0ff */
[----:B------:R0:W-:Y:S01]  /*fe240*/  @P4 STG.E.U8 desc[UR4][R28.64], R2 ;  /* 0x000000021c004986 */ /* 0x0001e2000c101104 */
[----:B------:R-:W-:Y:S02]  /*fe250*/  LOP3.LUT P6, RZ, R57, 0x10000, RZ, 0xc0, !PT ;  /* 0x0001000039ff7812 */ /* 0x000fe400078cc0ff */
[----:B------:R-:W-:Y:S02]  /*fe260*/  LOP3.LUT R44, R44, 0xfffffffd, RZ, 0xc0, !PT ;  /* 0xfffffffd2c2c7812 */ /* 0x000fe400078ec0ff */
[----:B0-----:R-:W-:Y:S01]  /*fe270*/  PRMT R2, R36, 0x7771, RZ ;  /* 0x0000777124027816 */ /* 0x001fe200000000ff */
[----:B------:R-:W3:Y:S06]  /*fe280*/  LDL.LU.64 R28, [R1+0x3448] ;  /* 0x00344800011c7983 */ /* 0x000eec0000300a00 */
[----:B------:R-:W-:-:S02]  /*fe290*/  @P0 LOP3.LUT R44, R44, 0x2, RZ, 0xfc, !PT ;  /* 0x000000022c2c0812 */ /* 0x000fc400078efcff */
[----:B------:R-:W-:Y:S01]  /*fe2a0*/  LOP3.LUT P0, RZ, R57, 0x20000, RZ, 0xc0, !PT ;  /* 0x0002000039ff7812 */ /* 0x000fe2000780c0ff */
[----:B----4-:R0:W-:Y:S02]  /*fe2b0*/  @P5 STG.E.U8 desc[UR4][R34.64], R2 ;  /* 0x0000000222005986 */ /* 0x0101e4000c101104 */
[C---:B0-----:R-:W-:Y:S02]  /*fe2c0*/  PRMT R2, R36.reuse, 0x7772, RZ ;  /* 0x0000777224027816 */ /* 0x041fe400000000ff */
        /* <DEDUP_REMOVED lines=33> */
[----:B0-----:R-:W-:Y:S02]  /*fe4e0*/  PRMT R2, R58, 0x7773, RZ ;  /* 0x000077733a027816 */ /* 0x001fe400000000ff */
[C---:B------:R-:W-:Y:S01]  /*fe4f0*/  LOP3.LUT P3, RZ, R57.reuse, 0x10000000, RZ, 0xc0, !PT ;  /* 0x1000000039ff7812 */ /* 0x040fe2000786c0ff */
[----:B------:R-:W2:Y:S04]  /*fe500*/  LDL.LU R58, [R1+0x5518] ;  /* 0x00551800013a7983 */ /* 0x000ea80000300800 */
[----:B------:R0:W-:Y:S01]  /*fe510*/  @P0 STG.E.U8 desc[UR4][R30.64], R2 ;  /* 0x000000021e000986 */ /* 0x0001e2000c101104 */
[----:B------:R-:W-:-:S02]  /*fe520*/  LOP3.LUT P4, RZ, R57, 0x20000000, RZ, 0xc0, !PT ;  /* 0x2000000039ff7812 */ /* 0x000fc4000788c0ff */
[----:B0-----:R-:W-:-:S05]  /*fe530*/  PRMT R2, R37, 0x7770, RZ ;  /* 0x0000777025027816 */ /* 0x001fca00000000ff */
[----:B---3--:R0:W-:Y:S01]  /*fe540*/  @P1 STG.E.U8 desc[UR4][R28.64], R2 ;  /* 0x000000021c001986 */ /* 0x0081e2000c101104 */
[----:B------:R-:W-:Y:S02]  /*fe550*/  LOP3.LUT P5, RZ, R57, 0x40000000, RZ, 0xc0, !PT ;  /* 0x4000000039ff7812 */ /* 0x000fe400078ac0ff */
[----:B0-----:R-:W-:-:S05]  /*fe560*/  PRMT R2, R37, 0x7771, RZ ;  /* 0x0000777125027816 */ /* 0x001fca00000000ff */
[----:B----4-:R0:W-:Y:S01]  /*fe570*/  @P2 STG.E.U8 desc[UR4][R34.64], R2 ;  /* 0x0000000222002986 */ /* 0x0101e2000c101104 */
[----:B------:R-:W-:Y:S02]  /*fe580*/  LOP3.LUT P6, RZ, R57, 0x80000000, RZ, 0xc0, !PT ;  /* 0x8000000039ff7812 */ /* 0x000fe400078cc0ff */
        /* <DEDUP_REMOVED lines=13> */
[----:B------:R-:W4:Y:S04]  /*fe660*/  LDL.LU R37, [R1+0x398] ;  /* 0x0003980001257983 */ /* 0x000f280000300800 */
[----:B------:R-:W4:Y:S01]  /*fe670*/  LDL.LU.64 R42, [R1+0x34b0] ;  /* 0x0034b000012a7983 */ /* 0x000f220000300a00 */
[----:B------:R-:W-:-:S02]  /*fe680*/  PRMT R2, R36, 0x7772, RZ ;  /* 0x0000777224027816 */ /* 0x000fc400000000ff */
[C---:B------:R-:W-:Y:S02]  /*fe690*/  LOP3.LUT P3, RZ, R58.reuse, 0x1, RZ, 0xc0, !PT ;  /* 0x000000013aff7812 */ /* 0x040fe4000786c0ff */
        /* <DEDUP_REMOVED lines=30> */
[----:B---3--:R4:W-:Y:S01]  /*fe880*/  @P4 STG.E.U8 desc[UR4][R34.64], R2 ;  /* 0x0000000222004986 */ /* 0x0089e2000c101104 */
[----:B------:R-:W-:Y:S02]  /*fe890*/  LOP3.LUT R45, R45, 0xfdffffff, RZ, 0xc0, !PT ;  /* 0xfdffffff2d2d7812 */ /* 0x000fe400078ec0ff */
[----:B----4-:R-:W-:Y:S01]  /*fe8a0*/  PRMT R2, R37, 0x7770, RZ ;  /* 0x0000777025027816 */ /* 0x010fe200000000ff */
        /* <DEDUP_REMOVED lines=14> */
[----:B------:R-:W-:Y:S02]  /*fe990*/  LOP3.LUT P0, RZ, R45, 0x2000000, RZ, 0xc0, !PT ;  /* 0x020000002dff7812 */ /* 0x000fe4000780c0ff */
        /* <DEDUP_REMOVED lines=9> */
[----:B------:R-:W-:Y:S02]  /*fea30*/  LOP3.LUT P0, RZ, R45, 0x800000, RZ, 0xc0, !PT ;  /* 0x008000002dff7812 */ /* 0x000fe4000780c0ff */
        /* <DEDUP_REMOVED lines=8> */
[----:B------:R-:W-:Y:S02]  /*feac0*/  LOP3.LUT P0, RZ, R45, 0x200000, RZ, 0xc0, !PT ;  /* 0x002000002dff7812 */ /* 0x000fe4000780c0ff */
[C---:B------:R-:W-:Y:S02]  /*fead0*/  LOP3.LUT P1, RZ, R58.reuse, 0x2000, RZ, 0xc0, !PT ;  /* 0x000020003aff7812 */ /* 0x040fe4000782c0ff */
[----:B------:R-:W-:-:S09]  /*feae0*/  LOP3.LUT P2, RZ, R58, 0x4000, RZ, 0xc0, !PT ;  /* 0x000040003aff7812 */ /* 0x000fd2000784c0ff */
        /* <DEDUP_REMOVED lines=136> */
[----:B------:R-:W4:Y:S04]  /*ff370*/  LDL.LU.64 R38, [R1+0x35c8] ;  /* 0x0035c80001267983 */ /* 0x000f280000300a00 */
[----:B------:R-:W4:Y:S04]  /*ff380*/  LDL.LU.64 R42, [R1+0x3600] ;  /* 0x00360000012a7983 */ /* 0x000f280000300a00 */
[----:B------:R-:W4:Y:S01]  /*ff390*/  LDL.LU R37, [R1+0x374] ;  /* 0x0003740001257983 */ /* 0x000f220000300800 */
        /* <DEDUP_REMOVED lines=17> */
[----:B0-----:R-:W2:Y:S04]  /*ff4b0*/  LDL.LU.64 R40, [R1+0x35f8] ;  /* 0x0035f80001287983 */ /* 0x001ea80000300a00 */
[----:B------:R-:W2:Y:S04]  /*ff4c0*/  LDL.LU.64 R20, [R1+0x35f0] ;  /* 0x0035f00001147983 */ /* 0x000ea80000300a00 */
        /* <DEDUP_REMOVED lines=8> */
[----:B------:R-:W-:Y:S01]  /*ff550*/  LOP3.LUT P5, RZ, R61, 0x100, RZ, 0xc0, !PT ;  /* 0x000001003dff7812 */ /* 0x000fe200078ac0ff */
        /* <DEDUP_REMOVED lines=10> */
[----:B0-----:R-:W-:-:S07]  /*ff600*/  PRMT R2, R36, 0x7772, RZ ;  /* 0x0000777224027816 */ /* 0x001fce00000000ff */
[----:B------:R-:W-:Y:S02]  /*ff610*/  @P0 LOP3.LUT R45, R45, 0x200, RZ, 0xfc, !PT ;  /* 0x000002002d2d0812 */ /* 0x000fe400078efcff */
[----:B------:R-:W-:Y:S01]  /*ff620*/  LOP3.LUT P0, RZ, R61, 0x400, RZ, 0xc0, !PT ;  /* 0x000004003dff7812 */ /* 0x000fe2000780c0ff */
[----:B----4-:R0:W-:Y:S02]  /*ff630*/  @P5 STG.E.U8 desc[UR4][R34.64], R2 ;  /* 0x0000000222005986 */ /* 0x0101e4000c101104 */
[----:B0-----:R-:W-:Y:S02]  /*ff640*/  PRMT R2, R36, 0x7773, RZ ;  /* 0x0000777324027816 */ /* 0x001fe400000000ff */
[----:B------:R-:W3:Y:S04]  /*ff650*/  LDL.LU R36, [R1+0x354] ;  /* 0x0003540001247983 */ /* 0x000ee80000300800 */
[----:B------:R-:W4:Y:S04]  /*ff660*/  LDL.LU.64 R24, [R1+0x3618] ;  /* 0x0036180001187983 */ /* 0x000f280000300a00 */
[----:B------:R0:W-:Y:S04]  /*ff670*/  @P6 STG.E.U8 desc[UR4][R32.64], R2 ;  /* 0x0000000220006986 */ /* 0x0001e8000c101104 */
[----:B------:R-:W4:Y:S04]  /*ff680*/  LDL.LU.64 R28, [R1+0x3620] ;  /* 0x00362000011c7983 */ /* 0x000f280000300a00 */
[----:B------:R-:W4:Y:S01]  /*ff690*/  LDL.LU.64 R34, [R1+0x3628] ;  /* 0x0036280001227983 */ /* 0x000f220000300a00 */
[----:B0-----:R-:W-:-:S03]  /*ff6a0*/  PRMT R2, R37, 0x7770, RZ ;  /* 0x0000777025027816 */ /* 0x001fc600000000ff */
[----:B------:R-:W4:Y:S04]  /*ff6b0*/  LDL.LU R31, [R1+0x344] ;  /* 0x00034400011f7983 */ /* 0x000f280000300800 */
        /* <DEDUP_REMOVED lines=14> */
[C---:B------:R-:W-:Y:S02]  /*ff7a0*/  LOP3.LUT P0, RZ, R45.reuse, 0x40, RZ, 0xc0, !PT ;  /* 0x000000402dff7812 */ /* 0x040fe4000780c0ff */
[----:B0-----:R-:W-:Y:S01]  /*ff7b0*/  PRMT R2, R30, 0x7770, RZ ;  /* 0x000077701e027816 */ /* 0x001fe200000000ff */
[----:B------:R-:W2:Y:S10]  /*ff7c0*/  LDL.LU.64 R20, [R1+0x5508] ;  /* 0x0055080001147983 */ /* 0x000eb40000300a00 */
[----:B------:R0:W-:Y:S01]  /*ff7d0*/  @P0 STG.E.U8 desc[UR4][R18.64], R2 ;  /* 0x0000000212000986 */ /* 0x0001e2000c101104 */
[----:B------:R-:W-:-:S02]  /*ff7e0*/  LOP3.LUT P0, RZ, R45, 0x20, RZ, 0xc0, !PT ;  /* 0x000000202dff7812 */ /* 0x000fc4000780c0ff */
[----:B------:R-:W-:Y:S01]  /*ff7f0*/  LOP3.LUT P1, RZ, R61, 0x80000, RZ, 0xc0, !PT ;  /* 0x000800003dff7812 */ /* 0x000fe2000782c0ff */
[----:B------:R-:W2:Y:S01]  /*ff800*/  LDL.LU R37, [R1+0x1d4] ;  /* 0x0001d40001257983 */ /* 0x000ea20000300800 */
[----:B0-----:R-:W-:-:S09]  /*ff810*/  PRMT R2, R30, 0x7771, RZ ;  /* 0x000077711e027816 */ /* 0x001fd200000000ff */
        /* <DEDUP_REMOVED lines=9> */
[----:B---3--:R-:W-:-:S09]  /*ff8b0*/  PRMT R2, R36, 0x7770, RZ ;  /* 0x0000777024027816 */ /* 0x008fd200000000ff */
        /* <DEDUP_REMOVED lines=47> */
[C---:B------:R-:W-:Y:S02]  /*ffbb0*/  LOP3.LUT P4, RZ, R61.reuse, 0x4000000, RZ, 0xc0, !PT ;  /* 0x040000003dff7812 */ /* 0x040fe4000788c0ff */
[----:B------:R-:W-:-:S07]  /*ffbc0*/  LOP3.LUT P5, RZ, R61, 0x8000000, RZ, 0xc0, !PT ;  /* 0x080000003dff7812 */ /* 0x000fce00078ac0ff */
[----:B------:R-:W-:Y:S02]  /*ffbd0*/  @P0 LOP3.LUT R45, R45, 0x1, RZ, 0xfc, !PT ;  /* 0x000000012d2d0812 */ /* 0x000fe400078efcff */
[----:B------:R-:W-:Y:S01]  /*ffbe0*/  LOP3.LUT P0, RZ, R61, 0x40000000, RZ, 0xc0, !PT ;  /* 0x400000003dff7812 */ /* 0x000fe2000780c0ff */
[----:B--2---:R0:W-:Y:S04]  /*ffbf0*/  @P3 STG.E.U8 desc[UR4][R40.64], R2 ;  /* 0x0000000228003986 */ /* 0x0041e8000c101104 */
[----:B0-----:R-:W2:Y:S01]  /*ffc00*/  LDL.LU.64 R40, [R1+0x3680] ;  /* 0x0036800001287983 */ /* 0x001ea20000300a00 */
[----:B---3--:R-:W-:-:S03]  /*ffc10*/  PRMT R2, R36, 0x7770, RZ ;  /* 0x0000777024027816 */ /* 0x008fc600000000ff */
[----:B------:R-:W3:Y:S01]  /*ffc20*/  LDL.LU.64 R18, [R1+0x3690] ;  /* 0x0036900001127983 */ /* 0x000ee20000300a00 */
[----:B------:R-:W-:Y:S02]  /*ffc30*/  LOP3.LUT P6, RZ, R61, 0x10000000, RZ, 0xc0, !PT ;  /* 0x100000003dff7812 */ /* 0x000fe400078cc0ff */
[----:B------:R-:W-:Y:S01]  /*ffc40*/  LOP3.LUT R45, R45, 0xfffffffd, RZ, 0xc0, !PT ;  /* 0xfffffffd2d2d7812 */ /* 0x000fe200078ec0ff */
[----:B------:R0:W-:Y:S03]  /*ffc50*/  @P4 STG.E.U8 desc[UR4][R32.64], R2 ;  /* 0x0000000220004986 */ /* 0x0001e6000c101104 */
[----:B------:R-:W-:Y:S02]  /*ffc60*/  @P0 LOP3.LUT R45, R45, 0x2, RZ, 0xfc, !PT ;  /* 0x000000022d2d0812 */ /* 0x000fe400078efcff */
[----:B------:R-:W-:Y:S02]  /*ffc70*/  LOP3.LUT P0, RZ, R61, 0x20000000, RZ, 0xc0, !PT ;  /* 0x200000003dff7812 */ /* 0x000fe4000780c0ff */
[C---:B0-----:R-:W-:Y:S01]  /*ffc80*/  PRMT R2, R36.reuse, 0x7771, RZ ;  /* 0x0000777124027816 */ /* 0x041fe200000000ff */
[----:B------:R-:W3:Y:S04]  /*ffc90*/  LDL.LU R32, [R1+0x358] ;  /* 0x0003580001207983 */ /* 0x000ee80000300800 */
[----:B----4-:R0:W-:Y:S04]  /*ffca0*/  @P5 STG.E.U8 desc[UR4][R28.64], R2 ;  /* 0x000000021c005986 */ /* 0x0101e8000c101104 */
[----:B------:R-:W4:Y:S04]  /*ffcb0*/  LDL.LU.64 R16, [R1+0x3698] ;  /* 0x0036980001107983 */ /* 0x000f280000300a00 */
[----:B------:R-:W4:Y:S01]  /*ffcc0*/  LDL.LU.64 R22, [R1+0x36a0] ;  /* 0x0036a00001167983 */ /* 0x000f220000300a00 */
[----:B0-----:R-:W-:-:S03]  /*ffcd0*/  PRMT R2, R36, 0x7772, RZ ;  /* 0x0000777224027816 */ /* 0x001fc600000000ff */
[----:B------:R-:W4:Y:S04]  /*ffce0*/  LDL.LU.64 R26, [R1+0x36a8] ;  /* 0x0036a800011a7983 */ /* 0x000f280000300a00 */
[----:B------:R0:W-:Y:S04]  /*ffcf0*/  @P6 STG.E.U8 desc[UR4][R34.64], R2 ;  /* 0x0000000222006986 */ /* 0x0001e8000c101104 */
[----:B------:R-:W4:Y:S04]  /*ffd00*/  LDL.LU R33, [R1+0x348] ;  /* 0x0003480001217983 */ /* 0x000f280000300800 */
        /* <DEDUP_REMOVED lines=12> */
[----:B0-----:R-:W4:Y:S04]  /*ffdd0*/  LDL.LU.64 R42, [R1+0x36d8] ;  /* 0x0036d800012a7983 */ /* 0x001f280000300a00 */
[----:B------:R-:W3:Y:S01]  /*ffde0*/  LDL.LU.64 R44, [R1+0x3688] ;  /* 0x00368800012c7983 */ /* 0x000ee20000300a00 */
[----:B------:R-:W-:-:S05]  /*ffdf0*/  PRMT R2, R60, 0x7771, RZ ;  /* 0x000077713c027816 */ /* 0x000fca00000000ff */
[----:B--2---:R0:W-:Y:S04]  /*ffe00*/  @P0 STG.E.U8 desc[UR4][R40.64], R2 ;  /* 0x0000000228000986 */ /* 0x0041e8000c101104 */
[----:B0-----:R-:W2:Y:S01]  /*ffe10*/  LDL.LU.64 R40, [R1+0x36e0] ;  /* 0x0036e00001287983 */ /* 0x001ea20000300a00 */
[----:B------:R-:W-:Y:S02]  /*ffe20*/  LOP3.LUT P0, RZ, R46, 0x80000000, RZ, 0xc0, !PT ;  /* 0x800000002eff7812 */ /* 0x000fe4000780c0ff */
[----:B------:R-:W-:Y:S02]  /*ffe30*/  PRMT R2, R60, 0x7772, RZ ;  /* 0x000077723c027816 */ /* 0x000fe400000000ff */
[C---:B------:R-:W-:Y:S02]  /*ffe40*/  LOP3.LUT P1, RZ, R37.reuse, 0x40, RZ, 0xc0, !PT ;  /* 0x0000004025ff7812 */ /* 0x040fe4000782c0ff */
[----:B------:R-:W-:-:S07]  /*ffe50*/  LOP3.LUT P2, RZ, R37, 0x80, RZ, 0xc0, !PT ;  /* 0x0000008025ff7812 */ /* 0x000fce000784c0ff */
[----:B---3--:R0:W-:Y:S01]  /*ffe60*/  @P0 STG.E.U8 desc[UR4][R44.64], R2 ;  /* 0x000000022c000986 */ /* 0x0081e2000c101104 */
[----:B------:R-:W-:Y:S02]  /*ffe70*/  LOP3.LUT P0, RZ, R46, 0x40000000, RZ, 0xc0, !PT ;  /* 0x400000002eff7812 */ /* 0x000fe4000780c0ff */
[----:B0-----:R-:W-:-:S11]  /*ffe80*/  PRMT R2, R60, 0x7773, RZ ;  /* 0x000077733c027816 */ /* 0x001fd600000000ff */
[----:B------:R0:W-:Y:S01]  /*ffe90*/  @P0 STG.E.U8 desc[UR4][R18.64], R2 ;  /* 0x0000000212000986 */ /* 0x0001e2000c101104 */
        /* <DEDUP_REMOVED lines=60> */
[----:B------:R-:W2:Y:S01]  /*100260*/  LDL.LU R25, [R1+0x34c] ;  /* 0x00034c0001197983 */ /* 0x000ea20000300800 */
[----:B------:R-:W-:-:S03]  /*100270*/  LOP3.LUT P4, RZ, R37, 0x2000, RZ, 0xc0, !PT ;  /* 0x0000200025ff7812 */ /* 0x000fc6000788c0ff */
[----:B------:R-:W2:Y:S04]  /*100280*/  LDL.LU.64 R16, [R1+0x3738] ;  /* 0x0037380001107983 */ /* 0x000ea80000300a00 */
[----:B------:R-:W-:Y:S01]  /*100290*/  @P0 LOP3.LUT R46, R46, 0x800000, RZ, 0xfc, !PT ;  /* 0x008000002e2e0812 */ /* 0x000fe200078efcff */
[----:B------:R-:W2:Y:S01]  /*1002a0*/  LDL.LU.64 R22, [R1+0x3740] ;  /* 0x0037400001167983 */ /* 0x000ea20000300a00 */
[C---:B------:R-:W-:Y:S02]  /*1002b0*/  LOP3.LUT P0, RZ, R37.reuse, 0x40000, RZ, 0xc0, !PT ;  /* 0x0004000025ff7812 */ /* 0x040fe4000780c0ff */
[----:B------:R-:W-:Y:S01]  /*1002c0*/  LOP3.LUT R46, R46, 0xfeffffff, RZ, 0xc0, !PT ;  /* 0xfeffffff2e2e7812 */ /* 0x000fe200078ec0ff */
[----:B------:R-:W2:Y:S01]  /*1002d0*/  LDL.LU.64 R26, [R1+0x3748] ;  /* 0x00374800011a7983 */ /* 0x000ea20000300a00 */
[----:B------:R-:W-:-:S02]  /*1002e0*/  LOP3.LUT P5, RZ, R37, 0x4000, RZ, 0xc0, !PT ;  /* 0x0000400025ff7812 */ /* 0x000fc400078ac0ff */
[----:B------:R-:W-:Y:S02]  /*1002f0*/  PRMT R2, R36, 0x7773, RZ ;  /* 0x0000777324027816 */ /* 0x000fe400000000ff */
[C---:B------:R-:W-:Y:S01]  /*100300*/  LOP3.LUT P6, RZ, R37.reuse, 0x8000, RZ, 0xc0, !PT ;  /* 0x0000800025ff7812 */ /* 0x040fe200078cc0ff */
[----:B------:R-:W2:Y:S04]  /*100310*/  LDL.LU R36, [R1+0x330] ;  /* 0x0003300001247983 */ /* 0x000ea80000300800 */
[----:B------:R-:W-:Y:S02]  /*100320*/  @P0 LOP3.LUT R46, R46, 0x1000000, RZ, 0xfc, !PT ;  /* 0x010000002e2e0812 */ /* 0x000fe400078efcff */
[----:B------:R-:W-:Y:S01]  /*100330*/  LOP3.LUT P0, RZ, R37, 0x20000, RZ, 0xc0, !PT ;  /* 0x0002000025ff7812 */ /* 0x000fe2000780c0ff */
[----:B---3--:R4:W-:Y:S01]  /*100340*/  @P4 STG.E.U8 desc[UR4][R30.64], R2 ;  /* 0x000000021e004986 */ /* 0x0089e2000c101104 */
[----:B------:R-:W-:-:S02]  /*100350*/  LOP3.LUT R46, R46, 0xfdffffff, RZ, 0xc0, !PT ;  /* 0xfdffffff2e2e7812 */ /* 0x000fc400078ec0ff */
[----:B----4-:R-:W-:Y:S01]  /*100360*/  PRMT R2, R39, 0x7770, RZ ;  /* 0x0000777027027816 */ /* 0x010fe200000000ff */
[----:B------:R-:W3:Y:S08]  /*100370*/  LDL.LU.64 R30, [R1+0x3750] ;  /* 0x00375000011e7983 */ /* 0x000ef00000300a00 */
[----:B------:R-:W-:Y:S02]  /*100380*/  @P0 LOP3.LUT R46, R46, 0x2000000, RZ, 0xfc, !PT ;  /* 0x020000002e2e0812 */ /* 0x000fe400078efcff */
[----:B------:R-:W-:Y:S01]  /*100390*/  LOP3.LUT P0, RZ, R37, 0x10000, RZ, 0xc0, !PT ;  /* 0x0001000025ff7812 */ /* 0x000fe2000780c0ff */
[----:B------:R0:W-:Y:S02]  /*1003a0*/  @P5 STG.E.U8 desc[UR4][R28.64], R2 ;  /* 0x000000021c005986 */ /* 0x0001e4000c101104 */
[----:B0-----:R-:W-:-:S02]  /*1003b0*/  PRMT R2, R39, 0x7771, RZ ;  /* 0x0000777127027816 */ /* 0x001fc400000000ff */
        /* <DEDUP_REMOVED lines=10> */
[----:B------:R-:W4:Y:S01]  /*100460*/  LDL.LU.64 R38, [R1+0x3770] ;  /* 0x0037700001267983 */ /* 0x000f220000300a00 */
[----:B0-----:R-:W-:-:S03]  /*100470*/  PRMT R2, R24, 0x7770, RZ ;  /* 0x0000777018027816 */ /* 0x001fc600000000ff */
[----:B------:R-:W4:Y:S06]  /*100480*/  LDL.LU.64 R42, [R1+0x3778] ;  /* 0x00377800012a7983 */ /* 0x000f2c0000300a00 */
[----:B--2---:R0:W-:Y:S04]  /*100490*/  @P0 STG.E.U8 desc[UR4][R40.64], R2 ;  /* 0x0000000228000986 */ /* 0x0041e8000c101104 */
[----:B0-----:R-:W2:Y:S01]  /*1004a0*/  LDL.LU R40, [R1+0x320] ;  /* 0x0003200001287983 */ /* 0x001ea20000300800 */
[----:B------:R-:W-:-:S02]  /*1004b0*/  LOP3.LUT P0, RZ, R46, 0x800000, RZ, 0xc0, !PT ;  /* 0x008000002eff7812 */ /* 0x000fc4000780c0ff */
[----:B------:R-:W-:Y:S01]  /*1004c0*/  PRMT R2, R24, 0x7771, RZ ;  /* 0x0000777118027816 */ /* 0x000fe200000000ff */
[----:B------:R-:W2:Y:S10]  /*1004d0*/  LDL.LU R41, [R1+0x1d8] ;  /* 0x0001d80001297983 */ /* 0x000eb40000300800 */
        /* <DEDUP_REMOVED lines=32> */
[----:B--2---:R-:W-:-:S05]  /*1006e0*/  PRMT R2, R40, 0x7770, RZ ;  /* 0x0000777028027816 */ /* 0x004fca00000000ff */
[----:B------:R0:W-:Y:S04]  /*1006f0*/  @P6 STG.E.U8 desc[UR4][R42.64], R2 ;  /* 0x000000022a006986 */ /* 0x0001e8000c101104 */
[----:B0-----:R-:W2:Y:S04]  /*100700*/  LDL.LU.64 R42, [R1+0x3780] ;  /* 0x00378000012a7983 */ /* 0x001ea80000300a00 */
[----:B------:R-:W3:Y:S01]  /*100710*/  LDL.LU.64 R30, [R1+0x3788] ;  /* 0x00378800011e7983 */ /* 0x000ee20000300a00 */
[----:B------:R-:W-:-:S03]  /*100720*/  LOP3.LUT P3, RZ, R37, 0x80000000, RZ, 0xc0, !PT ;  /* 0x8000000025ff7812 */ /* 0x000fc6000786c0ff */
[----:B------:R-:W4:Y:S04]  /*100730*/  LDL.LU.64 R34, [R1+0x3790] ;  /* 0x0037900001227983 */ /* 0x000f280000300a00 */
[----:B------:R-:W4:Y:S04]  /*100740*/  LDL.LU.64 R32, [R1+0x3798] ;  /* 0x0037980001207983 */ /* 0x000f280000300a00 */
[----:B------:R-:W4:Y:S04]  /*100750*/  LDL.LU.64 R38, [R1+0x37a0] ;  /* 0x0037a00001267983 */ /* 0x000f280000300a00 */
[----:B------:R-:W4:Y:S04]  /*100760*/  LDL.LU.64 R36, [R1+0x37a8] ;  /* 0x0037a80001247983 */ /* 0x000f280000300a00 */
[----:B------:R-:W4:Y:S01]  /*100770*/  LDL.LU R3, [R1+0x310] ;  /* 0x0003100001037983 */ /* 0x000f220000300800 */
[----:B------:R-:W-:-:S02]  /*100780*/  PRMT R2, R40, 0x7771, RZ ;  /* 0x0000777128027816 */ /* 0x000fc400000000ff */
        /* <DEDUP_REMOVED lines=19> */
[----:B------:R-:W-:Y:S01]  /*1008c0*/  LOP3.LUT R46, R46, 0xfffeffff, RZ, 0xc0, !PT ;  /* 0xfffeffff2e2e7812 */ /* 0x000fe200078ec0ff */
[----:B--2---:R0:W-:Y:S04]  /*1008d0*/  @P3 STG.E.U8 desc[UR4][R42.64], R2 ;  /* 0x000000022a003986 */ /* 0x0041e8000c101104 */
[----:B0-----:R-:W2:Y:S04]  /*1008e0*/  LDL.LU.64 R42, [R1+0x37b0] ;  /* 0x0037b000012a7983 */ /* 0x001ea80000300a00 */
[----:B------:R-:W2:Y:S04]  /*1008f0*/  LDL.LU R28, [R1+0x300] ;  /* 0x00030000011c7983 */ /* 0x000ea80000300800 */
[----:B------:R-:W2:Y:S04]  /*100900*/  LDL.LU.64 R60, [R1+0x37b8] ;  /* 0x0037b800013c7983 */ /* 0x000ea80000300a00 */
[----:B------:R-:W2:Y:S04]  /*100910*/  LDL.LU.64 R18, [R1+0x37c0] ;  /* 0x0037c00001127983 */ /* 0x000ea80000300a00 */
[----:B------:R-:W2:Y:S04]  /*100920*/  LDL.LU.64 R16, [R1+0x37c8] ;  /* 0x0037c80001107983 */ /* 0x000ea80000300a00 */
[----:B------:R-:W2:Y:S01]  /*100930*/  LDL.LU.64 R22, [R1+0x37d0] ;  /* 0x0037d00001167983 */ /* 0x000ea20000300a00 */
[----:B------:R-:W-:-:S03]  /*100940*/  LOP3.LUT P4, RZ, R41, 0x1, RZ, 0xc0, !PT ;  /* 0x0000000129ff7812 */ /* 0x000fc6000788c0ff */
[----:B------:R-:W2:Y:S01]  /*100950*/  LDL.LU R29, [R1+0x334] ;  /* 0x00033400011d7983 */ /* 0x000ea20000300800 */
[----:B------:R-:W-:-:S03]  /*100960*/  @P0 LOP3.LUT R46, R46, 0x10000, RZ, 0xfc, !PT ;  /* 0x000100002e2e0812 */ /* 0x000fc600078efcff */
[----:B------:R-:W2:Y:S01]  /*100970*/  LDL.LU.64 R26, [R1+0x37d8] ;  /* 0x0037d800011a7983 */ /* 0x000ea20000300a00 */
[C---:B------:R-:W-:Y:S02]  /*100980*/  LOP3.LUT P0, RZ, R41.reuse, 0x10, RZ, 0xc0, !PT ;  /* 0x0000001029ff7812 */ /* 0x040fe4000780c0ff */
[C---:B------:R-:W-:Y:S01]  /*100990*/  LOP3.LUT P5, RZ, R41.reuse, 0x2, RZ, 0xc0, !PT ;  /* 0x0000000229ff7812 */ /* 0x040fe200078ac0ff */
[----:B------:R-:W2:Y:S01]  /*1009a0*/  LDL.LU.64 R24, [R1+0x37e0] ;  /* 0x0037e00001187983 */ /* 0x000ea20000300a00 */
[----:B------:R-:W-:Y:S02]  /*1009b0*/  PRMT R2, R40, 0x7772, RZ ;  /* 0x0000777228027816 */ /* 0x000fe400000000ff */
[----:B------:R-:W-:Y:S02]  /*1009c0*/  LOP3.LUT P6, RZ, R41, 0x4, RZ, 0xc0, !PT ;  /* 0x0000000429ff7812 */ /* 0x000fe400078cc0ff */
[----:B------:R-:W-:Y:S01]  /*1009d0*/  LOP3.LUT R46, R46, 0xfffdffff, RZ, 0xc0, !PT ;  /* 0xfffdffff2e2e7812 */ /* 0x000fe200078ec0ff */
[----:B---3--:R0:W-:Y:S04]  /*1009e0*/  @P4 STG.E.U8 desc[UR4][R30.64], R2 ;  /* 0x000000021e004986 */ /* 0x0081e8000c101104 */
[----:B------:R-:W-:-:S02]  /*1009f0*/  @P0 LOP3.LUT R46, R46, 0x20000, RZ, 0xfc, !PT ;  /* 0x000200002e2e0812 */ /* 0x000fc400078efcff */
[----:B------:R-:W-:Y:S02]  /*100a00*/  LOP3.LUT P0, RZ, R41, 0x8, RZ, 0xc0, !PT ;  /* 0x0000000829ff7812 */ /* 0x000fe4000780c0ff */
[----:B0-----:R-:W-:Y:S02]  /*100a10*/  PRMT R2, R40, 0x7773, RZ ;  /* 0x0000777328027816 */ /* 0x001fe400000000ff */
[----:B------:R-:W3:Y:S04]  /*100a20*/  LDL.LU R40, [R1+0x324] ;  /* 0x0003240001287983 */ /* 0x000ee80000300800 */
[----:B----4-:R0:W-:Y:S04]  /*100a30*/  @P5 STG.E.U8 desc[UR4][R34.64], R2 ;  /* 0x0000000222005986 */ /* 0x0101e8000c101104 */
[----:B------:R-:W4:Y:S01]  /*100a40*/  LDL.LU.64 R30, [R1+0x37e8] ;  /* 0x0037e800011e7983 */ /* 0x000f220000300a00 */
[----:B0-----:R-:W-:-:S03]  /*100a50*/  PRMT R2, R3, 0x7770, RZ ;  /* 0x0000777003027816 */ /* 0x001fc600000000ff */
[----:B------:R-:W3:Y:S04]  /*100a60*/  LDL.LU.64 R34, [R1+0x37f0] ;  /* 0x0037f00001227983 */ /* 0x000ee80000300a00 */
[----:B------:R0:W-:Y:S02]  /*100a70*/  @P6 STG.E.U8 desc[UR4][R32.64], R2 ;  /* 0x0000000220006986 */ /* 0x0001e4000c101104 */
[----:B0-----:R-:W-:Y:S02]  /*100a80*/  PRMT R2, R3, 0x7771, RZ ;  /* 0x0000777103027816 */ /* 0x001fe400000000ff */
[----:B------:R-:W3:Y:S04]  /*100a90*/  LDL.LU.64 R32, [R1+0x37f8] ;  /* 0x0037f80001207983 */ /* 0x000ee80000300a00 */
[----:B------:R0:W-:Y:S01]  /*100aa0*/  @P0 STG.E.U8 desc[UR4][R38.64], R2 ;  /* 0x0000000226000986 */ /* 0x0001e2000c101104 */
[----:B------:R-:W-:-:S02]  /*100ab0*/  LOP3.LUT P0, RZ, R46, 0x20000, RZ, 0xc0, !PT ;  /* 0x000200002eff7812 */ /* 0x000fc4000780c0ff */
[----:B0-----:R-:W-:Y:S01]  /*100ac0*/  PRMT R2, R3, 0x7772, RZ ;  /* 0x0000777203027816 */ /* 0x001fe200000000ff */
[----:B------:R-:W3:Y:S10]  /*100ad0*/  LDL.LU.64 R38, [R1+0x3800] ;  /* 0x0038000001267983 */ /* 0x000ef40000300a00 */
[----:B------:R0:W-:Y:S04]  /*100ae0*/  @P0 STG.E.U8 desc[UR4][R36.64], R2 ;  /* 0x0000000224000986 */ /* 0x0001e8000c101104 */
[----:B0-----:R-:W3:Y:S01]  /*100af0*/  LDL.LU.64 R36, [R1+0x3808] ;  /* 0x0038080001247983 */ /* 0x001ee20000300a00 */
[----:B------:R-:W-:-:S02]  /*100b00*/  LOP3.LUT P0, RZ, R46, 0x10000, RZ, 0xc0, !PT ;  /* 0x000100002eff7812 */ /* 0x000fc4000780c0ff */
[----:B------:R-:W-:-:S11]  /*100b10*/  PRMT R2, R3, 0x7773, RZ ;  /* 0x0000777303027816 */ /* 0x000fd600000000ff */
        /* <DEDUP_REMOVED lines=26> */
[----:B0-----:R-:W-:Y:S01]  /*100cc0*/  PRMT R2, R29, 0x7773, RZ ;  /* 0x000077731d027816 */ /* 0x001fe200000000ff */
[----:B------:R-:W4:Y:S04]  /*100cd0*/  LDL.LU.64 R30, [R1+0x3818] ;  /* 0x00381800011e7983 */ /* 0x000f280000300a00 */
[----:B---3--:R0:W-:Y:S01]  /*100ce0*/  @P2 STG.E.U8 desc[UR4][R34.64], R2 ;  /* 0x0000000222002986 */ /* 0x0081e2000c101104 */
[----:B------:R-:W-:-:S03]  /*100cf0*/  LOP3.LUT P5, RZ, R41, 0x10000, RZ, 0xc0, !PT ;  /* 0x0001000029ff7812 */ /* 0x000fc600078ac0ff */
[----:B------:R-:W3:Y:S01]  /*100d00*/  LDL.LU.64 R28, [R1+0x3820] ;  /* 0x00382000011c7983 */ /* 0x000ee20000300a00 */
[----:B0-----:R-:W-:-:S03]  /*100d10*/  PRMT R2, R40, 0x7770, RZ ;  /* 0x0000777028027816 */ /* 0x001fc600000000ff */
[----:B------:R-:W3:Y:S04]  /*100d20*/  LDL.LU.64 R34, [R1+0x3828] ;  /* 0x0038280001227983 */ /* 0x000ee80000300a00 */
[----:B------:R0:W-:Y:S02]  /*100d30*/  @P3 STG.E.U8 desc[UR4][R32.64], R2 ;  /* 0x0000000220003986 */ /* 0x0001e4000c101104 */
[----:B0-----:R-:W-:-:S05]  /*100d40*/  PRMT R2, R40, 0x7771, RZ ;  /* 0x0000777128027816 */ /* 0x001fca00000000ff */
[----:B------:R0:W-:Y:S02]  /*100d50*/  @P4 STG.E.U8 desc[UR4][R38.64], R2 ;  /* 0x0000000226004986 */ /* 0x0001e4000c101104 */
[----:B0-----:R-:W-:-:S05]  /*100d60*/  PRMT R2, R40, 0x7772, RZ ;  /* 0x0000777228027816 */ /* 0x001fca00000000ff */
[----:B------:R0:W-:Y:S04]  /*100d70*/  @P5 STG.E.U8 desc[UR4][R36.64], R2 ;  /* 0x0000000224005986 */ /* 0x0001e8000c101104 */
[----:B0-----:R-:W4:Y:S01]  /*100d80*/  LDL.LU R36, [R1+0x314] ;  /* 0x0003140001247983 */ /* 0x001f220000300800 */
[C---:B------:R-:W-:Y:S02]  /*100d90*/  LOP3.LUT P6, RZ, R41.reuse, 0x20000, RZ, 0xc0, !PT ;  /* 0x0002000029ff7812 */ /* 0x040fe400078cc0ff */
[----:B------:R-:W-:Y:S01]  /*100da0*/  PRMT R2, R40, 0x7773, RZ ;  /* 0x0000777328027816 */ /* 0x000fe200000000ff */
[----:B------:R-:W3:Y:S04]  /*100db0*/  LDL.LU.64 R32, [R1+0x3830] ;  /* 0x0038300001207983 */ /* 0x000ee80000300a00 */
[----:B------:R-:W3:Y:S01]  /*100dc0*/  LDL.LU.64 R38, [R1+0x3838] ;  /* 0x0038380001267983 */ /* 0x000ee20000300a00 */
[----:B------:R-:W-:-:S05]  /*100dd0*/  LOP3.LUT P0, RZ, R41, 0x40000000, RZ, 0xc0, !PT ;  /* 0x4000000029ff7812 */ /* 0x000fca000780c0ff */
[----:B--2---:R0:W-:Y:S04]  /*100de0*/  @P6 STG.E.U8 desc[UR4][R42.64], R2 ;  /* 0x000000022a006986 */ /* 0x0041e8000c101104 */
[----:B0-----:R-:W2:Y:S04]  /*100df0*/  LDL.LU.64 R42, [R1+0x3840] ;  /* 0x00384000012a7983 */ /* 0x001ea80000300a00 */
[----:B------:R-:W2:Y:S01]  /*100e00*/  LDL.LU R3, [R1+0x304] ;  /* 0x0003040001037983 */ /* 0x000ea20000300800 */
[----:B------:R-:W-:Y:S02]  /*100e10*/  LOP3.LUT R46, R46, 0xfffffffb, RZ, 0xc0, !PT ;  /* 0xfffffffb2e2e7812 */ /* 0x000fe400078ec0ff */
[----:B------:R-:W-:Y:S01]  /*100e20*/  LOP3.LUT P3, RZ, R41, 0x40000, RZ, 0xc0, !PT ;  /* 0x0004000029ff7812 */ /* 0x000fe2000786c0ff */
[----:B------:R-:W2:Y:S01]  /*100e30*/  LDL.LU R37, [R1+0x1dc] ;  /* 0x0001dc0001257983 */ /* 0x000ea20000300800 */
        /* <DEDUP_REMOVED lines=22> */
[C---:B------:R-:W-:Y:S02]  /*100fa0*/  LOP3.LUT P5, RZ, R41.reuse, 0x100000, RZ, 0xc0, !PT ;  /* 0x0010000029ff7812 */ /* 0x040fe400078ac0ff */
[----:B------:R-:W-:-:S02]  /*100fb0*/  LOP3.LUT P6, RZ, R41, 0x200000, RZ, 0xc0, !PT ;  /* 0x0020000029ff7812 */ /* 0x000fc400078cc0ff */
[----:B------:R-:W-:-:S03]  /*100fc0*/  LOP3.LUT P1, RZ, R41, 0x80000000, RZ, 0xc0, !PT ;  /* 0x8000000029ff7812 */ /* 0x000fc6000782c0ff */
[----:B------:R-:W-:Y:S02]  /*100fd0*/  @P0 LOP3.LUT R46, R46, 0x200, RZ, 0xfc, !PT ;  /* 0x000002002e2e0812 */ /* 0x000fe400078efcff */
[----:B------:R-:W-:Y:S02]  /*100fe0*/  LOP3.LUT P0, RZ, R41, 0x400000, RZ, 0xc0, !PT ;  /* 0x0040000029ff7812 */ /* 0x000fe4000780c0ff */
[----:B------:R-:W2:Y:S04]  /*100ff0*/  LDL.LU.64 R40, [R1+0x3848] ;  /* 0x0038480001287983 */ /* 0x000ea80000300a00 */
[----:B------:R-:W2:Y:S04]  /*101000*/  LDL.LU.64 R60, [R1+0x3850] ;  /* 0x00385000013c7983 */ /* 0x000ea80000300a00 */
[----:B------:R-:W2:Y:S01]  /*101010*/  LDL.LU.64 R18, [R1+0x3858] ;  /* 0x0038580001127983 */ /* 0x000ea20000300a00 */
[----:B----4-:R-:W-:-:S05]  /*101020*/  PRMT R2, R36, 0x7770, RZ ;  /* 0x0000777024027816 */ /* 0x010fca00000000ff */
[----:B------:R0:W-:Y:S04]  /*101030*/  @P3 STG.E.U8 desc[UR4][R30.64], R2 ;  /* 0x000000021e003986 */ /* 0x0001e8000c101104 */
[----:B0-----:R-:W4:Y:S04]  /*101040*/  LDL.LU R30, [R1+0x338] ;  /* 0x00033800011e7983 */ /* 0x001f280000300800 */
[----:B------:R-:W4:Y:S04]  /*101050*/  LDL.LU.64 R16, [R1+0x3860] ;  /* 0x0038600001107983 */ /* 0x000f280000300a00 */
[----:B------:R-:W4:Y:S01]  /*101060*/  LDL.LU.64 R22, [R1+0x3868] ;  /* 0x0038680001167983 */ /* 0x000f220000300a00 */
[----:B------:R-:W-:-:S03]  /*101070*/  PRMT R2, R36, 0x7771, RZ ;  /* 0x0000777124027816 */ /* 0x000fc600000000ff */
[----:B------:R-:W4:Y:S04]  /*101080*/  LDL.LU.64 R26, [R1+0x3870] ;  /* 0x00387000011a7983 */ /* 0x000f280000300a00 */
[----:B---3--:R0:W-:Y:S02]  /*101090*/  @P4 STG.E.U8 desc[UR4][R28.64], R2 ;  /* 0x000000021c004986 */ /* 0x0081e4000c101104 */
[----:B0-----:R-:W-:-:S05]  /*1010a0*/  PRMT R2, R36, 0x7772, RZ ;  /* 0x0000777224027816 */ /* 0x001fca00000000ff */
[----:B------:R0:W-:Y:S02]  /*1010b0*/  @P5 STG.E.U8 desc[UR4][R34.64], R2 ;  /* 0x0000000222005986 */ /* 0x0001e4000c101104 */
[----:B0-----:R-:W-:Y:S02]  /*1010c0*/  PRMT R2, R36, 0x7773, RZ ;  /* 0x0000777324027816 */ /* 0x001fe400000000ff */
[----:B------:R-:W3:Y:S04]  /*1010d0*/  LDL.LU R36, [R1+0x328] ;  /* 0x0003280001247983 */ /* 0x000ee80000300800 */
[----:B------:R-:W3:Y:S04]  /*1010e0*/  LDL.LU.64 R24, [R1+0x3878] ;  /* 0x0038780001187983 */ /* 0x000ee80000300a00 */
[----:B------:R-:W3:Y:S04]  /*1010f0*/  LDL.LU.64 R28, [R1+0x3880] ;  /* 0x00388000011c7983 */ /* 0x000ee80000300a00 */
[----:B------:R0:W-:Y:S04]  /*101100*/  @P6 STG.E.U8 desc[UR4][R32.64], R2 ;  /* 0x0000000220006986 */ /* 0x0001e8000c101104 */
[----:B------:R-:W3:Y:S04]  /*101110*/  LDL.LU.64 R34, [R1+0x3888] ;  /* 0x0038880001227983 */ /* 0x000ee80000300a00 */
[----:B0-----:R-:W3:Y:S04]  /*101120*/  LDL.LU.64 R32, [R1+0x3890] ;  /* 0x0038900001207983 */ /* 0x001ee80000300a00 */
[----:B------:R-:W3:Y:S01]  /*101130*/  LDL.LU R31, [R1+0x318] ;  /* 0x00031800011f7983 */ /* 0x000ee20000300800 */
[----:B--2---:R-:W-:-:S05]  /*101140*/  PRMT R2, R3, 0x7770, RZ ;  /* 0x0000777003027816 */ /* 0x004fca00000000ff */
[----:B------:R0:W-:Y:S01]  /*101150*/  @P0 STG.E.U8 desc[UR4][R38.64], R2 ;  /* 0x0000000226000986 */ /* 0x0001e2000c101104 */
[C---:B------:R-:W-:Y:S02]  /*101160*/  LOP3.LUT P0, RZ, R46.reuse, 0x200, RZ, 0xc0, !PT ;  /* 0x000002002eff7812 */ /* 0x040fe4000780c0ff */
[----:B0-----:R-:W-:Y:S01]  /*101170*/  PRMT R2, R3, 0x7771, RZ ;  /* 0x0000777103027816 */ /* 0x001fe200000000ff */
[----:B------:R-:W2:Y:S10]  /*101180*/  LDL.LU.64 R38, [R1+0x3898] ;  /* 0x0038980001267983 */ /* 0x000eb40000300a00 */
[----:B------:R0:W-:Y:S04]  /*101190*/  @P0 STG.E.U8 desc[UR4][R42.64], R2 ;  /* 0x000000022a000986 */ /* 0x0001e8000c101104 */
[----:B0-----:R-:W2:Y:S01]  /*1011a0*/  LDL.LU.64 R42, [R1+0x38a0] ;  /* 0x0038a000012a7983 */ /* 0x001ea20000300a00 */
[----:B------:R-:W-:-:S02]  /*1011b0*/  LOP3.LUT P0, RZ, R46, 0x100, RZ, 0xc0, !PT ;  /* 0x000001002eff7812 */ /* 0x000fc4000780c0ff */
[----:B------:R-:W-:-:S11]  /*1011c0*/  PRMT R2, R3, 0x7772, RZ ;  /* 0x0000777203027816 */ /* 0x000fd600000000ff */
[----:B------:R0:W-:Y:S01]  /*1011d0*/  @P0 STG.E.U8 desc[UR4][R40.64], R2 ;  /* 0x0000000228000986 */ /* 0x0001e2000c101104 */
[C---:B------:R-:W-:Y:S02]  /*1011e0*/  LOP3.LUT P0, RZ, R46.reuse, 0x80, RZ, 0xc0, !PT ;  /* 0x000000802eff7812 */ /* 0x040fe4000780c0ff */
[----:B0-----:R-:W-:Y:S01]  /*1011f0*/  PRMT R2, R3, 0x7773, RZ ;  /* 0x0000777303027816 */ /* 0x001fe200000000ff */
[----:B------:R-:W2:Y:S10]  /*101200*/  LDL.LU.64 R40, [R1+0x38a8] ;  /* 0x0038a80001287983 */ /* 0x000eb40000300a00 */
[----:B------:R4:W-:Y:S01]  /*101210*/  @P0 STG.E.U8 desc[UR4][R60.64], R2 ;  /* 0x000000023c000986 */ /* 0x0009e2000c101104 */
[----:B------:R-:W-:-:S02]  /*101220*/  LOP3.LUT P0, RZ, R46, 0x40, RZ, 0xc0, !PT ;  /* 0x000000402eff7812 */ /* 0x000fc4000780c0ff */
[----:B------:R-:W-:Y:S02]  /*101230*/  LOP3.LUT P2, RZ, R37, 0x1, RZ, 0xc0, !PT ;  /* 0x0000000125ff7812 */ /* 0x000fe4000784c0ff */
[----:B----4-:R-:W-:-:S09]  /*101240*/  PRMT R2, R30, 0x7770, RZ ;  /* 0x000077701e027816 */ /* 0x010fd200000000ff */
        /* <DEDUP_REMOVED lines=23> */
[----:B--2---:R0:W-:Y:S02]  /*1013c0*/  @P4 STG.E.U8 desc[UR4][R38.64], R2 ;  /* 0x0000000226004986 */ /* 0x0041e4000c101104 */
[----:B0-----:R-:W-:-:S05]  /*1013d0*/  PRMT R2, R31, 0x7771, RZ ;  /* 0x000077711f027816 */ /* 0x001fca00000000ff */
[----:B------:R0:W-:Y:S04]  /*1013e0*/  @P5 STG.E.U8 desc[UR4][R42.64], R2 ;  /* 0x000000022a005986 */ /* 0x0001e8000c101104 */
[----:B0-----:R-:W2:Y:S04]  /*1013f0*/  LDL.LU.64 R42, [R1+0x38b0] ;  /* 0x0038b000012a7983 */ /* 0x001ea80000300a00 */
[----:B------:R-:W3:Y:S04]  /*101400*/  LDL.LU.64 R28, [R1+0x38b8] ;  /* 0x0038b800011c7983 */ /* 0x000ee80000300a00 */
[----:B------:R-:W4:Y:S04]  /*101410*/  LDL.LU.64 R34, [R1+0x38c0] ;  /* 0x0038c00001227983 */ /* 0x000f280000300a00 */
[----:B------:R-:W4:Y:S04]  /*101420*/  LDL.LU.64 R32, [R1+0x38c8] ;  /* 0x0038c80001207983 */ /* 0x000f280000300a00 */
[----:B------:R-:W3:Y:S01]  /*101430*/  LDL.LU R36, [R1+0x308] ;  /* 0x0003080001247983 */ /* 0x000ee20000300800 */
[----:B------:R-:W-:-:S03]  /*101440*/  LOP3.LUT P6, RZ, R37, 0x10, RZ, 0xc0, !PT ;  /* 0x0000001025ff7812 */ /* 0x000fc600078cc0ff */
[----:B------:R-:W4:Y:S01]  /*101450*/  LDL.LU.64 R38, [R1+0x38d0] ;  /* 0x0038d00001267983 */ /* 0x000f220000300a00 */
[----:B------:R-:W-:Y:S02]  /*101460*/  PRMT R2, R31, 0x7772, RZ ;  /* 0x000077721f027816 */ /* 0x000fe400000000ff */
[----:B------:R-:W-:-:S07]  /*101470*/  LOP3.LUT P3, RZ, R37, 0x20, RZ, 0xc0, !PT ;  /* 0x0000002025ff7812 */ /* 0x000fce000786c0ff */
[----:B------:R0:W-:Y:S04]  /*101480*/  @P6 STG.E.U8 desc[UR4][R40.64], R2 ;  /* 0x0000000228006986 */ /* 0x0001e8000c101104 */
[----:B0-----:R-:W4:Y:S04]  /*101490*/  LDL.LU.64 R40, [R1+0x38d8] ;  /* 0x0038d80001287983 */ /* 0x001f280000300a00 */
[----:B------:R-:W4:Y:S01]  /*1014a0*/  LDL.LU R26, [R1+0x33c] ;  /* 0x00033c00011a7983 */ /* 0x000f220000300800 */
[----:B------:R-:W-:Y:S02]  /*1014b0*/  PRMT R2, R31, 0x7773, RZ ;  /* 0x000077731f027816 */ /* 0x000fe400000000ff */
[----:B------:R-:W-:-:S02]  /*1014c0*/  LOP3.LUT P0, RZ, R37, 0x20000, RZ, 0xc0, !PT ;  /* 0x0002000025ff7812 */ /* 0x000fc4000780c0ff */
        /* <DEDUP_REMOVED lines=8> */
[----:B0-----:R-:W2:Y:S06]  /*101550*/  LDL.LU.64 R42, [R1+0x38e0] ;  /* 0x0038e000012a7983 */ /* 0x001eac0000300a00 */
[----:B------:R-:W-:-:S02]  /*101560*/  @P0 LOP3.LUT R47, R47, 0x10000000, RZ, 0xfc, !PT ;  /* 0x100000002f2f0812 */ /* 0x000fc400078efcff */
[----:B------:R-:W-:Y:S01]  /*101570*/  LOP3.LUT P0, RZ, R37, 0x4000, RZ, 0xc0, !PT ;  /* 0x0000400025ff7812 */ /* 0x000fe2000780c0ff */
[----:B------:R-:W2:Y:S01]  /*101580*/  LDL.LU.64 R44, [R1+0x38e8] ;  /* 0x0038e800012c7983 */ /* 0x000ea20000300a00 */
[----:B------:R-:W-:-:S03]  /*101590*/  LOP3.LUT R47, R47, 0xdfffffff, RZ, 0xc0, !PT ;  /* 0xdfffffff2f2f7812 */ /* 0x000fc600078ec0ff */
[----:B------:R-:W2:Y:S04]  /*1015a0*/  LDL.LU R27, [R1+0x32c] ;  /* 0x00032c00011b7983 */ /* 0x000ea80000300800 */
[----:B------:R-:W2:Y:S04]  /*1015b0*/  LDL.LU.64 R60, [R1+0x38f0] ;  /* 0x0038f000013c7983 */ /* 0x000ea80000300a00 */
[----:B------:R-:W-:Y:S01]  /*1015c0*/  @P0 LOP3.LUT R47, R47, 0x20000000, RZ, 0xfc, !PT ;  /* 0x200000002f2f0812 */ /* 0x000fe200078efcff */
[----:B------:R-:W2:Y:S01]  /*1015d0*/  LDL.LU.64 R18, [R1+0x38f8] ;  /* 0x0038f80001127983 */ /* 0x000ea20000300a00 */
[----:B------:R-:W-:-:S02]  /*1015e0*/  LOP3.LUT P0, RZ, R37, 0x2000, RZ, 0xc0, !PT ;  /* 0x0000200025ff7812 */ /* 0x000fc4000780c0ff */
[----:B------:R-:W-:Y:S01]  /*1015f0*/  LOP3.LUT R47, R47, 0xbfffffff, RZ, 0xc0, !PT ;  /* 0xbfffffff2f2f7812 */ /* 0x000fe200078ec0ff */
[----:B------:R-:W2:Y:S01]  /*101600*/  LDL.LU.64 R16, [R1+0x3900] ;  /* 0x0039000001107983 */ /* 0x000ea20000300a00 */
[----:B------:R-:W-:Y:S02]  /*101610*/  LOP3.LUT P4, RZ, R37, 0x40, RZ, 0xc0, !PT ;  /* 0x0000004025ff7812 */ /* 0x000fe4000788c0ff */
[----:B------:R-:W-:Y:S01]  /*101620*/  LOP3.LUT R46, R46, 0xfffffffe, RZ, 0xc0, !PT ;  /* 0xfffffffe2e2e7812 */ /* 0x000fe200078ec0ff */
[----:B------:R-:W2:Y:S06]  /*101630*/  LDL.LU.64 R22, [R1+0x3908] ;  /* 0x0039080001167983 */ /* 0x000eac0000300a00 */
[----:B------:R-:W-:-:S02]  /*101640*/  @P0 LOP3.LUT R47, R47, 0x40000000, RZ, 0xfc, !PT ;  /* 0x400000002f2f0812 */ /* 0x000fc400078efcff */
[----:B------:R-:W-:Y:S02]  /*101650*/  LOP3.LUT P0, RZ, R37, 0x1000, RZ, 0xc0, !PT ;  /* 0x0000100025ff7812 */ /* 0x000fe4000780c0ff */
[----:B------:R-:W-:-:S11]  /*101660*/  LOP3.LUT R47, R47, 0x7fffffff, RZ, 0xc0, !PT ;  /* 0x7fffffff2f2f7812 */ /* 0x000fd600078ec0ff */
[----:B------:R-:W-:Y:S02]  /*101670*/  @P0 LOP3.LUT R47, R47, 0x80000000, RZ, 0xfc, !PT ;  /* 0x800000002f2f0812 */ /* 0x000fe400078efcff */
[C---:B------:R-:W-:Y:S02]  /*101680*/  LOP3.LUT P0, RZ, R37.reuse, 0x800, RZ, 0xc0, !PT ;  /* 0x0000080025ff7812 */ /* 0x040fe4000780c0ff */
[C---:B------:R-:W-:Y:S02]  /*101690*/  LOP3.LUT P5, RZ, R37.reuse, 0x80, RZ, 0xc0, !PT ;  /* 0x0000008025ff7812 */ /* 0x040fe400078ac0ff */
[----:B---3--:R-:W-:Y:S02]  /*1016a0*/  PRMT R2, R36, 0x7770, RZ ;  /* 0x0000777024027816 */ /* 0x008fe400000000ff */
[----:B------:R-:W-:-:S07]  /*1016b0*/  LOP3.LUT P6, RZ, R37, 0x100, RZ, 0xc0, !PT ;  /* 0x0000010025ff7812 */ /* 0x000fce00078cc0ff */
[----:B------:R-:W-:Y:S02]  /*1016c0*/  @P0 LOP3.LUT R46, R46, 0x1, RZ, 0xfc, !PT ;  /* 0x000000012e2e0812 */ /* 0x000fe400078efcff */
[----:B------:R-:W-:Y:S01]  /*1016d0*/  LOP3.LUT P0, RZ, R37, 0x400, RZ, 0xc0, !PT ;  /* 0x0000040025ff7812 */ /* 0x000fe2000780c0ff */
[----:B------:R0:W-:Y:S01]  /*1016e0*/  @P4 STG.E.U8 desc[UR4][R28.64], R2 ;  /* 0x000000021c004986 */ /* 0x0001e2000c101104 */
[----:B------:R-:W-:Y:S02]  /*1016f0*/  LOP3.LUT R46, R46, 0xfffffffd, RZ, 0xc0, !PT ;  /* 0xfffffffd2e2e7812 */ /* 0x000fe400078ec0ff */
[----:B0-----:R-:W-:-:S09]  /*101700*/  PRMT R2, R36, 0x7771, RZ ;  /* 0x0000777124027816 */ /* 0x001fd200000000ff */
[----:B------:R-:W-:Y:S01]  /*101710*/  @P0 LOP3.LUT R46, R46, 0x2, RZ, 0xfc, !PT ;  /* 0x000000022e2e0812 */ /* 0x000fe200078efcff */
[----:B----4-:R0:W-:Y:S01]  /*101720*/  @P5 STG.E.U8 desc[UR4][R34.64], R2 ;  /* 0x0000000222005986 */ /* 0x0101e2000c101104 */
[----:B------:R-:W-:Y:S02]  /*101730*/  LOP3.LUT P0, RZ, R37, 0x200, RZ, 0xc0, !PT ;  /* 0x0000020025ff7812 */ /* 0x000fe4000780c0ff */
[----:B0-----:R-:W-:-:S05]  /*101740*/  PRMT R2, R36, 0x7772, RZ ;  /* 0x0000777224027816 */ /* 0x001fca00000000ff */
[----:B------:R0:W-:Y:S02]  /*101750*/  @P6 STG.E.U8 desc[UR4][R32.64], R2 ;  /* 0x0000000220006986 */ /* 0x0001e4000c101104 */
[----:B0-----:R-:W-:Y:S02]  /*101760*/  PRMT R2, R36, 0x7773, RZ ;  /* 0x0000777324027816 */ /* 0x001fe400000000ff */
[----:B------:R-:W3:Y:S04]  /*101770*/  LDL.LU R36, [R1+0x31c] ;  /* 0x00031c0001247983 */ /* 0x000ee80000300800 */
[----:B------:R-:W4:Y:S04]  /*101780*/  LDL.LU.64 R24, [R1+0x3910] ;  /* 0x0039100001187983 */ /* 0x000f280000300a00 */
[----:B------:R-:W3:Y:S04]  /*101790*/  LDL.LU.64 R30, [R1+0x3918] ;  /* 0x00391800011e7983 */ /* 0x000ee80000300a00 */
[----:B------:R0:W-:Y:S01]  /*1017a0*/  @P0 STG.E.U8 desc[UR4][R38.64], R2 ;  /* 0x0000000226000986 */ /* 0x0001e2000c101104 */
[----:B------:R-:W-:-:S03]  /*1017b0*/  LOP3.LUT P0, RZ, R46, 0x2, RZ, 0xc0, !PT ;  /* 0x000000022eff7812 */ /* 0x000fc6000780c0ff */
[----:B------:R-:W3:Y:S04]  /*1017c0*/  LDL.LU.64 R28, [R1+0x3920] ;  /* 0x00392000011c7983 */ /* 0x000ee80000300a00 */
[----:B------:R-:W3:Y:S01]  /*1017d0*/  LDL.LU.64 R34, [R1+0x3928] ;  /* 0x0039280001227983 */ /* 0x000ee20000300a00 */
[----:B0-----:R-:W-:-:S03]  /*1017e0*/  PRMT R2, R26, 0x7770, RZ ;  /* 0x000077701a027816 */ /* 0x001fc600000000ff */
[----:B------:R-:W3:Y:S04]  /*1017f0*/  LDL.LU.64 R32, [R1+0x3930] ;  /* 0x0039300001207983 */ /* 0x000ee80000300a00 */
[----:B------:R0:W-:Y:S01]  /*101800*/  @P0 STG.E.U8 desc[UR4][R40.64], R2 ;  /* 0x0000000228000986 */ /* 0x0001e2000c101104 */
[----:B------:R-:W-:-:S03]  /*101810*/  LOP3.LUT P0, RZ, R46, 0x1, RZ, 0xc0, !PT ;  /* 0x000000012eff7812 */ /* 0x000fc6000780c0ff */
[----:B------:R-:W3:Y:S04]  /*101820*/  LDL.LU.64 R38, [R1+0x3938] ;  /* 0x0039380001267983 */ /* 0x000ee80000300a00 */
[----:B0-----:R-:W3:Y:S01]  /*101830*/  LDL.LU R41, [R1+0x30c] ;  /* 0x00030c0001297983 */ /* 0x001ee20000300800 */
[----:B------:R-:W-:-:S05]  /*101840*/  PRMT R2, R26, 0x7771, RZ ;  /* 0x000077711a027816 */ /* 0x000fca00000000ff */
[----:B--2---:R0:W-:Y:S04]  /*101850*/  @P0 STG.E.U8 desc[UR4][R42.64], R2 ;  /* 0x000000022a000986 */ /* 0x0041e8000c101104 */
[----:B0-----:R-:W2:Y:S04]  /*101860*/  LDL.LU.64 R42, [R1+0x3940] ;  /* 0x00394000012a7983 */ /* 0x001ea80000300a00 */
[----:B------:R-:W2:Y:S01]  /*101870*/  LDL.LU R40, [R1+0x3b0] ;  /* 0x0003b00001287983 */ /* 0x000ea20000300800 */
        /* <DEDUP_REMOVED lines=21> */
[----:B---3--:R-:W-:-:S05]  /*1019d0*/  PRMT R2, R36, 0x7770, RZ ;  /* 0x0000777024027816 */ /* 0x008fca00000000ff */
        /* <DEDUP_REMOVED lines=14> */
[----:B0-----:R-:W2:Y:S01]  /*101ac0*/  LDL.LU.64 R42, [R1+0x3948] ;  /* 0x00394800012a7983 */ /* 0x001ea20000300a00 */
[----:B------:R-:W-:Y:S02]  /*101ad0*/  LOP3.LUT P0, RZ, R40, 0x10, RZ, 0xc0, !PT ;  /* 0x0000001028ff7812 */ /* 0x000fe4000780c0ff */
[----:B------:R-:W-:Y:S01]  /*101ae0*/  LOP3.LUT R47, R47, 0xfffbffff, RZ, 0xc0, !PT ;  /* 0xfffbffff2f2f7812 */ /* 0x000fe200078ec0ff */
[----:B------:R-:W3:Y:S04]  /*101af0*/  LDL.LU.64 R30, [R1+0x3950] ;  /* 0x00395000011e7983 */ /* 0x000ee80000300a00 */
[----:B------:R-:W4:Y:S04]  /*101b00*/  LDL.LU.64 R28, [R1+0x3958] ;  /* 0x00395800011c7983 */ /* 0x000f280000300a00 */
[----:B------:R-:W4:Y:S02]  /*101b10*/  LDL.LU.64 R34, [R1+0x3960] ;  /* 0x0039600001227983 */ /* 0x000f240000300a00 */
[----:B------:R-:W-:-:S02]  /*101b20*/  @P0 LOP3.LUT R47, R47, 0x40000, RZ, 0xfc, !PT ;  /* 0x000400002f2f0812 */ /* 0x000fc400078efcff */
[----:B------:R-:W-:Y:S01]  /*101b30*/  LOP3.LUT P0, RZ, R40, 0x8, RZ, 0xc0, !PT ;  /* 0x0000000828ff7812 */ /* 0x000fe2000780c0ff */
[----:B------:R-:W4:Y:S01]  /*101b40*/  LDL.LU.64 R32, [R1+0x3968] ;  /* 0x0039680001207983 */ /* 0x000f220000300a00 */
[----:B------:R-:W-:-:S03]  /*101b50*/  LOP3.LUT R47, R47, 0xfff7ffff, RZ, 0xc0, !PT ;  /* 0xfff7ffff2f2f7812 */ /* 0x000fc600078ec0ff */
[----:B------:R-:W4:Y:S08]  /*101b60*/  LDL.LU R39, [R1+0x2f0] ;  /* 0x0002f00001277983 */ /* 0x000f300000300800 */
        /* <DEDUP_REMOVED lines=19> */
[C---:B------:R-:W-:Y:S02]  /*101ca0*/  LOP3.LUT P4, RZ, R37.reuse, 0x2000000, RZ, 0xc0, !PT ;  /* 0x0200000025ff7812 */ /* 0x040fe4000788c0ff */
[----:B------:R-:W-:-:S02]  /*101cb0*/  LOP3.LUT P5, RZ, R37, 0x4000000, RZ, 0xc0, !PT ;  /* 0x0400000025ff7812 */ /* 0x000fc400078ac0ff */
[----:B------:R-:W-:-:S03]  /*101cc0*/  LOP3.LUT P6, RZ, R37, 0x8000000, RZ, 0xc0, !PT ;  /* 0x0800000025ff7812 */ /* 0x000fc600078cc0ff */
[----:B------:R-:W-:Y:S02]  /*101cd0*/  @P0 LOP3.LUT R47, R47, 0x2000000, RZ, 0xfc, !PT ;  /* 0x020000002f2f0812 */ /* 0x000fe400078efcff */
[----:B------:R-:W-:Y:S02]  /*101ce0*/  LOP3.LUT P0, RZ, R37, 0x10000000, RZ, 0xc0, !PT ;  /* 0x1000000025ff7812 */ /* 0x000fe4000780c0ff */
[----:B------:R-:W4:Y:S01]  /*101cf0*/  LDL.LU.64 R36, [R1+0x3970] ;  /* 0x0039700001247983 */ /* 0x000f220000300a00 */
[----:B------:R-:W-:-:S03]  /*101d00*/  PRMT R2, R41, 0x7772, RZ ;  /* 0x0000777229027816 */ /* 0x000fc600000000ff */
[----:B------:R-:W4:Y:S04]  /*101d10*/  LDL.LU R60, [R1+0x2e0] ;  /* 0x0002e000013c7983 */ /* 0x000f280000300800 */
[----:B--2---:R0:W-:Y:S04]  /*101d20*/  @P3 STG.E.U8 desc[UR4][R42.64], R2 ;  /* 0x000000022a003986 */ /* 0x0041e8000c101104 */
[----:B0-----:R-:W2:Y:S04]  /*101d30*/  LDL.LU.64 R42, [R1+0x3978] ;  /* 0x00397800012a7983 */ /* 0x001ea80000300a00 */
[----:B------:R-:W2:Y:S04]  /*101d40*/  LDL.LU.64 R44, [R1+0x3980] ;  /* 0x00398000012c7983 */ /* 0x000ea80000300a00 */
[----:B------:R-:W2:Y:S01]  /*101d50*/  LDL.LU.64 R18, [R1+0x3988] ;  /* 0x0039880001127983 */ /* 0x000ea20000300a00 */
[----:B------:R-:W-:-:S03]  /*101d60*/  PRMT R2, R41, 0x7773, RZ ;  /* 0x0000777329027816 */ /* 0x000fc600000000ff */
[----:B------:R-:W2:Y:S04]  /*101d70*/  LDL.LU.64 R16, [R1+0x3990] ;  /* 0x0039900001107983 */ /* 0x000ea80000300a00 */
[----:B---3--:R4:W-:Y:S02]  /*101d80*/  @P4 STG.E.U8 desc[UR4][R30.64], R2 ;  /* 0x000000021e004986 */ /* 0x0089e4000c101104 */
[----:B----4-:R-:W-:-:S05]  /*101d90*/  PRMT R2, R39, 0x7770, RZ ;  /* 0x0000777027027816 */ /* 0x010fca00000000ff */
[----:B------:R0:W-:Y:S04]  /*101da0*/  @P5 STG.E.U8 desc[UR4][R28.64], R2 ;  /* 0x000000021c005986 */ /* 0x0001e8000c101104 */
[----:B0-----:R-:W3:Y:S04]  /*101db0*/  LDL.LU R28, [R1+0x2d0] ;  /* 0x0002d000011c7983 */ /* 0x001ee80000300800 */
[----:B------:R-:W4:Y:S04]  /*101dc0*/  LDL.LU.64 R22, [R1+0x3998] ;  /* 0x0039980001167983 */ /* 0x000f280000300a00 */
[----:B------:R-:W4:Y:S01]  /*101dd0*/  LDL.LU.64 R26, [R1+0x39a0] ;  /* 0x0039a000011a7983 */ /* 0x000f220000300a00 */
[----:B------:R-:W-:-:S03]  /*101de0*/  PRMT R2, R39, 0x7771, RZ ;  /* 0x0000777127027816 */ /* 0x000fc600000000ff */
[----:B------:R-:W4:Y:S04]  /*101df0*/  LDL.LU R41, [R1+0x2c0] ;  /* 0x0002c00001297983 */ /* 0x000f280000300800 */
        /* <DEDUP_REMOVED lines=8> */
[----:B------:R-:W4:Y:S04]  /*101e80*/  LDL.LU.64 R32, [R1+0x39c0] ;  /* 0x0039c00001207983 */ /* 0x000f280000300a00 */
[----:B------:R-:W4:Y:S06]  /*101e90*/  LDL.LU.64 R38, [R1+0x39c8] ;  /* 0x0039c80001267983 */ /* 0x000f2c0000300a00 */
        /* <DEDUP_REMOVED lines=71> */
[C---:B------:R-:W-:Y:S02]  /*102310*/  LOP3.LUT P4, RZ, R40.reuse, 0x1000, RZ, 0xc0, !PT ;  /* 0x0000100028ff7812 */ /* 0x040fe4000788c0ff */
[----:B------:R-:W-:Y:S01]  /*102320*/  @P0 LOP3.LUT R47, R47, 0x4000, RZ, 0xfc, !PT ;  /* 0x000040002f2f0812 */ /* 0x000fe200078efcff */
[----:B------:R-:W2:Y:S01]  /*102330*/  LDL.LU.64 R18, [R1+0x3a28] ;  /* 0x003a280001127983 */ /* 0x000ea20000300a00 */
[C---:B------:R-:W-:Y:S02]  /*102340*/  LOP3.LUT P0, RZ, R40.reuse, 0x40000, RZ, 0xc0, !PT ;  /* 0x0004000028ff7812 */ /* 0x040fe4000780c0ff */
[----:B------:R-:W-:Y:S02]  /*102350*/  LOP3.LUT P5, RZ, R40, 0x2000, RZ, 0xc0, !PT ;  /* 0x0000200028ff7812 */ /* 0x000fe400078ac0ff */
[----:B------:R-:W-:Y:S02]  /*102360*/  PRMT R2, R29, 0x7772, RZ ;  /* 0x000077721d027816 */ /* 0x000fe400000000ff */
[----:B------:R-:W-:-:S03]  /*102370*/  LOP3.LUT R47, R47, 0xffff7fff, RZ, 0xc0, !PT ;  /* 0xffff7fff2f2f7812 */ /* 0x000fc600078ec0ff */
[----:B---3--:R0:W-:Y:S04]  /*102380*/  @P4 STG.E.U8 desc[UR4][R30.64], R2 ;  /* 0x000000021e004986 */ /* 0x0081e8000c101104 */
[----:B------:R-:W-:Y:S02]  /*102390*/  @P0 LOP3.LUT R47, R47, 0x8000, RZ, 0xfc, !PT ;  /* 0x000080002f2f0812 */ /* 0x000fe400078efcff */
[----:B------:R-:W-:Y:S02]  /*1023a0*/  LOP3.LUT P0, RZ, R40, 0x20000, RZ, 0xc0, !PT ;  /* 0x0002000028ff7812 */ /* 0x000fe4000780c0ff */
[----:B0-----:R-:W-:-:S05]  /*1023b0*/  PRMT R2, R29, 0x7773, RZ ;  /* 0x000077731d027816 */ /* 0x001fca00000000ff */
[----:B----4-:R0:W-:Y:S01]  /*1023c0*/  @P5 STG.E.U8 desc[UR4][R36.64], R2 ;  /* 0x0000000224005986 */ /* 0x0101e2000c101104 */
[----:B------:R-:W-:-:S03]  /*1023d0*/  LOP3.LUT R47, R47, 0xfffeffff, RZ, 0xc0, !PT ;  /* 0xfffeffff2f2f7812 */ /* 0x000fc600078ec0ff */
[----:B0-----:R-:W3:Y:S04]  /*1023e0*/  LDL.LU R36, [R1+0x2c4] ;  /* 0x0002c40001247983 */ /* 0x001ee80000300800 */
[----:B------:R-:W4:Y:S01]  /*1023f0*/  LDL.LU.64 R16, [R1+0x3a30] ;  /* 0x003a300001107983 */ /* 0x000f220000300a00 */
[----:B------:R-:W-:Y:S02]  /*102400*/  @P0 LOP3.LUT R47, R47, 0x10000, RZ, 0xfc, !PT ;  /* 0x000100002f2f0812 */ /* 0x000fe400078efcff */
[C---:B------:R-:W-:Y:S01]  /*102410*/  LOP3.LUT P0, RZ, R40.reuse, 0x10000, RZ, 0xc0, !PT ;  /* 0x0001000028ff7812 */ /* 0x040fe2000780c0ff */
[----:B------:R-:W3:Y:S01]  /*102420*/  LDL.LU.64 R26, [R1+0x3a38] ;  /* 0x003a3800011a7983 */ /* 0x000ee20000300a00 */
[----:B------:R-:W-:Y:S02]  /*102430*/  LOP3.LUT P6, RZ, R40, 0x4000, RZ, 0xc0, !PT ;  /* 0x0000400028ff7812 */ /* 0x000fe400078cc0ff */
[----:B------:R-:W-:Y:S01]  /*102440*/  LOP3.LUT R47, R47, 0xfffdffff, RZ, 0xc0, !PT ;  /* 0xfffdffff2f2f7812 */ /* 0x000fe200078ec0ff */
[----:B------:R-:W3:Y:S01]  /*102450*/  LDL.LU.64 R24, [R1+0x3a40] ;  /* 0x003a400001187983 */ /* 0x000ee20000300a00 */
[----:B------:R-:W-:-:S03]  /*102460*/  PRMT R2, R41, 0x7770, RZ ;  /* 0x0000777029027816 */ /* 0x000fc600000000ff */
[----:B------:R-:W3:Y:S04]  /*102470*/  LDL.LU.64 R30, [R1+0x3a48] ;  /* 0x003a4800011e7983 */ /* 0x000ee80000300a00 */
[----:B------:R-:W-:Y:S01]  /*102480*/  @P0 LOP3.LUT R47, R47, 0x20000, RZ, 0xfc, !PT ;  /* 0x000200002f2f0812 */ /* 0x000fe200078efcff */
[----:B------:R-:W3:Y:S01]  /*102490*/  LDL.LU.64 R28, [R1+0x3a50] ;  /* 0x003a5000011c7983 */ /* 0x000ee20000300a00 */
[----:B------:R-:W-:-:S03]  /*1024a0*/  LOP3.LUT P0, RZ, R40, 0x8000, RZ, 0xc0, !PT ;  /* 0x0000800028ff7812 */ /* 0x000fc6000780c0ff */
[----:B------:R0:W-:Y:S04]  /*1024b0*/  @P6 STG.E.U8 desc[UR4][R34.64], R2 ;  /* 0x0000000222006986 */ /* 0x0001e8000c101104 */
[----:B------:R-:W3:Y:S01]  /*1024c0*/  LDL.LU R37, [R1+0x2f8] ;  /* 0x0002f80001257983 */ /* 0x000ee20000300800 */
[----:B0-----:R-:W-:-:S03]  /*1024d0*/  PRMT R2, R41, 0x7771, RZ ;  /* 0x0000777129027816 */ /* 0x001fc600000000ff */
[----:B------:R-:W3:Y:S04]  /*1024e0*/  LDL.LU.64 R34, [R1+0x3a58] ;  /* 0x003a580001227983 */ /* 0x000ee80000300a00 */
[----:B------:R0:W-:Y:S01]  /*1024f0*/  @P0 STG.E.U8 desc[UR4][R32.64], R2 ;  /* 0x0000000220000986 */ /* 0x0001e2000c101104 */
[----:B------:R-:W-:Y:S02]  /*102500*/  LOP3.LUT P0, RZ, R47, 0x20000, RZ, 0xc0, !PT ;  /* 0x000200002fff7812 */ /* 0x000fe4000780c0ff */
[----:B0-----:R-:W-:Y:S01]  /*102510*/  PRMT R2, R41, 0x7772, RZ ;  /* 0x0000777229027816 */ /* 0x001fe200000000ff */
[----:B------:R-:W3:Y:S10]  /*102520*/  LDL.LU.64 R32, [R1+0x3a60] ;  /* 0x003a600001207983 */ /* 0x000ef40000300a00 */
[----:B------:R0:W-:Y:S01]  /*102530*/  @P0 STG.E.U8 desc[UR4][R38.64], R2 ;  /* 0x0000000226000986 */ /* 0x0001e2000c101104 */
[----:B------:R-:W-:-:S02]  /*102540*/  LOP3.LUT P0, RZ, R47, 0x10000, RZ, 0xc0, !PT ;  /* 0x000100002fff7812 */ /* 0x000fc4000780c0ff */
[----:B0-----:R-:W-:Y:S01]  /*102550*/  PRMT R2, R41, 0x7773, RZ ;  /* 0x0000777329027816 */ /* 0x001fe200000000ff */
[----:B------:R-:W3:Y:S10]  /*102560*/  LDL.LU.64 R38, [R1+0x3a68] ;  /* 0x003a680001267983 */ /* 0x000ef40000300a00 */
[----:B--2---:R0:W-:Y:S04]  /*102570*/  @P0 STG.E.U8 desc[UR4][R42.64], R2 ;  /* 0x000000022a000986 */ /* 0x0041e8000c101104 */
[----:B0-----:R-:W2:Y:S01]  /*102580*/  LDL.LU.64 R42, [R1+0x3a70] ;  /* 0x003a7000012a7983 */ /* 0x001ea20000300a00 */
[----:B------:R-:W-:-:S02]  /*102590*/  LOP3.LUT P0, RZ, R47, 0x8000, RZ, 0xc0, !PT ;  /* 0x000080002fff7812 */ /* 0x000fc4000780c0ff */
[----:B------:R-:W-:Y:S01]  /*1025a0*/  PRMT R2, R60, 0x7770, RZ ;  /* 0x000077703c027816 */ /* 0x000fe200000000ff */
[----:B------:R-:W2:Y:S10]  /*1025b0*/  LDL.LU R41, [R1+0x3b4] ;  /* 0x0003b40001297983 */ /* 0x000eb40000300800 */
[----:B------:R0:W-:Y:S01]  /*1025c0*/  @P0 STG.E.U8 desc[UR4][R22.64], R2 ;  /* 0x0000000216000986 */ /* 0x0001e2000c101104 */
        /* <DEDUP_REMOVED lines=9> */
[----:B----4-:R3:W-:Y:S01]  /*102660*/  @P0 STG.E.U8 desc[UR4][R16.64], R2 ;  /* 0x0000000210000986 */ /* 0x0107e2000c101104 */
[----:B------:R-:W-:Y:S02]  /*102670*/  LOP3.LUT P0, RZ, R47, 0x800, RZ, 0xc0, !PT ;  /* 0x000008002fff7812 */ /* 0x000fe4000780c0ff */
[----:B---3--:R-:W-:-:S11]  /*102680*/  PRMT R2, R36, 0x7770, RZ ;  /* 0x0000777024027816 */ /* 0x008fd600000000ff */
        /* <DEDUP_REMOVED lines=19> */
[----:B------:R0:W-:Y:S01]  /*1027c0*/  @P5 STG.E.U8 desc[UR4][R38.64], R2 ;  /* 0x0000000226005986 */ /* 0x0001e2000c101104 */
[C---:B------:R-:W-:Y:S02]  /*1027d0*/  LOP3.LUT P3, RZ, R40.reuse, 0x40000000, RZ, 0xc0, !PT ;  /* 0x4000000028ff7812 */ /* 0x040fe4000786c0ff */
[----:B------:R-:W-:Y:S02]  /*1027e0*/  LOP3.LUT P4, RZ, R40, 0x80000000, RZ, 0xc0, !PT ;  /* 0x8000000028ff7812 */ /* 0x000fe4000788c0ff */
[----:B0-----:R-:W-:-:S05]  /*1027f0*/  PRMT R2, R37, 0x7773, RZ ;  /* 0x0000777325027816 */ /* 0x001fca00000000ff */
[----:B--2---:R0:W-:Y:S04]  /*102800*/  @P6 STG.E.U8 desc[UR4][R42.64], R2 ;  /* 0x000000022a006986 */ /* 0x0041e8000c101104 */
        /* <DEDUP_REMOVED lines=31> */
[----:B------:R-:W-:-:S03]  /*102a00*/  PRMT R2, R40, 0x7771, RZ ;  /* 0x0000777128027816 */ /* 0x000fc600000000ff */
[----:B------:R-:W2:Y:S04]  /*102a10*/  LDL.LU.64 R44, [R1+0x3ab0] ;  /* 0x003ab000012c7983 */ /* 0x000ea80000300a00 */
[----:B---3--:R0:W-:Y:S04]  /*102a20*/  @P4 STG.E.U8 desc[UR4][R34.64], R2 ;  /* 0x0000000222004986 */ /* 0x0081e8000c101104 */
[----:B------:R-:W3:Y:S04]  /*102a30*/  LDL.LU.64 R60, [R1+0x3ab8] ;  /* 0x003ab800013c7983 */ /* 0x000ee80000300a00 */
[----:B0-----:R-:W3:Y:S04]  /*102a40*/  LDL.LU R34, [R1+0x2c8] ;  /* 0x0002c80001227983 */ /* 0x001ee80000300800 */
[----:B------:R-:W3:Y:S04]  /*102a50*/  LDL.LU.64 R18, [R1+0x3ac0] ;  /* 0x003ac00001127983 */ /* 0x000ee80000300a00 */
[----:B------:R-:W3:Y:S01]  /*102a60*/  LDL.LU.64 R16, [R1+0x3ac8] ;  /* 0x003ac80001107983 */ /* 0x000ee20000300a00 */
[----:B------:R-:W-:-:S03]  /*102a70*/  @P0 LOP3.LUT R47, R47, 0x100, RZ, 0xfc, !PT ;  /* 0x000001002f2f0812 */ /* 0x000fc600078efcff */
[----:B------:R-:W3:Y:S01]  /*102a80*/  LDL.LU.64 R26, [R1+0x3ad0] ;  /* 0x003ad000011a7983 */ /* 0x000ee20000300a00 */
[C---:B------:R-:W-:Y:S02]  /*102a90*/  LOP3.LUT P0, RZ, R41.reuse, 0x8, RZ, 0xc0, !PT ;  /* 0x0000000829ff7812 */ /* 0x040fe4000780c0ff */
[C---:B------:R-:W-:Y:S01]  /*102aa0*/  LOP3.LUT P5, RZ, R41.reuse, 0x1, RZ, 0xc0, !PT ;  /* 0x0000000129ff7812 */ /* 0x040fe200078ac0ff */
[----:B------:R-:W3:Y:S01]  /*102ab0*/  LDL.LU R35, [R1+0x2fc] ;  /* 0x0002fc0001237983 */ /* 0x000ee20000300800 */
[----:B------:R-:W-:Y:S02]  /*102ac0*/  LOP3.LUT P6, RZ, R41, 0x2, RZ, 0xc0, !PT ;  /* 0x0000000229ff7812 */ /* 0x000fe400078cc0ff */
[----:B------:R-:W-:Y:S01]  /*102ad0*/  LOP3.LUT R47, R47, 0xfffffdff, RZ, 0xc0, !PT ;  /* 0xfffffdff2f2f7812 */ /* 0x000fe200078ec0ff */
[----:B------:R-:W3:Y:S01]  /*102ae0*/  LDL.LU.64 R24, [R1+0x3ad8] ;  /* 0x003ad80001187983 */ /* 0x000ee20000300a00 */
[----:B------:R-:W-:-:S03]  /*102af0*/  PRMT R2, R40, 0x7772, RZ ;  /* 0x0000777228027816 */ /* 0x000fc600000000ff */
[----:B------:R-:W3:Y:S02]  /*102b00*/  LDL.LU.64 R30, [R1+0x3ae0] ;  /* 0x003ae000011e7983 */ /* 0x000ee40000300a00 */
[----:B------:R-:W-:Y:S02]  /*102b10*/  @P0 LOP3.LUT R47, R47, 0x200, RZ, 0xfc, !PT ;  /* 0x000002002f2f0812 */ /* 0x000fe400078efcff */
[----:B------:R-:W-:Y:S01]  /*102b20*/  LOP3.LUT P0, RZ, R41, 0x4, RZ, 0xc0, !PT ;  /* 0x0000000429ff7812 */ /* 0x000fe2000780c0ff */
[----:B----4-:R0:W-:Y:S02]  /*102b30*/  @P5 STG.E.U8 desc[UR4][R28.64], R2 ;  /* 0x000000021c005986 */ /* 0x0101e4000c101104 */
[----:B0-----:R-:W-:Y:S02]  /*102b40*/  PRMT R2, R40, 0x7773, RZ ;  /* 0x0000777328027816 */ /* 0x001fe400000000ff */
        /* <DEDUP_REMOVED lines=9> */
[----:B------:R0:W-:Y:S04]  /*102be0*/  @P0 STG.E.U8 desc[UR4][R36.64], R2 ;  /* 0x0000000224000986 */ /* 0x0001e8000c101104 */
[----:B0-----:R-:W4:Y:S01]  /*102bf0*/  LDL.LU.64 R36, [R1+0x3b00] ;  /* 0x003b000001247983 */ /* 0x001f220000300a00 */
        /* <DEDUP_REMOVED lines=24> */
[C---:B------:R-:W-:Y:S02]  /*102d80*/  LOP3.LUT P3, RZ, R41.reuse, 0x2000, RZ, 0xc0, !PT ;  /* 0x0000200029ff7812 */ /* 0x040fe4000786c0ff */
[----:B------:R-:W-:Y:S02]  /*102d90*/  LOP3.LUT P0, RZ, R41, 0x20000000, RZ, 0xc0, !PT ;  /* 0x2000000029ff7812 */ /* 0x000fe4000780c0ff */
[----:B0-----:R-:W-:-:S05]  /*102da0*/  PRMT R2, R35, 0x7771, RZ ;  /* 0x0000777123027816 */ /* 0x001fca00000000ff */
[----:B------:R0:W-:Y:S01]  /*102db0*/  @P1 STG.E.U8 desc[UR4][R30.64], R2 ;  /* 0x000000021e001986 */ /* 0x0001e2000c101104 */
[----:B------:R-:W-:Y:S02]  /*102dc0*/  LOP3.LUT P4, RZ, R41, 0x4000, RZ, 0xc0, !PT ;  /* 0x0000400029ff7812 */ /* 0x000fe4000788c0ff */
[----:B------:R-:W-:Y:S02]  /*102dd0*/  LOP3.LUT R48, R48, 0xfbffffff, RZ, 0xc0, !PT ;  /* 0xfbffffff30307812 */ /* 0x000fe400078ec0ff */
[----:B0-----:R-:W-:Y:S01]  /*102de0*/  PRMT R2, R35, 0x7772, RZ ;  /* 0x0000777223027816 */ /* 0x001fe200000000ff */
[----:B------:R-:W3:Y:S04]  /*102df0*/  LDL.LU.64 R30, [R1+0x3b10] ;  /* 0x003b1000011e7983 */ /* 0x000ee80000300a00 */
[----:B----4-:R0:W-:Y:S01]  /*102e00*/  @P2 STG.E.U8 desc[UR4][R28.64], R2 ;  /* 0x000000021c002986 */ /* 0x0101e2000c101104 */
[----:B------:R-:W-:-:S02]  /*102e10*/  LOP3.LUT P5, RZ, R41, 0x8000, RZ, 0xc0, !PT ;  /* 0x0000800029ff7812 */ /* 0x000fc400078ac0ff */
[----:B------:R-:W-:Y:S02]  /*102e20*/  @P0 LOP3.LUT R48, R48, 0x4000000, RZ, 0xfc, !PT ;  /* 0x0400000030300812 */ /* 0x000fe400078efcff */
[----:B------:R-:W-:Y:S02]  /*102e30*/  LOP3.LUT P0, RZ, R41, 0x10000000, RZ, 0xc0, !PT ;  /* 0x1000000029ff7812 */ /* 0x000fe4000780c0ff */
[----:B0-----:R-:W-:-:S05]  /*102e40*/  PRMT R2, R35, 0x7773, RZ ;  /* 0x0000777323027816 */ /* 0x001fca00000000ff */
[----:B------:R0:W-:Y:S01]  /*102e50*/  @P3 STG.E.U8 desc[UR4][R32.64], R2 ;  /* 0x0000000220003986 */ /* 0x0001e2000c101104 */
[----:B------:R-:W-:Y:S02]  /*102e60*/  LOP3.LUT R48, R48, 0xf7ffffff, RZ, 0xc0, !PT ;  /* 0xf7ffffff30307812 */ /* 0x000fe400078ec0ff */
[----:B0-----:R-:W-:Y:S01]  /*102e70*/  PRMT R2, R40, 0x7770, RZ ;  /* 0x0000777028027816 */ /* 0x001fe200000000ff */
[----:B------:R-:W4:Y:S04]  /*102e80*/  LDL.LU.64 R32, [R1+0x3b18] ;  /* 0x003b180001207983 */ /* 0x000f280000300a00 */
[----:B------:R0:W-:Y:S04]  /*102e90*/  @P4 STG.E.U8 desc[UR4][R38.64], R2 ;  /* 0x0000000226004986 */ /* 0x0001e8000c101104 */
[----:B------:R-:W4:Y:S01]  /*102ea0*/  LDL.LU.64 R28, [R1+0x3b20] ;  /* 0x003b2000011c7983 */ /* 0x000f220000300a00 */
[----:B------:R-:W-:-:S03]  /*102eb0*/  @P0 LOP3.LUT R48, R48, 0x8000000, RZ, 0xfc, !PT ;  /* 0x0800000030300812 */ /* 0x000fc600078efcff */
[----:B------:R-:W4:Y:S01]  /*102ec0*/  LDL.LU.64 R34, [R1+0x3b28] ;  /* 0x003b280001227983 */ /* 0x000f220000300a00 */
[----:B0-----:R-:W-:-:S05]  /*102ed0*/  PRMT R2, R40, 0x7771, RZ ;  /* 0x0000777128027816 */ /* 0x001fca00000000ff */
[----:B------:R0:W-:Y:S01]  /*102ee0*/  @P5 STG.E.U8 desc[UR4][R36.64], R2 ;  /* 0x0000000224005986 */ /* 0x0001e2000c101104 */
[----:B------:R-:W-:-:S03]  /*102ef0*/  LOP3.LUT P0, RZ, R41, 0x8000000, RZ, 0xc0, !PT ;  /* 0x0800000029ff7812 */ /* 0x000fc6000780c0ff */
[----:B0-----:R-:W4:Y:S01]  /*102f00*/  LDL.LU R36, [R1+0x2dc] ;  /* 0x0002dc0001247983 */ /* 0x001f220000300800 */
[----:B------:R-:W-:Y:S02]  /*102f10*/  LOP3.LUT R48, R48, 0xefffffff, RZ, 0xc0, !PT ;  /* 0xefffffff30307812 */ /* 0x000fe400078ec0ff */
[----:B------:R-:W-:Y:S01]  /*102f20*/  LOP3.LUT P6, RZ, R41, 0x10000, RZ, 0xc0, !PT ;  /* 0x0001000029ff7812 */ /* 0x000fe200078cc0ff */
[----:B------:R-:W4:Y:S06]  /*102f30*/  LDL.LU.64 R38, [R1+0x3b30] ;  /* 0x003b300001267983 */ /* 0x000f2c0000300a00 */
[----:B------:R-:W-:-:S02]  /*102f40*/  @P0 LOP3.LUT R48, R48, 0x10000000, RZ, 0xfc, !PT ;  /* 0x1000000030300812 */ /* 0x000fc400078efcff */
[----:B------:R-:W-:Y:S01]  /*102f50*/  LOP3.LUT P0, RZ, R41, 0x4000000, RZ, 0xc0, !PT ;  /* 0x0400000029ff7812 */ /* 0x000fe2000780c0ff */
[----:B------:R-:W4:Y:S01]  /*102f60*/  LDL.LU R3, [R1+0x2cc] ;  /* 0x0002cc0001037983 */ /* 0x000f220000300800 */
[----:B------:R-:W-:Y:S02]  /*102f70*/  LOP3.LUT R48, R48, 0xdfffffff, RZ, 0xc0, !PT ;  /* 0xdfffffff30307812 */ /* 0x000fe400078ec0ff */
[----:B------:R-:W-:Y:S01]  /*102f80*/  PRMT R2, R40, 0x7772, RZ ;  /* 0x0000777228027816 */ /* 0x000fe200000000ff */
[----:B------:R-:W4:Y:S08]  /*102f90*/  LDL.LU R37, [R1+0x3b8] ;  /* 0x0003b80001257983 */ /* 0x000f300000300800 */
        /* <DEDUP_REMOVED lines=15> */
[C---:B------:R-:W-:Y:S02]  /*103090*/  LOP3.LUT P1, RZ, R41.reuse, 0x40000000, RZ, 0xc0, !PT ;  /* 0x4000000029ff7812 */ /* 0x040fe4000782c0ff */
[----:B------:R-:W-:Y:S02]  /*1030a0*/  LOP3.LUT P2, RZ, R41, 0x80000000, RZ, 0xc0, !PT ;  /* 0x8000000029ff7812 */ /* 0x000fe4000784c0ff */
[----:B------:R-:W-:Y:S02]  /*1030b0*/  @P0 LOP3.LUT R47, R47, 0x2, RZ, 0xfc, !PT ;  /* 0x000000022f2f0812 */ /* 0x000fe400078efcff */
[C---:B------:R-:W-:Y:S01]  /*1030c0*/  LOP3.LUT P0, RZ, R41.reuse, 0x200000, RZ, 0xc0, !PT ;  /* 0x0020000029ff7812 */ /* 0x040fe2000780c0ff */
[----:B--2---:R0:W-:Y:S04]  /*1030d0*/  @P6 STG.E.U8 desc[UR4][R42.64], R2 ;  /* 0x000000022a006986 */ /* 0x0041e8000c101104 */
[----:B0-----:R-:W2:Y:S01]  /*1030e0*/  LDL.LU.64 R42, [R1+0x3b38] ;  /* 0x003b3800012a7983 */ /* 0x001ea20000300a00 */
[----:B------:R-:W-:-:S02]  /*1030f0*/  LOP3.LUT P6, RZ, R41, 0x100000, RZ, 0xc0, !PT ;  /* 0x0010000029ff7812 */ /* 0x000fc400078cc0ff */
[----:B------:R-:W-:Y:S02]  /*103100*/  PRMT R2, R40, 0x7773, RZ ;  /* 0x0000777328027816 */ /* 0x000fe400000000ff */
[----:B------:R-:W2:Y:S04]  /*103110*/  LDL.LU.64 R40, [R1+0x3b40] ;  /* 0x003b400001287983 */ /* 0x000ea80000300a00 */
[----:B------:R-:W2:Y:S04]  /*103120*/  LDL.LU.64 R44, [R1+0x3b48] ;  /* 0x003b4800012c7983 */ /* 0x000ea80000300a00 */
[----:B------:R-:W2:Y:S04]  /*103130*/  LDL.LU.64 R60, [R1+0x3b50] ;  /* 0x003b5000013c7983 */ /* 0x000ea80000300a00 */
[----:B---3--:R4:W-:Y:S02]  /*103140*/  @P3 STG.E.U8 desc[UR4][R30.64], R2 ;  /* 0x000000021e003986 */ /* 0x0089e4000c101104 */
[----:B----4-:R-:W-:-:S05]  /*103150*/  PRMT R2, R36, 0x7770, RZ ;  /* 0x0000777024027816 */ /* 0x010fca00000000ff */
[----:B------:R0:W-:Y:S04]  /*103160*/  @P4 STG.E.U8 desc[UR4][R32.64], R2 ;  /* 0x0000000220004986 */ /* 0x0001e8000c101104 */
[----:B0-----:R-:W3:Y:S04]  /*103170*/  LDL.LU R32, [R1+0x2b0] ;  /* 0x0002b00001207983 */ /* 0x001ee80000300800 */
[----:B------:R-:W4:Y:S04]  /*103180*/  LDL.LU.64 R18, [R1+0x3b58] ;  /* 0x003b580001127983 */ /* 0x000f280000300a00 */
[----:B------:R-:W4:Y:S04]  /*103190*/  LDL.LU.64 R16, [R1+0x3b60] ;  /* 0x003b600001107983 */ /* 0x000f280000300a00 */
        /* <DEDUP_REMOVED lines=16> */
[----:B--2---:R0:W-:Y:S01]  /*1032a0*/  @P0 STG.E.U8 desc[UR4][R42.64], R2 ;  /* 0x000000022a000986 */ /* 0x0041e2000c101104 */
[----:B------:R-:W-:-:S03]  /*1032b0*/  LOP3.LUT P0, RZ, R47, 0x1, RZ, 0xc0, !PT ;  /* 0x000000012fff7812 */ /* 0x000fc6000780c0ff */
[----:B0-----:R-:W2:Y:S01]  /*1032c0*/  LDL.LU.64 R42, [R1+0x3b98] ;  /* 0x003b9800012a7983 */ /* 0x001ea20000300a00 */
[----:B------:R-:W-:-:S09]  /*1032d0*/  PRMT R2, R3, 0x7771, RZ ;  /* 0x0000777103027816 */ /* 0x000fd200000000ff */
[----:B------:R0:W-:Y:S04]  /*1032e0*/  @P0 STG.E.U8 desc[UR4][R40.64], R2 ;  /* 0x0000000228000986 */ /* 0x0001e8000c101104 */
        /* <DEDUP_REMOVED lines=12> */
[----:B---3--:R-:W-:-:S05]  /*1033b0*/  PRMT R2, R32, 0x7770, RZ ;  /* 0x0000777020027816 */ /* 0x008fca00000000ff */
        /* <DEDUP_REMOVED lines=87> */
[----:B0-----:R-:W-:-:S09]  /*103930*/  PRMT R2, R24, 0x7770, RZ ;  /* 0x0000777018027816 */ /* 0x001fd200000000ff */
[----:B--2---:R0:W-:Y:S04]  /*103940*/  @P0 STG.E.U8 desc[UR4][R40.64], R2 ;  /* 0x0000000228000986 */ /* 0x0041e8000c101104 */
[----:B0-----:R-:W2:Y:S04]  /*103950*/  LDL.LU.64 R40, [R1+0x3c38] ;  /* 0x003c380001287983 */ /* 0x001ea80000300a00 */
[----:B------:R-:W2:Y:S04]  /*103960*/  LDL.LU R42, [R1+0x284] ;  /* 0x00028400012a7983 */ /* 0x000ea80000300800 */
[----:B------:R-:W2:Y:S01]  /*103970*/  LDL.LU R43, [R1+0x3bc] ;  /* 0x0003bc00012b7983 */ /* 0x000ea20000300800 */
        /* <DEDUP_REMOVED lines=72> */
[----:B------:R-:W-:-:S05]  /*103e00*/  PRMT R2, R42, 0x7771, RZ ;  /* 0x000077712a027816 */ /* 0x000fca00000000ff */
[----:B--2---:R0:W-:Y:S04]  /*103e10*/  @P3 STG.E.U8 desc[UR4][R40.64], R2 ;  /* 0x0000000228003986 */ /* 0x0041e8000c101104 */
[----:B0-----:R-:W2:Y:S04]  /*103e20*/  LDL.LU.64 R40, [R1+0x3c70] ;  /* 0x003c700001287983 */ /* 0x001ea80000300a00 */
[----:B------:R-:W2:Y:S04]  /*103e30*/  LDL.LU R28, [R1+0x2a8] ;  /* 0x0002a800011c7983 */ /* 0x000ea80000300800 */
[----:B------:R-:W2:Y:S04]  /*103e40*/  LDL.LU.64 R44, [R1+0x3c78] ;  /* 0x003c7800012c7983 */ /* 0x000ea80000300a00 */
[----:B------:R-:W2:Y:S04]  /*103e50*/  LDL.LU.64 R60, [R1+0x3c80] ;  /* 0x003c8000013c7983 */ /* 0x000ea80000300a00 */
[----:B------:R-:W2:Y:S04]  /*103e60*/  LDL.LU.64 R18, [R1+0x3c88] ;  /* 0x003c880001127983 */ /* 0x000ea80000300a00 */
[----:B------:R-:W2:Y:S01]  /*103e70*/  LDL.LU.64 R16, [R1+0x3c90] ;  /* 0x003c900001107983 */ /* 0x000ea20000300a00 */
[----:B------:R-:W-:-:S03]  /*103e80*/  PRMT R2, R42, 0x7772, RZ ;  /* 0x000077722a027816 */ /* 0x000fc600000000ff */
[----:B------:R-:W2:Y:S04]  /*103e90*/  LDL.LU R29, [R1+0x298] ;  /* 0x00029800011d7983 */ /* 0x000ea80000300800 */
[----:B------:R-:W2:Y:S04]  /*103ea0*/  LDL.LU.64 R26, [R1+0x3c98] ;  /* 0x003c9800011a7983 */ /* 0x000ea80000300a00 */
[----:B---3--:R0:W-:Y:S04]  /*103eb0*/  @P4 STG.E.U8 desc[UR4][R30.64], R2 ;  /* 0x000000021e004986 */ /* 0x0081e8000c101104 */
[----:B------:R-:W3:Y:S01]  /*103ec0*/  LDL.LU.64 R24, [R1+0x3ca0] ;  /* 0x003ca00001187983 */ /* 0x000ee20000300a00 */
[----:B0-----:R-:W-:-:S03]  /*103ed0*/  PRMT R2, R42, 0x7773, RZ ;  /* 0x000077732a027816 */ /* 0x001fc600000000ff */
[----:B------:R-:W3:Y:S04]  /*103ee0*/  LDL.LU R42, [R1+0x288] ;  /* 0x00028800012a7983 */ /* 0x000ee80000300800 */
[----:B----4-:R0:W-:Y:S04]  /*103ef0*/  @P5 STG.E.U8 desc[UR4][R34.64], R2 ;  /* 0x0000000222005986 */ /* 0x0101e8000c101104 */
        /* <DEDUP_REMOVED lines=51> */
[----:B------:R-:W3:Y:S04]  /*104230*/  LDL.LU.64 R36, [R1+0x3cd8] ;  /* 0x003cd80001247983 */ /* 0x000ee80000300a00 */
[----:B------:R-:W4:Y:S04]  /*104240*/  LDL.LU.64 R30, [R1+0x3ce0] ;  /* 0x003ce000011e7983 */ /* 0x000f280000300a00 */
[----:B------:R-:W4:Y:S04]  /*104250*/  LDL.LU.64 R28, [R1+0x3ce8] ;  /* 0x003ce800011c7983 */ /* 0x000f280000300a00 */
[----:B--2---:R0:W-:Y:S04]  /*104260*/  @P6 STG.E.U8 desc[UR4][R40.64], R2 ;  /* 0x0000000228006986 */ /* 0x0041e8000c101104 */
[----:B0-----:R-:W2:Y:S04]  /*104270*/  LDL.LU R41, [R1+0x2bc] ;  /* 0x0002bc0001297983 */ /* 0x001ea80000300800 */
        /* <DEDUP_REMOVED lines=20> */
[----:B---3--:R0:W-:Y:S04]  /*1043c0*/  @P3 STG.E.U8 desc[UR4][R36.64], R2 ;  /* 0x0000000224003986 */ /* 0x0081e8000c101104 */
[----:B0-----:R-:W2:Y:S04]  /*1043d0*/  LDL.LU.64 R36, [R1+0x3d08] ;  /* 0x003d080001247983 */ /* 0x001ea80000300a00 */
[----:B------:R-:W3:Y:S04]  /*1043e0*/  LDL.LU.64 R46, [R1+0x3d10] ;  /* 0x003d1000012e7983 */ /* 0x000ee80000300a00 */
[----:B------:R-:W3:Y:S04]  /*1043f0*/  LDL.LU R60, [R1+0x29c] ;  /* 0x00029c00013c7983 */ /* 0x000ee80000300800 */
[----:B------:R-:W3:Y:S01]  /*104400*/  LDL.LU.64 R44, [R1+0x3d18] ;  /* 0x003d1800012c7983 */ /* 0x000ee20000300a00 */
[----:B------:R-:W-:-:S02]  /*104410*/  @P0 LOP3.LUT R48, R48, 0x40, RZ, 0xfc, !PT ;  /* 0x0000004030300812 */ /* 0x000fc400078efcff */
[----:B------:R-:W-:Y:S01]  /*104420*/  LOP3.LUT P0, RZ, R43, 0x20000, RZ, 0xc0, !PT ;  /* 0x000200002bff7812 */ /* 0x000fe2000780c0ff */
[----:B------:R-:W3:Y:S01]  /*104430*/  LDL.LU.64 R18, [R1+0x3d20] ;  /* 0x003d200001127983 */ /* 0x000ee20000300a00 */
[----:B------:R-:W-:-:S03]  /*104440*/  LOP3.LUT R48, R48, 0xffffff7f, RZ, 0xc0, !PT ;  /* 0xffffff7f30307812 */ /* 0x000fc600078ec0ff */
[----:B------:R-:W3:Y:S01]  /*104450*/  LDL.LU.64 R16, [R1+0x3d28] ;  /* 0x003d280001107983 */ /* 0x000ee20000300a00 */
[C---:B------:R-:W-:Y:S02]  /*104460*/  LOP3.LUT P4, RZ, R43.reuse, 0x800, RZ, 0xc0, !PT ;  /* 0x000008002bff7812 */ /* 0x040fe4000788c0ff */
[C---:B------:R-:W-:Y:S01]  /*104470*/  LOP3.LUT P5, RZ, R43.reuse, 0x1000, RZ, 0xc0, !PT ;  /* 0x000010002bff7812 */ /* 0x040fe200078ac0ff */
[----:B------:R-:W3:Y:S04]  /*104480*/  LDL.LU.64 R26, [R1+0x3d30] ;  /* 0x003d3000011a7983 */ /* 0x000ee80000300a00 */
[----:B------:R-:W-:Y:S01]  /*104490*/  @P0 LOP3.LUT R48, R48, 0x80, RZ, 0xfc, !PT ;  /* 0x0000008030300812 */ /* 0x000fe200078efcff */
[----:B------:R-:W3:Y:S01]  /*1044a0*/  LDL.LU R42, [R1+0x28c] ;  /* 0x00028c00012a7983 */ /* 0x000ee20000300800 */
[----:B------:R-:W-:-:S02]  /*1044b0*/  LOP3.LUT P0, RZ, R43, 0x10000, RZ, 0xc0, !PT ;  /* 0x000100002bff7812 */ /* 0x000fc4000780c0ff */
[----:B------:R-:W-:Y:S01]  /*1044c0*/  LOP3.LUT R48, R48, 0xfffffeff, RZ, 0xc0, !PT ;  /* 0xfffffeff30307812 */ /* 0x000fe200078ec0ff */
[----:B------:R-:W3:Y:S01]  /*1044d0*/  LDL.LU.64 R24, [R1+0x3d38] ;  /* 0x003d380001187983 */ /* 0x000ee20000300a00 */
[----:B------:R-:W-:-:S09]  /*1044e0*/  PRMT R2, R41, 0x7771, RZ ;  /* 0x0000777129027816 */ /* 0x000fd200000000ff */
[----:B------:R-:W-:Y:S02]  /*1044f0*/  @P0 LOP3.LUT R48, R48, 0x100, RZ, 0xfc, !PT ;  /* 0x0000010030300812 */ /* 0x000fe400078efcff */
[C---:B------:R-:W-:Y:S01]  /*104500*/  LOP3.LUT P0, RZ, R43.reuse, 0x8000, RZ, 0xc0, !PT ;  /* 0x000080002bff7812 */ /* 0x040fe2000780c0ff */
[----:B----4-:R0:W-:Y:S01]  /*104510*/  @P4 STG.E.U8 desc[UR4][R30.64], R2 ;  /* 0x000000021e004986 */ /* 0x0101e2000c101104 */
[----:B------:R-:W-:Y:S02]  /*104520*/  LOP3.LUT P6, RZ, R43, 0x2000, RZ, 0xc0, !PT ;  /* 0x000020002bff7812 */ /* 0x000fe400078cc0ff */
[----:B------:R-:W-:Y:S02]  /*104530*/  LOP3.LUT R48, R48, 0xfffffdff, RZ, 0xc0, !PT ;  /* 0xfffffdff30307812 */ /* 0x000fe400078ec0ff */
[----:B0-----:R-:W-:Y:S01]  /*104540*/  PRMT R2, R41, 0x7772, RZ ;  /* 0x0000777229027816 */ /* 0x001fe200000000ff */
[----:B------:R-:W4:Y:S06]  /*104550*/  LDL.LU.64 R30, [R1+0x3d40] ;  /* 0x003d4000011e7983 */ /* 0x000f2c0000300a00 */
[----:B------:R-:W-:-:S02]  /*104560*/  @P0 LOP3.LUT R48, R48, 0x200, RZ, 0xfc, !PT ;  /* 0x0000020030300812 */ /* 0x000fc400078efcff */
[----:B------:R-:W-:Y:S01]  /*104570*/  LOP3.LUT P0, RZ, R43, 0x4000, RZ, 0xc0, !PT ;  /* 0x000040002bff7812 */ /* 0x000fe2000780c0ff */
[----:B------:R0:W-:Y:S02]  /*104580*/  @P5 STG.E.U8 desc[UR4][R28.64], R2 ;  /* 0x000000021c005986 */ /* 0x0001e4000c101104 */
[----:B0-----:R-:W-:Y:S02]  /*104590*/  PRMT R2, R41, 0x7773, RZ ;  /* 0x0000777329027816 */ /* 0x001fe400000000ff */
[----:B------:R-:W4:Y:S04]  /*1045a0*/  LDL.LU.64 R28, [R1+0x3d48] ;  /* 0x003d4800011c7983 */ /* 0x000f280000300a00 */
[----:B------:R0:W-:Y:S04]  /*1045b0*/  @P6 STG.E.U8 desc[UR4][R34.64], R2 ;  /* 0x0000000222006986 */ /* 0x0001e8000c101104 */
[----:B------:R-:W4:Y:S01]  /*1045c0*/  LDL.LU R41, [R1+0x270] ;  /* 0x0002700001297983 */ /* 0x000f220000300800 */
        /* <DEDUP_REMOVED lines=13> */
[----:B------:R-:W-:Y:S02]  /*1046a0*/  PRMT R2, R40, 0x7773, RZ ;  /* 0x0000777328027816 */ /* 0x000fe400000000ff */
[----:B------:R-:W-:Y:S01]  /*1046b0*/  LOP3.LUT P1, RZ, R43, 0x800000, RZ, 0xc0, !PT ;  /* 0x008000002bff7812 */ /* 0x000fe2000782c0ff */
[----:B------:R-:W2:Y:S08]  /*1046c0*/  LDL.LU R40, [R1+0x3d0] ;  /* 0x0003d00001287983 */ /* 0x000eb00000300800 */
        /* <DEDUP_REMOVED lines=34> */
[----:B------:R-:W-:-:S03]  /*1048f0*/  LOP3.LUT P3, RZ, R43, 0x20000000, RZ, 0xc0, !PT ;  /* 0x200000002bff7812 */ /* 0x000fc6000786c0ff */
[----:B------:R-:W3:Y:S01]  /*104900*/  LDL.LU.64 R30, [R1+0x3d78] ;  /* 0x003d7800011e7983 */ /* 0x000ee20000300a00 */
[C---:B------:R-:W-:Y:S02]  /*104910*/  LOP3.LUT P4, RZ, R43.reuse, 0x40000000, RZ, 0xc0, !PT ;  /* 0x400000002bff7812 */ /* 0x040fe4000788c0ff */
[----:B------:R-:W-:Y:S01]  /*104920*/  LOP3.LUT P5, RZ, R43, 0x80000000, RZ, 0xc0, !PT ;  /* 0x800000002bff7812 */ /* 0x000fe200078ac0ff */
[----:B------:R-:W4:Y:S04]  /*104930*/  LDL.LU.64 R28, [R1+0x3d80] ;  /* 0x003d8000011c7983 */ /* 0x000f280000300a00 */
[----:B------:R-:W4:Y:S04]  /*104940*/  LDL.LU.64 R34, [R1+0x3d88] ;  /* 0x003d880001227983 */ /* 0x000f280000300a00 */
[----:B------:R-:W3:Y:S04]  /*104950*/  LDL.LU R43, [R1+0x260] ;  /* 0x00026000012b7983 */ /* 0x000ee80000300800 */
[----:B------:R-:W4:Y:S04]  /*104960*/  LDL.LU.64 R32, [R1+0x3d90] ;  /* 0x003d900001207983 */ /* 0x000f280000300a00 */
[----:B------:R-:W4:Y:S04]  /*104970*/  LDL.LU R3, [R1+0x250] ;  /* 0x0002500001037983 */ /* 0x000f280000300800 */
[----:B------:R-:W4:Y:S01]  /*104980*/  LDL.LU.64 R38, [R1+0x3d98] ;  /* 0x003d980001267983 */ /* 0x000f220000300a00 */
        /* <DEDUP_REMOVED lines=17> */
[----:B------:R-:W2:Y:S04]  /*104aa0*/  LDL.LU.64 R60, [R1+0x3db0] ;  /* 0x003db000013c7983 */ /* 0x000ea80000300a00 */
[----:B------:R-:W2:Y:S04]  /*104ab0*/  LDL.LU R42, [R1+0x240] ;  /* 0x00024000012a7983 */ /* 0x000ea80000300800 */
[----:B------:R-:W2:Y:S04]  /*104ac0*/  LDL.LU.64 R18, [R1+0x3db8] ;  /* 0x003db80001127983 */ /* 0x000ea80000300a00 */
[----:B------:R-:W2:Y:S04]  /*104ad0*/  LDL.LU.64 R16, [R1+0x3dc0] ;  /* 0x003dc00001107983 */ /* 0x000ea80000300a00 */
[----:B------:R-:W2:Y:S04]  /*104ae0*/  LDL.LU.64 R26, [R1+0x3dc8] ;  /* 0x003dc800011a7983 */ /* 0x000ea80000300a00 */
[----:B------:R-:W2:Y:S04]  /*104af0*/  LDL.LU R41, [R1+0x274] ;  /* 0x0002740001297983 */ /* 0x000ea80000300800 */
[----:B------:R-:W2:Y:S01]  /*104b00*/  LDL.LU.64 R24, [R1+0x3dd0] ;  /* 0x003dd00001187983 */ /* 0x000ea20000300a00 */
[----:B------:R-:W-:-:S04]  /*104b10*/  LOP3.LUT R49, R49, 0xbfffffff, RZ, 0xc0, !PT ;  /* 0xbfffffff31317812 */ /* 0x000fc800078ec0ff */
[----:B------:R-:W-:Y:S02]  /*104b20*/  @P0 LOP3.LUT R49, R49, 0x40000000, RZ, 0xfc, !PT ;  /* 0x4000000031310812 */ /* 0x000fe400078efcff */
[----:B------:R-:W-:Y:S02]  /*104b30*/  LOP3.LUT P0, RZ, R40, 0x10, RZ, 0xc0, !PT ;  /* 0x0000001028ff7812 */ /* 0x000fe4000780c0ff */
[----:B------:R-:W-:-:S11]  /*104b40*/  LOP3.LUT R49, R49, 0x7fffffff, RZ, 0xc0, !PT ;  /* 0x7fffffff31317812 */ /* 0x000fd600078ec0ff */
[----:B------:R-:W-:Y:S02]  /*104b50*/  @P0 LOP3.LUT R49, R49, 0x80000000, RZ, 0xfc, !PT ;  /* 0x8000000031310812 */ /* 0x000fe400078efcff */
[----:B------:R-:W-:Y:S02]  /*104b60*/  LOP3.LUT P0, RZ, R40, 0x8, RZ, 0xc0, !PT ;  /* 0x0000000828ff7812 */ /* 0x000fe4000780c0ff */
[----:B------:R-:W-:Y:S02]  /*104b70*/  LOP3.LUT R48, R48, 0xfffffffe, RZ, 0xc0, !PT ;  /* 0xfffffffe30307812 */ /* 0x000fe400078ec0ff */
        /* <DEDUP_REMOVED lines=44> */
[----:B------:R0:W-:Y:S04]  /*104e40*/  @P0 STG.E.U8 desc[UR4][R24.64], R2 ;  /* 0x0000000218000986 */ /* 0x0001e8000c101104 */
[----:B0-----:R-:W2:Y:S01]  /*104e50*/  LDL.LU.64 R24, [R1+0x3e08] ;  /* 0x003e080001187983 */ /* 0x001ea20000300a00 */
[C---:B------:R-:W-:Y:S02]  /*104e60*/  LOP3.LUT P1, RZ, R40.reuse, 0x400, RZ, 0xc0, !PT ;  /* 0x0000040028ff7812 */ /* 0x040fe4000782c0ff */
[C---:B------:R-:W-:Y:S02]  /*104e70*/  LOP3.LUT P2, RZ, R40.reuse, 0x800, RZ, 0xc0, !PT ;  /* 0x0000080028ff7812 */ /* 0x040fe4000784c0ff */
[----:B------:R-:W-:Y:S02]  /*104e80*/  PRMT R2, R41, 0x7770, RZ ;  /* 0x0000777029027816 */ /* 0x000fe400000000ff */
[----:B------:R-:W-:-:S02]  /*104e90*/  LOP3.LUT P3, RZ, R40, 0x1000, RZ, 0xc0, !PT ;  /* 0x0000100028ff7812 */ /* 0x000fc4000786c0ff */
[----:B------:R-:W-:-:S05]  /*104ea0*/  LOP3.LUT P4, RZ, R40, 0x2000, RZ, 0xc0, !PT ;  /* 0x0000200028ff7812 */ /* 0x000fca000788c0ff */
[----:B---3--:R0:W-:Y:S02]  /*104eb0*/  @P1 STG.E.U8 desc[UR4][R30.64], R2 ;  /* 0x000000021e001986 */ /* 0x0081e4000c101104 */
[C---:B0-----:R-:W-:Y:S02]  /*104ec0*/  PRMT R2, R41.reuse, 0x7771, RZ ;  /* 0x0000777129027816 */ /* 0x041fe400000000ff */
[----:B------:R-:W3:Y:S04]  /*104ed0*/  LDL.LU.64 R30, [R1+0x3e10] ;  /* 0x003e1000011e7983 */ /* 0x000ee80000300a00 */
[----:B----4-:R0:W-:Y:S02]  /*104ee0*/  @P2 STG.E.U8 desc[UR4][R28.64], R2 ;  /* 0x000000021c002986 */ /* 0x0101e4000c101104 */
[----:B0-----:R-:W-:-:S02]  /*104ef0*/  PRMT R2, R41, 0x7772, RZ ;  /* 0x0000777229027816 */ /* 0x001fc400000000ff */
[----:B------:R-:W4:Y:S04]  /*104f00*/  LDL.LU.64 R28, [R1+0x3e18] ;  /* 0x003e1800011c7983 */ /* 0x000f280000300a00 */
[----:B------:R0:W-:Y:S02]  /*104f10*/  @P3 STG.E.U8 desc[UR4][R34.64], R2 ;  /* 0x0000000222003986 */ /* 0x0001e4000c101104 */
[----:B0-----:R-:W-:Y:S02]  /*104f20*/  PRMT R2, R41, 0x7773, RZ ;  /* 0x0000777329027816 */ /* 0x001fe400000000ff */
[----:B------:R-:W4:Y:S04]  /*104f30*/  LDL.LU.64 R34, [R1+0x3e20] ;  /* 0x003e200001227983 */ /* 0x000f280000300a00 */
[----:B------:R0:W-:Y:S04]  /*104f40*/  @P4 STG.E.U8 desc[UR4][R32.64], R2 ;  /* 0x0000000220004986 */ /* 0x0001e8000c101104 */
[----:B0-----:R-:W4:Y:S04]  /*104f50*/  LDL.LU.64 R32, [R1+0x3e28] ;  /* 0x003e280001207983 */ /* 0x001f280000300a00 */
[----:B------:R-:W4:Y:S01]  /*104f60*/  LDL.LU R41, [R1+0x254] ;  /* 0x0002540001297983 */ /* 0x000f220000300800 */
[----:B------:R-:W-:-:S02]  /*104f70*/  LOP3.LUT P5, RZ, R40, 0x4000, RZ, 0xc0, !PT ;  /* 0x0000400028ff7812 */ /* 0x000fc400078ac0ff */
[C---:B------:R-:W-:Y:S02]  /*104f80*/  LOP3.LUT P6, RZ, R40.reuse, 0x8000, RZ, 0xc0, !PT ;  /* 0x0000800028ff7812 */ /* 0x040fe400078cc0ff */
[----:B------:R-:W-:Y:S02]  /*104f90*/  PRMT R2, R43, 0x7770, RZ ;  /* 0x000077702b027816 */ /* 0x000fe400000000ff */
[----:B------:R-:W-:-:S07]  /*104fa0*/  LOP3.LUT P3, RZ, R40, 0x10000, RZ, 0xc0, !PT ;  /* 0x0001000028ff7812 */ /* 0x000fce000786c0ff */
[----:B------:R0:W-:Y:S04]  /*104fb0*/  @P5 STG.E.U8 desc[UR4][R38.64], R2 ;  /* 0x0000000226005986 */ /* 0x0001e8000c101104 */
[----:B0-----:R-:W4:Y:S01]  /*104fc0*/  LDL.LU.64 R38, [R1+0x3e30] ;  /* 0x003e300001267983 */ /* 0x001f220000300a00 */
[----:B------:R-:W-:-:S05]  /*104fd0*/  PRMT R2, R43, 0x7771, RZ ;  /* 0x000077712b027816 */ /* 0x000fca00000000ff */
[----:B--2---:R0:W-:Y:S02]  /*104fe0*/  @P6 STG.E.U8 desc[UR4][R36.64], R2 ;  /* 0x0000000224006986 */ /* 0x0041e4000c101104 */
[C---:B0-----:R-:W-:Y:S02]  /*104ff0*/  PRMT R2, R43.reuse, 0x7772, RZ ;  /* 0x000077722b027816 */ /* 0x041fe400000000ff */
[----:B------:R-:W2:Y:S04]  /*105000*/  LDL.LU R37, [R1+0x3d4] ;  /* 0x0003d40001257983 */ /* 0x000ea80000300800 */
[----:B------:R-:W2:Y:S04]  /*105010*/  LDL.LU R60, [R1+0x244] ;  /* 0x00024400013c7983 */ /* 0x000ea80000300800 */
[----:B------:R0:W-:Y:S02]  /*105020*/  @P3 STG.E.U8 desc[UR4][R24.64], R2 ;  /* 0x0000000218003986 */ /* 0x0001e4000c101104 */
[----:B0-----:R-:W-:-:S02]  /*105030*/  PRMT R2, R43, 0x7773, RZ ;  /* 0x000077732b027816 */ /* 0x001fc400000000ff */
[----:B------:R-:W2:Y:S01]  /*105040*/  LDL.LU.64 R42, [R1+0x3e38] ;  /* 0x003e3800012a7983 */ /* 0x000ea20000300a00 */
[----:B------:R-:W-:Y:S02]  /*105050*/  LOP3.LUT P0, RZ, R40, 0x10000000, RZ, 0xc0, !PT ;  /* 0x1000000028ff7812 */ /* 0x000fe4000780c0ff */
[----:B------:R-:W-:Y:S01]  /*105060*/  LOP3.LUT R49, R49, 0xfffbffff, RZ, 0xc0, !PT ;  /* 0xfffbffff31317812 */ /* 0x000fe200078ec0ff */
[----:B------:R-:W2:Y:S04]  /*105070*/  LDL.LU.64 R46, [R1+0x3e40] ;  /* 0x003e4000012e7983 */ /* 0x000ea80000300a00 */
[----:B------:R-:W2:Y:S04]  /*105080*/  LDL.LU.64 R44, [R1+0x3e48] ;  /* 0x003e4800012c7983 */ /* 0x000ea80000300a00 */
[----:B------:R-:W2:Y:S02]  /*105090*/  LDL.LU.64 R18, [R1+0x3e50] ;  /* 0x003e500001127983 */ /* 0x000ea40000300a00 */
[----:B------:R-:W-:-:S02]  /*1050a0*/  @P0 LOP3.LUT R49, R49, 0x40000, RZ, 0xfc, !PT ;  /* 0x0004000031310812 */ /* 0x000fc400078efcff */
[----:B------:R-:W-:Y:S01]  /*1050b0*/  LOP3.LUT P0, RZ, R40, 0x8000000, RZ, 0xc0, !PT ;  /* 0x0800000028ff7812 */ /* 0x000fe2000780c0ff */
[----:B------:R-:W2:Y:S01]  /*1050c0*/  LDL.LU R36, [R1+0x278] ;  /* 0x0002780001247983 */ /* 0x000ea20000300800 */
[----:B------:R-:W-:-:S03]  /*1050d0*/  LOP3.LUT R49, R49, 0xfff7ffff, RZ, 0xc0, !PT ;  /* 0xfff7ffff31317812 */ /* 0x000fc600078ec0ff */
[----:B------:R-:W2:Y:S01]  /*1050e0*/  LDL.LU.64 R16, [R1+0x3e58] ;  /* 0x003e580001107983 */ /* 0x000ea20000300a00 */
[C---:B------:R-:W-:Y:S02]  /*1050f0*/  LOP3.LUT P4, RZ, R40.reuse, 0x20000, RZ, 0xc0, !PT ;  /* 0x0002000028ff7812 */ /* 0x040fe4000788c0ff */
[C---:B------:R-:W-:Y:S01]  /*105100*/  LOP3.LUT P5, RZ, R40.reuse, 0x40000, RZ, 0xc0, !PT ;  /* 0x0004000028ff7812 */ /* 0x040fe200078ac0ff */
[----:B------:R-:W2:Y:S04]  /*105110*/  LDL.LU.64 R26, [R1+0x3e60] ;  /* 0x003e6000011a7983 */ /* 0x000ea80000300a00 */
        /* <DEDUP_REMOVED lines=15> */
[----:B---3--:R4:W-:Y:S01]  /*105210*/  @P4 STG.E.U8 desc[UR4][R30.64], R2 ;  /* 0x000000021e004986 */ /* 0x0089e2000c101104 */
[----:B------:R-:W-:-:S09]  /*105220*/  LOP3.LUT P6, RZ, R40, 0x80000, RZ, 0xc0, !PT ;  /* 0x0008000028ff7812 */ /* 0x000fd200078cc0ff */
[----:B------:R-:W-:Y:S02]  /*105230*/  @P0 LOP3.LUT R49, R49, 0x1000000, RZ, 0xfc, !PT ;  /* 0x0100000031310812 */ /* 0x000fe400078efcff */
[C---:B------:R-:W-:Y:S02]  /*105240*/  LOP3.LUT P0, RZ, R40.reuse, 0x200000, RZ, 0xc0, !PT ;  /* 0x0020000028ff7812 */ /* 0x040fe4000780c0ff */
[----:B------:R-:W-:Y:S02]  /*105250*/  LOP3.LUT R49, R49, 0xfdffffff, RZ, 0xc0, !PT ;  /* 0xfdffffff31317812 */ /* 0x000fe400078ec0ff */
[----:B----4-:R-:W-:Y:S02]  /*105260*/  PRMT R2, R41, 0x7770, RZ ;  /* 0x0000777029027816 */ /* 0x010fe400000000ff */
[----:B------:R-:W-:-:S03]  /*105270*/  LOP3.LUT P1, RZ, R40, 0x20000000, RZ, 0xc0, !PT ;  /* 0x2000000028ff7812 */ /* 0x000fc6000782c0ff */
[----:B------:R0:W-:Y:S04]  /*105280*/  @P5 STG.E.U8 desc[UR4][R28.64], R2 ;  /* 0x000000021c005986 */ /* 0x0001e8000c101104 */
[----:B------:R-:W-:Y:S02]  /*105290*/  @P0 LOP3.LUT R49, R49, 0x2000000, RZ, 0xfc, !PT ;  /* 0x0200000031310812 */ /* 0x000fe400078efcff */
[C---:B------:R-:W-:Y:S02]  /*1052a0*/  LOP3.LUT P0, RZ, R40.reuse, 0x100000, RZ, 0xc0, !PT ;  /* 0x0010000028ff7812 */ /* 0x040fe4000780c0ff */
[C---:B------:R-:W-:Y:S02]  /*1052b0*/  LOP3.LUT P2, RZ, R40.reuse, 0x40000000, RZ, 0xc0, !PT ;  /* 0x4000000028ff7812 */ /* 0x040fe4000784c0ff */
[----:B------:R-:W-:-:S02]  /*1052c0*/  LOP3.LUT P3, RZ, R40, 0x80000000, RZ, 0xc0, !PT ;  /* 0x8000000028ff7812 */ /* 0x000fc4000786c0ff */
[C---:B0-----:R-:W-:Y:S01]  /*1052d0*/  PRMT R2, R41.reuse, 0x7771, RZ ;  /* 0x0000777129027816 */ /* 0x041fe200000000ff */
[----:B------:R-:W3:Y:S04]  /*1052e0*/  LDL.LU R40, [R1+0x268] ;  /* 0x0002680001287983 */ /* 0x000ee80000300800 */
[----:B------:R-:W4:Y:S04]  /*1052f0*/  LDL.LU.64 R24, [R1+0x3e68] ;  /* 0x003e680001187983 */ /* 0x000f280000300a00 */
        /* <DEDUP_REMOVED lines=11> */
[----:B0-----:R-:W3:Y:S04]  /*1053b0*/  LDL.LU.64 R38, [R1+0x3e90] ;  /* 0x003e900001267983 */ /* 0x001ee80000300a00 */
[----:B------:R-:W3:Y:S01]  /*1053c0*/  LDL.LU R41, [R1+0x258] ;  /* 0x0002580001297983 */ /* 0x000ee20000300800 */
[----:B--2---:R-:W-:-:S05]  /*1053d0*/  PRMT R2, R60, 0x7770, RZ ;  /* 0x000077703c027816 */ /* 0x004fca00000000ff */
        /* <DEDUP_REMOVED lines=19> */
[C---:B------:R-:W-:Y:S02]  /*105510*/  LOP3.LUT P4, RZ, R37.reuse, 0x1, RZ, 0xc0, !PT ;  /* 0x0000000125ff7812 */ /* 0x040fe4000788c0ff */
[----:B------:R-:W-:-:S07]  /*105520*/  LOP3.LUT P5, RZ, R37, 0x2, RZ, 0xc0, !PT ;  /* 0x0000000225ff7812 */ /* 0x000fce00078ac0ff */
[----:B----4-:R0:W-:Y:S02]  /*105530*/  @P0 STG.E.U8 desc[UR4][R24.64], R2 ;  /* 0x0000000218000986 */ /* 0x0101e4000c101104 */
[----:B0-----:R-:W-:-:S05]  /*105540*/  PRMT R2, R36, 0x7773, RZ ;  /* 0x0000777324027816 */ /* 0x001fca00000000ff */
[----:B---3--:R0:W-:Y:S02]  /*105550*/  @P1 STG.E.U8 desc[UR4][R30.64], R2 ;  /* 0x000000021e001986 */ /* 0x0081e4000c101104 */
        /* <DEDUP_REMOVED lines=65> */
[----:B------:R0:W-:Y:S04]  /*105970*/  @P6 STG.E.U8 desc[UR4][R34.64], R2 ;  /* 0x0000000222006986 */ /* 0x0001e8000c101104 */
[----:B------:R-:W4:Y:S01]  /*105980*/  LDL.LU R41, [R1+0x25c] ;  /* 0x00025c0001297983 */ /* 0x000f220000300800 */
        /* <DEDUP_REMOVED lines=10> */
[----:B--2---:R0:W-:Y:S04]  /*105a30*/  @P0 STG.E.U8 desc[UR4][R42.64], R2 ;  /* 0x000000022a000986 */ /* 0x0041e8000c101104 */
[----:B0-----:R-:W2:Y:S01]  /*105a40*/  LDL.LU.64 R42, [R1+0x3f30] ;  /* 0x003f3000012a7983 */ /* 0x001ea20000300a00 */
[----:B------:R-:W-:-:S02]  /*105a50*/  LOP3.LUT P0, RZ, R49, 0x8000, RZ, 0xc0, !PT ;  /* 0x0000800031ff7812 */ /* 0x000fc4000780c0ff */
[----:B------:R-:W-:-:S11]  /*105a60*/  PRMT R2, R60, 0x7770, RZ ;  /* 0x000077703c027816 */ /* 0x000fd600000000ff */
[----:B------:R0:W-:Y:S04]  /*105a70*/  @P0 STG.E.U8 desc[UR4][R24.64], R2 ;  /* 0x0000000218000986 */ /* 0x0001e8000c101104 */
        /* <DEDUP_REMOVED lines=38> */
[----:B------:R-:W2:Y:S01]  /*105ce0*/  LDL.LU R41, [R1+0x24c] ;  /* 0x00024c0001297983 */ /* 0x000ea20000300800 */
[----:B------:R-:W-:-:S03]  /*105cf0*/  LOP3.LUT R49, R49, 0xfffffffb, RZ, 0xc0, !PT ;  /* 0xfffffffb31317812 */ /* 0x000fc600078ec0ff */
[----:B------:R-:W4:Y:S01]  /*105d00*/  LDL.LU.64 R32, [R1+0x3f50] ;  /* 0x003f500001207983 */ /* 0x000f220000300a00 */
[----:B------:R-:W-:-:S03]  /*105d10*/  LOP3.LUT P0, RZ, R40, 0x4, RZ, 0xc0, !PT ;  /* 0x0000000428ff7812 */ /* 0x000fc6000780c0ff */
[----:B------:R-:W4:Y:S04]  /*105d20*/  LDL.LU.64 R38, [R1+0x3f58] ;  /* 0x003f580001267983 */ /* 0x000f280000300a00 */
[----:B------:R-:W4:Y:S06]  /*105d30*/  LDL.LU R3, [R1+0x230] ;  /* 0x0002300001037983 */ /* 0x000f2c0000300800 */
        /* <DEDUP_REMOVED lines=38> */
[----:B------:R-:W-:-:S03]  /*105fa0*/  PRMT R2, R41, 0x7772, RZ ;  /* 0x0000777229027816 */ /* 0x000fc600000000ff */
[----:B------:R-:W3:Y:S04]  /*105fb0*/  LDL.LU.64 R16, [R1+0x3f90] ;  /* 0x003f900001107983 */ /* 0x000ee80000300a00 */
[----:B----4-:R0:W-:Y:S02]  /*105fc0*/  @P5 STG.E.U8 desc[UR4][R34.64], R2 ;  /* 0x0000000222005986 */ /* 0x0101e4000c101104 */
[----:B0-----:R-:W-:Y:S02]  /*105fd0*/  PRMT R2, R41, 0x7773, RZ ;  /* 0x0000777329027816 */ /* 0x001fe400000000ff */
[----:B------:R-:W4:Y:S04]  /*105fe0*/  LDL.LU R41, [R1+0x210] ;  /* 0x0002100001297983 */ /* 0x000f280000300800 */
[----:B------:R-:W4:Y:S04]  /*105ff0*/  LDL.LU.64 R26, [R1+0x3f98] ;  /* 0x003f9800011a7983 */ /* 0x000f280000300a00 */
[----:B------:R0:W-:Y:S04]  /*106000*/  @P6 STG.E.U8 desc[UR4][R32.64], R2 ;  /* 0x0000000220006986 */ /* 0x0001e8000c101104 */
[----:B------:R-:W4:Y:S04]  /*106010*/  LDL.LU.64 R30, [R1+0x3fa0] ;  /* 0x003fa000011e7983 */ /* 0x000f280000300a00 */
[----:B------:R-:W4:Y:S01]  /*106020*/  LDL.LU.64 R34, [R1+0x3fa8] ;  /* 0x003fa80001227983 */ /* 0x000f220000300a00 */
[----:B0-----:R-:W-:-:S03]  /*106030*/  PRMT R2, R3, 0x7770, RZ ;  /* 0x0000777003027816 */ /* 0x001fc600000000ff */
        /* <DEDUP_REMOVED lines=30> */
[----:B----4-:R-:W-:-:S07]  /*106220*/  PRMT R2, R41, 0x7770, RZ ;  /* 0x0000777029027816 */ /* 0x010fce00000000ff */
        /* <DEDUP_REMOVED lines=45> */
[----:B------:R-:W-:Y:S02]  /*106500*/  LOP3.LUT R49, R49, 0xfffffffe, RZ, 0xc0, !PT ;  /* 0xfffffffe31317812 */ /* 0x000fe400078ec0ff */
[C---:B------:R-:W-:Y:S02]  /*106510*/  LOP3.LUT P4, RZ, R40.reuse, 0x400, RZ, 0xc0, !PT ;  /* 0x0000040028ff7812 */ /* 0x040fe4000788c0ff */
[----:B------:R-:W-:Y:S02]  /*106520*/  PRMT R2, R29, 0x7773, RZ ;  /* 0x000077731d027816 */ /* 0x000fe400000000ff */
[----:B------:R-:W-:-:S05]  /*106530*/  LOP3.LUT P5, RZ, R40, 0x800, RZ, 0xc0, !PT ;  /* 0x0000080028ff7812 */ /* 0x000fca00078ac0ff */
[----:B------:R-:W-:Y:S02]  /*106540*/  @P0 LOP3.LUT R49, R49, 0x1, RZ, 0xfc, !PT ;  /* 0x0000000131310812 */ /* 0x000fe400078efcff */
[C---:B------:R-:W-:Y:S02]  /*106550*/  LOP3.LUT P0, RZ, R40.reuse, 0x4000, RZ, 0xc0, !PT ;  /* 0x0000400028ff7812 */ /* 0x040fe4000780c0ff */
[----:B------:R-:W-:Y:S02]  /*106560*/  LOP3.LUT P6, RZ, R40, 0x1000, RZ, 0xc0, !PT ;  /* 0x0000100028ff7812 */ /* 0x000fe400078cc0ff */
[----:B------:R-:W-:-:S09]  /*106570*/  LOP3.LUT R49, R49, 0xfffffffd, RZ, 0xc0, !PT ;  /* 0xfffffffd31317812 */ /* 0x000fd200078ec0ff */
[----:B------:R-:W-:Y:S02]  /*106580*/  @P0 LOP3.LUT R49, R49, 0x2, RZ, 0xfc, !PT ;  /* 0x0000000231310812 */ /* 0x000fe400078efcff */
[----:B------:R-:W-:Y:S01]  /*106590*/  LOP3.LUT P0, RZ, R40, 0x2000, RZ, 0xc0, !PT ;  /* 0x0000200028ff7812 */ /* 0x000fe2000780c0ff */
[----:B--2---:R0:W-:Y:S04]  /*1065a0*/  @P3 STG.E.U8 desc[UR4][R42.64], R2 ;  /* 0x000000022a003986 */ /* 0x0041e8000c101104 */
[----:B0-----:R-:W2:Y:S01]  /*1065b0*/  LDL.LU.64 R42, [R1+0x4000] ;  /* 0x00400000012a7983 */ /* 0x001ea20000300a00 */
[----:B---3--:R-:W-:-:S05]  /*1065c0*/  PRMT R2, R41, 0x7770, RZ ;  /* 0x0000777029027816 */ /* 0x008fca00000000ff */
[----:B------:R0:W-:Y:S02]  /*1065d0*/  @P4 STG.E.U8 desc[UR4][R32.64], R2 ;  /* 0x0000000220004986 */ /* 0x0001e4000c101104 */
[C---:B0-----:R-:W-:Y:S02]  /*1065e0*/  PRMT R2, R41.reuse, 0x7771, RZ ;  /* 0x0000777129027816 */ /* 0x041fe400000000ff */
[----:B------:R-:W3:Y:S04]  /*1065f0*/  LDL.LU R32, [R1+0x214] ;  /* 0x0002140001207983 */ /* 0x000ee80000300800 */
[----:B----4-:R0:W-:Y:S04]  /*106600*/  @P5 STG.E.U8 desc[UR4][R30.64], R2 ;  /* 0x000000021e005986 */ /* 0x0101e8000c101104 */
[----:B------:R-:W4:Y:S04]  /*106610*/  LDL.LU.64 R46, [R1+0x4010] ;  /* 0x00401000012e7983 */ /* 0x000f280000300a00 */
[----:B------:R-:W3:Y:S01]  /*106620*/  LDL.LU.64 R44, [R1+0x4018] ;  /* 0x00401800012c7983 */ /* 0x000ee20000300a00 */
[----:B0-----:R-:W-:-:S03]  /*106630*/  PRMT R2, R41, 0x7772, RZ ;  /* 0x0000777229027816 */ /* 0x001fc600000000ff */
[----:B------:R-:W3:Y:S04]  /*106640*/  LDL.LU.64 R60, [R1+0x4020] ;  /* 0x00402000013c7983 */ /* 0x000ee80000300a00 */
[----:B------:R0:W-:Y:S04]  /*106650*/  @P6 STG.E.U8 desc[UR4][R34.64], R2 ;  /* 0x0000000222006986 */ /* 0x0001e8000c101104 */
[----:B------:R-:W3:Y:S04]  /*106660*/  LDL.LU.64 R18, [R1+0x4028] ;  /* 0x0040280001127983 */ /* 0x000ee80000300a00 */
[----:B------:R-:W3:Y:S01]  /*106670*/  LDL.LU R33, [R1+0x204] ;  /* 0x0002040001217983 */ /* 0x000ee20000300800 */
[----:B0-----:R-:W-:-:S03]  /*106680*/  PRMT R2, R41, 0x7773, RZ ;  /* 0x0000777329027816 */ /* 0x001fc600000000ff */
        /* <DEDUP_REMOVED lines=10> */
[----:B0-----:R-:W3:Y:S04]  /*106730*/  LDL.LU.64 R36, [R1+0x4058] ;  /* 0x0040580001247983 */ /* 0x001ee80000300a00 */
[----:B------:R-:W3:Y:S04]  /*106740*/  LDL.LU R41, [R1+0x238] ;  /* 0x0002380001297983 */ /* 0x000ee80000300800 */
[----:B------:R-:W4:Y:S01]  /*106750*/  LDL.LU.64 R48, [R1+0x4008] ;  /* 0x0040080001307983 */ /* 0x000f220000300a00 */
[----:B------:R-:W-:-:S02]  /*106760*/  PRMT R2, R28, 0x7771, RZ ;  /* 0x000077711c027816 */ /* 0x000fc400000000ff */
[----:B------:R-:W-:-:S03]  /*106770*/  LOP3.LUT P1, RZ, R40, 0x400000, RZ, 0xc0, !PT ;  /* 0x0040000028ff7812 */ /* 0x000fc6000782c0ff */
[----:B--2---:R0:W-:Y:S01]  /*106780*/  @P0 STG.E.U8 desc[UR4][R42.64], R2 ;  /* 0x000000022a000986 */ /* 0x0041e2000c101104 */
[----:B------:R-:W-:Y:S02]  /*106790*/  LOP3.LUT P0, RZ, R50, 0x80000000, RZ, 0xc0, !PT ;  /* 0x8000000032ff7812 */ /* 0x000fe4000780c0ff */
[----:B0-----:R-:W-:Y:S01]  /*1067a0*/  PRMT R2, R28, 0x7772, RZ ;  /* 0x000077721c027816 */ /* 0x001fe200000000ff */
[----:B------:R-:W2:Y:S04]  /*1067b0*/  LDL.LU.64 R42, [R1+0x4060] ;  /* 0x00406000012a7983 */ /* 0x000ea80000300a00 */
[----:B------:R-:W2:Y:S06]  /*1067c0*/  LDL.LU R29, [R1+0x3dc] ;  /* 0x0003dc00011d7983 */ /* 0x000eac0000300800 */
[----:B----4-:R0:W-:Y:S01]  /*1067d0*/  @P0 STG.E.U8 desc[UR4][R48.64], R2 ;  /* 0x0000000230000986 */ /* 0x0101e2000c101104 */
[----:B------:R-:W-:-:S02]  /*1067e0*/  LOP3.LUT P0, RZ, R50, 0x40000000, RZ, 0xc0, !PT ;  /* 0x4000000032ff7812 */ /* 0x000fc4000780c0ff */
        /* <DEDUP_REMOVED lines=15> */
[----:B------:R0:W-:Y:S04]  /*1068e0*/  @P1 STG.E.U8 desc[UR4][R26.64], R2 ;  /* 0x000000021a001986 */ /* 0x0001e8000c101104 */
[----:B0-----:R-:W3:Y:S01]  /*1068f0*/  LDL.LU.64 R26, [R1+0x4068] ;  /* 0x00406800011a7983 */ /* 0x001ee20000300a00 */
[C---:B------:R-:W-:Y:S02]  /*106900*/  LOP3.LUT P2, RZ, R40.reuse, 0x800000, RZ, 0xc0, !PT ;  /* 0x0080000028ff7812 */ /* 0x040fe4000784c0ff */
[C---:B------:R-:W-:Y:S02]  /*106910*/  LOP3.LUT P3, RZ, R40.reuse, 0x1000000, RZ, 0xc0, !PT ;  /* 0x0100000028ff7812 */ /* 0x040fe4000786c0ff */
[----:B------:R-:W-:Y:S02]  /*106920*/  PRMT R2, R33, 0x7771, RZ ;  /* 0x0000777121027816 */ /* 0x000fe400000000ff */
[----:B------:R-:W-:-:S02]  /*106930*/  LOP3.LUT P4, RZ, R40, 0x2000000, RZ, 0xc0, !PT ;  /* 0x0200000028ff7812 */ /* 0x000fc4000788c0ff */
[----:B------:R-:W-:-:S05]  /*106940*/  LOP3.LUT P5, RZ, R40, 0x4000000, RZ, 0xc0, !PT ;  /* 0x0400000028ff7812 */ /* 0x000fca00078ac0ff */
[----:B------:R0:W-:Y:S01]  /*106950*/  @P2 STG.E.U8 desc[UR4][R30.64], R2 ;  /* 0x000000021e002986 */ /* 0x0001e2000c101104 */
[----:B------:R-:W-:Y:S02]  /*106960*/  LOP3.LUT P6, RZ, R40, 0x8000000, RZ, 0xc0, !PT ;  /* 0x0800000028ff7812 */ /* 0x000fe400078cc0ff */
[C---:B0-----:R-:W-:Y:S01]  /*106970*/  PRMT R2, R33.reuse, 0x7772, RZ ;  /* 0x0000777221027816 */ /* 0x041fe200000000ff */
[----:B------:R-:W4:Y:S04]  /*106980*/  LDL.LU.64 R30, [R1+0x4070] ;  /* 0x00407000011e7983 */ /* 0x000f280000300a00 */
[----:B------:R0:W-:Y:S02]  /*106990*/  @P3 STG.E.U8 desc[UR4][R34.64], R2 ;  /* 0x0000000222003986 */ /* 0x0001e4000c101104 */
[----:B0-----:R-:W-:-:S02]  /*1069a0*/  PRMT R2, R33, 0x7773, RZ ;  /* 0x0000777321027816 */ /* 0x001fc400000000ff */
[----:B------:R-:W4:Y:S04]  /*1069b0*/  LDL.LU.64 R34, [R1+0x4078] ;  /* 0x0040780001227983 */ /* 0x000f280000300a00 */
[----:B------:R0:W-:Y:S04]  /*1069c0*/  @P4 STG.E.U8 desc[UR4][R38.64], R2 ;  /* 0x0000000226004986 */ /* 0x0001e8000c101104 */
[----:B------:R-:W4:Y:S01]  /*1069d0*/  LDL.LU.64 R32, [R1+0x4080] ;  /* 0x0040800001207983 */ /* 0x000f220000300a00 */
[----:B0-----:R-:W-:-:S03]  /*1069e0*/  PRMT R2, R41, 0x7770, RZ ;  /* 0x0000777029027816 */ /* 0x001fc600000000ff */
[----:B------:R-:W4:Y:S04]  /*1069f0*/  LDL.LU.64 R38, [R1+0x4088] ;  /* 0x0040880001267983 */ /* 0x000f280000300a00 */
[----:B------:R0:W-:Y:S02]  /*106a00*/  @P5 STG.E.U8 desc[UR4][R36.64], R2 ;  /* 0x0000000224005986 */ /* 0x0001e4000c101104 */
[----:B0-----:R-:W-:-:S05]  /*106a10*/  PRMT R2, R41, 0x7771, RZ ;  /* 0x0000777129027816 */ /* 0x001fca00000000ff */
[----:B--2---:R0:W-:Y:S04]  /*106a20*/  @P6 STG.E.U8 desc[UR4][R42.64], R2 ;  /* 0x000000022a006986 */ /* 0x0041e8000c101104 */
[----:B0-----:R-:W2:Y:S01]  /*106a30*/  LDL.LU R43, [R1+0x228] ;  /* 0x00022800012b7983 */ /* 0x001ea20000300800 */
[----:B------:R-:W-:-:S03]  /*106a40*/  LOP3.LUT P3, RZ, R40, 0x10000000, RZ, 0xc0, !PT ;  /* 0x1000000028ff7812 */ /* 0x000fc6000786c0ff */
[----:B------:R-:W2:Y:S01]  /*106a50*/  LDL.LU.64 R36, [R1+0x4090] ;  /* 0x0040900001247983 */ /* 0x000ea20000300a00 */
[----:B------:R-:W-:-:S03]  /*106a60*/  PRMT R2, R41, 0x7772, RZ ;  /* 0x0000777229027816 */ /* 0x000fc600000000ff */
[----:B------:R-:W2:Y:S01]  /*106a70*/  LDL.LU R3, [R1+0x218] ;  /* 0x0002180001037983 */ /* 0x000ea20000300800 */
[C---:B------:R-:W-:Y:S02]  /*106a80*/  LOP3.LUT P4, RZ, R40.reuse, 0x20000000, RZ, 0xc0, !PT ;  /* 0x2000000028ff7812 */ /* 0x040fe4000788c0ff */
[C---:B------:R-:W-:Y:S02]  /*106a90*/  LOP3.LUT P5, RZ, R40.reuse, 0x40000000, RZ, 0xc0, !PT ;  /* 0x4000000028ff7812 */ /* 0x040fe400078ac0ff */
[----:B------:R-:W-:Y:S02]  /*106aa0*/  LOP3.LUT P6, RZ, R40, 0x80000000, RZ, 0xc0, !PT ;  /* 0x8000000028ff7812 */ /* 0x000fe400078cc0ff */
[----:B------:R-:W-:Y:S02]  /*106ab0*/  LOP3.LUT P0, RZ, R29, 0x100, RZ, 0xc0, !PT ;  /* 0x000001001dff7812 */ /* 0x000fe4000780c0ff */
[----:B------:R-:W-:Y:S01]  /*106ac0*/  LOP3.LUT R50, R50, 0xfffbffff, RZ, 0xc0, !PT ;  /* 0xfffbffff32327812 */ /* 0x000fe200078ec0ff */
[----:B---3--:R0:W-:Y:S02]  /*106ad0*/  @P3 STG.E.U8 desc[UR4][R26.64], R2 ;  /* 0x000000021a003986 */ /* 0x0081e4000c101104 */
[----:B0-----:R-:W-:-:S02]  /*106ae0*/  PRMT R2, R41, 0x7773, RZ ;  /* 0x0000777329027816 */ /* 0x001fc400000000ff */
[----:B------:R-:W3:Y:S06]  /*106af0*/  LDL.LU.64 R40, [R1+0x4098] ;  /* 0x0040980001287983 */ /* 0x000eec0000300a00 */
[----:B------:R-:W-:Y:S02]  /*106b00*/  @P0 LOP3.LUT R50, R50, 0x40000, RZ, 0xfc, !PT ;  /* 0x0004000032320812 */ /* 0x000fe400078efcff */
[----:B------:R-:W-:Y:S01]  /*106b10*/  LOP3.LUT P0, RZ, R29, 0x80, RZ, 0xc0, !PT ;  /* 0x000000801dff7812 */ /* 0x000fe2000780c0ff */
[----:B------:R-:W3:Y:S01]  /*106b20*/  LDL.LU.64 R46, [R1+0x40a0] ;  /* 0x0040a000012e7983 */ /* 0x000ee20000300a00 */
[----:B------:R-:W-:-:S03]  /*106b30*/  LOP3.LUT R50, R50, 0xfff7ffff, RZ, 0xc0, !PT ;  /* 0xfff7ffff32327812 */ /* 0x000fc600078ec0ff */
[----:B------:R-:W3:Y:S04]  /*106b40*/  LDL.LU.64 R44, [R1+0x40a8] ;  /* 0x0040a800012c7983 */ /* 0x000ee80000300a00 */
[----:B------:R-:W3:Y:S04]  /*106b50*/  LDL.LU.64 R60, [R1+0x40b0] ;  /* 0x0040b000013c7983 */ /* 0x000ee80000300a00 */
[----:B------:R-:W-:Y:S01]  /*106b60*/  @P0 LOP3.LUT R50, R50, 0x80000, RZ, 0xfc, !PT ;  /* 0x0008000032320812 */ /* 0x000fe200078efcff */
[----:B------:R-:W3:Y:S01]  /*106b70*/  LDL.LU R28, [R1+0x208] ;  /* 0x00020800011c7983 */ /* 0x000ee20000300800 */
[----:B------:R-:W-:-:S02]  /*106b80*/  LOP3.LUT P0, RZ, R29, 0x40, RZ, 0xc0, !PT ;  /* 0x000000401dff7812 */ /* 0x000fc4000780c0ff */
[----:B------:R-:W-:Y:S01]  /*106b90*/  LOP3.LUT R50, R50, 0xffefffff, RZ, 0xc0, !PT ;  /* 0xffefffff32327812 */ /* 0x000fe200078ec0ff */
[----:B------:R-:W3:Y:S04]  /*106ba0*/  LDL.LU.64 R18, [R1+0x40b8] ;  /* 0x0040b80001127983 */ /* 0x000ee80000300a00 */
[----:B------:R-:W3:Y:S04]  /*106bb0*/  LDL.LU.64 R16, [R1+0x40c0] ;  /* 0x0040c00001107983 */ /* 0x000ee80000300a00 */
[----:B----4-:R0:W-:Y:S02]  /*106bc0*/  @P4 STG.E.U8 desc[UR4][R30.64], R2 ;  /* 0x000000021e004986 */ /* 0x0101e4000c101104 */
[----:B------:R-:W-:-:S02]  /*106bd0*/  @P0 LOP3.LUT R50, R50, 0x100000, RZ, 0xfc, !PT ;  /* 0x0010000032320812 */ /* 0x000fc400078efcff */
[----:B------:R-:W-:Y:S01]  /*106be0*/  LOP3.LUT P0, RZ, R29, 0x20, RZ, 0xc0, !PT ;  /* 0x000000201dff7812 */ /* 0x000fe2000780c0ff */
[----:B------:R-:W4:Y:S01]  /*106bf0*/  LDL.LU R42, [R1+0x23c] ;  /* 0x00023c00012a7983 */ /* 0x000f220000300800 */
[----:B------:R-:W-:-:S03]  /*106c00*/  LOP3.LUT R50, R50, 0xffdfffff, RZ, 0xc0, !PT ;  /* 0xffdfffff32327812 */ /* 0x000fc600078ec0ff */
[----:B------:R-:W4:Y:S04]  /*106c10*/  LDL.LU.64 R26, [R1+0x40c8] ;  /* 0x0040c800011a7983 */ /* 0x000f280000300a00 */
[----:B0-----:R-:W4:Y:S04]  /*106c20*/  LDL.LU.64 R30, [R1+0x40d0] ;  /* 0x0040d000011e7983 */ /* 0x001f280000300a00 */
        /* <DEDUP_REMOVED lines=12> */
[----:B--2---:R-:W-:-:S09]  /*106cf0*/  PRMT R2, R43, 0x7770, RZ ;  /* 0x000077702b027816 */ /* 0x004fd200000000ff */
[----:B------:R-:W-:Y:S01]  /*106d00*/  @P0 LOP3.LUT R50, R50, 0x2000000, RZ, 0xfc, !PT ;  /* 0x0200000032320812 */ /* 0x000fe200078efcff */
[----:B------:R0:W-:Y:S01]  /*106d10*/  @P5 STG.E.U8 desc[UR4][R34.64], R2 ;  /* 0x0000000222005986 */ /* 0x0001e2000c101104 */
[----:B------:R-:W-:Y:S02]  /*106d20*/  LOP3.LUT P0, RZ, R29, 0x1, RZ, 0xc0, !PT ;  /* 0x000000011dff7812 */ /* 0x000fe4000780c0ff */
[C---:B0-----:R-:W-:Y:S01]  /*106d30*/  PRMT R2, R43.reuse, 0x7771, RZ ;  /* 0x000077712b027816 */ /* 0x041fe200000000ff */
[----:B------:R-:W2:Y:S04]  /*106d40*/  LDL.LU.64 R34, [R1+0x40d8] ;  /* 0x0040d80001227983 */ /* 0x000ea80000300a00 */
[----:B------:R0:W-:Y:S02]  /*106d50*/  @P6 STG.E.U8 desc[UR4][R32.64], R2 ;  /* 0x0000000220006986 */ /* 0x0001e4000c101104 */
[----:B0-----:R-:W-:-:S02]  /*106d60*/  PRMT R2, R43, 0x7772, RZ ;  /* 0x000077722b027816 */ /* 0x001fc400000000ff */
[----:B------:R-:W2:Y:S04]  /*106d70*/  LDL.LU.64 R32, [R1+0x40e0] ;  /* 0x0040e00001207983 */ /* 0x000ea80000300a00 */
[----:B------:R0:W-:Y:S01]  /*106d80*/  @P0 STG.E.U8 desc[UR4][R38.64], R2 ;  /* 0x0000000226000986 */ /* 0x0001e2000c101104 */
[C---:B------:R-:W-:Y:S02]  /*106d90*/  LOP3.LUT P0, RZ, R50.reuse, 0x2000000, RZ, 0xc0, !PT ;  /* 0x0200000032ff7812 */ /* 0x040fe4000780c0ff */
[----:B0-----:R-:W-:Y:S01]  /*106da0*/  PRMT R2, R43, 0x7773, RZ ;  /* 0x000077732b027816 */ /* 0x001fe200000000ff */
[----:B------:R-:W2:Y:S10]  /*106db0*/  LDL.LU.64 R38, [R1+0x40e8] ;  /* 0x0040e80001267983 */ /* 0x000eb40000300a00 */
[----:B------:R0:W-:Y:S01]  /*106dc0*/  @P0 STG.E.U8 desc[UR4][R36.64], R2 ;  /* 0x0000000224000986 */ /* 0x0001e2000c101104 */
[----:B------:R-:W-:-:S03]  /*106dd0*/  LOP3.LUT P0, RZ, R50, 0x1000000, RZ, 0xc0, !PT ;  /* 0x0100000032ff7812 */ /* 0x000fc6000780c0ff */
[----:B0-----:R-:W2:Y:S01]  /*106de0*/  LDL.LU.64 R36, [R1+0x40f0] ;  /* 0x0040f00001247983 */ /* 0x001ea20000300a00 */
[----:B------:R-:W-:-:S03]  /*106df0*/  PRMT R2, R3, 0x7770, RZ ;  /* 0x0000777003027816 */ /* 0x000fc600000000ff */
[----:B------:R-:W2:Y:S06]  /*106e00*/  LDL.LU R43, [R1+0x22c] ;  /* 0x00022c00012b7983 */ /* 0x000eac0000300800 */
[----:B---3--:R0:W-:Y:S04]  /*106e10*/  @P0 STG.E.U8 desc[UR4][R40.64], R2 ;  /* 0x0000000228000986 */ /* 0x0081e8000c101104 */
[----:B0-----:R-:W3:Y:S01]  /*106e20*/  LDL.LU.64 R40, [R1+0x40f8] ;  /* 0x0040f80001287983 */ /* 0x001ee20000300a00 */
        /* <DEDUP_REMOVED lines=25> */
[----:B--2---:R0:W-:Y:S01]  /*106fc0*/  @P2 STG.E.U8 desc[UR4][R34.64], R2 ;  /* 0x0000000222002986 */ /* 0x0041e2000c101104 */
        /* <DEDUP_REMOVED lines=18> */
[----:B------:R-:W-:Y:S01]  /*1070f0*/  PRMT R2, R43, 0x7771, RZ ;  /* 0x000077712b027816 */ /* 0x000fe200000000ff */
        /* <DEDUP_REMOVED lines=24> */
[----:B------:R-:W-:-:S03]  /*107280*/  LOP3.LUT P4, RZ, R29, 0x10000, RZ, 0xc0, !PT ;  /* 0x000100001dff7812 */ /* 0x000fc6000788c0ff */
[----:B------:R-:W2:Y:S04]  /*107290*/  LDL.LU.64 R18, [R1+0x4150] ;  /* 0x0041500001127983 */ /* 0x000ea80000300a00 */
[----:B------:R-:W-:Y:S02]  /*1072a0*/  @P0 LOP3.LUT R50, R50, 0x8000, RZ, 0xfc, !PT ;  /* 0x0000800032320812 */ /* 0x000fe400078efcff */
[----:B------:R-:W-:Y:S02]  /*1072b0*/  LOP3.LUT P0, RZ, R29, 0x200000, RZ, 0xc0, !PT ;  /* 0x002000001dff7812 */ /* 0x000fe4000780c0ff */
[----:B------:R-:W-:Y:S02]  /*1072c0*/  LOP3.LUT R50, R50, 0xfffeffff, RZ, 0xc0, !PT ;  /* 0xfffeffff32327812 */ /* 0x000fe400078ec0ff */
[----:B------:R-:W-:-:S09]  /*1072d0*/  PRMT R2, R43, 0x7772, RZ ;  /* 0x000077722b027816 */ /* 0x000fd200000000ff */
[----:B------:R-:W-:Y:S02]  /*1072e0*/  @P0 LOP3.LUT R50, R50, 0x10000, RZ, 0xfc, !PT ;  /* 0x0001000032320812 */ /* 0x000fe400078efcff */
[C---:B------:R-:W-:Y:S02]  /*1072f0*/  LOP3.LUT P0, RZ, R29.reuse, 0x100000, RZ, 0xc0, !PT ;  /* 0x001000001dff7812 */ /* 0x040fe4000780c0ff */
[----:B------:R-:W-:Y:S01]  /*107300*/  LOP3.LUT R50, R50, 0xfffdffff, RZ, 0xc0, !PT ;  /* 0xfffdffff32327812 */ /* 0x000fe200078ec0ff */
[----:B---3--:R0:W-:Y:S01]  /*107310*/  @P4 STG.E.U8 desc[UR4][R30.64], R2 ;  /* 0x000000021e004986 */ /* 0x0081e2000c101104 */
[C---:B------:R-:W-:Y:S02]  /*107320*/  LOP3.LUT P5, RZ, R29.reuse, 0x20000, RZ, 0xc0, !PT ;  /* 0x000200001dff7812 */ /* 0x040fe400078ac0ff */
[C---:B------:R-:W-:Y:S02]  /*107330*/  LOP3.LUT P6, RZ, R29.reuse, 0x40000, RZ, 0xc0, !PT ;  /* 0x000400001dff7812 */ /* 0x040fe400078cc0ff */
[----:B------:R-:W-:-:S02]  /*107340*/  LOP3.LUT P1, RZ, R29, 0x10000000, RZ, 0xc0, !PT ;  /* 0x100000001dff7812 */ /* 0x000fc4000782c0ff */
[C---:B------:R-:W-:Y:S02]  /*107350*/  LOP3.LUT P2, RZ, R29.reuse, 0x20000000, RZ, 0xc0, !PT ;  /* 0x200000001dff7812 */ /* 0x040fe4000784c0ff */
[C---:B------:R-:W-:Y:S02]  /*107360*/  LOP3.LUT P3, RZ, R29.reuse, 0x40000000, RZ, 0xc0, !PT ;  /* 0x400000001dff7812 */ /* 0x040fe4000786c0ff */
[----:B------:R-:W-:Y:S02]  /*107370*/  @P0 LOP3.LUT R50, R50, 0x20000, RZ, 0xfc, !PT ;  /* 0x0002000032320812 */ /* 0x000fe400078efcff */
[C---:B------:R-:W-:Y:S02]  /*107380*/  LOP3.LUT P0, RZ, R29.reuse, 0x80000, RZ, 0xc0, !PT ;  /* 0x000800001dff7812 */ /* 0x040fe4000780c0ff */
[----:B------:R-:W-:Y:S02]  /*107390*/  LOP3.LUT P4, RZ, R29, 0x80000000, RZ, 0xc0, !PT ;  /* 0x800000001dff7812 */ /* 0x000fe4000788c0ff */
[----:B------:R-:W3:Y:S04]  /*1073a0*/  LDL.LU R29, [R1+0x1f0] ;  /* 0x0001f000011d7983 */ /* 0x000ee80000300800 */
[----:B------:R-:W3:Y:S01]  /*1073b0*/  LDL.LU.64 R16, [R1+0x4158] ;  /* 0x0041580001107983 */ /* 0x000ee20000300a00 */
[----:B0-----:R-:W-:-:S03]  /*1073c0*/  PRMT R2, R43, 0x7773, RZ ;  /* 0x000077732b027816 */ /* 0x001fc600000000ff */
[----:B------:R-:W3:Y:S04]  /*1073d0*/  LDL.LU.64 R26, [R1+0x4160] ;  /* 0x00416000011a7983 */ /* 0x000ee80000300a00 */
[----:B----4-:R0:W-:Y:S04]  /*1073e0*/  @P5 STG.E.U8 desc[UR4][R34.64], R2 ;  /* 0x0000000222005986 */ /* 0x0101e8000c101104 */
[----:B------:R-:W4:Y:S04]  /*1073f0*/  LDL.LU R43, [R1+0x1e0] ;  /* 0x0001e000012b7983 */ /* 0x000f280000300800 */
        /* <DEDUP_REMOVED lines=33> */
[----:B------:R0:W-:Y:S02]  /*107610*/  @P0 STG.E.U8 desc[UR4][R26.64], R2 ;  /* 0x000000021a000986 */ /* 0x0001e4000c101104 */
        /* <DEDUP_REMOVED lines=51> */
[----:B------:R-:W-:Y:S01]  /*107950*/  @P0 LOP3.LUT R50, R50, 0x80, RZ, 0xfc, !PT ;  /* 0x0000008032320812 */ /* 0x000fe200078efcff */
[----:B------:R-:W2:Y:S01]  /*107960*/  LDL.LU R36, [R1+0x1e4] ;  /* 0x0001e40001247983 */ /* 0x000ea20000300800 */
[----:B------:R-:W-:-:S02]  /*107970*/  LOP3.LUT P0, RZ, R42, 0x100, RZ, 0xc0, !PT ;  /* 0x000001002aff7812 */ /* 0x000fc4000780c0ff */
[----:B------:R-:W-:Y:S01]  /*107980*/  LOP3.LUT R50, R50, 0xfffffeff, RZ, 0xc0, !PT ;  /* 0xfffffeff32327812 */ /* 0x000fe200078ec0ff */
[----:B------:R-:W2:Y:S01]  /*107990*/  LDL.LU.64 R26, [R1+0x4200] ;  /* 0x00420000011a7983 */ /* 0x000ea20000300a00 */
        /* <DEDUP_REMOVED lines=10> */
[----:B----4-:R0:W-:Y:S02]  /*107a40*/  @P5 STG.E.U8 desc[UR4][R28.64], R2 ;  /* 0x000000021c005986 */ /* 0x0101e4000c101104 */
[----:B0-----:R-:W-:Y:S02]  /*107a50*/  PRMT R2, R43, 0x7773, RZ ;  /* 0x000077732b027816 */ /* 0x001fe400000000ff */
        /* <DEDUP_REMOVED lines=15> */
[----:B------:R-:W-:-:S03]  /*107b50*/  PRMT R2, R37, 0x7773, RZ ;  /* 0x0000777325027816 */ /* 0x000fc600000000ff */
[----:B------:R-:W2:Y:S01]  /*107b60*/  LDL.LU R37, [R1+0x3f4] ;  /* 0x0003f40001257983 */ /* 0x000ea20000300800 */
        /* <DEDUP_REMOVED lines=43> */
[----:B------:R-:W3:Y:S01]  /*107e20*/  LDL.LU R36, [R1+0x1b4] ;  /* 0x0001b40001247983 */ /* 0x000ee20000300800 */
[----:B------:R-:W-:Y:S02]  /*107e30*/  LOP3.LUT R51, R51, 0xf7ffffff, RZ, 0xc0, !PT ;  /* 0xf7ffffff33337812 */ /* 0x000fe400078ec0ff */
[----:B------:R-:W-:Y:S01]  /*107e40*/  LOP3.LUT R50, R50, 0xfffffffe, RZ, 0xc0, !PT ;  /* 0xfffffffe32327812 */ /* 0x000fe200078ec0ff */
[----:B------:R-:W4:Y:S04]  /*107e50*/  LDL.LU.64 R38, [R1+0x4320] ;  /* 0x0043200001267983 */ /* 0x000f280000300a00 */
[----:B------:R-:W4:Y:S04]  /*107e60*/  LDL.LU R3, [R1+0x1f8] ;  /* 0x0001f80001037983 */ /* 0x000f280000300800 */
        /* <DEDUP_REMOVED lines=17> */
[C---:B------:R-:W-:Y:S02]  /*107f80*/  LOP3.LUT P3, RZ, R42.reuse, 0x200000, RZ, 0xc0, !PT ;  /* 0x002000002aff7812 */ /* 0x040fe4000786c0ff */
[C---:B------:R-:W-:Y:S02]  /*107f90*/  LOP3.LUT P4, RZ, R42.reuse, 0x400000, RZ, 0xc0, !PT ;  /* 0x004000002aff7812 */ /* 0x040fe4000788c0ff */
[----:B------:R-:W-:-:S02]  /*107fa0*/  LOP3.LUT P5, RZ, R42, 0x800000, RZ, 0xc0, !PT ;  /* 0x008000002aff7812 */ /* 0x000fc400078ac0ff */
[----:B------:R-:W-:Y:S02]  /*107fb0*/  LOP3.LUT P6, RZ, R42, 0x1000000, RZ, 0xc0, !PT ;  /* 0x010000002aff7812 */ /* 0x000fe400078cc0ff */
[----:B------:R-:W-:Y:S02]  /*107fc0*/  PRMT R2, R43, 0x7773, RZ ;  /* 0x000077732b027816 */ /* 0x000fe400000000ff */
[----:B------:R-:W-:Y:S02]  /*107fd0*/  @P0 LOP3.LUT R50, R50, 0x2, RZ, 0xfc, !PT ;  /* 0x0000000232320812 */ /* 0x000fe400078efcff */
[----:B------:R-:W-:Y:S02]  /*107fe0*/  LOP3.LUT P0, RZ, R42, 0x2000000, RZ, 0xc0, !PT ;  /* 0x020000002aff7812 */ /* 0x000fe4000780c0ff */
[----:B------:R-:W4:Y:S04]  /*107ff0*/  LDL.LU.64 R42, [R1+0x4330] ;  /* 0x00433000012a7983 */ /* 0x000f280000300a00 */
[----:B--2---:R0:W-:Y:S04]  /*108000*/  @P3 STG.E.U8 desc[UR4][R40.64], R2 ;  /* 0x0000000228003986 */ /* 0x0041e8000c101104 */
[----:B0-----:R-:W2:Y:S04]  /*108010*/  LDL.LU.64 R40, [R1+0x4368] ;  /* 0x0043680001287983 */ /* 0x001ea80000300a00 */
[----:B------:R-:W2:Y:S01]  /*108020*/  LDL.LU.64 R46, [R1+0x4378] ;  /* 0x00437800012e7983 */ /* 0x000ea20000300a00 */
[----:B---3--:R-:W-:-:S03]  /*108030*/  PRMT R2, R36, 0x7770, RZ ;  /* 0x0000777024027816 */ /* 0x008fc600000000ff */
[----:B------:R-:W3:Y:S04]  /*108040*/  LDL.LU.64 R44, [R1+0x4388] ;  /* 0x00438800012c7983 */ /* 0x000ee80000300a00 */
[----:B------:R0:W-:Y:S04]  /*108050*/  @P4 STG.E.U8 desc[UR4][R32.64], R2 ;  /* 0x0000000220004986 */ /* 0x0001e8000c101104 */
[----:B0-----:R-:W3:Y:S04]  /*108060*/  LDL.LU R32, [R1+0x1e8] ;  /* 0x0001e80001207983 */ /* 0x001ee80000300800 */
[----:B------:R-:W3:Y:S04]  /*108070*/  LDL.LU.64 R60, [R1+0x43a0] ;  /* 0x0043a000013c7983 */ /* 0x000ee80000300a00 */
[----:B------:R-:W3:Y:S04]  /*108080*/  LDL.LU.64 R18, [R1+0x43b0] ;  /* 0x0043b00001127983 */ /* 0x000ee80000300a00 */
[----:B------:R-:W3:Y:S01]  /*108090*/  LDL.LU.64 R16, [R1+0x43d8] ;  /* 0x0043d80001107983 */ /* 0x000ee20000300a00 */
[----:B------:R-:W-:-:S03]  /*1080a0*/  PRMT R2, R36, 0x7771, RZ ;  /* 0x0000777124027816 */ /* 0x000fc600000000ff */
[----:B------:R-:W3:Y:S04]  /*1080b0*/  LDL.LU R33, [R1+0x1c8] ;  /* 0x0001c80001217983 */ /* 0x000ee80000300800 */
[----:B----4-:R0:W-:Y:S04]  /*1080c0*/  @P5 STG.E.U8 desc[UR4][R28.64], R2 ;  /* 0x000000021c005986 */ /* 0x0101e8000c101104 */
        /* <DEDUP_REMOVED lines=64> */
[C---:B------:R-:W-:Y:S02]  /*1084d0*/  LOP3.LUT P4, RZ, R37.reuse, 0x200, RZ, 0xc0, !PT ;  /* 0x0000020025ff7812 */ /* 0x040fe4000788c0ff */
        /* <DEDUP_REMOVED lines=14> */
[----:B0-----:R-:W2:Y:S01]  /*1085c0*/  LDL.LU.64 R40, [R1+0x44e8] ;  /* 0x0044e80001287983 */ /* 0x001ea20000300a00 */
[----:B------:R-:W-:-:S05]  /*1085d0*/  PRMT R2, R36, 0x7773, RZ ;  /* 0x0000777324027816 */ /* 0x000fca00000000ff */
[----:B---3--:R0:W-:Y:S04]  /*1085e0*/  @P4 STG.E.U8 desc[UR4][R26.64], R2 ;  /* 0x000000021a004986 */ /* 0x0081e8000c101104 */
[----:B0-----:R-:W3:Y:S01]  /*1085f0*/  LDL.LU.64 R26, [R1+0x44f8] ;  /* 0x0044f800011a7983 */ /* 0x001ee20000300a00 */
[----:B------:R-:W-:-:S03]  /*108600*/  LOP3.LUT R51, R51, 0xffbfffff, RZ, 0xc0, !PT ;  /* 0xffbfffff33337812 */ /* 0x000fc600078ec0ff */
[----:B------:R-:W3:Y:S01]  /*108610*/  LDL.LU.64 R48, [R1+0x4510] ;  /* 0x0045100001307983 */ /* 0x000ee20000300a00 */
[----:B------:R-:W-:Y:S02]  /*108620*/  @P0 LOP3.LUT R51, R51, 0x400000, RZ, 0xfc, !PT ;  /* 0x0040000033330812 */ /* 0x000fe400078efcff */
[----:B------:R-:W-:Y:S01]  /*108630*/  LOP3.LUT P0, RZ, R37, 0x8000, RZ, 0xc0, !PT ;  /* 0x0000800025ff7812 */ /* 0x000fe2000780c0ff */
[----:B------:R-:W3:Y:S01]  /*108640*/  LDL.LU.64 R46, [R1+0x4528] ;  /* 0x00452800012e7983 */ /* 0x000ee20000300a00 */
[----:B------:R-:W-:Y:S02]  /*108650*/  LOP3.LUT R51, R51, 0xff7fffff, RZ, 0xc0, !PT ;  /* 0xff7fffff33337812 */ /* 0x000fe400078ec0ff */
[----:B------:R-:W-:-:S09]  /*108660*/  LOP3.LUT P5, RZ, R37, 0x400, RZ, 0xc0, !PT ;  /* 0x0000040025ff7812 */ /* 0x000fd200078ac0ff */
[----:B------:R-:W-:Y:S02]  /*108670*/  @P0 LOP3.LUT R51, R51, 0x800000, RZ, 0xfc, !PT ;  /* 0x0080000033330812 */ /* 0x000fe400078efcff */
[----:B------:R-:W-:Y:S02]  /*108680*/  LOP3.LUT P0, RZ, R37, 0x4000, RZ, 0xc0, !PT ;  /* 0x0000400025ff7812 */ /* 0x000fe4000780c0ff */
[----:B----4-:R-:W-:Y:S02]  /*108690*/  PRMT R2, R39, 0x7770, RZ ;  /* 0x0000777027027816 */ /* 0x010fe400000000ff */
[----:B------:R-:W-:-:S03]  /*1086a0*/  LOP3.LUT R51, R51, 0xfeffffff, RZ, 0xc0, !PT ;  /* 0xfeffffff33337812 */ /* 0x000fc600078ec0ff */
[----:B------:R0:W-:Y:S06]  /*1086b0*/  @P5 STG.E.U8 desc[UR4][R34.64], R2 ;  /* 0x0000000222005986 */ /* 0x0001ec000c101104 */
[----:B------:R-:W-:Y:S02]  /*1086c0*/  @P0 LOP3.LUT R51, R51, 0x1000000, RZ, 0xfc, !PT ;  /* 0x0100000033330812 */ /* 0x000fe400078efcff */
[C---:B------:R-:W-:Y:S01]  /*1086d0*/  LOP3.LUT P0, RZ, R37.reuse, 0x2000, RZ, 0xc0, !PT ;  /* 0x0000200025ff7812 */ /* 0x040fe2000780c0ff */
[----:B0-----:R-:W4:Y:S01]  /*1086e0*/  LDL.LU R35, [R1+0x1cc] ;  /* 0x0001cc0001237983 */ /* 0x001f220000300800 */
[----:B------:R-:W-:-:S03]  /*1086f0*/  LOP3.LUT P6, RZ, R37, 0x800, RZ, 0xc0, !PT ;  /* 0x0000080025ff7812 */ /* 0x000fc600078cc0ff */
[----:B------:R-:W4:Y:S01]  /*108700*/  LDL.LU.64 R44, [R1+0x4538] ;  /* 0x00453800012c7983 */ /* 0x000f220000300a00 */
[----:B------:R-:W-:Y:S02]  /*108710*/  LOP3.LUT R51, R51, 0xfdffffff, RZ, 0xc0, !PT ;  /* 0xfdffffff33337812 */ /* 0x000fe400078ec0ff */
[----:B------:R-:W-:Y:S01]  /*108720*/  PRMT R2, R39, 0x7771, RZ ;  /* 0x0000777127027816 */ /* 0x000fe200000000ff */
[----:B------:R-:W4:Y:S04]  /*108730*/  LDL.LU.64 R60, [R1+0x4550] ;  /* 0x00455000013c7983 */ /* 0x000f280000300a00 */
[----:B------:R-:W-:Y:S02]  /*108740*/  @P0 LOP3.LUT R51, R51, 0x2000000, RZ, 0xfc, !PT ;  /* 0x0200000033330812 */ /* 0x000fe400078efcff */
[----:B------:R-:W-:Y:S01]  /*108750*/  LOP3.LUT P0, RZ, R37, 0x1000, RZ, 0xc0, !PT ;  /* 0x0000100025ff7812 */ /* 0x000fe2000780c0ff */
[----:B------:R-:W4:Y:S04]  /*108760*/  LDL.LU.64 R18, [R1+0x4560] ;  /* 0x0045600001127983 */ /* 0x000f280000300a00 */
[----:B------:R0:W-:Y:S04]  /*108770*/  @P6 STG.E.U8 desc[UR4][R30.64], R2 ;  /* 0x000000021e006986 */ /* 0x0001e8000c101104 */
[----:B------:R-:W4:Y:S04]  /*108780*/  LDL.LU R36, [R1+0x1bc] ;  /* 0x0001bc0001247983 */ /* 0x000f280000300800 */
        /* <DEDUP_REMOVED lines=9> */
[----:B------:R-:W4:Y:S01]  /*108820*/  LDL.LU.64 R38, [R1+0x45b0] ;  /* 0x0045b00001267983 */ /* 0x000f220000300a00 */
[----:B0-----:R-:W-:-:S03]  /*108830*/  PRMT R2, R28, 0x7770, RZ ;  /* 0x000077701c027816 */ /* 0x001fc600000000ff */
[----:B------:R-:W4:Y:S06]  /*108840*/  LDL.LU.64 R42, [R1+0x45c0] ;  /* 0x0045c000012a7983 */ /* 0x000f2c0000300a00 */
[----:B--2---:R0:W-:Y:S01]  /*108850*/  @P0 STG.E.U8 desc[UR4][R40.64], R2 ;  /* 0x0000000228000986 */ /* 0x0041e2000c101104 */
[----:B------:R-:W-:-:S03]  /*108860*/  LOP3.LUT P0, RZ, R51, 0x800000, RZ, 0xc0, !PT ;  /* 0x0080000033ff7812 */ /* 0x000fc6000780c0ff */
[----:B0-----:R-:W2:Y:S01]  /*108870*/  LDL.LU.64 R40, [R1+0x45d0] ;  /* 0x0045d00001287983 */ /* 0x001ea20000300a00 */
[----:B------:R-:W-:-:S03]  /*108880*/  PRMT R2, R28, 0x7771, RZ ;  /* 0x000077711c027816 */ /* 0x000fc600000000ff */
[----:B------:R-:W2:Y:S06]  /*108890*/  LDL.LU R29, [R1+0x1a0] ;  /* 0x0001a000011d7983 */ /* 0x000eac0000300800 */
[----:B---3--:R0:W-:Y:S04]  /*1088a0*/  @P0 STG.E.U8 desc[UR4][R26.64], R2 ;  /* 0x000000021a000986 */ /* 0x0081e8000c101104 */
[----:B0-----:R-:W3:Y:S04]  /*1088b0*/  LDL.LU.64 R26, [R1+0x54f0] ;  /* 0x0054f000011a7983 */ /* 0x001ee80000300a00 */
[----:B------:R-:W3:Y:S01]  /*1088c0*/  LDL.LU R34, [R1+0x3f8] ;  /* 0x0003f80001227983 */ /* 0x000ee20000300800 */
[----:B------:R-:W-:-:S02]  /*1088d0*/  LOP3.LUT P0, RZ, R51, 0x400000, RZ, 0xc0, !PT ;  /* 0x0040000033ff7812 */ /* 0x000fc4000780c0ff */
[----:B------:R-:W-:-:S11]  /*1088e0*/  PRMT R2, R28, 0x7772, RZ ;  /* 0x000077721c027816 */ /* 0x000fd600000000ff */
        /* <DEDUP_REMOVED lines=29> */
[----:B------:R-:W-:Y:S02]  /*108ac0*/  LOP3.LUT R51, R51, 0xfffffbff, RZ, 0xc0, !PT ;  /* 0xfffffbff33337812 */ /* 0x000fe400078ec0ff */
[----:B--2---:R-:W-:-:S05]  /*108ad0*/  PRMT R2, R29, 0x7770, RZ ;  /* 0x000077701d027816 */ /* 0x004fca00000000ff */
[----:B------:R0:W-:Y:S04]  /*108ae0*/  @P6 STG.E.U8 desc[UR4][R40.64], R2 ;  /* 0x0000000228006986 */ /* 0x0001e8000c101104 */
[----:B0-----:R-:W2:Y:S01]  /*108af0*/  LDL.LU.64 R40, [R1+0x45e8] ;  /* 0x0045e80001287983 */ /* 0x001ea20000300a00 */
[----:B---3--:R-:W-:-:S03]  /*108b00*/  LOP3.LUT P0, RZ, R34, 0x80, RZ, 0xc0, !PT ;  /* 0x0000008022ff7812 */ /* 0x008fc6000780c0ff */
[----:B------:R-:W3:Y:S04]  /*108b10*/  LDL.LU.64 R30, [R1+0x4600] ;  /* 0x00460000011e7983 */ /* 0x000ee80000300a00 */
[----:B------:R-:W4:Y:S04]  /*108b20*/  LDL.LU.64 R42, [R1+0x4610] ;  /* 0x00461000012a7983 */ /* 0x000f280000300a00 */
[----:B------:R-:W4:Y:S02]  /*108b30*/  LDL.LU.64 R32, [R1+0x4620] ;  /* 0x0046200001207983 */ /* 0x000f240000300a00 */
[----:B------:R-:W-:-:S02]  /*108b40*/  @P0 LOP3.LUT R51, R51, 0x400, RZ, 0xfc, !PT ;  /* 0x0000040033330812 */ /* 0x000fc400078efcff */
[----:B------:R-:W4:Y:S01]  /*108b50*/  LDL.LU.64 R38, [R1+0x4630] ;  /* 0x0046300001267983 */ /* 0x000f220000300a00 */
[----:B------:R-:W-:Y:S02]  /*108b60*/  LOP3.LUT P0, RZ, R34, 0x40, RZ, 0xc0, !PT ;  /* 0x0000004022ff7812 */ /* 0x000fe4000780c0ff */
[----:B------:R-:W-:Y:S01]  /*108b70*/  LOP3.LUT R51, R51, 0xfffff7ff, RZ, 0xc0, !PT ;  /* 0xfffff7ff33337812 */ /* 0x000fe200078ec0ff */
[----:B------:R-:W4:Y:S10]  /*108b80*/  LDL.LU R3, [R1+0x190] ;  /* 0x0001900001037983 */ /* 0x000f340000300800 */
        /* <DEDUP_REMOVED lines=31> */
[----:B------:R-:W2:Y:S01]  /*108d80*/  LDL.LU.64 R44, [R1+0x4680] ;  /* 0x00468000012c7983 */ /* 0x000ea20000300a00 */
[----:B------:R-:W-:-:S03]  /*108d90*/  PRMT R2, R29, 0x7772, RZ ;  /* 0x000077721d027816 */ /* 0x000fc600000000ff */
[----:B------:R-:W2:Y:S04]  /*108da0*/  LDL.LU.64 R60, [R1+0x4688] ;  /* 0x00468800013c7983 */ /* 0x000ea80000300a00 */
[----:B---3--:R0:W-:Y:S02]  /*108db0*/  @P4 STG.E.U8 desc[UR4][R30.64], R2 ;  /* 0x000000021e004986 */ /* 0x0081e4000c101104 */
[----:B0-----:R-:W-:-:S05]  /*108dc0*/  PRMT R2, R29, 0x7773, RZ ;  /* 0x000077731d027816 */ /* 0x001fca00000000ff */
[----:B----4-:R0:W-:Y:S04]  /*108dd0*/  @P5 STG.E.U8 desc[UR4][R42.64], R2 ;  /* 0x000000022a005986 */ /* 0x0101e8000c101104 */
        /* <DEDUP_REMOVED lines=14> */
[----:B------:R0:W-:Y:S04]  /*108ec0*/  @P0 STG.E.U8 desc[UR4][R36.64], R2 ;  /* 0x0000000224000986 */ /* 0x0001e8000c101104 */
[----:B0-----:R-:W4:Y:S01]  /*108ed0*/  LDL.LU.64 R36, [R1+0x46c0] ;  /* 0x0046c00001247983 */ /* 0x001f220000300a00 */
[----:B------:R-:W-:-:S02]  /*108ee0*/  LOP3.LUT P0, RZ, R51, 0x10000, RZ, 0xc0, !PT ;  /* 0x0001000033ff7812 */ /* 0x000fc4000780c0ff */
[----:B------:R-:W-:Y:S02]  /*108ef0*/  PRMT R2, R3, 0x7773, RZ ;  /* 0x0000777303027816 */ /* 0x000fe400000000ff */
[C---:B------:R-:W-:Y:S02]  /*108f00*/  LOP3.LUT P1, RZ, R34.reuse, 0x100, RZ, 0xc0, !PT ;  /* 0x0000010022ff7812 */ /* 0x040fe4000782c0ff */
[C---:B------:R-:W-:Y:S02]  /*108f10*/  LOP3.LUT P2, RZ, R34.reuse, 0x200, RZ, 0xc0, !PT ;  /* 0x0000020022ff7812 */ /* 0x040fe4000784c0ff */
[C---:B------:R-:W-:Y:S02]  /*108f20*/  LOP3.LUT P3, RZ, R34.reuse, 0x400, RZ, 0xc0, !PT ;  /* 0x0000040022ff7812 */ /* 0x040fe4000786c0ff */
[C---:B------:R-:W-:Y:S02]  /*108f30*/  LOP3.LUT P4, RZ, R34.reuse, 0x800, RZ, 0xc0, !PT ;  /* 0x0000080022ff7812 */ /* 0x040fe4000788c0ff */
[----:B------:R-:W-:Y:S01]  /*108f40*/  LOP3.LUT P5, RZ, R34, 0x1000, RZ, 0xc0, !PT ;  /* 0x0000100022ff7812 */ /* 0x000fe200078ac0ff */
        /* <DEDUP_REMOVED lines=34> */
[----:B------:R-:W3:Y:S01]  /*109170*/  LDL.LU R35, [R1+0x194] ;  /* 0x0001940001237983 */ /* 0x000ee20000300800 */
[----:B------:R-:W-:-:S02]  /*109180*/  LOP3.LUT P6, RZ, R34, 0x2000, RZ, 0xc0, !PT ;  /* 0x0000200022ff7812 */ /* 0x000fc400078cc0ff */
[----:B------:R-:W-:-:S11]  /*109190*/  LOP3.LUT P3, RZ, R34, 0x4000, RZ, 0xc0, !PT ;  /* 0x0000400022ff7812 */ /* 0x000fd6000786c0ff */
[----:B--2---:R0:W-:Y:S04]  /*1091a0*/  @P6 STG.E.U8 desc[UR4][R40.64], R2 ;  /* 0x0000000228006986 */ /* 0x0041e8000c101104 */
[----:B0-----:R-:W2:Y:S04]  /*1091b0*/  LDL.LU.64 R40, [R1+0x46e8] ;  /* 0x0046e80001287983 */ /* 0x001ea80000300a00 */
[----:B------:R-:W2:Y:S04]  /*1091c0*/  LDL.LU.64 R32, [R1+0x46f0] ;  /* 0x0046f00001207983 */ /* 0x000ea80000300a00 */
[----:B------:R-:W2:Y:S04]  /*1091d0*/  LDL.LU.64 R38, [R1+0x46f8] ;  /* 0x0046f80001267983 */ /* 0x000ea80000300a00 */
[----:B------:R-:W2:Y:S04]  /*1091e0*/  LDL.LU R3, [R1+0x184] ;  /* 0x0001840001037983 */ /* 0x000ea80000300800 */
[----:B------:R-:W2:Y:S01]  /*1091f0*/  LDL.LU R36, [R1+0x3fc] ;  /* 0x0003fc0001247983 */ /* 0x000ea20000300800 */
[----:B------:R-:W-:-:S02]  /*109200*/  LOP3.LUT P0, RZ, R34, 0x4000000, RZ, 0xc0, !PT ;  /* 0x0400000022ff7812 */ /* 0x000fc4000780c0ff */
[----:B------:R-:W-:Y:S02]  /*109210*/  LOP3.LUT R51, R51, 0xfffffffb, RZ, 0xc0, !PT ;  /* 0xfffffffb33337812 */ /* 0x000fe400078ec0ff */
[----:B---3--:R-:W-:-:S05]  /*109220*/  PRMT R2, R35, 0x7770, RZ ;  /* 0x0000777023027816 */ /* 0x008fca00000000ff */
[----:B------:R0:W-:Y:S04]  /*109230*/  @P3 STG.E.U8 desc[UR4][R42.64], R2 ;  /* 0x000000022a003986 */ /* 0x0001e8000c101104 */
[----:B0-----:R-:W3:Y:S01]  /*109240*/  LDL.LU.64 R42, [R1+0x4700] ;  /* 0x00470000012a7983 */ /* 0x001ee20000300a00 */
[----:B------:R-:W-:Y:S02]  /*109250*/  @P0 LOP3.LUT R51, R51, 0x4, RZ, 0xfc, !PT ;  /* 0x0000000433330812 */ /* 0x000fe400078efcff */
[----:B------:R-:W-:Y:S01]  /*109260*/  LOP3.LUT P0, RZ, R34, 0x2000000, RZ, 0xc0, !PT ;  /* 0x0200000022ff7812 */ /* 0x000fe2000780c0ff */
[----:B------:R-:W3:Y:S01]  /*109270*/  LDL.LU.64 R48, [R1+0x4708] ;  /* 0x0047080001307983 */ /* 0x000ee20000300a00 */
[----:B------:R-:W-:-:S03]  /*109280*/  LOP3.LUT R51, R51, 0xfffffff7, RZ, 0xc0, !PT ;  /* 0xfffffff733337812 */ /* 0x000fc600078ec0ff */
[----:B------:R-:W3:Y:S04]  /*109290*/  LDL.LU.64 R46, [R1+0x4710] ;  /* 0x00471000012e7983 */ /* 0x000ee80000300a00 */
[----:B------:R-:W3:Y:S04]  /*1092a0*/  LDL.LU R37, [R1+0x174] ;  /* 0x0001740001257983 */ /* 0x000ee80000300800 */
[----:B------:R-:W-:Y:S01]  /*1092b0*/  @P0 LOP3.LUT R51, R51, 0x8, RZ, 0xfc, !PT ;  /* 0x0000000833330812 */ /* 0x000fe200078efcff */
[----:B------:R-:W3:Y:S01]  /*1092c0*/  LDL.LU.64 R44, [R1+0x4718] ;  /* 0x00471800012c7983 */ /* 0x000ee20000300a00 */
[----:B------:R-:W-:-:S02]  /*1092d0*/  LOP3.LUT P0, RZ, R34, 0x1000000, RZ, 0xc0, !PT ;  /* 0x0100000022ff7812 */ /* 0x000fc4000780c0ff */
[----:B------:R-:W-:Y:S01]  /*1092e0*/  LOP3.LUT R51, R51, 0xffffffef, RZ, 0xc0, !PT ;  /* 0xffffffef33337812 */ /* 0x000fe200078ec0ff */
[----:B------:R-:W3:Y:S01]  /*1092f0*/  LDL.LU.64 R60, [R1+0x4720] ;  /* 0x00472000013c7983 */ /* 0x000ee20000300a00 */
[C---:B------:R-:W-:Y:S02]  /*109300*/  LOP3.LUT P4, RZ, R34.reuse, 0x8000, RZ, 0xc0, !PT ;  /* 0x0000800022ff7812 */ /* 0x040fe4000788c0ff */
[----:B------:R-:W-:Y:S01]  /*109310*/  LOP3.LUT P5, RZ, R34, 0x10000, RZ, 0xc0, !PT ;  /* 0x0001000022ff7812 */ /* 0x000fe200078ac0ff */
[----:B------:R-:W3:Y:S06]  /*109320*/  LDL.LU.64 R18, [R1+0x4728] ;  /* 0x0047280001127983 */ /* 0x000eec0000300a00 */
        /* <DEDUP_REMOVED lines=12> */
[----:B------:R-:W-:Y:S02]  /*1093f0*/  PRMT R2, R35, 0x7771, RZ ;  /* 0x0000777123027816 */ /* 0x000fe400000000ff */
[----:B------:R-:W-:-:S03]  /*109400*/  LOP3.LUT P6, RZ, R34, 0x20000, RZ, 0xc0, !PT ;  /* 0x0002000022ff7812 */ /* 0x000fc600078cc0ff */
[----:B----4-:R0:W-:Y:S04]  /*109410*/  @P4 STG.E.U8 desc[UR4][R30.64], R2 ;  /* 0x000000021e004986 */ /* 0x0101e8000c101104 */
[----:B------:R-:W-:Y:S02]  /*109420*/  @P0 LOP3.LUT R51, R51, 0x100, RZ, 0xfc, !PT ;  /* 0x0000010033330812 */ /* 0x000fe400078efcff */
[----:B------:R-:W-:Y:S02]  /*109430*/  LOP3.LUT P0, RZ, R34, 0x80000, RZ, 0xc0, !PT ;  /* 0x0008000022ff7812 */ /* 0x000fe4000780c0ff */
[----:B0-----:R-:W-:Y:S02]  /*109440*/  PRMT R2, R35, 0x7772, RZ ;  /* 0x0000777223027816 */ /* 0x001fe400000000ff */
[----:B------:R-:W-:-:S03]  /*109450*/  LOP3.LUT R51, R51, 0xfffffdff, RZ, 0xc0, !PT ;  /* 0xfffffdff33337812 */ /* 0x000fc600078ec0ff */
[----:B------:R0:W-:Y:S06]  /*109460*/  @P5 STG.E.U8 desc[UR4][R28.64], R2 ;  /* 0x000000021c005986 */ /* 0x0001ec000c101104 */
[----:B------:R-:W-:Y:S02]  /*109470*/  @P0 LOP3.LUT R51, R51, 0x200, RZ, 0xfc, !PT ;  /* 0x0000020033330812 */ /* 0x000fe400078efcff */
[----:B------:R-:W-:Y:S02]  /*109480*/  LOP3.LUT P0, RZ, R34, 0x40000, RZ, 0xc0, !PT ;  /* 0x0004000022ff7812 */ /* 0x000fe4000780c0ff */
[----:B0-----:R-:W-:-:S05]  /*109490*/  PRMT R2, R35, 0x7773, RZ ;  /* 0x0000777323027816 */ /* 0x001fca00000000ff */
[----:B--2---:R0:W-:Y:S04]  /*1094a0*/  @P6 STG.E.U8 desc[UR4][R40.64], R2 ;  /* 0x0000000228006986 */ /* 0x0041e8000c101104 */
[----:B0-----:R-:W2:Y:S01]  /*1094b0*/  LDL.LU R41, [R1+0x1a8] ;  /* 0x0001a80001297983 */ /* 0x001ea20000300800 */
[----:B------:R-:W-:-:S03]  /*1094c0*/  PRMT R2, R3, 0x7770, RZ ;  /* 0x0000777003027816 */ /* 0x000fc600000000ff */
[----:B------:R-:W4:Y:S04]  /*1094d0*/  LDL.LU.64 R16, [R1+0x4730] ;  /* 0x0047300001107983 */ /* 0x000f280000300a00 */
[----:B------:R-:W4:Y:S04]  /*1094e0*/  LDL.LU.64 R30, [R1+0x4738] ;  /* 0x00473800011e7983 */ /* 0x000f280000300a00 */
[----:B------:R0:W-:Y:S01]  /*1094f0*/  @P0 STG.E.U8 desc[UR4][R32.64], R2 ;  /* 0x0000000220000986 */ /* 0x0001e2000c101104 */
[----:B------:R-:W-:-:S03]  /*109500*/  LOP3.LUT P0, RZ, R51, 0x200, RZ, 0xc0, !PT ;  /* 0x0000020033ff7812 */ /* 0x000fc6000780c0ff */
[----:B------:R-:W4:Y:S01]  /*109510*/  LDL.LU.64 R28, [R1+0x4740] ;  /* 0x00474000011c7983 */ /* 0x000f220000300a00 */
[C---:B------:R-:W-:Y:S02]  /*109520*/  LOP3.LUT P1, RZ, R34.reuse, 0x8000000, RZ, 0xc0, !PT ;  /* 0x0800000022ff7812 */ /* 0x040fe4000782c0ff */
[C---:B------:R-:W-:Y:S02]  /*109530*/  LOP3.LUT P2, RZ, R34.reuse, 0x10000000, RZ, 0xc0, !PT ;  /* 0x1000000022ff7812 */ /* 0x040fe4000784c0ff */
[C---:B------:R-:W-:Y:S02]  /*109540*/  LOP3.LUT P3, RZ, R34.reuse, 0x20000000, RZ, 0xc0, !PT ;  /* 0x2000000022ff7812 */ /* 0x040fe4000786c0ff */
[C---:B------:R-:W-:Y:S02]  /*109550*/  LOP3.LUT P4, RZ, R34.reuse, 0x40000000, RZ, 0xc0, !PT ;  /* 0x4000000022ff7812 */ /* 0x040fe4000788c0ff */
[----:B0-----:R-:W-:Y:S02]  /*109560*/  PRMT R2, R3, 0x7771, RZ ;  /* 0x0000777103027816 */ /* 0x001fe400000000ff */
[----:B------:R-:W-:-:S02]  /*109570*/  LOP3.LUT P5, RZ, R34, 0x80000000, RZ, 0xc0, !PT ;  /* 0x8000000022ff7812 */ /* 0x000fc400078ac0ff */
[----:B------:R-:W4:Y:S04]  /*109580*/  LDL.LU.64 R34, [R1+0x4748] ;  /* 0x0047480001227983 */ /* 0x000f280000300a00 */
        /* <DEDUP_REMOVED lines=25> */
[----:B--2---:R-:W-:-:S09]  /*109720*/  PRMT R2, R41, 0x7770, RZ ;  /* 0x0000777029027816 */ /* 0x004fd200000000ff */
[----:B----4-:R0:W-:Y:S02]  /*109730*/  @P0 STG.E.U8 desc[UR4][R16.64], R2 ;  /* 0x0000000210000986 */ /* 0x0101e4000c101104 */
        /* <DEDUP_REMOVED lines=43> */
[----:B------:R-:W-:Y:S01]  /*1099f0*/  LOP3.LUT P5, RZ, R36, 0x8, RZ, 0xc0, !PT ;  /* 0x0000000824ff7812 */ /* 0x000fe200078ac0ff */
[----:B--2---:R0:W-:Y:S04]  /*109a00*/  @P3 STG.E.U8 desc[UR4][R42.64], R2 ;  /* 0x000000022a003986 */ /* 0x0041e8000c101104 */
[----:B0-----:R-:W2:Y:S02]  /*109a10*/  LDL.LU.64 R42, [R1+0x4798] ;  /* 0x00479800012a7983 */ /* 0x001ea40000300a00 */
[----:B------:R-:W-:-:S02]  /*109a20*/  @P0 LOP3.LUT R51, R51, 0x1, RZ, 0xfc, !PT ;  /* 0x0000000133330812 */ /* 0x000fc400078efcff */
[C---:B------:R-:W-:Y:S02]  /*109a30*/  LOP3.LUT P0, RZ, R36.reuse, 0x40, RZ, 0xc0, !PT ;  /* 0x0000004024ff7812 */ /* 0x040fe4000780c0ff */
[----:B---3--:R-:W-:Y:S02]  /*109a40*/  PRMT R2, R41, 0x7770, RZ ;  /* 0x0000777029027816 */ /* 0x008fe400000000ff */
[----:B------:R-:W-:Y:S02]  /*109a50*/  LOP3.LUT P6, RZ, R36, 0x10, RZ, 0xc0, !PT ;  /* 0x0000001024ff7812 */ /* 0x000fe400078cc0ff */
[----:B------:R-:W-:Y:S01]  /*109a60*/  LOP3.LUT R51, R51, 0xfffffffd, RZ, 0xc0, !PT ;  /* 0xfffffffd33337812 */ /* 0x000fe200078ec0ff */
[----:B------:R0:W-:Y:S06]  /*109a70*/  @P4 STG.E.U8 desc[UR4][R28.64], R2 ;  /* 0x000000021c004986 */ /* 0x0001ec000c101104 */
[----:B------:R-:W-:-:S02]  /*109a80*/  @P0 LOP3.LUT R51, R51, 0x2, RZ, 0xfc, !PT ;  /* 0x0000000233330812 */ /* 0x000fc400078efcff */
[----:B------:R-:W-:Y:S02]  /*109a90*/  LOP3.LUT P0, RZ, R36, 0x20, RZ, 0xc0, !PT ;  /* 0x0000002024ff7812 */ /* 0x000fe4000780c0ff */
[C---:B0-----:R-:W-:Y:S01]  /*109aa0*/  PRMT R2, R41.reuse, 0x7771, RZ ;  /* 0x0000777129027816 */ /* 0x041fe200000000ff */
[----:B------:R-:W3:Y:S04]  /*109ab0*/  LDL.LU.64 R28, [R1+0x47a0] ;  /* 0x0047a000011c7983 */ /* 0x000ee80000300a00 */
[----:B----4-:R0:W-:Y:S04]  /*109ac0*/  @P5 STG.E.U8 desc[UR4][R30.64], R2 ;  /* 0x000000021e005986 */ /* 0x0101e8000c101104 */
[----:B------:R-:W4:Y:S04]  /*109ad0*/  LDL.LU R60, [R1+0x1ac] ;  /* 0x0001ac00013c7983 */ /* 0x000f280000300800 */
[----:B------:R-:W4:Y:S01]  /*109ae0*/  LDL.LU.64 R48, [R1+0x47b0] ;  /* 0x0047b00001307983 */ /* 0x000f220000300a00 */
[----:B0-----:R-:W-:-:S03]  /*109af0*/  PRMT R2, R41, 0x7772, RZ ;  /* 0x0000777229027816 */ /* 0x001fc600000000ff */
[----:B------:R-:W4:Y:S04]  /*109b00*/  LDL.LU.64 R46, [R1+0x47b8] ;  /* 0x0047b800012e7983 */ /* 0x000f280000300a00 */
[----:B------:R0:W-:Y:S04]  /*109b10*/  @P6 STG.E.U8 desc[UR4][R34.64], R2 ;  /* 0x0000000222006986 */ /* 0x0001e8000c101104 */
[----:B------:R-:W4:Y:S01]  /*109b20*/  LDL.LU.64 R44, [R1+0x47c0] ;  /* 0x0047c000012c7983 */ /* 0x000f220000300a00 */
[----:B0-----:R-:W-:-:S03]  /*109b30*/  PRMT R2, R41, 0x7773, RZ ;  /* 0x0000777329027816 */ /* 0x001fc600000000ff */
[----:B------:R-:W4:Y:S04]  /*109b40*/  LDL.LU R41, [R1+0x19c] ;  /* 0x00019c0001297983 */ /* 0x000f280000300800 */
[----:B------:R0:W-:Y:S01]  /*109b50*/  @P0 STG.E.U8 desc[UR4][R32.64], R2 ;  /* 0x0000000220000986 */ /* 0x0001e2000c101104 */
[----:B------:R-:W-:-:S03]  /*109b60*/  LOP3.LUT P0, RZ, R51, 0x2, RZ, 0xc0, !PT ;  /* 0x0000000233ff7812 */ /* 0x000fc6000780c0ff */
[----:B------:R-:W4:Y:S04]  /*109b70*/  LDL.LU.64 R18, [R1+0x47c8] ;  /* 0x0047c80001127983 */ /* 0x000f280000300a00 */
[----:B------:R-:W4:Y:S01]  /*109b80*/  LDL.LU.64 R16, [R1+0x47d0] ;  /* 0x0047d00001107983 */ /* 0x000f220000300a00 */
[----:B0-----:R-:W-:-:S03]  /*109b90*/  PRMT R2, R3, 0x7770, RZ ;  /* 0x0000777003027816 */ /* 0x001fc600000000ff */
[----:B------:R-:W4:Y:S04]  /*109ba0*/  LDL.LU.64 R30, [R1+0x47d8] ;  /* 0x0047d800011e7983 */ /* 0x000f280000300a00 */
[----:B------:R-:W4:Y:S04]  /*109bb0*/  LDL.LU.64 R34, [R1+0x47e0] ;  /* 0x0047e00001227983 */ /* 0x000f280000300a00 */
[----:B------:R0:W-:Y:S01]  /*109bc0*/  @P0 STG.E.U8 desc[UR4][R38.64], R2 ;  /* 0x0000000226000986 */ /* 0x0001e2000c101104 */
[----:B------:R-:W-:-:S03]  /*109bd0*/  LOP3.LUT P0, RZ, R51, 0x1, RZ, 0xc0, !PT ;  /* 0x0000000133ff7812 */ /* 0x000fc6000780c0ff */
[----:B------:R-:W4:Y:S04]  /*109be0*/  LDL.LU.64 R32, [R1+0x47e8] ;  /* 0x0047e80001207983 */ /* 0x000f280000300a00 */
[----:B0-----:R-:W4:Y:S04]  /*109bf0*/  LDL.LU.64 R38, [R1+0x47f0] ;  /* 0x0047f00001267983 */ /* 0x001f280000300a00 */
[----:B------:R-:W4:Y:S04]  /*109c00*/  LDL.LU R40, [R1+0x18c] ;  /* 0x00018c0001287983 */ /* 0x000f280000300800 */
[----:B------:R-:W4:Y:S01]  /*109c10*/  LDL.LU.64 R50, [R1+0x47a8] ;  /* 0x0047a80001327983 */ /* 0x000f220000300a00 */
[----:B------:R-:W-:-:S05]  /*109c20*/  PRMT R2, R3, 0x7771, RZ ;  /* 0x0000777103027816 */ /* 0x000fca00000000ff */
[----:B--2---:R0:W-:Y:S04]  /*109c30*/  @P0 STG.E.U8 desc[UR4][R42.64], R2 ;  /* 0x000000022a000986 */ /* 0x0041e8000c101104 */
[----:B0-----:R-:W2:Y:S01]  /*109c40*/  LDL.LU.64 R42, [R1+0x47f8] ;  /* 0x0047f800012a7983 */ /* 0x001ea20000300a00 */
[----:B------:R-:W-:Y:S02]  /*109c50*/  LOP3.LUT P0, RZ, R52, 0x80000000, RZ, 0xc0, !PT ;  /* 0x8000000034ff7812 */ /* 0x000fe4000780c0ff */
[----:B------:R-:W-:-:S11]  /*109c60*/  PRMT R2, R3, 0x7772, RZ ;  /* 0x0000777203027816 */ /* 0x000fd600000000ff */
[----:B---3--:R0:W-:Y:S01]  /*109c70*/  @P0 STG.E.U8 desc[UR4][R28.64], R2 ;  /* 0x000000021c000986 */ /* 0x0081e2000c101104 */
[----:B------:R-:W-:Y:S02]  /*109c80*/  LOP3.LUT P0, RZ, R52, 0x40000000, RZ, 0xc0, !PT ;  /* 0x4000000034ff7812 */ /* 0x000fe4000780c0ff */
[----:B0-----:R-:W-:Y:S01]  /*109c90*/  PRMT R2, R3, 0x7773, RZ ;  /* 0x0000777303027816 */ /* 0x001fe200000000ff */
[----:B------:R-:W3:Y:S01]  /*109ca0*/  LDL.LU.64 R28, [R1+0x54e8] ;  /* 0x0054e800011c7983 */ /* 0x000ee20000300a00 */
[C---:B------:R-:W-:Y:S02]  /*109cb0*/  LOP3.LUT P1, RZ, R36.reuse, 0x4000, RZ, 0xc0, !PT ;  /* 0x0000400024ff7812 */ /* 0x040fe4000782c0ff */
[----:B------:R-:W-:Y:S01]  /*109cc0*/  LOP3.LUT P2, RZ, R36, 0x8000, RZ, 0xc0, !PT ;  /* 0x0000800024ff7812 */ /* 0x000fe2000784c0ff */
[----:B------:R-:W3:Y:S06]  /*109cd0*/  LDL.LU R37, [R1+0x400] ;  /* 0x0004000001257983 */ /* 0x000eec0000300800 */
[----:B----4-:R0:W-:Y:S01]  /*109ce0*/  @P0 STG.E.U8 desc[UR4][R50.64], R2 ;  /* 0x0000000232000986 */ /* 0x0101e2000c101104 */
        /* <DEDUP_REMOVED lines=38> */
[----:B---3--:R-:W-:Y:S02]  /*109f50*/  LOP3.LUT P0, RZ, R37, 0x1, RZ, 0xc0, !PT ;  /* 0x0000000125ff7812 */ /* 0x008fe4000780c0ff */
        /* <DEDUP_REMOVED lines=17> */
[----:B------:R-:W-:-:S03]  /*10a070*/  LOP3.LUT R52, R52, 0xff7fffff, RZ, 0xc0, !PT ;  /* 0xff7fffff34347812 */ /* 0x000fc600078ec0ff */
[----:B------:R-:W3:Y:S04]  /*10a080*/  LDL.LU.64 R50, [R1+0x4838] ;  /* 0x0048380001327983 */ /* 0x000ee80000300a00 */
[----:B------:R-:W-:Y:S02]  /*10a090*/  @P0 LOP3.LUT R52, R52, 0x800000, RZ, 0xfc, !PT ;  /* 0x0080000034340812 */ /* 0x000fe400078efcff */
[----:B------:R-:W-:Y:S01]  /*10a0a0*/  LOP3.LUT P0, RZ, R36, 0x4000000, RZ, 0xc0, !PT ;  /* 0x0400000024ff7812 */ /* 0x000fe2000780c0ff */
[----:B------:R-:W3:Y:S01]  /*10a0b0*/  LDL.LU.64 R48, [R1+0x4840] ;  /* 0x0048400001307983 */ /* 0x000ee20000300a00 */
[----:B------:R-:W-:-:S03]  /*10a0c0*/  LOP3.LUT R52, R52, 0xfeffffff, RZ, 0xc0, !PT ;  /* 0xfeffffff34347812 */ /* 0x000fc600078ec0ff */
[----:B------:R-:W3:Y:S08]  /*10a0d0*/  LDL.LU.64 R46, [R1+0x4848] ;  /* 0x00484800012e7983 */ /* 0x000ef00000300a00 */
[----:B------:R-:W-:Y:S02]  /*10a0e0*/  @P0 LOP3.LUT R52, R52, 0x1000000, RZ, 0xfc, !PT ;  /* 0x0100000034340812 */ /* 0x000fe400078efcff */
[----:B------:R-:W-:-:S02]  /*10a0f0*/  LOP3.LUT P0, RZ, R36, 0x2000000, RZ, 0xc0, !PT ;  /* 0x0200000024ff7812 */ /* 0x000fc4000780c0ff */
[----:B------:R-:W-:Y:S02]  /*10a100*/  LOP3.LUT R52, R52, 0xfdffffff, RZ, 0xc0, !PT ;  /* 0xfdffffff34347812 */ /* 0x000fe400078ec0ff */
[C---:B------:R-:W-:Y:S02]  /*10a110*/  LOP3.LUT P4, RZ, R36.reuse, 0x200000, RZ, 0xc0, !PT ;  /* 0x0020000024ff7812 */ /* 0x040fe4000788c0ff */
[C---:B------:R-:W-:Y:S02]  /*10a120*/  LOP3.LUT P5, RZ, R36.reuse, 0x400000, RZ, 0xc0, !PT ;  /* 0x0040000024ff7812 */ /* 0x040fe400078ac0ff */
[----:B------:R-:W-:-:S05]  /*10a130*/  LOP3.LUT P6, RZ, R36, 0x800000, RZ, 0xc0, !PT ;  /* 0x0080000024ff7812 */ /* 0x000fca00078cc0ff */
[----:B------:R-:W-:Y:S02]  /*10a140*/  @P0 LOP3.LUT R52, R52, 0x2000000, RZ, 0xfc, !PT ;  /* 0x0200000034340812 */ /* 0x000fe400078efcff */
[----:B------:R-:W-:Y:S02]  /*10a150*/  LOP3.LUT P0, RZ, R36, 0x1000000, RZ, 0xc0, !PT ;  /* 0x0100000024ff7812 */ /* 0x000fe4000780c0ff */
[----:B------:R-:W3:Y:S04]  /*10a160*/  LDL.LU R36, [R1+0x150] ;  /* 0x0001500001247983 */ /* 0x000ee80000300800 */
[----:B------:R-:W3:Y:S01]  /*10a170*/  LDL.LU.64 R44, [R1+0x4850] ;  /* 0x00485000012c7983 */ /* 0x000ee20000300a00 */
[----:B------:R-:W-:-:S03]  /*10a180*/  PRMT R2, R40, 0x7773, RZ ;  /* 0x0000777328027816 */ /* 0x000fc600000000ff */
[----:B------:R-:W3:Y:S04]  /*10a190*/  LDL.LU.64 R60, [R1+0x4858] ;  /* 0x00485800013c7983 */ /* 0x000ee80000300a00 */
[----:B----4-:R0:W-:Y:S04]  /*10a1a0*/  @P4 STG.E.U8 desc[UR4][R16.64], R2 ;  /* 0x0000000210004986 */ /* 0x0101e8000c101104 */
[----:B------:R-:W4:Y:S04]  /*10a1b0*/  LDL.LU R40, [R1+0x140] ;  /* 0x0001400001287983 */ /* 0x000f280000300800 */
[----:B------:R-:W4:Y:S01]  /*10a1c0*/  LDL.LU.64 R18, [R1+0x4860] ;  /* 0x0048600001127983 */ /* 0x000f220000300a00 */
[----:B0-----:R-:W-:-:S03]  /*10a1d0*/  PRMT R2, R41, 0x7770, RZ ;  /* 0x0000777029027816 */ /* 0x001fc600000000ff */
[----:B------:R-:W4:Y:S04]  /*10a1e0*/  LDL.LU.64 R16, [R1+0x4868] ;  /* 0x0048680001107983 */ /* 0x000f280000300a00 */
[----:B------:R0:W-:Y:S02]  /*10a1f0*/  @P5 STG.E.U8 desc[UR4][R30.64], R2 ;  /* 0x000000021e005986 */ /* 0x0001e4000c101104 */
[C---:B0-----:R-:W-:Y:S02]  /*10a200*/  PRMT R2, R41.reuse, 0x7771, RZ ;  /* 0x0000777129027816 */ /* 0x041fe400000000ff */
[----:B------:R-:W4:Y:S04]  /*10a210*/  LDL.LU.64 R30, [R1+0x4870] ;  /* 0x00487000011e7983 */ /* 0x000f280000300a00 */
[----:B------:R0:W-:Y:S02]  /*10a220*/  @P6 STG.E.U8 desc[UR4][R34.64], R2 ;  /* 0x0000000222006986 */ /* 0x0001e4000c101104 */
[----:B0-----:R-:W-:-:S02]  /*10a230*/  PRMT R2, R41, 0x7772, RZ ;  /* 0x0000777229027816 */ /* 0x001fc400000000ff */
        /* <DEDUP_REMOVED lines=116> */
[----:B------:R-:W-:-:S03]  /*10a980*/  LOP3.LUT P0, RZ, R52, 0x8000, RZ, 0xc0, !PT ;  /* 0x0000800034ff7812 */ /* 0x000fc6000780c0ff */
[----:B------:R-:W2:Y:S01]  /*10a990*/  LDL.LU R40, [R1+0x404] ;  /* 0x0004040001287983 */ /* 0x000ea20000300800 */
[----:B------:R-:W-:-:S09]  /*10a9a0*/  PRMT R2, R3, 0x7770, RZ ;  /* 0x0000777003027816 */ /* 0x000fd200000000ff */
        /* <DEDUP_REMOVED lines=38> */
[----:B------:R-:W-:-:S02]  /*10ac10*/  LOP3.LUT P0, RZ, R40, 0x40, RZ, 0xc0, !PT ;  /* 0x0000004028ff7812 */ /* 0x000fc4000780c0ff */
[----:B------:R-:W-:Y:S01]  /*10ac20*/  LOP3.LUT R52, R52, 0xfffffffb, RZ, 0xc0, !PT ;  /* 0xfffffffb34347812 */ /* 0x000fe200078ec0ff */
[----:B------:R-:W4:Y:S04]  /*10ac30*/  LDL.LU.64 R32, [R1+0x4948] ;  /* 0x0049480001207983 */ /* 0x000f280000300a00 */
[----:B------:R-:W4:Y:S04]  /*10ac40*/  LDL.LU.64 R38, [R1+0x4950] ;  /* 0x0049500001267983 */ /* 0x000f280000300a00 */
[----:B------:R-:W4:Y:S02]  /*10ac50*/  LDL.LU R61, [R1+0x158] ;  /* 0x00015800013d7983 */ /* 0x000f240000300800 */
        /* <DEDUP_REMOVED lines=30> */
[----:B0-----:R-:W2:Y:S04]  /*10ae40*/  LDL.LU.64 R42, [R1+0x4960] ;  /* 0x00496000012a7983 */ /* 0x001ea80000300a00 */
[----:B------:R-:W2:Y:S04]  /*10ae50*/  LDL.LU.64 R50, [R1+0x4968] ;  /* 0x0049680001327983 */ /* 0x000ea80000300a00 */
[----:B------:R-:W2:Y:S04]  /*10ae60*/  LDL.LU.64 R48, [R1+0x4970] ;  /* 0x0049700001307983 */ /* 0x000ea80000300a00 */
[----:B------:R-:W2:Y:S04]  /*10ae70*/  LDL.LU R3, [R1+0x148] ;  /* 0x0001480001037983 */ /* 0x000ea80000300800 */
[----:B------:R-:W2:Y:S04]  /*10ae80*/  LDL.LU.64 R46, [R1+0x4978] ;  /* 0x00497800012e7983 */ /* 0x000ea80000300a00 */
[----:B------:R-:W2:Y:S01]  /*10ae90*/  LDL.LU.64 R44, [R1+0x4980] ;  /* 0x00498000012c7983 */ /* 0x000ea20000300a00 */
[----:B------:R-:W-:-:S03]  /*10aea0*/  PRMT R2, R41, 0x7771, RZ ;  /* 0x0000777129027816 */ /* 0x000fc600000000ff */
[----:B------:R-:W2:Y:S04]  /*10aeb0*/  LDL.LU.64 R18, [R1+0x4988] ;  /* 0x0049880001127983 */ /* 0x000ea80000300a00 */
[----:B---3--:R0:W-:Y:S02]  /*10aec0*/  @P4 STG.E.U8 desc[UR4][R30.64], R2 ;  /* 0x000000021e004986 */ /* 0x0081e4000c101104 */
[----:B0-----:R-:W-:-:S05]  /*10aed0*/  PRMT R2, R41, 0x7772, RZ ;  /* 0x0000777229027816 */ /* 0x001fca00000000ff */
        /* <DEDUP_REMOVED lines=38> */
[----:B---3--:R-:W-:-:S07]  /*10b140*/  PRMT R2, R41, 0x7770, RZ ;  /* 0x0000777029027816 */ /* 0x008fce00000000ff */
        /* <DEDUP_REMOVED lines=17> */
[----:B--2---:R0:W-:Y:S04]  /*10b260*/  @P6 STG.E.U8 desc[UR4][R42.64], R2 ;  /* 0x000000022a006986 */ /* 0x0041e8000c101104 */
[----:B0-----:R-:W2:Y:S04]  /*10b270*/  LDL.LU.64 R42, [R1+0x49d0] ;  /* 0x0049d000012a7983 */ /* 0x001ea80000300a00 */
[----:B------:R-:W4:Y:S04]  /*10b280*/  LDL.LU.64 R30, [R1+0x49d8] ;  /* 0x0049d800011e7983 */ /* 0x000f280000300a00 */
[----:B------:R-:W4:Y:S04]  /*10b290*/  LDL.LU.64 R34, [R1+0x49e0] ;  /* 0x0049e00001227983 */ /* 0x000f280000300a00 */
[----:B------:R-:W2:Y:S01]  /*10b2a0*/  LDL.LU R41, [R1+0x15c] ;  /* 0x00015c0001297983 */ /* 0x000ea20000300800 */
[----:B------:R-:W-:-:S03]  /*10b2b0*/  LOP3.LUT P0, RZ, R40, 0x2000000, RZ, 0xc0, !PT ;  /* 0x0200000028ff7812 */ /* 0x000fc6000780c0ff */
[----:B------:R-:W4:Y:S01]  /*10b2c0*/  LDL.LU.64 R32, [R1+0x49e8] ;  /* 0x0049e80001207983 */ /* 0x000f220000300a00 */
[----:B------:R-:W-:Y:S02]  /*10b2d0*/  LOP3.LUT R53, R53, 0xfbffffff, RZ, 0xc0, !PT ;  /* 0xfbffffff35357812 */ /* 0x000fe400078ec0ff */
[----:B------:R-:W-:Y:S01]  /*10b2e0*/  LOP3.LUT P3, RZ, R40, 0x2000, RZ, 0xc0, !PT ;  /* 0x0000200028ff7812 */ /* 0x000fe2000786c0ff */
[----:B------:R-:W4:Y:S04]  /*10b2f0*/  LDL.LU.64 R38, [R1+0x49f0] ;  /* 0x0049f00001267983 */ /* 0x000f280000300a00 */
[----:B------:R-:W4:Y:S02]  /*10b300*/  LDL.LU R3, [R1+0x14c] ;  /* 0x00014c0001037983 */ /* 0x000f240000300800 */
[----:B------:R-:W-:-:S02]  /*10b310*/  @P0 LOP3.LUT R53, R53, 0x4000000, RZ, 0xfc, !PT ;  /* 0x0400000035350812 */ /* 0x000fc400078efcff */
[C---:B------:R-:W-:Y:S02]  /*10b320*/  LOP3.LUT P0, RZ, R40.reuse, 0x1000000, RZ, 0xc0, !PT ;  /* 0x0100000028ff7812 */ /* 0x040fe4000780c0ff */
[----:B------:R-:W-:Y:S02]  /*10b330*/  LOP3.LUT P4, RZ, R40, 0x4000, RZ, 0xc0, !PT ;  /* 0x0000400028ff7812 */ /* 0x000fe4000788c0ff */
[----:B------:R-:W-:Y:S02]  /*10b340*/  PRMT R2, R60, 0x7773, RZ ;  /* 0x000077733c027816 */ /* 0x000fe400000000ff */
[----:B------:R-:W-:-:S07]  /*10b350*/  LOP3.LUT R53, R53, 0xf7ffffff, RZ, 0xc0, !PT ;  /* 0xf7ffffff35357812 */ /* 0x000fce00078ec0ff */
        /* <DEDUP_REMOVED lines=15> */
[----:B------:R-:W-:Y:S02]  /*10b450*/  LOP3.LUT R52, R52, 0xfffffffe, RZ, 0xc0, !PT ;  /* 0xfffffffe34347812 */ /* 0x000fe400078ec0ff */
[----:B------:R-:W-:Y:S01]  /*10b460*/  LOP3.LUT P6, RZ, R40, 0x10000, RZ, 0xc0, !PT ;  /* 0x0001000028ff7812 */ /* 0x000fe200078cc0ff */
[----:B---3--:R2:W-:Y:S08]  /*10b470*/  @P3 STG.E.U8 desc[UR4][R36.64], R2 ;  /* 0x0000000224003986 */ /* 0x0085f0000c101104 */
[----:B------:R-:W-:-:S02]  /*10b480*/  @P0 LOP3.LUT R52, R52, 0x1, RZ, 0xfc, !PT ;  /* 0x0000000134340812 */ /* 0x000fc400078efcff */
[----:B------:R-:W-:Y:S02]  /*10b490*/  LOP3.LUT P0, RZ, R40, 0x40000, RZ, 0xc0, !PT ;  /* 0x0004000028ff7812 */ /* 0x000fe4000780c0ff */
[----:B------:R-:W-:Y:S02]  /*10b4a0*/  LOP3.LUT R52, R52, 0xfffffffd, RZ, 0xc0, !PT ;  /* 0xfffffffd34347812 */ /* 0x000fe400078ec0ff */
[C---:B------:R-:W-:Y:S02]  /*10b4b0*/  LOP3.LUT P1, RZ, R40.reuse, 0x4000000, RZ, 0xc0, !PT ;  /* 0x0400000028ff7812 */ /* 0x040fe4000782c0ff */
[C---:B------:R-:W-:Y:S02]  /*10b4c0*/  LOP3.LUT P2, RZ, R40.reuse, 0x8000000, RZ, 0xc0, !PT ;  /* 0x0800000028ff7812 */ /* 0x040fe4000784c0ff */
[----:B------:R-:W-:-:S05]  /*10b4d0*/  LOP3.LUT P3, RZ, R40, 0x10000000, RZ, 0xc0, !PT ;  /* 0x1000000028ff7812 */ /* 0x000fca000786c0ff */
[----:B------:R-:W-:Y:S02]  /*10b4e0*/  @P0 LOP3.LUT R52, R52, 0x2, RZ, 0xfc, !PT ;  /* 0x0000000234340812 */ /* 0x000fe400078efcff */
[----:B------:R-:W-:Y:S02]  /*10b4f0*/  LOP3.LUT P0, RZ, R40, 0x20000, RZ, 0xc0, !PT ;  /* 0x0002000028ff7812 */ /* 0x000fe4000780c0ff */
[----:B--2---:R-:W-:-:S05]  /*10b500*/  PRMT R2, R41, 0x7770, RZ ;  /* 0x0000777029027816 */ /* 0x004fca00000000ff */
[----:B------:R0:W-:Y:S04]  /*10b510*/  @P4 STG.E.U8 desc[UR4][R42.64], R2 ;  /* 0x000000022a004986 */ /* 0x0001e8000c101104 */
[----:B0-----:R-:W2:Y:S04]  /*10b520*/  LDL.LU.64 R42, [R1+0x49f8] ;  /* 0x0049f800012a7983 */ /* 0x001ea80000300a00 */
[----:B------:R-:W3:Y:S04]  /*10b530*/  LDL.LU.64 R50, [R1+0x4a00] ;  /* 0x004a000001327983 */ /* 0x000ee80000300a00 */
[----:B------:R-:W3:Y:S04]  /*10b540*/  LDL.LU R37, [R1+0x13c] ;  /* 0x00013c0001257983 */ /* 0x000ee80000300800 */
[----:B------:R-:W3:Y:S04]  /*10b550*/  LDL.LU.64 R48, [R1+0x4a08] ;  /* 0x004a080001307983 */ /* 0x000ee80000300a00 */
[----:B------:R-:W3:Y:S04]  /*10b560*/  LDL.LU.64 R46, [R1+0x4a10] ;  /* 0x004a1000012e7983 */ /* 0x000ee80000300a00 */
[----:B------:R-:W3:Y:S01]  /*10b570*/  LDL.LU.64 R44, [R1+0x4a18] ;  /* 0x004a1800012c7983 */ /* 0x000ee20000300a00 */
[----:B------:R-:W-:-:S03]  /*10b580*/  PRMT R2, R41, 0x7771, RZ ;  /* 0x0000777129027816 */ /* 0x000fc600000000ff */
[----:B------:R-:W3:Y:S04]  /*10b590*/  LDL.LU.64 R60, [R1+0x4a20] ;  /* 0x004a2000013c7983 */ /* 0x000ee80000300a00 */
[----:B----4-:R0:W-:Y:S01]  /*10b5a0*/  @P5 STG.E.U8 desc[UR4][R30.64], R2 ;  /* 0x000000021e005986 */ /* 0x0101e2000c101104 */
[C---:B------:R-:W-:Y:S02]  /*10b5b0*/  LOP3.LUT P4, RZ, R40.reuse, 0x20000000, RZ, 0xc0, !PT ;  /* 0x2000000028ff7812 */ /* 0x040fe4000788c0ff */
[----:B------:R-:W-:Y:S02]  /*10b5c0*/  LOP3.LUT P5, RZ, R40, 0x40000000, RZ, 0xc0, !PT ;  /* 0x4000000028ff7812 */ /* 0x000fe400078ac0ff */
[----:B0-----:R-:W-:-:S05]  /*10b5d0*/  PRMT R2, R41, 0x7772, RZ ;  /* 0x0000777229027816 */ /* 0x001fca00000000ff */
[----:B------:R0:W-:Y:S01]  /*10b5e0*/  @P6 STG.E.U8 desc[UR4][R34.64], R2 ;  /* 0x0000000222006986 */ /* 0x0001e2000c101104 */
[----:B------:R-:W-:-:S03]  /*10b5f0*/  LOP3.LUT P6, RZ, R40, 0x80000000, RZ, 0xc0, !PT ;  /* 0x8000000028ff7812 */ /* 0x000fc600078cc0ff */
        /* <DEDUP_REMOVED lines=11> */
[----:B------:R-:W-:Y:S02]  /*10b6b0*/  LOP3.LUT P0, RZ, R52, 0x1, RZ, 0xc0, !PT ;  /* 0x0000000134ff7812 */ /* 0x000fe4000780c0ff */
[----:B0-----:R-:W-:Y:S01]  /*10b6c0*/  PRMT R2, R3, 0x7771, RZ ;  /* 0x0000777103027816 */ /* 0x001fe200000000ff */
[----:B------:R-:W4:Y:S04]  /*10b6d0*/  LDL.LU.64 R38, [R1+0x4a50] ;  /* 0x004a500001267983 */ /* 0x000f280000300a00 */
[----:B------:R-:W4:Y:S04]  /*10b6e0*/  LDL.LU R41, [R1+0x110] ;  /* 0x0001100001297983 */ /* 0x000f280000300800 */
[----:B------:R-:W4:Y:S04]  /*10b6f0*/  LDL.LU R36, [R1+0x408] ;  /* 0x0004080001247983 */ /* 0x000f280000300800 */
        /* <DEDUP_REMOVED lines=19> */
[----:B----4-:R0:W-:Y:S04]  /*10b830*/  @P0 STG.E.U8 desc[UR4][R18.64], R2 ;  /* 0x0000000212000986 */ /* 0x0101e8000c101104 */
[----:B0-----:R-:W3:Y:S01]  /*10b840*/  LDL.LU.64 R18, [R1+0x4a60] ;  /* 0x004a600001127983 */ /* 0x001ee20000300a00 */
[----:B------:R-:W-:-:S05]  /*10b850*/  PRMT R2, R40, 0x7770, RZ ;  /* 0x0000777028027816 */ /* 0x000fca00000000ff */
[----:B------:R0:W-:Y:S02]  /*10b860*/  @P1 STG.E.U8 desc[UR4][R16.64], R2 ;  /* 0x0000000210001986 */ /* 0x0001e4000c101104 */
[C---:B0-----:R-:W-:Y:S02]  /*10b870*/  PRMT R2, R40.reuse, 0x7771, RZ ;  /* 0x0000777128027816 */ /* 0x041fe400000000ff */
[----:B------:R-:W4:Y:S04]  /*10b880*/  LDL.LU.64 R16, [R1+0x4a68] ;  /* 0x004a680001107983 */ /* 0x000f280000300a00 */
[----:B------:R0:W-:Y:S02]  /*10b890*/  @P2 STG.E.U8 desc[UR4][R30.64], R2 ;  /* 0x000000021e002986 */ /* 0x0001e4000c101104 */
[----:B0-----:R-:W-:-:S02]  /*10b8a0*/  PRMT R2, R40, 0x7772, RZ ;  /* 0x0000777228027816 */ /* 0x001fc400000000ff */
[----:B------:R-:W4:Y:S04]  /*10b8b0*/  LDL.LU.64 R30, [R1+0x4a70] ;  /* 0x004a7000011e7983 */ /* 0x000f280000300a00 */
[----:B------:R0:W-:Y:S02]  /*10b8c0*/  @P3 STG.E.U8 desc[UR4][R34.64], R2 ;  /* 0x0000000222003986 */ /* 0x0001e4000c101104 */
[----:B0-----:R-:W-:Y:S02]  /*10b8d0*/  PRMT R2, R40, 0x7773, RZ ;  /* 0x0000777328027816 */ /* 0x001fe400000000ff */
[----:B------:R-:W4:Y:S04]  /*10b8e0*/  LDL.LU.64 R34, [R1+0x4a78] ;  /* 0x004a780001227983 */ /* 0x000f280000300a00 */
[----:B------:R0:W-:Y:S02]  /*10b8f0*/  @P4 STG.E.U8 desc[UR4][R32.64], R2 ;  /* 0x0000000220004986 */ /* 0x0001e4000c101104 */
[----:B0-----:R-:W-:-:S02]  /*10b900*/  PRMT R2, R41, 0x7770, RZ ;  /* 0x0000777029027816 */ /* 0x001fc400000000ff */
[----:B------:R-:W4:Y:S04]  /*10b910*/  LDL.LU.64 R32, [R1+0x4a80] ;  /* 0x004a800001207983 */ /* 0x000f280000300a00 */
[----:B------:R0:W-:Y:S04]  /*10b920*/  @P5 STG.E.U8 desc[UR4][R38.64], R2 ;  /* 0x0000000226005986 */ /* 0x0001e8000c101104 */
[----:B0-----:R-:W4:Y:S01]  /*10b930*/  LDL.LU R39, [R1+0x100] ;  /* 0x0001000001277983 */ /* 0x001f220000300800 */
[----:B------:R-:W-:Y:S02]  /*10b940*/  PRMT R2, R41, 0x7771, RZ ;  /* 0x0000777129027816 */ /* 0x000fe400000000ff */
[----:B------:R-:W-:-:S03]  /*10b950*/  LOP3.LUT P3, RZ, R36, 0x1, RZ, 0xc0, !PT ;  /* 0x0000000124ff7812 */ /* 0x000fc6000786c0ff */
[----:B--2---:R0:W-:Y:S04]  /*10b960*/  @P6 STG.E.U8 desc[UR4][R42.64], R2 ;  /* 0x000000022a006986 */ /* 0x0041e8000c101104 */
[----:B0-----:R-:W2:Y:S01]  /*10b970*/  LDL.LU.64 R42, [R1+0x4a88] ;  /* 0x004a8800012a7983 */ /* 0x001ea20000300a00 */
[----:B------:R-:W-:-:S03]  /*10b980*/  PRMT R2, R41, 0x7772, RZ ;  /* 0x0000777229027816 */ /* 0x000fc600000000ff */
[----:B------:R-:W2:Y:S04]  /*10b990*/  LDL.LU R3, [R1+0xf0] ;  /* 0x0000f00001037983 */ /* 0x000ea80000300800 */
[----:B---3--:R0:W-:Y:S02]  /*10b9a0*/  @P3 STG.E.U8 desc[UR4][R18.64], R2 ;  /* 0x0000000212003986 */ /* 0x0081e4000c101104 */
[----:B0-----:R-:W-:Y:S02]  /*10b9b0*/  PRMT R2, R41, 0x7773, RZ ;  /* 0x0000777329027816 */ /* 0x001fe400000000ff */
[----:B------:R-:W3:Y:S01]  /*10b9c0*/  LDL.LU.64 R40, [R1+0x4a90] ;  /* 0x004a900001287983 */ /* 0x000ee20000300a00 */
[C---:B------:R-:W-:Y:S02]  /*10b9d0*/  LOP3.LUT P0, RZ, R36.reuse, 0x1000, RZ, 0xc0, !PT ;  /* 0x0000100024ff7812 */ /* 0x040fe4000780c0ff */
[----:B------:R-:W-:Y:S01]  /*10b9e0*/  LOP3.LUT R53, R53, 0xfffbffff, RZ, 0xc0, !PT ;  /* 0xfffbffff35357812 */ /* 0x000fe200078ec0ff */
        /* <DEDUP_REMOVED lines=21> */
[----:B0-----:R-:W-:-:S05]  /*10bb40*/  PRMT R2, R39, 0x7770, RZ ;  /* 0x0000777027027816 */ /* 0x001fca00000000ff */
[----:B------:R0:W-:Y:S04]  /*10bb50*/  @P5 STG.E.U8 desc[UR4][R30.64], R2 ;  /* 0x000000021e005986 */ /* 0x0001e8000c101104 */
[----:B------:R-:W-:Y:S02]  /*10bb60*/  @P0 LOP3.LUT R53, R53, 0x800000, RZ, 0xfc, !PT ;  /* 0x0080000035350812 */ /* 0x000fe400078efcff */
[----:B------:R-:W-:Y:S01]  /*10bb70*/  LOP3.LUT P0, RZ, R36, 0x40, RZ, 0xc0, !PT ;  /* 0x0000004024ff7812 */ /* 0x000fe2000780c0ff */
[----:B0-----:R-:W4:Y:S01]  /*10bb80*/  LDL.LU R30, [R1+0x124] ;  /* 0x00012400011e7983 */ /* 0x001f220000300800 */
[----:B------:R-:W-:-:S03]  /*10bb90*/  LOP3.LUT R53, R53, 0xfeffffff, RZ, 0xc0, !PT ;  /* 0xfeffffff35357812 */ /* 0x000fc600078ec0ff */
[----:B------:R-:W4:Y:S08]  /*10bba0*/  LDL.LU.64 R44, [R1+0x4ab0] ;  /* 0x004ab000012c7983 */ /* 0x000f300000300a00 */
[----:B------:R-:W-:Y:S01]  /*10bbb0*/  @P0 LOP3.LUT R53, R53, 0x1000000, RZ, 0xfc, !PT ;  /* 0x0100000035350812 */ /* 0x000fe200078efcff */
[----:B------:R-:W4:Y:S01]  /*10bbc0*/  LDL.LU.64 R60, [R1+0x4ab8] ;  /* 0x004ab800013c7983 */ /* 0x000f220000300a00 */
[----:B------:R-:W-:-:S02]  /*10bbd0*/  LOP3.LUT P0, RZ, R36, 0x20, RZ, 0xc0, !PT ;  /* 0x0000002024ff7812 */ /* 0x000fc4000780c0ff */
[----:B------:R-:W-:Y:S01]  /*10bbe0*/  LOP3.LUT P6, RZ, R36, 0x8, RZ, 0xc0, !PT ;  /* 0x0000000824ff7812 */ /* 0x000fe200078cc0ff */
[----:B------:R-:W4:Y:S01]  /*10bbf0*/  LDL.LU R37, [R1+0x114] ;  /* 0x0001140001257983 */ /* 0x000f220000300800 */
[----:B------:R-:W-:Y:S02]  /*10bc00*/  LOP3.LUT R53, R53, 0xfdffffff, RZ, 0xc0, !PT ;  /* 0xfdffffff35357812 */ /* 0x000fe400078ec0ff */
[----:B------:R-:W-:Y:S01]  /*10bc10*/  PRMT R2, R39, 0x7771, RZ ;  /* 0x0000777127027816 */ /* 0x000fe200000000ff */
[----:B------:R-:W4:Y:S04]  /*10bc20*/  LDL.LU.64 R18, [R1+0x4ac0] ;  /* 0x004ac00001127983 */ /* 0x000f280000300a00 */
[----:B------:R-:W4:Y:S02]  /*10bc30*/  LDL.LU.64 R16, [R1+0x4ac8] ;  /* 0x004ac80001107983 */ /* 0x000f240000300a00 */
[----:B------:R-:W-:-:S02]  /*10bc40*/  @P0 LOP3.LUT R53, R53, 0x2000000, RZ, 0xfc, !PT ;  /* 0x0200000035350812 */ /* 0x000fc400078efcff */
[----:B------:R-:W-:Y:S01]  /*10bc50*/  LOP3.LUT P0, RZ, R36, 0x10, RZ, 0xc0, !PT ;  /* 0x0000001024ff7812 */ /* 0x000fe2000780c0ff */
[----:B------:R0:W-:Y:S02]  /*10bc60*/  @P6 STG.E.U8 desc[UR4][R34.64], R2 ;  /* 0x0000000222006986 */ /* 0x0001e4000c101104 */
[----:B0-----:R-:W-:Y:S02]  /*10bc70*/  PRMT R2, R39, 0x7772, RZ ;  /* 0x0000777227027816 */ /* 0x001fe400000000ff */
[----:B------:R-:W4:Y:S08]  /*10bc80*/  LDL.LU.64 R34, [R1+0x4ad0] ;  /* 0x004ad00001227983 */ /* 0x000f300000300a00 */
[----:B------:R0:W-:Y:S01]  /*10bc90*/  @P0 STG.E.U8 desc[UR4][R32.64], R2 ;  /* 0x0000000220000986 */ /* 0x0001e2000c101104 */
[----:B------:R-:W-:-:S02]  /*10bca0*/  LOP3.LUT P0, RZ, R53, 0x2000000, RZ, 0xc0, !PT ;  /* 0x0200000035ff7812 */ /* 0x000fc4000780c0ff */
[----:B0-----:R-:W-:Y:S01]  /*10bcb0*/  PRMT R2, R39, 0x7773, RZ ;  /* 0x0000777327027816 */ /* 0x001fe200000000ff */
[----:B------:R-:W4:Y:S04]  /*10bcc0*/  LDL.LU.64 R32, [R1+0x4ad8] ;  /* 0x004ad80001207983 */ /* 0x000f280000300a00 */
[----:B------:R-:W4:Y:S06]  /*10bcd0*/  LDL.LU.64 R38, [R1+0x4ae0] ;  /* 0x004ae00001267983 */ /* 0x000f2c0000300a00 */
[----:B--2---:R0:W-:Y:S01]  /*10bce0*/  @P0 STG.E.U8 desc[UR4][R42.64], R2 ;  /* 0x000000022a000986 */ /* 0x0041e2000c101104 */
        /* <DEDUP_REMOVED lines=41> */
[----:B---3--:R0:W-:Y:S04]  /*10bf80*/  @P6 STG.E.U8 desc[UR4][R40.64], R2 ;  /* 0x0000000228006986 */ /* 0x0081e8000c101104 */
[----:B0-----:R-:W2:Y:S04]  /*10bf90*/  LDL.LU.64 R40, [R1+0x4af8] ;  /* 0x004af80001287983 */ /* 0x001ea80000300a00 */
[----:B------:R-:W3:Y:S04]  /*10bfa0*/  LDL.LU.64 R16, [R1+0x4b00] ;  /* 0x004b000001107983 */ /* 0x000ee80000300a00 */
[----:B------:R-:W4:Y:S04]  /*10bfb0*/  LDL.LU.64 R42, [R1+0x4b08] ;  /* 0x004b0800012a7983 */ /* 0x000f280000300a00 */
[----:B------:R-:W4:Y:S04]  /*10bfc0*/  LDL.LU.64 R34, [R1+0x4b10] ;  /* 0x004b100001227983 */ /* 0x000f280000300a00 */
[----:B------:R-:W4:Y:S04]  /*10bfd0*/  LDL.LU.64 R32, [R1+0x4b18] ;  /* 0x004b180001207983 */ /* 0x000f280000300a00 */
[----:B------:R-:W4:Y:S04]  /*10bfe0*/  LDL.LU R3, [R1+0xf4] ;  /* 0x0000f40001037983 */ /* 0x000f280000300800 */
[----:B------:R-:W4:Y:S04]  /*10bff0*/  LDL.LU R37, [R1+0x40c] ;  /* 0x00040c0001257983 */ /* 0x000f280000300800 */
[----:B------:R-:W4:Y:S01]  /*10c000*/  LDL.LU.64 R38, [R1+0x4b20] ;  /* 0x004b200001267983 */ /* 0x000f220000300a00 */
        /* <DEDUP_REMOVED lines=21> */
[----:B------:R-:W-:-:S09]  /*10c160*/  PRMT R2, R31, 0x7771, RZ ;  /* 0x000077711f027816 */ /* 0x000fd200000000ff */
[----:B------:R-:W-:Y:S02]  /*10c170*/  @P0 LOP3.LUT R53, R53, 0x10000, RZ, 0xfc, !PT ;  /* 0x0001000035350812 */ /* 0x000fe400078efcff */
[C---:B------:R-:W-:Y:S02]  /*10c180*/  LOP3.LUT P0, RZ, R36.reuse, 0x1000000, RZ, 0xc0, !PT ;  /* 0x0100000024ff7812 */ /* 0x040fe4000780c0ff */
[----:B------:R-:W-:Y:S02]  /*10c190*/  LOP3.LUT R53, R53, 0xfffdffff, RZ, 0xc0, !PT ;  /* 0xfffdffff35357812 */ /* 0x000fe400078ec0ff */
[C---:B------:R-:W-:Y:S02]  /*10c1a0*/  LOP3.LUT P4, RZ, R36.reuse, 0x100000, RZ, 0xc0, !PT ;  /* 0x0010000024ff7812 */ /* 0x040fe4000788c0ff */
[C---:B------:R-:W-:Y:S02]  /*10c1b0*/  LOP3.LUT P5, RZ, R36.reuse, 0x200000, RZ, 0xc0, !PT ;  /* 0x0020000024ff7812 */ /* 0x040fe400078ac0ff */
[----:B------:R-:W-:-:S05]  /*10c1c0*/  LOP3.LUT P6, RZ, R36, 0x400000, RZ, 0xc0, !PT ;  /* 0x0040000024ff7812 */ /* 0x000fca00078cc0ff */
[----:B------:R-:W-:Y:S02]  /*10c1d0*/  @P0 LOP3.LUT R53, R53, 0x20000, RZ, 0xfc, !PT ;  /* 0x0002000035350812 */ /* 0x000fe400078efcff */
[----:B------:R-:W-:Y:S01]  /*10c1e0*/  LOP3.LUT P0, RZ, R36, 0x800000, RZ, 0xc0, !PT ;  /* 0x0080000024ff7812 */ /* 0x000fe2000780c0ff */
        /* <DEDUP_REMOVED lines=85> */
[----:B------:R-:W3:Y:S04]  /*10c740*/  LDL.LU R36, [R1+0x11c] ;  /* 0x00011c0001247983 */ /* 0x000ee80000300800 */
[----:B------:R-:W3:Y:S04]  /*10c750*/  LDL.LU.64 R50, [R1+0x4bd0] ;  /* 0x004bd00001327983 */ /* 0x000ee80000300a00 */
        /* <DEDUP_REMOVED lines=51> */
[----:B------:R0:W-:Y:S04]  /*10ca90*/  @P0 STG.E.U8 desc[UR4][R60.64], R2 ;  /* 0x000000023c000986 */ /* 0x0001e8000c101104 */
[----:B0-----:R-:W3:Y:S01]  /*10caa0*/  LDL.LU R61, [R1+0x440] ;  /* 0x00044000013d7983 */ /* 0x001ee20000300800 */
        /* <DEDUP_REMOVED lines=17> */
[----:B--2---:R-:W-:-:S05]  /*10cbc0*/  PRMT R2, R40, 0x7770, RZ ;  /* 0x0000777028027816 */ /* 0x004fca00000000ff */
[----:B----4-:R0:W-:Y:S02]  /*10cbd0*/  @P0 STG.E.U8 desc[UR4][R18.64], R2 ;  /* 0x0000000212000986 */ /* 0x0101e4000c101104 */
        /* <DEDUP_REMOVED lines=14> */
[----:B0-----:R-:W2:Y:S01]  /*10ccc0*/  LDL.LU.64 R42, [R1+0x4c28] ;  /* 0x004c2800012a7983 */ /* 0x001ea20000300a00 */
[----:B------:R-:W-:-:S03]  /*10ccd0*/  LOP3.LUT R54, R54, 0xfbffffff, RZ, 0xc0, !PT ;  /* 0xfbffffff36367812 */ /* 0x000fc600078ec0ff */
[----:B------:R-:W3:Y:S04]  /*10cce0*/  LDL.LU.64 R30, [R1+0x4c30] ;  /* 0x004c3000011e7983 */ /* 0x000ee80000300a00 */
[----:B------:R-:W4:Y:S04]  /*10ccf0*/  LDL.LU.64 R34, [R1+0x4c38] ;  /* 0x004c380001227983 */ /* 0x000f280000300a00 */
[----:B------:R-:W4:Y:S01]  /*10cd00*/  LDL.LU.64 R32, [R1+0x4c40] ;  /* 0x004c400001207983 */ /* 0x000f220000300a00 */
[----:B------:R-:W-:-:S03]  /*10cd10*/  LOP3.LUT P0, RZ, R61, 0x40, RZ, 0xc0, !PT ;  /* 0x000000403dff7812 */ /* 0x000fc6000780c0ff */
[----:B------:R-:W3:Y:S01]  /*10cd20*/  LDL.LU R40, [R1+0xe0] ;  /* 0x0000e00001287983 */ /* 0x000ee20000300800 */
[----:B------:R-:W-:-:S03]  /*10cd30*/  LOP3.LUT R53, R53, 0xfffffffe, RZ, 0xc0, !PT ;  /* 0xfffffffe35357812 */ /* 0x000fc600078ec0ff */
[----:B------:R-:W4:Y:S04]  /*10cd40*/  LDL.LU.64 R38, [R1+0x4c48] ;  /* 0x004c480001267983 */ /* 0x000f280000300a00 */
[----:B------:R-:W4:Y:S02]  /*10cd50*/  LDL.LU R3, [R1+0xd0] ;  /* 0x0000d00001037983 */ /* 0x000f240000300800 */
        /* <DEDUP_REMOVED lines=30> */
[----:B------:R-:W2:Y:S04]  /*10cf40*/  LDL.LU.64 R50, [R1+0x4c60] ;  /* 0x004c600001327983 */ /* 0x000ea80000300a00 */
[----:B------:R-:W2:Y:S04]  /*10cf50*/  LDL.LU.64 R48, [R1+0x4c68] ;  /* 0x004c680001307983 */ /* 0x000ea80000300a00 */
[----:B------:R-:W2:Y:S04]  /*10cf60*/  LDL.LU R60, [R1+0xc0] ;  /* 0x0000c000013c7983 */ /* 0x000ea80000300800 */
[----:B------:R-:W2:Y:S04]  /*10cf70*/  LDL.LU.64 R46, [R1+0x4c70] ;  /* 0x004c7000012e7983 */ /* 0x000ea80000300a00 */
[----:B------:R-:W2:Y:S01]  /*10cf80*/  LDL.LU.64 R44, [R1+0x4c78] ;  /* 0x004c7800012c7983 */ /* 0x000ea20000300a00 */
[----:B---3--:R-:W-:-:S03]  /*10cf90*/  PRMT R2, R40, 0x7770, RZ ;  /* 0x0000777028027816 */ /* 0x008fc600000000ff */
[----:B------:R-:W3:Y:S04]  /*10cfa0*/  LDL.LU.64 R18, [R1+0x4c80] ;  /* 0x004c800001127983 */ /* 0x000ee80000300a00 */
[----:B------:R0:W-:Y:S04]  /*10cfb0*/  @P4 STG.E.U8 desc[UR4][R30.64], R2 ;  /* 0x000000021e004986 */ /* 0x0001e8000c101104 */
[----:B------:R-:W3:Y:S04]  /*10cfc0*/  LDL.LU R41, [R1+0xb0] ;  /* 0x0000b00001297983 */ /* 0x000ee80000300800 */
[----:B------:R-:W3:Y:S01]  /*10cfd0*/  LDL.LU.64 R16, [R1+0x4c88] ;  /* 0x004c880001107983 */ /* 0x000ee20000300a00 */
[----:B0-----:R-:W-:-:S03]  /*10cfe0*/  PRMT R2, R40, 0x7771, RZ ;  /* 0x0000777128027816 */ /* 0x001fc600000000ff */
[----:B------:R-:W3:Y:S04]  /*10cff0*/  LDL.LU.64 R30, [R1+0x4c90] ;  /* 0x004c9000011e7983 */ /* 0x000ee80000300a00 */
        /* <DEDUP_REMOVED lines=62> */
[----:B------:R-:W4:Y:S04]  /*10d3e0*/  LDL.LU R37, [R1+0x420] ;  /* 0x0004200001257983 */ /* 0x000f280000300800 */
        /* <DEDUP_REMOVED lines=28> */
[----:B------:R-:W-:Y:S02]  /*10d5b0*/  LOP3.LUT R54, R54, 0xfeffffff, RZ, 0xc0, !PT ;  /* 0xfeffffff36367812 */ /* 0x000fe400078ec0ff */
[C---:B------:R-:W-:Y:S02]  /*10d5c0*/  LOP3.LUT P4, RZ, R61.reuse, 0x10000, RZ, 0xc0, !PT ;  /* 0x000100003dff7812 */ /* 0x040fe4000788c0ff */
[C---:B------:R-:W-:Y:S02]  /*10d5d0*/  LOP3.LUT P5, RZ, R61.reuse, 0x20000, RZ, 0xc0, !PT ;  /* 0x000200003dff7812 */ /* 0x040fe400078ac0ff */
[----:B------:R-:W-:Y:S02]  /*10d5e0*/  PRMT R2, R40, 0x7773, RZ ;  /* 0x0000777328027816 */ /* 0x000fe400000000ff */
[----:B------:R-:W-:Y:S01]  /*10d5f0*/  LOP3.LUT P6, RZ, R61, 0x40000, RZ, 0xc0, !PT ;  /* 0x000400003dff7812 */ /* 0x000fe200078cc0ff */
[----:B------:R-:W2:Y:S02]  /*10d600*/  LDL.LU R40, [R1+0xe8] ;  /* 0x0000e80001287983 */ /* 0x000ea40000300800 */
[----:B------:R-:W-:-:S02]  /*10d610*/  @P0 LOP3.LUT R54, R54, 0x1000000, RZ, 0xfc, !PT ;  /* 0x0100000036360812 */ /* 0x000fc400078efcff */
[----:B------:R-:W-:Y:S01]  /*10d620*/  LOP3.LUT P0, RZ, R61, 0x100000, RZ, 0xc0, !PT ;  /* 0x001000003dff7812 */ /* 0x000fe2000780c0ff */
[----:B------:R-:W2:Y:S01]  /*10d630*/  LDL.LU.64 R18, [R1+0x4268] ;  /* 0x0042680001127983 */ /* 0x000ea20000300a00 */
[----:B------:R-:W-:-:S03]  /*10d640*/  LOP3.LUT R54, R54, 0xfdffffff, RZ, 0xc0, !PT ;  /* 0xfdffffff36367812 */ /* 0x000fc600078ec0ff */
[----:B---3--:R4:W-:Y:S08]  /*10d650*/  @P4 STG.E.U8 desc[UR4][R16.64], R2 ;  /* 0x0000000210004986 */ /* 0x0089f0000c101104 */
[----:B------:R-:W-:Y:S02]  /*10d660*/  @P0 LOP3.LUT R54, R54, 0x2000000, RZ, 0xfc, !PT ;  /* 0x0200000036360812 */ /* 0x000fe400078efcff */
[----:B----4-:R-:W-:Y:S01]  /*10d670*/  PRMT R2, R41, 0x7770, RZ ;  /* 0x0000777029027816 */ /* 0x010fe200000000ff */
[----:B------:R-:W3:Y:S01]  /*10d680*/  LDL.LU.64 R16, [R1+0x4280] ;  /* 0x0042800001107983 */ /* 0x000ee20000300a00 */
[----:B------:R-:W-:-:S03]  /*10d690*/  LOP3.LUT P0, RZ, R61, 0x80000, RZ, 0xc0, !PT ;  /* 0x000800003dff7812 */ /* 0x000fc6000780c0ff */
        /* <DEDUP_REMOVED lines=120> */
[----:B0-----:R-:W2:Y:S04]  /*10de20*/  LDL.LU.64 R42, [R1+0x43b8] ;  /* 0x0043b800012a7983 */ /* 0x001ea80000300a00 */
        /* <DEDUP_REMOVED lines=90> */
[----:B------:R-:W4:Y:S04]  /*10e3d0*/  LDL.LU.64 R30, [R1+0x4498] ;  /* 0x00449800011e7983 */ /* 0x000f280000300a00 */
[----:B------:R0:W-:Y:S04]  /*10e3e0*/  @P6 STG.E.U8 desc[UR4][R32.64], R2 ;  /* 0x0000000220006986 */ /* 0x0001e8000c101104 */
        /* <DEDUP_REMOVED lines=11> */
[----:B------:R-:W-:Y:S02]  /*10e4a0*/  PRMT R2, R52, 0x7772, RZ ;  /* 0x0000777234027816 */ /* 0x000fe400000000ff */
[----:B------:R-:W-:-:S09]  /*10e4b0*/  LOP3.LUT P1, RZ, R40, 0x4, RZ, 0xc0, !PT ;  /* 0x0000000428ff7812 */ /* 0x000fd2000782c0ff */
        /* <DEDUP_REMOVED lines=33> */
[----:B------:R0:W-:Y:S04]  /*10e6d0*/  @P5 STG.E.U8 desc[UR4][R36.64], R2 ;  /* 0x0000000224005986 */ /* 0x0001e8000c101104 */
[----:B0-----:R-:W3:Y:S01]  /*10e6e0*/  LDL.LU.64 R36, [R1+0x44f0] ;  /* 0x0044f00001247983 */ /* 0x001ee20000300a00 */
[----:B------:R-:W-:Y:S02]  /*10e6f0*/  LOP3.LUT P6, RZ, R40, 0x80, RZ, 0xc0, !PT ;  /* 0x0000008028ff7812 */ /* 0x000fe400078cc0ff */
[----:B------:R-:W-:Y:S01]  /*10e700*/  PRMT R2, R60, 0x7772, RZ ;  /* 0x000077723c027816 */ /* 0x000fe200000000ff */
[----:B------:R-:W4:Y:S04]  /*10e710*/  LDL.LU.64 R30, [R1+0x4500] ;  /* 0x00450000011e7983 */ /* 0x000f280000300a00 */
[----:B------:R-:W4:Y:S06]  /*10e720*/  LDL.LU.64 R34, [R1+0x4508] ;  /* 0x0045080001227983 */ /* 0x000f2c0000300a00 */
[----:B--2---:R0:W-:Y:S04]  /*10e730*/  @P6 STG.E.U8 desc[UR4][R42.64], R2 ;  /* 0x000000022a006986 */ /* 0x0041e8000c101104 */
[----:B0-----:R-:W2:Y:S04]  /*10e740*/  LDL.LU.64 R42, [R1+0x4520] ;  /* 0x00452000012a7983 */ /* 0x001ea80000300a00 */
[----:B------:R-:W4:Y:S04]  /*10e750*/  LDL.LU R41, [R1+0x70] ;  /* 0x0000700001297983 */ /* 0x000f280000300800 */
        /* <DEDUP_REMOVED lines=9> */
[----:B---3--:R0:W-:Y:S04]  /*10e7f0*/  @P3 STG.E.U8 desc[UR4][R36.64], R2 ;  /* 0x0000000224003986 */ /* 0x0081e8000c101104 */
[----:B0-----:R-:W3:Y:S04]  /*10e800*/  LDL.LU.64 R36, [R1+0x4540] ;  /* 0x0045400001247983 */ /* 0x001ee80000300a00 */
[----:B------:R-:W3:Y:S04]  /*10e810*/  LDL.LU.64 R52, [R1+0x4548] ;  /* 0x0045480001347983 */ /* 0x000ee80000300a00 */
[----:B------:R-:W3:Y:S04]  /*10e820*/  LDL.LU R60, [R1+0x94] ;  /* 0x00009400013c7983 */ /* 0x000ee80000300800 */
[----:B------:R-:W3:Y:S04]  /*10e830*/  LDL.LU.64 R50, [R1+0x4558] ;  /* 0x0045580001327983 */ /* 0x000ee80000300a00 */
[----:B------:R-:W3:Y:S04]  /*10e840*/  LDL.LU.64 R48, [R1+0x4568] ;  /* 0x0045680001307983 */ /* 0x000ee80000300a00 */
[----:B------:R-:W3:Y:S04]  /*10e850*/  LDL.LU.64 R46, [R1+0x4578] ;  /* 0x00457800012e7983 */ /* 0x000ee80000300a00 */
[----:B------:R-:W3:Y:S01]  /*10e860*/  LDL.LU.64 R44, [R1+0x4590] ;  /* 0x00459000012c7983 */ /* 0x000ee20000300a00 */
[----:B------:R-:W-:-:S04]  /*10e870*/  LOP3.LUT R55, R55, 0xfbffffff, RZ, 0xc0, !PT ;  /* 0xfbffffff37377812 */ /* 0x000fc800078ec0ff */
[----:B------:R-:W-:Y:S02]  /*10e880*/  @P0 LOP3.LUT R55, R55, 0x4000000, RZ, 0xfc, !PT ;  /* 0x0400000037370812 */ /* 0x000fe400078efcff */
[----:B------:R-:W-:Y:S02]  /*10e890*/  LOP3.LUT P0, RZ, R40, 0x80000, RZ, 0xc0, !PT ;  /* 0x0008000028ff7812 */ /* 0x000fe4000780c0ff */
[----:B----4-:R-:W-:-:S05]  /*10e8a0*/  PRMT R2, R41, 0x7770, RZ ;  /* 0x0000777029027816 */ /* 0x010fca00000000ff */
[----:B------:R0:W-:Y:S02]  /*10e8b0*/  @P4 STG.E.U8 desc[UR4][R30.64], R2 ;  /* 0x000000021e004986 */ /* 0x0001e4000c101104 */
[----:B0-----:R-:W-:-:S05]  /*10e8c0*/  PRMT R2, R41, 0x7771, RZ ;  /* 0x0000777129027816 */ /* 0x001fca00000000ff */
[----:B------:R0:W-:Y:S02]  /*10e8d0*/  @P5 STG.E.U8 desc[UR4][R34.64], R2 ;  /* 0x0000000222005986 */ /* 0x0001e4000c101104 */
[----:B0-----:R-:W-:-:S05]  /*10e8e0*/  PRMT R2, R41, 0x7772, RZ ;  /* 0x0000777229027816 */ /* 0x001fca00000000ff */
[----:B--2---:R0:W-:Y:S04]  /*10e8f0*/  @P6 STG.E.U8 desc[UR4][R42.64], R2 ;  /* 0x000000022a006986 */ /* 0x0041e8000c101104 */
[----:B0-----:R-:W2:Y:S04]  /*10e900*/  LDL.LU R43, [R1+0x84] ;  /* 0x00008400012b7983 */ /* 0x001ea80000300800 */
[----:B------:R-:W4:Y:S01]  /*10e910*/  LDL.LU.64 R18, [R1+0x4588] ;  /* 0x0045880001127983 */ /* 0x000f220000300a00 */
[----:B------:R-:W-:Y:S02]  /*10e920*/  LOP3.LUT R55, R55, 0xf7ffffff, RZ, 0xc0, !PT ;  /* 0xf7ffffff37377812 */ /* 0x000fe400078ec0ff */
[----:B------:R-:W-:Y:S01]  /*10e930*/  LOP3.LUT R54, R54, 0xfffffffe, RZ, 0xc0, !PT ;  /* 0xfffffffe36367812 */ /* 0x000fe200078ec0ff */
[----:B------:R-:W2:Y:S01]  /*10e940*/  LDL.LU.64 R16, [R1+0x45a0] ;  /* 0x0045a00001107983 */ /* 0x000ea20000300a00 */
[----:B------:R-:W-:-:S02]  /*10e950*/  @P0 LOP3.LUT R55, R55, 0x8000000, RZ, 0xfc, !PT ;  /* 0x0800000037370812 */ /* 0x000fc400078efcff */
[----:B------:R-:W-:Y:S01]  /*10e960*/  LOP3.LUT P0, RZ, R40, 0x40000, RZ, 0xc0, !PT ;  /* 0x0004000028ff7812 */ /* 0x000fe2000780c0ff */
[----:B------:R-:W2:Y:S01]  /*10e970*/  LDL.LU.64 R30, [R1+0x45a8] ;  /* 0x0045a800011e7983 */ /* 0x000ea20000300a00 */
[----:B------:R-:W-:Y:S02]  /*10e980*/  LOP3.LUT R55, R55, 0xefffffff, RZ, 0xc0, !PT ;  /* 0xefffffff37377812 */ /* 0x000fe400078ec0ff */
[----:B------:R-:W-:Y:S01]  /*10e990*/  PRMT R2, R41, 0x7773, RZ ;  /* 0x0000777329027816 */ /* 0x000fe200000000ff */
[----:B------:R-:W2:Y:S08]  /*10e9a0*/  LDL.LU.64 R34, [R1+0x45b8] ;  /* 0x0045b80001227983 */ /* 0x000eb00000300a00 */
        /* <DEDUP_REMOVED lines=22> */
[----:B0-----:R-:W-:Y:S01]  /*10eb10*/  PRMT R2, R3, 0x7771, RZ ;  /* 0x0000777103027816 */ /* 0x001fe200000000ff */
[----:B------:R-:W2:Y:S04]  /*10eb20*/  LDL.LU.64 R38, [R1+0x45d8] ;  /* 0x0045d80001267983 */ /* 0x000ea80000300a00 */
        /* <DEDUP_REMOVED lines=22> */
[----:B0-----:R-:W4:Y:S01]  /*10ec90*/  LDL.LU.64 R18, [R1+0x45f8] ;  /* 0x0045f80001127983 */ /* 0x001f220000300a00 */
[C---:B------:R-:W-:Y:S02]  /*10eca0*/  LOP3.LUT P1, RZ, R40.reuse, 0x200000, RZ, 0xc0, !PT ;  /* 0x0020000028ff7812 */ /* 0x040fe4000782c0ff */
[----:B------:R-:W-:Y:S02]  /*10ecb0*/  LOP3.LUT P2, RZ, R40, 0x400000, RZ, 0xc0, !PT ;  /* 0x0040000028ff7812 */ /* 0x000fe4000784c0ff */
[----:B--2---:R-:W-:Y:S02]  /*10ecc0*/  PRMT R2, R43, 0x7770, RZ ;  /* 0x000077702b027816 */ /* 0x004fe400000000ff */
[----:B------:R-:W-:-:S02]  /*10ecd0*/  LOP3.LUT R55, R55, 0xfffbffff, RZ, 0xc0, !PT ;  /* 0xfffbffff37377812 */ /* 0x000fc400078ec0ff */
[----:B------:R-:W-:-:S05]  /*10ece0*/  LOP3.LUT P3, RZ, R40, 0x800000, RZ, 0xc0, !PT ;  /* 0x0080000028ff7812 */ /* 0x000fca000786c0ff */
[----:B------:R0:W-:Y:S01]  /*10ecf0*/  @P1 STG.E.U8 desc[UR4][R16.64], R2 ;  /* 0x0000000210001986 */ /* 0x0001e2000c101104 */
[C---:B------:R-:W-:Y:S02]  /*10ed00*/  LOP3.LUT P4, RZ, R40.reuse, 0x1000000, RZ, 0xc0, !PT ;  /* 0x0100000028ff7812 */ /* 0x040fe4000788c0ff */
[C---:B0-----:R-:W-:Y:S01]  /*10ed10*/  PRMT R2, R43.reuse, 0x7771, RZ ;  /* 0x000077712b027816 */ /* 0x041fe200000000ff */
[----:B------:R-:W2:Y:S04]  /*10ed20*/  LDL.LU.64 R16, [R1+0x45f0] ;  /* 0x0045f00001107983 */ /* 0x000ea80000300a00 */
[----:B------:R0:W-:Y:S01]  /*10ed30*/  @P2 STG.E.U8 desc[UR4][R30.64], R2 ;  /* 0x000000021e002986 */ /* 0x0001e2000c101104 */
[----:B------:R-:W-:Y:S02]  /*10ed40*/  LOP3.LUT P5, RZ, R40, 0x2000000, RZ, 0xc0, !PT ;  /* 0x0200000028ff7812 */ /* 0x000fe400078ac0ff */
[C---:B0-----:R-:W-:Y:S01]  /*10ed50*/  PRMT R2, R43.reuse, 0x7772, RZ ;  /* 0x000077722b027816 */ /* 0x041fe200000000ff */
[----:B------:R-:W2:Y:S04]  /*10ed60*/  LDL.LU.64 R30, [R1+0x4608] ;  /* 0x00460800011e7983 */ /* 0x000ea80000300a00 */
[----:B------:R0:W-:Y:S02]  /*10ed70*/  @P3 STG.E.U8 desc[UR4][R34.64], R2 ;  /* 0x0000000222003986 */ /* 0x0001e4000c101104 */
[----:B0-----:R-:W-:-:S02]  /*10ed80*/  PRMT R2, R43, 0x7773, RZ ;  /* 0x000077732b027816 */ /* 0x001fc400000000ff */
[----:B------:R-:W2:Y:S04]  /*10ed90*/  LDL.LU.64 R34, [R1+0x4618] ;  /* 0x0046180001227983 */ /* 0x000ea80000300a00 */
[----:B------:R0:W-:Y:S04]  /*10eda0*/  @P4 STG.E.U8 desc[UR4][R32.64], R2 ;  /* 0x0000000220004986 */ /* 0x0001e8000c101104 */
[----:B0-----:R-:W2:Y:S01]  /*10edb0*/  LDL.LU.64 R32, [R1+0x4628] ;  /* 0x0046280001207983 */ /* 0x001ea20000300a00 */
[----:B---3--:R-:W-:-:S13]  /*10edc0*/  LOP3.LUT P0, RZ, R42, 0x80, RZ, 0xc0, !PT ;  /* 0x000000802aff7812 */ /* 0x008fda000780c0ff */
[----:B------:R-:W-:Y:S02]  /*10edd0*/  @P0 LOP3.LUT R55, R55, 0x40000, RZ, 0xfc, !PT ;  /* 0x0004000037370812 */ /* 0x000fe400078efcff */
[----:B------:R-:W-:Y:S02]  /*10ede0*/  LOP3.LUT P0, RZ, R42, 0x40, RZ, 0xc0, !PT ;  /* 0x000000402aff7812 */ /* 0x000fe4000780c0ff */
[----:B------:R-:W-:Y:S02]  /*10edf0*/  LOP3.LUT R55, R55, 0xfff7ffff, RZ, 0xc0, !PT ;  /* 0xfff7ffff37377812 */ /* 0x000fe400078ec0ff */
[----:B------:R-:W-:-:S09]  /*10ee00*/  PRMT R2, R41, 0x7770, RZ ;  /* 0x0000777029027816 */ /* 0x000fd200000000ff */
[----:B------:R-:W-:Y:S02]  /*10ee10*/  @P0 LOP3.LUT R55, R55, 0x80000, RZ, 0xfc, !PT ;  /* 0x0008000037370812 */ /* 0x000fe400078efcff */
[----:B------:R-:W-:Y:S01]  /*10ee20*/  LOP3.LUT P0, RZ, R42, 0x20, RZ, 0xc0, !PT ;  /* 0x000000202aff7812 */ /* 0x000fe2000780c0ff */
[----:B------:R0:W-:Y:S01]  /*10ee30*/  @P5 STG.E.U8 desc[UR4][R38.64], R2 ;  /* 0x0000000226005986 */ /* 0x0001e2000c101104 */
[----:B------:R-:W-:-:S03]  /*10ee40*/  LOP3.LUT R55, R55, 0xffefffff, RZ, 0xc0, !PT ;  /* 0xffefffff37377812 */ /* 0x000fc600078ec0ff */
[----:B0-----:R-:W3:Y:S08]  /*10ee50*/  LDL.LU R39, [R1+0xa8] ;  /* 0x0000a80001277983 */ /* 0x001ef00000300800 */
        /* <DEDUP_REMOVED lines=12> */
[----:B------:R-:W-:Y:S02]  /*10ef20*/  PRMT R2, R41, 0x7771, RZ ;  /* 0x0000777129027816 */ /* 0x000fe400000000ff */
[----:B------:R-:W-:Y:S02]  /*10ef30*/  LOP3.LUT R55, R55, 0xfeffffff, RZ, 0xc0, !PT ;  /* 0xfeffffff37377812 */ /* 0x000fe400078ec0ff */
[----:B------:R-:W-:Y:S01]  /*10ef40*/  LOP3.LUT P3, RZ, R40, 0x8000000, RZ, 0xc0, !PT ;  /* 0x0800000028ff7812 */ /* 0x000fe2000786c0ff */
[----:B------:R0:W-:Y:S06]  /*10ef50*/  @P6 STG.E.U8 desc[UR4][R36.64], R2 ;  /* 0x0000000224006986 */ /* 0x0001ec000c101104 */
[----:B------:R-:W-:-:S02]  /*10ef60*/  @P0 LOP3.LUT R55, R55, 0x1000000, RZ, 0xfc, !PT ;  /* 0x0100000037370812 */ /* 0x000fc400078efcff */
[----:B------:R-:W-:Y:S01]  /*10ef70*/  LOP3.LUT P0, RZ, R42, 0x1, RZ, 0xc0, !PT ;  /* 0x000000012aff7812 */ /* 0x000fe2000780c0ff */
[----:B0-----:R-:W3:Y:S01]  /*10ef80*/  LDL.LU.64 R36, [R1+0x4638] ;  /* 0x0046380001247983 */ /* 0x001ee20000300a00 */
[----:B------:R-:W-:Y:S02]  /*10ef90*/  PRMT R2, R41, 0x7772, RZ ;  /* 0x0000777229027816 */ /* 0x000fe400000000ff */
[----:B------:R-:W-:Y:S01]  /*10efa0*/  LOP3.LUT R55, R55, 0xfdffffff, RZ, 0xc0, !PT ;  /* 0xfdffffff37377812 */ /* 0x000fe200078ec0ff */
[----:B------:R-:W3:Y:S01]  /*10efb0*/  LDL.LU R60, [R1+0x98] ;  /* 0x00009800013c7983 */ /* 0x000ee20000300800 */
[C---:B------:R-:W-:Y:S02]  /*10efc0*/  LOP3.LUT P4, RZ, R40.reuse, 0x10000000, RZ, 0xc0, !PT ;  /* 0x1000000028ff7812 */ /* 0x040fe4000788c0ff */
[----:B------:R-:W-:-:S05]  /*10efd0*/  LOP3.LUT P5, RZ, R40, 0x20000000, RZ, 0xc0, !PT ;  /* 0x2000000028ff7812 */ /* 0x000fca00078ac0ff */
[----:B------:R-:W-:Y:S02]  /*10efe0*/  @P0 LOP3.LUT R55, R55, 0x2000000, RZ, 0xfc, !PT ;  /* 0x0200000037370812 */ /* 0x000fe400078efcff */
[C---:B------:R-:W-:Y:S02]  /*10eff0*/  LOP3.LUT P6, RZ, R40.reuse, 0x40000000, RZ, 0xc0, !PT ;  /* 0x4000000028ff7812 */ /* 0x040fe400078cc0ff */
[----:B------:R-:W-:Y:S01]  /*10f000*/  LOP3.LUT P0, RZ, R40, 0x80000000, RZ, 0xc0, !PT ;  /* 0x8000000028ff7812 */ /* 0x000fe2000780c0ff */
[----:B----4-:R0:W-:Y:S02]  /*10f010*/  @P3 STG.E.U8 desc[UR4][R18.64], R2 ;  /* 0x0000000212003986 */ /* 0x0101e4000c101104 */
[----:B0-----:R-:W-:Y:S02]  /*10f020*/  PRMT R2, R41, 0x7773, RZ ;  /* 0x0000777329027816 */ /* 0x001fe400000000ff */
[----:B------:R-:W4:Y:S04]  /*10f030*/  LDL.LU.64 R40, [R1+0x4640] ;  /* 0x0046400001287983 */ /* 0x000f280000300a00 */
[----:B------:R-:W4:Y:S04]  /*10f040*/  LDL.LU.64 R52, [R1+0x4650] ;  /* 0x0046500001347983 */ /* 0x000f280000300a00 */
[----:B------:R-:W4:Y:S04]  /*10f050*/  LDL.LU.64 R50, [R1+0x4660] ;  /* 0x0046600001327983 */ /* 0x000f280000300a00 */
[----:B------:R-:W4:Y:S04]  /*10f060*/  LDL.LU.64 R48, [R1+0x4670] ;  /* 0x0046700001307983 */ /* 0x000f280000300a00 */
[----:B--2---:R3:W-:Y:S02]  /*10f070*/  @P4 STG.E.U8 desc[UR4][R16.64], R2 ;  /* 0x0000000210004986 */ /* 0x0047e4000c101104 */
[----:B---3--:R-:W-:-:S05]  /*10f080*/  PRMT R2, R39, 0x7770, RZ ;  /* 0x0000777027027816 */ /* 0x008fca00000000ff */
[----:B------:R0:W-:Y:S04]  /*10f090*/  @P5 STG.E.U8 desc[UR4][R30.64], R2 ;  /* 0x000000021e005986 */ /* 0x0001e8000c101104 */
[----:B0-----:R-:W2:Y:S04]  /*10f0a0*/  LDL.LU R30, [R1+0x88] ;  /* 0x00008800011e7983 */ /* 0x001ea80000300800 */
[----:B------:R-:W3:Y:S04]  /*10f0b0*/  LDL.LU.64 R46, [R1+0x20f8] ;  /* 0x0020f800012e7983 */ /* 0x000ee80000300a00 */
[----:B------:R-:W3:Y:S01]  /*10f0c0*/  LDL.LU.64 R44, [R1+0x20e8] ;  /* 0x0020e800012c7983 */ /* 0x000ee20000300a00 */
[----:B------:R-:W-:-:S03]  /*10f0d0*/  PRMT R2, R39, 0x7771, RZ ;  /* 0x0000777127027816 */ /* 0x000fc600000000ff */
[----:B------:R-:W3:Y:S04]  /*10f0e0*/  LDL.LU R43, [R1+0x78] ;  /* 0x00007800012b7983 */ /* 0x000ee80000300800 */
[----:B------:R-:W3:Y:S04]  /*10f0f0*/  LDL.LU.64 R18, [R1+0x20e0] ;  /* 0x0020e00001127983 */ /* 0x000ee80000300a00 */
[----:B------:R0:W-:Y:S04]  /*10f100*/  @P6 STG.E.U8 desc[UR4][R34.64], R2 ;  /* 0x0000000222006986 */ /* 0x0001e8000c101104 */
        /* <DEDUP_REMOVED lines=9> */
[----:B------:R-:W3:Y:S04]  /*10f1a0*/  LDL.LU.64 R38, [R1+0x20a0] ;  /* 0x0020a00001267983 */ /* 0x000ee80000300a00 */
[----:B0-----:R-:W3:Y:S01]  /*10f1b0*/  LDL.LU.64 R36, [R1+0x2090] ;  /* 0x0020900001247983 */ /* 0x001ee20000300a00 */
[----:B------:R-:W-:-:S03]  /*10f1c0*/  PRMT R2, R60, 0x7770, RZ ;  /* 0x000077703c027816 */ /* 0x000fc600000000ff */
[----:B------:R-:W3:Y:S04]  /*10f1d0*/  LDL.LU R31, [R1+0xac] ;  /* 0x0000ac00011f7983 */ /* 0x000ee80000300800 */
[----:B----4-:R0:W-:Y:S04]  /*10f1e0*/  @P0 STG.E.U8 desc[UR4][R40.64], R2 ;  /* 0x0000000228000986 */ /* 0x0101e8000c101104 */
        /* <DEDUP_REMOVED lines=17> */
[----:B--2---:R-:W-:-:S05]  /*10f300*/  PRMT R2, R30, 0x7770, RZ ;  /* 0x000077701e027816 */ /* 0x004fca00000000ff */
[----:B---3--:R0:W-:Y:S01]  /*10f310*/  @P0 STG.E.U8 desc[UR4][R46.64], R2 ;  /* 0x000000022e000986 */ /* 0x0081e2000c101104 */
        /* <DEDUP_REMOVED lines=69> */
[----:B------:R-:W4:Y:S01]  /*10f770*/  LDL.LU.64 R18, [R1+0x1fb0] ;  /* 0x001fb00001127983 */ /* 0x000f220000300a00 */
[----:B0-----:R-:W-:Y:S02]  /*10f780*/  PRMT R2, R60, 0x7770, RZ ;  /* 0x000077703c027816 */ /* 0x001fe400000000ff */
[----:B------:R-:W-:-:S03]  /*10f790*/  LOP3.LUT P1, RZ, R42, 0x8000000, RZ, 0xc0, !PT ;  /* 0x080000002aff7812 */ /* 0x000fc6000782c0ff */
[----:B------:R0:W-:Y:S01]  /*10f7a0*/  @P6 STG.E.U8 desc[UR4][R32.64], R2 ;  /* 0x0000000220006986 */ /* 0x0001e2000c101104 */
[C---:B------:R-:W-:Y:S02]  /*10f7b0*/  LOP3.LUT P2, RZ, R42.reuse, 0x10000000, RZ, 0xc0, !PT ;  /* 0x100000002aff7812 */ /* 0x040fe4000784c0ff */
[C---:B------:R-:W-:Y:S02]  /*10f7c0*/  LOP3.LUT P3, RZ, R42.reuse, 0x20000000, RZ, 0xc0, !PT ;  /* 0x200000002aff7812 */ /* 0x040fe4000786c0ff */
[C---:B------:R-:W-:Y:S02]  /*10f7d0*/  LOP3.LUT P4, RZ, R42.reuse, 0x40000000, RZ, 0xc0, !PT ;  /* 0x400000002aff7812 */ /* 0x040fe4000788c0ff */
[----:B------:R-:W-:Y:S02]  /*10f7e0*/  LOP3.LUT P5, RZ, R42, 0x80000000, RZ, 0xc0, !PT ;  /* 0x800000002aff7812 */ /* 0x000fe400078ac0ff */
[----:B------:R-:W4:Y:S01]  /*10f7f0*/  LDL.LU R42, [R1+0x60] ;  /* 0x00006000012a7983 */ /* 0x000f220000300800 */
        /* <DEDUP_REMOVED lines=31> */
[----:B----4-:R0:W-:Y:S02]  /*10f9f0*/  @P0 STG.E.U8 desc[UR4][R18.64], R2 ;  /* 0x0000000212000986 */ /* 0x0101e4000c101104 */
[----:B0-----:R-:W-:-:S05]  /*10fa00*/  PRMT R2, R31, 0x7772, RZ ;  /* 0x000077721f027816 */ /* 0x001fca00000000ff */
[----:B------:R0:W-:Y:S02]  /*10fa10*/  @P1 STG.E.U8 desc[UR4][R16.64], R2 ;  /* 0x0000000210001986 */ /* 0x0001e4000c101104 */
        /* <DEDUP_REMOVED lines=34> */
[----:B--2---:R-:W-:-:S05]  /*10fc40*/  PRMT R2, R42, 0x7770, RZ ;  /* 0x000077702a027816 */ /* 0x004fca00000000ff */
[----:B------:R0:W-:Y:S04]  /*10fc50*/  @P3 STG.E.U8 desc[UR4][R40.64], R2 ;  /* 0x0000000228003986 */ /* 0x0001e8000c101104 */
[----:B0-----:R-:W2:Y:S01]  /*10fc60*/  LDL.LU.64 R40, [R1+0x1ef0] ;  /* 0x001ef00001287983 */ /* 0x001ea20000300a00 */
[----:B------:R-:W-:-:S05]  /*10fc70*/  PRMT R2, R42, 0x7771, RZ ;  /* 0x000077712a027816 */ /* 0x000fca00000000ff */
[----:B---3--:R0:W-:Y:S04]  /*10fc80*/  @P4 STG.E.U8 desc[UR4][R30.64], R2 ;  /* 0x000000021e004986 */ /* 0x0081e8000c101104 */
[----:B0-----:R-:W3:Y:S01]  /*10fc90*/  LDL.LU.64 R30, [R1+0x1ee0] ;  /* 0x001ee000011e7983 */ /* 0x001ee20000300a00 */
[----:B------:R-:W-:Y:S02]  /*10fca0*/  LOP3.LUT R55, R55, 0xffffffbf, RZ, 0xc0, !PT ;  /* 0xffffffbf37377812 */ /* 0x000fe400078ec0ff */
[----:B------:R-:W-:Y:S01]  /*10fcb0*/  LOP3.LUT P5, RZ, R43, 0x8, RZ, 0xc0, !PT ;  /* 0x000000082bff7812 */ /* 0x000fe200078ac0ff */
[----:B------:R-:W3:Y:S01]  /*10fcc0*/  LDL.LU R38, [R1+0x30] ;  /* 0x0000300001267983 */ /* 0x000ee20000300800 */
[----:B------:R-:W-:Y:S02]  /*10fcd0*/  @P0 LOP3.LUT R55, R55, 0x40, RZ, 0xfc, !PT ;  /* 0x0000004037370812 */ /* 0x000fe400078efcff */
[----:B------:R-:W-:Y:S01]  /*10fce0*/  LOP3.LUT P0, RZ, R43, 0x100, RZ, 0xc0, !PT ;  /* 0x000001002bff7812 */ /* 0x000fe2000780c0ff */
[----:B------:R-:W3:Y:S01]  /*10fcf0*/  LDL.LU.64 R52, [R1+0x1ed0] ;  /* 0x001ed00001347983 */ /* 0x000ee20000300a00 */
[----:B------:R-:W-:-:S02]  /*10fd00*/  LOP3.LUT R55, R55, 0xffffff7f, RZ, 0xc0, !PT ;  /* 0xffffff7f37377812 */ /* 0x000fc400078ec0ff */
[----:B------:R-:W-:Y:S01]  /*10fd10*/  LOP3.LUT P6, RZ, R43, 0x10, RZ, 0xc0, !PT ;  /* 0x000000102bff7812 */ /* 0x000fe200078cc0ff */
[----:B------:R-:W3:Y:S01]  /*10fd20*/  LDL.LU.64 R50, [R1+0x1ec0] ;  /* 0x001ec00001327983 */ /* 0x000ee20000300a00 */
[----:B------:R-:W-:-:S03]  /*10fd30*/  PRMT R2, R42, 0x7772, RZ ;  /* 0x000077722a027816 */ /* 0x000fc600000000ff */
[----:B------:R-:W3:Y:S04]  /*10fd40*/  LDL.LU.64 R48, [R1+0x1eb0] ;  /* 0x001eb00001307983 */ /* 0x000ee80000300a00 */
[----:B------:R-:W-:Y:S01]  /*10fd50*/  @P0 LOP3.LUT R55, R55, 0x80, RZ, 0xfc, !PT ;  /* 0x0000008037370812 */ /* 0x000fe200078efcff */
[----:B----4-:R0:W-:Y:S01]  /*10fd60*/  @P5 STG.E.U8 desc[UR4][R16.64], R2 ;  /* 0x0000000210005986 */ /* 0x0101e2000c101104 */
[----:B------:R-:W-:Y:S02]  /*10fd70*/  LOP3.LUT P0, RZ, R43, 0x80, RZ, 0xc0, !PT ;  /* 0x000000802bff7812 */ /* 0x000fe4000780c0ff */
[----:B------:R-:W-:Y:S01]  /*10fd80*/  LOP3.LUT R55, R55, 0xfffffeff, RZ, 0xc0, !PT ;  /* 0xfffffeff37377812 */ /* 0x000fe200078ec0ff */
[----:B------:R-:W4:Y:S10]  /*10fd90*/  LDL.LU.64 R46, [R1+0x1ea0] ;  /* 0x001ea000012e7983 */ /* 0x000f340000300a00 */
[----:B------:R-:W-:-:S02]  /*10fda0*/  @P0 LOP3.LUT R55, R55, 0x100, RZ, 0xfc, !PT ;  /* 0x0000010037370812 */ /* 0x000fc400078efcff */
[----:B------:R-:W-:Y:S02]  /*10fdb0*/  LOP3.LUT P0, RZ, R43, 0x40, RZ, 0xc0, !PT ;  /* 0x000000402bff7812 */ /* 0x000fe4000780c0ff */
[----:B------:R-:W-:Y:S02]  /*10fdc0*/  LOP3.LUT R55, R55, 0xfffffdff, RZ, 0xc0, !PT ;  /* 0xfffffdff37377812 */ /* 0x000fe400078ec0ff */
[----:B0-----:R-:W-:Y:S02]  /*10fdd0*/  PRMT R2, R42, 0x7773, RZ ;  /* 0x000077732a027816 */ /* 0x001fe400000000ff */
[----:B------:R-:W4:Y:S07]  /*10fde0*/  LDL.LU R42, [R1+0x64] ;  /* 0x00006400012a7983 */ /* 0x000f2e0000300800 */
[----:B------:R-:W-:Y:S01]  /*10fdf0*/  @P0 LOP3.LUT R55, R55, 0x200, RZ, 0xfc, !PT ;  /* 0x0000020037370812 */ /* 0x000fe200078efcff */
        /* <DEDUP_REMOVED lines=20> */
[----:B---3--:R0:W-:Y:S04]  /*10ff40*/  @P0 STG.E.U8 desc[UR4][R30.64], R2 ;  /* 0x000000021e000986 */ /* 0x0081e8000c101104 */
[----:B0-----:R-:W3:Y:S04]  /*10ff50*/  LDL.LU.64 R30, [R1+0x54e0] ;  /* 0x0054e000011e7983 */ /* 0x001ee80000300a00 */
        /* <DEDUP_REMOVED lines=16> */
[----:B------:R-:W-:Y:S02]  /*110060*/  LOP3.LUT R56, R56, 0xfbffffff, RZ, 0xc0, !PT ;  /* 0xfbffffff38387812 */ /* 0x000fe400078ec0ff */
[C---:B------:R-:W-:Y:S02]  /*110070*/  LOP3.LUT P1, RZ, R43.reuse, 0x4000, RZ, 0xc0, !PT ;  /* 0x000040002bff7812 */ /* 0x040fe4000782c0ff */
        /* <DEDUP_REMOVED lines=16> */
[----:B------:R-:W-:Y:S02]  /*110180*/  LOP3.LUT R55, R55, 0xfffffffe, RZ, 0xc0, !PT ;  /* 0xfffffffe37377812 */ /* 0x000fe400078ec0ff */
[C---:B------:R-:W-:Y:S02]  /*110190*/  LOP3.LUT P3, RZ, R43.reuse, 0x100000, RZ, 0xc0, !PT ;  /* 0x001000002bff7812 */ /* 0x040fe4000786c0ff */
[C---:B------:R-:W-:Y:S02]  /*1101a0*/  LOP3.LUT P4, RZ, R43.reuse, 0x200000, RZ, 0xc0, !PT ;  /* 0x002000002bff7812 */ /* 0x040fe4000788c0ff */
[----:B------:R-:W-:-:S02]  /*1101b0*/  LOP3.LUT P5, RZ, R43, 0x400000, RZ, 0xc0, !PT ;  /* 0x004000002bff7812 */ /* 0x000fc400078ac0ff */
        /* <DEDUP_REMOVED lines=16> */
[----:B0-----:R-:W2:Y:S04]  /*1102c0*/  LDL.LU.64 R40, [R1+0x1e20] ;  /* 0x001e200001287983 */ /* 0x001ea80000300a00 */
[----:B------:R-:W4:Y:S04]  /*1102d0*/  LDL.LU.64 R32, [R1+0x1e10] ;  /* 0x001e100001207983 */ /* 0x000f280000300a00 */
[----:B------:R-:W3:Y:S04]  /*1102e0*/  LDL.LU.64 R16, [R1+0x1e00] ;  /* 0x001e000001107983 */ /* 0x000ee80000300a00 */
[----:B------:R-:W3:Y:S01]  /*1102f0*/  LDL.LU.64 R34, [R1+0x1df0] ;  /* 0x001df00001227983 */ /* 0x000ee20000300a00 */
[----:B------:R-:W-:-:S03]  /*110300*/  LOP3.LUT R56, R56, 0x7fffffff, RZ, 0xc0, !PT ;  /* 0x7fffffff38387812 */ /* 0x000fc600078ec0ff */
[----:B------:R-:W4:Y:S01]  /*110310*/  LDL.LU R38, [R1+0x44] ;  /* 0x0000440001267983 */ /* 0x000f220000300800 */
[----:B------:R-:W-:Y:S02]  /*110320*/  @P0 LOP3.LUT R56, R56, 0x80000000, RZ, 0xfc, !PT ;  /* 0x8000000038380812 */ /* 0x000fe400078efcff */
[----:B------:R-:W-:Y:S01]  /*110330*/  LOP3.LUT P0, RZ, R43, 0x4000000, RZ, 0xc0, !PT ;  /* 0x040000002bff7812 */ /* 0x000fe2000780c0ff */
[----:B------:R-:W3:Y:S04]  /*110340*/  LDL.LU.64 R36, [R1+0x1de0] ;  /* 0x001de00001247983 */ /* 0x000ee80000300a00 */
[----:B------:R-:W3:Y:S08]  /*110350*/  LDL.LU R60, [R1+0x34] ;  /* 0x00003400013c7983 */ /* 0x000ef00000300800 */
[----:B------:R-:W-:-:S02]  /*110360*/  @P0 LOP3.LUT R55, R55, 0x1, RZ, 0xfc, !PT ;  /* 0x0000000137370812 */ /* 0x000fc400078efcff */
[----:B------:R-:W-:Y:S02]  /*110370*/  LOP3.LUT P0, RZ, R43, 0x2000000, RZ, 0xc0, !PT ;  /* 0x020000002bff7812 */ /* 0x000fe4000780c0ff */
[----:B------:R-:W-:Y:S02]  /*110380*/  LOP3.LUT R55, R55, 0xfffffffd, RZ, 0xc0, !PT ;  /* 0xfffffffd37377812 */ /* 0x000fe400078ec0ff */
[----:B------:R-:W-:-:S09]  /*110390*/  LOP3.LUT P6, RZ, R43, 0x800000, RZ, 0xc0, !PT ;  /* 0x008000002bff7812 */ /* 0x000fd200078cc0ff */
[----:B------:R-:W-:Y:S02]  /*1103a0*/  @P0 LOP3.LUT R55, R55, 0x2, RZ, 0xfc, !PT ;  /* 0x0000000237370812 */ /* 0x000fe400078efcff */
[----:B------:R-:W-:Y:S02]  /*1103b0*/  LOP3.LUT P0, RZ, R43, 0x1000000, RZ, 0xc0, !PT ;  /* 0x010000002bff7812 */ /* 0x000fe4000780c0ff */
[----:B------:R-:W3:Y:S01]  /*1103c0*/  LDL.LU.64 R42, [R1+0x1dd0] ;  /* 0x001dd000012a7983 */ /* 0x000ee20000300a00 */
[----:B------:R-:W-:-:S05]  /*1103d0*/  PRMT R2, R3, 0x7773, RZ ;  /* 0x0000777303027816 */ /* 0x000fca00000000ff */
[----:B--2---:R0:W-:Y:S04]  /*1103e0*/  @P3 STG.E.U8 desc[UR4][R40.64], R2 ;  /* 0x0000000228003986 */ /* 0x0041e8000c101104 */
[----:B0-----:R-:W2:Y:S01]  /*1103f0*/  LDL.LU.64 R40, [R1+0x1dc0] ;  /* 0x001dc00001287983 */ /* 0x001ea20000300a00 */
[----:B----4-:R-:W-:-:S03]  /*110400*/  PRMT R2, R38, 0x7770, RZ ;  /* 0x0000777026027816 */ /* 0x010fc600000000ff */
[----:B------:R-:W4:Y:S04]  /*110410*/  LDL.LU.64 R52, [R1+0x1da0] ;  /* 0x001da00001347983 */ /* 0x000f280000300a00 */
[----:B------:R0:W-:Y:S02]  /*110420*/  @P4 STG.E.U8 desc[UR4][R32.64], R2 ;  /* 0x0000000220004986 */ /* 0x0001e4000c101104 */
[C---:B0-----:R-:W-:Y:S02]  /*110430*/  PRMT R2, R38.reuse, 0x7771, RZ ;  /* 0x0000777126027816 */ /* 0x041fe400000000ff */
[----:B------:R-:W4:Y:S04]  /*110440*/  LDL.LU R32, [R1+0x68] ;  /* 0x0000680001207983 */ /* 0x000f280000300800 */
[----:B---3--:R0:W-:Y:S04]  /*110450*/  @P5 STG.E.U8 desc[UR4][R16.64], R2 ;  /* 0x0000000210005986 */ /* 0x0081e8000c101104 */
[----:B------:R-:W3:Y:S04]  /*110460*/  LDL.LU.64 R50, [R1+0x1d90] ;  /* 0x001d900001327983 */ /* 0x000ee80000300a00 */
[----:B------:R-:W3:Y:S01]  /*110470*/  LDL.LU.64 R48, [R1+0x1d80] ;  /* 0x001d800001307983 */ /* 0x000ee20000300a00 */
[----:B0-----:R-:W-:-:S03]  /*110480*/  PRMT R2, R38, 0x7772, RZ ;  /* 0x0000777226027816 */ /* 0x001fc600000000ff */
[----:B------:R-:W3:Y:S04]  /*110490*/  LDL.LU.64 R46, [R1+0x1d70] ;  /* 0x001d7000012e7983 */ /* 0x000ee80000300a00 */
[----:B------:R0:W-:Y:S04]  /*1104a0*/  @P6 STG.E.U8 desc[UR4][R34.64], R2 ;  /* 0x0000000222006986 */ /* 0x0001e8000c101104 */
[----:B------:R-:W3:Y:S04]  /*1104b0*/  LDL.LU R33, [R1+0x58] ;  /* 0x0000580001217983 */ /* 0x000ee80000300800 */
[----:B------:R-:W3:Y:S01]  /*1104c0*/  LDL.LU.64 R44, [R1+0x1d60] ;  /* 0x001d6000012c7983 */ /* 0x000ee20000300a00 */
[----:B0-----:R-:W-:-:S03]  /*1104d0*/  PRMT R2, R38, 0x7773, RZ ;  /* 0x0000777326027816 */ /* 0x001fc600000000ff */
[----:B------:R-:W3:Y:S04]  /*1104e0*/  LDL.LU.64 R18, [R1+0x1d50] ;  /* 0x001d500001127983 */ /* 0x000ee80000300a00 */
[----:B------:R0:W-:Y:S01]  /*1104f0*/  @P0 STG.E.U8 desc[UR4][R36.64], R2 ;  /* 0x0000000224000986 */ /* 0x0001e2000c101104 */
[----:B------:R-:W-:-:S03]  /*110500*/  LOP3.LUT P0, RZ, R55, 0x2, RZ, 0xc0, !PT ;  /* 0x0000000237ff7812 */ /* 0x000fc6000780c0ff */
[----:B------:R-:W3:Y:S04]  /*110510*/  LDL.LU.64 R16, [R1+0x1d40] ;  /* 0x001d400001107983 */ /* 0x000ee80000300a00 */
[----:B------:R-:W3:Y:S01]  /*110520*/  LDL.LU.64 R34, [R1+0x1d30] ;  /* 0x001d300001227983 */ /* 0x000ee20000300a00 */
[----:B0-----:R-:W-:-:S03]  /*110530*/  PRMT R2, R60, 0x7770, RZ ;  /* 0x000077703c027816 */ /* 0x001fc600000000ff */
[----:B------:R-:W3:Y:S04]  /*110540*/  LDL.LU R38, [R1+0x48] ;  /* 0x0000480001267983 */ /* 0x000ee80000300800 */
[----:B------:R0:W-:Y:S01]  /*110550*/  @P0 STG.E.U8 desc[UR4][R42.64], R2 ;  /* 0x000000022a000986 */ /* 0x0001e2000c101104 */
[----:B------:R-:W-:-:S03]  /*110560*/  LOP3.LUT P0, RZ, R55, 0x1, RZ, 0xc0, !PT ;  /* 0x0000000137ff7812 */ /* 0x000fc6000780c0ff */
[----:B------:R-:W3:Y:S04]  /*110570*/  LDL.LU.64 R36, [R1+0x1d20] ;  /* 0x001d200001247983 */ /* 0x000ee80000300a00 */
[----:B0-----:R-:W3:Y:S04]  /*110580*/  LDL.LU.64 R42, [R1+0x1d10] ;  /* 0x001d1000012a7983 */ /* 0x001ee80000300a00 */
[----:B------:R-:W4:Y:S01]  /*110590*/  LDL.LU.64 R54, [R1+0x1db0] ;  /* 0x001db00001367983 */ /* 0x000f220000300a00 */
[----:B------:R-:W-:Y:S02]  /*1105a0*/  PRMT R2, R60, 0x7771, RZ ;  /* 0x000077713c027816 */ /* 0x000fe400000000ff */
[----:B------:R-:W-:-:S02]  /*1105b0*/  LOP3.LUT P1, RZ, R39, 0x2, RZ, 0xc0, !PT ;  /* 0x0000000227ff7812 */ /* 0x000fc4000782c0ff */
[C---:B------:R-:W-:Y:S02]  /*1105c0*/  LOP3.LUT P2, RZ, R39.reuse, 0x4, RZ, 0xc0, !PT ;  /* 0x0000000427ff7812 */ /* 0x040fe4000784c0ff */
[C---:B------:R-:W-:Y:S02]  /*1105d0*/  LOP3.LUT P3, RZ, R39.reuse, 0x8, RZ, 0xc0, !PT ;  /* 0x0000000827ff7812 */ /* 0x040fe4000786c0ff */
[C---:B------:R-:W-:Y:S02]  /*1105e0*/  LOP3.LUT P4, RZ, R39.reuse, 0x10, RZ, 0xc0, !PT ;  /* 0x0000001027ff7812 */ /* 0x040fe4000788c0ff */
[----:B------:R-:W-:Y:S01]  /*1105f0*/  LOP3.LUT P5, RZ, R39, 0x20, RZ, 0xc0, !PT ;  /* 0x0000002027ff7812 */ /* 0x000fe200078ac0ff */
[----:B--2---:R0:W-:Y:S01]  /*110600*/  @P0 STG.E.U8 desc[UR4][R40.64], R2 ;  /* 0x0000000228000986 */ /* 0x0041e2000c101104 */
[----:B------:R-:W-:-:S03]  /*110610*/  LOP3.LUT P0, RZ, R56, 0x80000000, RZ, 0xc0, !PT ;  /* 0x8000000038ff7812 */ /* 0x000fc6000780c0ff */
[----:B0-----:R-:W2:Y:S01]  /*110620*/  LDL.LU.64 R40, [R1+0x1d08] ;  /* 0x001d080001287983 */ /* 0x001ea20000300a00 */
[----:B------:R-:W-:-:S09]  /*110630*/  PRMT R2, R60, 0x7772, RZ ;  /* 0x000077723c027816 */ /* 0x000fd200000000ff */
[----:B----4-:R0:W-:Y:S01]  /*110640*/  @P0 STG.E.U8 desc[UR4][R54.64], R2 ;  /* 0x0000000236000986 */ /* 0x0101e2000c101104 */
        /* <DEDUP_REMOVED lines=27> */
[----:B------:R-:W-:-:S11]  /*110800*/  PRMT R2, R38, 0x7771, RZ ;  /* 0x0000777126027816 */ /* 0x000fd600000000ff */
[----:B--2---:R0:W-:Y:S04]  /*110810*/  @P6 STG.E.U8 desc[UR4][R40.64], R2 ;  /* 0x0000000228006986 */ /* 0x0041e8000c101104 */
[----:B0-----:R-:W2:Y:S04]  /*110820*/  LDL.LU.64 R40, [R1+0x1cf0] ;  /* 0x001cf00001287983 */ /* 0x001ea80000300a00 */
        /* <DEDUP_REMOVED lines=16> */
[----:B------:R-:W-:Y:S01]  /*110930*/  LOP3.LUT R56, R56, 0xffefffff, RZ, 0xc0, !PT ;  /* 0xffefffff38387812 */ /* 0x000fe200078ec0ff */
[----:B---3--:R0:W-:Y:S04]  /*110940*/  @P3 STG.E.U8 desc[UR4][R42.64], R2 ;  /* 0x000000022a003986 */ /* 0x0081e8000c101104 */
[----:B0-----:R-:W3:Y:S01]  /*110950*/  LDL.LU.64 R42, [R1+0x1ca0] ;  /* 0x001ca000012a7983 */ /* 0x001ee20000300a00 */
[----:B------:R-:W-:-:S05]  /*110960*/  PRMT R2, R38, 0x7773, RZ ;  /* 0x0000777326027816 */ /* 0x000fca00000000ff */
        /* <DEDUP_REMOVED lines=9> */
[----:B------:R-:W2:Y:S04]  /*110a00*/  LDL.LU.64 R52, [R1+0x1c70] ;  /* 0x001c700001347983 */ /* 0x000ea80000300a00 */
[----:B------:R-:W2:Y:S04]  /*110a10*/  LDL.LU R60, [R1+0x5c] ;  /* 0x00005c00013c7983 */ /* 0x000ea80000300800 */
[----:B------:R-:W-:Y:S01]  /*110a20*/  @P0 LOP3.LUT R56, R56, 0x400000, RZ, 0xfc, !PT ;  /* 0x0040000038380812 */ /* 0x000fe200078efcff */
[----:B------:R-:W2:Y:S01]  /*110a30*/  LDL.LU.64 R50, [R1+0x1c60] ;  /* 0x001c600001327983 */ /* 0x000ea20000300a00 */
[----:B------:R-:W-:-:S02]  /*110a40*/  LOP3.LUT P0, RZ, R39, 0x4000, RZ, 0xc0, !PT ;  /* 0x0000400027ff7812 */ /* 0x000fc4000780c0ff */
[----:B------:R-:W-:Y:S01]  /*110a50*/  LOP3.LUT R56, R56, 0xff7fffff, RZ, 0xc0, !PT ;  /* 0xff7fffff38387812 */ /* 0x000fe200078ec0ff */
[----:B------:R-:W2:Y:S01]  /*110a60*/  LDL.LU.64 R48, [R1+0x1c50] ;  /* 0x001c500001307983 */ /* 0x000ea20000300a00 */
[C---:B------:R-:W-:Y:S02]  /*110a70*/  LOP3.LUT P5, RZ, R39.reuse, 0x200, RZ, 0xc0, !PT ;  /* 0x0000020027ff7812 */ /* 0x040fe400078ac0ff */
[----:B------:R-:W-:Y:S01]  /*110a80*/  LOP3.LUT P6, RZ, R39, 0x400, RZ, 0xc0, !PT ;  /* 0x0000040027ff7812 */ /* 0x000fe200078cc0ff */
[----:B------:R-:W2:Y:S01]  /*110a90*/  LDL.LU.64 R46, [R1+0x1c40] ;  /* 0x001c4000012e7983 */ /* 0x000ea20000300a00 */
[----:B----4-:R-:W-:-:S03]  /*110aa0*/  PRMT R2, R33, 0x7770, RZ ;  /* 0x0000777021027816 */ /* 0x010fc600000000ff */
[----:B------:R-:W4:Y:S02]  /*110ab0*/  LDL.LU R38, [R1+0x4c] ;  /* 0x00004c0001267983 */ /* 0x000f240000300800 */
[----:B------:R-:W-:Y:S02]  /*110ac0*/  @P0 LOP3.LUT R56, R56, 0x800000, RZ, 0xfc, !PT ;  /* 0x0080000038380812 */ /* 0x000fe400078efcff */
[----:B------:R-:W-:Y:S01]  /*110ad0*/  LOP3.LUT P0, RZ, R39, 0x2000, RZ, 0xc0, !PT ;  /* 0x0000200027ff7812 */ /* 0x000fe2000780c0ff */
[----:B------:R-:W4:Y:S01]  /*110ae0*/  LDL.LU.64 R44, [R1+0x1c30] ;  /* 0x001c3000012c7983 */ /* 0x000f220000300a00 */
[----:B------:R-:W-:-:S11]  /*110af0*/  LOP3.LUT R56, R56, 0xfeffffff, RZ, 0xc0, !PT ;  /* 0xfeffffff38387812 */ /* 0x000fd600078ec0ff */
[----:B------:R-:W-:Y:S02]  /*110b00*/  @P0 LOP3.LUT R56, R56, 0x1000000, RZ, 0xfc, !PT ;  /* 0x0100000038380812 */ /* 0x000fe400078efcff */
[----:B------:R-:W-:Y:S02]  /*110b10*/  LOP3.LUT P0, RZ, R39, 0x1000, RZ, 0xc0, !PT ;  /* 0x0000100027ff7812 */ /* 0x000fe4000780c0ff */
[----:B------:R-:W-:Y:S01]  /*110b20*/  LOP3.LUT R56, R56, 0xfdffffff, RZ, 0xc0, !PT ;  /* 0xfdffffff38387812 */ /* 0x000fe200078ec0ff */
[----:B------:R0:W-:Y:S10]  /*110b30*/  @P5 STG.E.U8 desc[UR4][R18.64], R2 ;  /* 0x0000000212005986 */ /* 0x0001f4000c101104 */
[----:B------:R-:W-:-:S02]  /*110b40*/  @P0 LOP3.LUT R56, R56, 0x2000000, RZ, 0xfc, !PT ;  /* 0x0200000038380812 */ /* 0x000fc400078efcff */
[----:B------:R-:W-:Y:S01]  /*110b50*/  LOP3.LUT P0, RZ, R39, 0x800, RZ, 0xc0, !PT ;  /* 0x0000080027ff7812 */ /* 0x000fe2000780c0ff */
[----:B0-----:R-:W4:Y:S01]  /*110b60*/  LDL.LU.64 R18, [R1+0x1c20] ;  /* 0x001c200001127983 */ /* 0x001f220000300a00 */
[----:B------:R-:W-:-:S05]  /*110b70*/  PRMT R2, R33, 0x7771, RZ ;  /* 0x0000777121027816 */ /* 0x000fca00000000ff */
[----:B------:R0:W-:Y:S02]  /*110b80*/  @P6 STG.E.U8 desc[UR4][R16.64], R2 ;  /* 0x0000000210006986 */ /* 0x0001e4000c101104 */
[C---:B0-----:R-:W-:Y:S02]  /*110b90*/  PRMT R2, R33.reuse, 0x7772, RZ ;  /* 0x0000777221027816 */ /* 0x041fe400000000ff */
[----:B------:R-:W4:Y:S04]  /*110ba0*/  LDL.LU.64 R16, [R1+0x1c10] ;  /* 0x001c100001107983 */ /* 0x000f280000300a00 */
[----:B------:R0:W-:Y:S01]  /*110bb0*/  @P0 STG.E.U8 desc[UR4][R34.64], R2 ;  /* 0x0000000222000986 */ /* 0x0001e2000c101104 */
[C---:B------:R-:W-:Y:S02]  /*110bc0*/  LOP3.LUT P0, RZ, R56.reuse, 0x2000000, RZ, 0xc0, !PT ;  /* 0x0200000038ff7812 */ /* 0x040fe4000780c0ff */
[----:B0-----:R-:W-:Y:S01]  /*110bd0*/  PRMT R2, R33, 0x7773, RZ ;  /* 0x0000777321027816 */ /* 0x001fe200000000ff */
[----:B------:R-:W4:Y:S10]  /*110be0*/  LDL.LU.64 R34, [R1+0x1c00] ;  /* 0x001c000001227983 */ /* 0x000f340000300a00 */
[----:B------:R0:W-:Y:S01]  /*110bf0*/  @P0 STG.E.U8 desc[UR4][R36.64], R2 ;  /* 0x0000000224000986 */ /* 0x0001e2000c101104 */
[----:B------:R-:W-:-:S03]  /*110c00*/  LOP3.LUT P0, RZ, R56, 0x1000000, RZ, 0xc0, !PT ;  /* 0x0100000038ff7812 */ /* 0x000fc6000780c0ff */
[----:B------:R-:W4:Y:S01]  /*110c10*/  LDL.LU.64 R32, [R1+0x1bf0] ;  /* 0x001bf00001207983 */ /* 0x000f220000300a00 */
[----:B0-----:R-:W-:-:S09]  /*110c20*/  PRMT R2, R3, 0x7770, RZ ;  /* 0x0000777003027816 */ /* 0x001fd200000000ff */
[----:B---3--:R0:W-:Y:S04]  /*110c30*/  @P0 STG.E.U8 desc[UR4][R42.64], R2 ;  /* 0x000000022a000986 */ /* 0x0081e8000c101104 */
[----:B0-----:R-:W3:Y:S04]  /*110c40*/  LDL.LU.64 R42, [R1+0x1be0] ;  /* 0x001be000012a7983 */ /* 0x001ee80000300a00 */
[----:B------:R-:W3:Y:S01]  /*110c50*/  LDL.LU R37, [R1+0x3c] ;  /* 0x00003c0001257983 */ /* 0x000ee20000300800 */
[----:B------:R-:W-:Y:S02]  /*110c60*/  LOP3.LUT P0, RZ, R56, 0x800000, RZ, 0xc0, !PT ;  /* 0x0080000038ff7812 */ /* 0x000fe4000780c0ff */
[----:B------:R-:W-:-:S11]  /*110c70*/  PRMT R2, R3, 0x7771, RZ ;  /* 0x0000777103027816 */ /* 0x000fd600000000ff */
        /* <DEDUP_REMOVED lines=34> */
[----:B---3--:R-:W-:-:S05]  /*110ea0*/  PRMT R2, R37, 0x7770, RZ ;  /* 0x0000777025027816 */ /* 0x008fca00000000ff */
[----:B------:R0:W-:Y:S04]  /*110eb0*/  @P6 STG.E.U8 desc[UR4][R42.64], R2 ;  /* 0x000000022a006986 */ /* 0x0001e8000c101104 */
[----:B0-----:R-:W3:Y:S01]  /*110ec0*/  LDL.LU.64 R42, [R1+0x1bd0] ;  /* 0x001bd000012a7983 */ /* 0x001ee20000300a00 */
[----:B------:R-:W-:-:S03]  /*110ed0*/  LOP3.LUT R56, R56, 0xfffffbff, RZ, 0xc0, !PT ;  /* 0xfffffbff38387812 */ /* 0x000fc600078ec0ff */
[----:B------:R-:W4:Y:S04]  /*110ee0*/  LDL.LU.64 R18, [R1+0x1bc0] ;  /* 0x001bc00001127983 */ /* 0x000f280000300a00 */
[----:B------:R-:W4:Y:S04]  /*110ef0*/  LDL.LU.64 R16, [R1+0x1bb0] ;  /* 0x001bb00001107983 */ /* 0x000f280000300a00 */
[----:B------:R-:W4:Y:S04]  /*110f00*/  LDL.LU.64 R34, [R1+0x1ba0] ;  /* 0x001ba00001227983 */ /* 0x000f280000300a00 */
[----:B------:R-:W4:Y:S04]  /*110f10*/  LDL.LU.64 R32, [R1+0x1b90] ;  /* 0x001b900001207983 */ /* 0x000f280000300a00 */
[----:B------:R-:W4:Y:S01]  /*110f20*/  LDL.LU R3, [R1+0x20] ;  /* 0x0000200001037983 */ /* 0x000f220000300800 */
        /* <DEDUP_REMOVED lines=28> */
[----:B------:R-:W2:Y:S01]  /*1110f0*/  LDL.LU.64 R38, [R1+0x1b80] ;  /* 0x001b800001267983 */ /* 0x000ea20000300a00 */
[----:B------:R-:W-:-:S05]  /*111100*/  PRMT R2, R37, 0x7771, RZ ;  /* 0x0000777125027816 */ /* 0x000fca00000000ff */
[----:B---3--:R0:W-:Y:S04]  /*111110*/  @P3 STG.E.U8 desc[UR4][R42.64], R2 ;  /* 0x000000022a003986 */ /* 0x0081e8000c101104 */
[----:B0-----:R-:W3:Y:S04]  /*111120*/  LDL.LU.64 R42, [R1+0x1b70] ;  /* 0x001b7000012a7983 */ /* 0x001ee80000300a00 */
[----:B------:R-:W3:Y:S04]  /*111130*/  LDL.LU R60, [R1+0x10] ;  /* 0x00001000013c7983 */ /* 0x000ee80000300800 */
[----:B------:R-:W3:Y:S04]  /*111140*/  LDL.LU.64 R54, [R1+0x1b60] ;  /* 0x001b600001367983 */ /* 0x000ee80000300a00 */
[----:B------:R-:W3:Y:S04]  /*111150*/  LDL.LU.64 R52, [R1+0x1b50] ;  /* 0x001b500001347983 */ /* 0x000ee80000300a00 */
[----:B------:R-:W3:Y:S01]  /*111160*/  LDL.LU.64 R50, [R1+0x1b40] ;  /* 0x001b400001327983 */ /* 0x000ee20000300a00 */
[----:B------:R-:W-:-:S03]  /*111170*/  PRMT R2, R37, 0x7772, RZ ;  /* 0x0000777225027816 */ /* 0x000fc600000000ff */
[----:B------:R-:W3:Y:S04]  /*111180*/  LDL.LU.64 R48, [R1+0x1b30] ;  /* 0x001b300001307983 */ /* 0x000ee80000300a00 */
[----:B----4-:R0:W-:Y:S02]  /*111190*/  @P4 STG.E.U8 desc[UR4][R18.64], R2 ;  /* 0x0000000212004986 */ /* 0x0101e4000c101104 */
[----:B0-----:R-:W-:Y:S02]  /*1111a0*/  PRMT R2, R37, 0x7773, RZ ;  /* 0x0000777325027816 */ /* 0x001fe400000000ff */
[----:B------:R-:W4:Y:S04]  /*1111b0*/  LDL.LU R37, [R1] ;  /* 0x0000000001257983 */ /* 0x000f280000300800 */
[----:B------:R-:W4:Y:S04]  /*1111c0*/  LDL.LU.64 R46, [R1+0x1b20] ;  /* 0x001b2000012e7983 */ /* 0x000f280000300a00 */
        /* <DEDUP_REMOVED lines=44> */
[C---:B------:R-:W-:Y:S02]  /*111490*/  LOP3.LUT P5, RZ, R36.reuse, 0x800, RZ, 0xc0, !PT ;  /* 0x0000080024ff7812 */ /* 0x040fe400078ac0ff */
[----:B------:R-:W-:Y:S02]  /*1114a0*/  LOP3.LUT P6, RZ, R36, 0x1000, RZ, 0xc0, !PT ;  /* 0x0000100024ff7812 */ /* 0x000fe400078cc0ff */
[----:B0-----:R-:W-:-:S05]  /*1114b0*/  PRMT R2, R40, 0x7770, RZ ;  /* 0x0000777028027816 */ /* 0x001fca00000000ff */
[----:B------:R0:W-:Y:S02]  /*1114c0*/  @P3 STG.E.U8 desc[UR4][R34.64], R2 ;  /* 0x0000000222003986 */ /* 0x0001e4000c101104 */
[----:B0-----:R-:W-:-:S05]  /*1114d0*/  PRMT R2, R40, 0x7771, RZ ;  /* 0x0000777128027816 */ /* 0x001fca00000000ff */
[----:B------:R0:W-:Y:S02]  /*1114e0*/  @P4 STG.E.U8 desc[UR4][R32.64], R2 ;  /* 0x0000000220004986 */ /* 0x0001e4000c101104 */
[C---:B0-----:R-:W-:Y:S02]  /*1114f0*/  PRMT R2, R40.reuse, 0x7772, RZ ;  /* 0x0000777228027816 */ /* 0x041fe400000000ff */
[----:B------:R-:W-:-:S03]  /*111500*/  PRMT R40, R40, 0x7773, RZ ;  /* 0x0000777328287816 */ /* 0x000fc600000000ff */
[----:B--2---:R-:W-:Y:S04]  /*111510*/  @P5 STG.E.U8 desc[UR4][R38.64], R2 ;  /* 0x0000000226005986 */ /* 0x004fe8000c101104 */
        /* <DEDUP_REMOVED lines=28> */
[----:B------:R-:W-:-:S05]  /*1116e0*/  PRMT R2, R60, 0x7771, RZ ;  /* 0x000077713c027816 */ /* 0x000fca00000000ff */
[----:B---3--:R0:W-:Y:S04]  /*1116f0*/  @P4 STG.E.U8 desc[UR4][R32.64], R2 ;  /* 0x0000000220004986 */ /* 0x0081e8000c101104 */
[----:B0-----:R-:W3:Y:S04]  /*111700*/  LDL.LU.64 R32, [R1+0x1a40] ;  /* 0x001a400001207983 */ /* 0x001ee80000300a00 */
[----:B------:R-:W3:Y:S04]  /*111710*/  LDL.LU.64 R54, [R1+0x1a30] ;  /* 0x001a300001367983 */ /* 0x000ee80000300a00 */
[----:B------:R-:W3:Y:S01]  /*111720*/  LDL.LU R37, [R1+0x4] ;  /* 0x0000040001257983 */ /* 0x000ee20000300800 */
[----:B------:R-:W-:-:S02]  /*111730*/  @P0 LOP3.LUT R56, R56, 0x40, RZ, 0xfc, !PT ;  /* 0x0000004038380812 */ /* 0x000fc400078efcff */
[----:B------:R-:W-:Y:S01]  /*111740*/  LOP3.LUT P0, RZ, R36, 0x100000, RZ, 0xc0, !PT ;  /* 0x0010000024ff7812 */ /* 0x000fe2000780c0ff */
[----:B------:R-:W3:Y:S01]  /*111750*/  LDL.LU.64 R52, [R1+0x1a20] ;  /* 0x001a200001347983 */ /* 0x000ee20000300a00 */
[----:B------:R-:W-:-:S03]  /*111760*/  LOP3.LUT R56, R56, 0xffffff7f, RZ, 0xc0, !PT ;  /* 0xffffff7f38387812 */ /* 0x000fc600078ec0ff */
[----:B------:R-:W3:Y:S01]  /*111770*/  LDL.LU.64 R50, [R1+0x1a10] ;  /* 0x001a100001327983 */ /* 0x000ee20000300a00 */
[C---:B------:R-:W-:Y:S02]  /*111780*/  LOP3.LUT P5, RZ, R36.reuse, 0x8000, RZ, 0xc0, !PT ;  /* 0x0000800024ff7812 */ /* 0x040fe400078ac0ff */
[----:B------:R-:W-:Y:S01]  /*111790*/  LOP3.LUT P6, RZ, R36, 0x10000, RZ, 0xc0, !PT ;  /* 0x0001000024ff7812 */ /* 0x000fe200078cc0ff */
[----:B------:R-:W3:Y:S04]  /*1117a0*/  LDL.LU.64 R48, [R1+0x1a00] ;  /* 0x001a000001307983 */ /* 0x000ee80000300a00 */
[----:B------:R-:W-:Y:S01]  /*1117b0*/  @P0 LOP3.LUT R56, R56, 0x80, RZ, 0xfc, !PT ;  /* 0x0000008038380812 */ /* 0x000fe200078efcff */
[----:B------:R-:W3:Y:S01]  /*1117c0*/  LDL.LU.64 R46, [R1+0x19f0] ;  /* 0x0019f000012e7983 */ /* 0x000ee20000300a00 */
[----:B------:R-:W-:-:S02]  /*1117d0*/  LOP3.LUT P0, RZ, R36, 0x80000, RZ, 0xc0, !PT ;  /* 0x0008000024ff7812 */ /* 0x000fc4000780c0ff */
[----:B------:R-:W-:Y:S01]  /*1117e0*/  LOP3.LUT R56, R56, 0xfffffeff, RZ, 0xc0, !PT ;  /* 0xfffffeff38387812 */ /* 0x000fe200078ec0ff */
[----:B------:R-:W3:Y:S10]  /*1117f0*/  LDL.LU.64 R44, [R1+0x19e0] ;  /* 0x0019e000012c7983 */ /* 0x000ef40000300a00 */
[----:B------:R-:W-:-:S02]  /*111800*/  @P0 LOP3.LUT R56, R56, 0x100, RZ, 0xfc, !PT ;  /* 0x0000010038380812 */ /* 0x000fc400078efcff */
[----:B------:R-:W-:Y:S02]  /*111810*/  LOP3.LUT P0, RZ, R36, 0x40000, RZ, 0xc0, !PT ;  /* 0x0004000024ff7812 */ /* 0x000fe4000780c0ff */
[----:B------:R-:W-:Y:S02]  /*111820*/  LOP3.LUT R56, R56, 0xfffffdff, RZ, 0xc0, !PT ;  /* 0xfffffdff38387812 */ /* 0x000fe400078ec0ff */
[----:B------:R-:W-:-:S05]  /*111830*/  PRMT R2, R60, 0x7772, RZ ;  /* 0x000077723c027816 */ /* 0x000fca00000000ff */
[----:B----4-:R0:W-:Y:S04]  /*111840*/  @P5 STG.E.U8 desc[UR4][R18.64], R2 ;  /* 0x0000000212005986 */ /* 0x0101e8000c101104 */
[----:B------:R-:W-:Y:S02]  /*111850*/  @P0 LOP3.LUT R56, R56, 0x200, RZ, 0xfc, !PT ;  /* 0x0000020038380812 */ /* 0x000fe400078efcff */
[----:B------:R-:W-:Y:S02]  /*111860*/  LOP3.LUT P0, RZ, R36, 0x20000, RZ, 0xc0, !PT ;  /* 0x0002000024ff7812 */ /* 0x000fe4000780c0ff */
[----:B0-----:R-:W-:Y:S01]  /*111870*/  PRMT R2, R60, 0x7773, RZ ;  /* 0x000077733c027816 */ /* 0x001fe200000000ff */
        /* <DEDUP_REMOVED lines=11> */
[C---:B------:R-:W-:Y:S02]  /*111930*/  LOP3.LUT P1, RZ, R36.reuse, 0x4000000, RZ, 0xc0, !PT ;  /* 0x0400000024ff7812 */ /* 0x040fe4000782c0ff */
[C---:B------:R-:W-:Y:S02]  /*111940*/  LOP3.LUT P2, RZ, R36.reuse, 0x8000000, RZ, 0xc0, !PT ;  /* 0x0800000024ff7812 */ /* 0x040fe4000784c0ff */
[C---:B------:R-:W-:Y:S01]  /*111950*/  LOP3.LUT P3, RZ, R36.reuse, 0x10000000, RZ, 0xc0, !PT ;  /* 0x1000000024ff7812 */ /* 0x040fe2000786c0ff */
[----:B0-----:R-:W4:Y:S01]  /*111960*/  LDL.LU.64 R38, [R1+0x19a0] ;  /* 0x0019a00001267983 */ /* 0x001f220000300a00 */
[----:B------:R-:W-:Y:S02]  /*111970*/  PRMT R2, R3, 0x7772, RZ ;  /* 0x0000777203027816 */ /* 0x000fe400000000ff */
[C---:B------:R-:W-:Y:S02]  /*111980*/  LOP3.LUT P4, RZ, R36.reuse, 0x20000000, RZ, 0xc0, !PT ;  /* 0x2000000024ff7812 */ /* 0x040fe4000788c0ff */
[----:B------:R-:W-:-:S02]  /*111990*/  LOP3.LUT P5, RZ, R36, 0x40000000, RZ, 0xc0, !PT ;  /* 0x4000000024ff7812 */ /* 0x000fc400078ac0ff */
[----:B------:R-:W-:Y:S02]  /*1119a0*/  LOP3.LUT P6, RZ, R36, 0x80000000, RZ, 0xc0, !PT ;  /* 0x8000000024ff7812 */ /* 0x000fe400078cc0ff */
[----:B------:R-:W4:Y:S04]  /*1119b0*/  LDL.LU R36, [R1+0x438] ;  /* 0x0004380001247983 */ /* 0x000f280000300800 */
        /* <DEDUP_REMOVED lines=23> */
[C---:B0-----:R-:W-:Y:S02]  /*111b30*/  PRMT R2, R41.reuse, 0x7772, RZ ;  /* 0x0000777229027816 */ /* 0x041fe400000000ff */
[----:B------:R-:W-:-:S03]  /*111b40*/  PRMT R41, R41, 0x7773, RZ ;  /* 0x0000777329297816 */ /* 0x000fc600000000ff */
[----:B----4-:R0:W-:Y:S04]  /*111b50*/  @P2 STG.E.U8 desc[UR4][R18.64], R2 ;  /* 0x0000000212002986 */ /* 0x0101e8000c101104 */
[----:B------:R-:W-:Y:S01]  /*111b60*/  @P3 STG.E.U8 desc[UR4][R16.64], R41 ;  /* 0x0000002910003986 */ /* 0x000fe2000c101104 */
[----:B0-----:R-:W-:-:S05]  /*111b70*/  PRMT R2, R60, 0x7770, RZ ;  /* 0x000077703c027816 */ /* 0x001fca00000000ff */
[----:B------:R0:W-:Y:S02]  /*111b80*/  @P4 STG.E.U8 desc[UR4][R34.64], R2 ;  /* 0x0000000222004986 */ /* 0x0001e4000c101104 */
[----:B0-----:R-:W-:-:S05]  /*111b90*/  PRMT R2, R60, 0x7771, RZ ;  /* 0x000077713c027816 */ /* 0x001fca00000000ff */
[----:B------:R0:W-:Y:S02]  /*111ba0*/  @P5 STG.E.U8 desc[UR4][R38.64], R2 ;  /* 0x0000000226005986 */ /* 0x0001e4000c101104 */
[----:B0-----:R-:W-:Y:S02]  /*111bb0*/  PRMT R2, R60, 0x7772, RZ ;  /* 0x000077723c027816 */ /* 0x001fe400000000ff */
[----:B------:R-:W4:Y:S04]  /*111bc0*/  LDL.LU.64 R38, [R1+0x1980] ;  /* 0x0019800001267983 */ /* 0x000f280000300a00 */
[----:B--2---:R0:W-:Y:S04]  /*111bd0*/  @P6 STG.E.U8 desc[UR4][R42.64], R2 ;  /* 0x000000022a006986 */ /* 0x0041e8000c101104 */
[----:B0-----:R-:W2:Y:S04]  /*111be0*/  LDL.LU.64 R42, [R1+0x1970] ;  /* 0x00197000012a7983 */ /* 0x001ea80000300a00 */
[----:B------:R-:W3:Y:S04]  /*111bf0*/  LDL.LU.64 R44, [R1+0x1960] ;  /* 0x00196000012c7983 */ /* 0x000ee80000300a00 */
[----:B------:R-:W3:Y:S04]  /*111c00*/  LDL.LU.64 R18, [R1+0x1950] ;  /* 0x0019500001127983 */ /* 0x000ee80000300a00 */
[----:B------:R-:W2:Y:S04]  /*111c10*/  LDL.LU R37, [R1+0x18] ;  /* 0x0000180001257983 */ /* 0x000ea80000300800 */
[----:B------:R-:W3:Y:S04]  /*111c20*/  LDL.LU.64 R16, [R1+0x1940] ;  /* 0x0019400001107983 */ /* 0x000ee80000300a00 */
[----:B------:R-:W3:Y:S04]  /*111c30*/  LDL.LU.64 R34, [R1+0x1930] ;  /* 0x0019300001227983 */ /* 0x000ee80000300a00 */
[----:B------:R-:W3:Y:S01]  /*111c40*/  LDL.LU R3, [R1+0x8] ;  /* 0x0000080001037983 */ /* 0x000ee20000300800 */
[----:B------:R-:W-:-:S02]  /*111c50*/  LOP3.LUT P3, RZ, R36, 0x1, RZ, 0xc0, !PT ;  /* 0x0000000124ff7812 */ /* 0x000fc4000786c0ff */
[----:B------:R-:W-:Y:S02]  /*111c60*/  PRMT R2, R60, 0x7773, RZ ;  /* 0x000077733c027816 */ /* 0x000fe400000000ff */
[----:B------:R-:W-:-:S09]  /*111c70*/  LOP3.LUT P4, RZ, R36, 0x2, RZ, 0xc0, !PT ;  /* 0x0000000224ff7812 */ /* 0x000fd2000788c0ff */
[----:B----4-:R0:W-:Y:S04]  /*111c80*/  @P3 STG.E.U8 desc[UR4][R38.64], R2 ;  /* 0x0000000226003986 */ /* 0x0101e8000c101104 */
[----:B0-----:R-:W4:Y:S01]  /*111c90*/  LDL.LU.64 R38, [R1+0x1928] ;  /* 0x0019280001267983 */ /* 0x001f220000300a00 */
[----:B--2---:R-:W-:-:S05]  /*111ca0*/  PRMT R2, R37, 0x7770, RZ ;  /* 0x0000777025027816 */ /* 0x004fca00000000ff */
[----:B------:R0:W-:Y:S04]  /*111cb0*/  @P4 STG.E.U8 desc[UR4][R42.64], R2 ;  /* 0x000000022a004986 */ /* 0x0001e8000c101104 */
[----:B0-----:R-:W2:Y:S01]  /*111cc0*/  LDL.LU.64 R42, [R1+0x1920] ;  /* 0x00192000012a7983 */ /* 0x001ea20000300a00 */
[----:B------:R-:W-:Y:S02]  /*111cd0*/  LOP3.LUT P0, RZ, R36, 0x1000, RZ, 0xc0, !PT ;  /* 0x0000100024ff7812 */ /* 0x000fe4000780c0ff */
[----:B------:R-:W-:Y:S01]  /*111ce0*/  LOP3.LUT R57, R57, 0xfbffffff, RZ, 0xc0, !PT ;  /* 0xfbffffff39397812 */ /* 0x000fe200078ec0ff */
[----:B------:R-:W2:Y:S01]  /*111cf0*/  LDL.LU.64 R40, [R1+0x1910] ;  /* 0x0019100001287983 */ /* 0x000ea20000300a00 */
[----:B------:R-:W-:Y:S02]  /*111d00*/  LOP3.LUT R56, R56, 0xfffffffe, RZ, 0xc0, !PT ;  /* 0xfffffffe38387812 */ /* 0x000fe400078ec0ff */
[C---:B------:R-:W-:Y:S01]  /*111d10*/  LOP3.LUT P5, RZ, R36.reuse, 0x4, RZ, 0xc0, !PT ;  /* 0x0000000424ff7812 */ /* 0x040fe200078ac0ff */
[----:B------:R-:W2:Y:S01]  /*111d20*/  LDL.LU.64 R54, [R1+0x1900] ;  /* 0x0019000001367983 */ /* 0x000ea20000300a00 */
[----:B------:R-:W-:-:S02]  /*111d30*/  LOP3.LUT P6, RZ, R36, 0x8, RZ, 0xc0, !PT ;  /* 0x0000000824ff7812 */ /* 0x000fc400078cc0ff */
[----:B------:R-:W-:Y:S01]  /*111d40*/  PRMT R2, R37, 0x7771, RZ ;  /* 0x0000777125027816 */ /* 0x000fe200000000ff */
[----:B------:R-:W2:Y:S02]  /*111d50*/  LDL.LU.64 R52, [R1+0x18f0] ;  /* 0x0018f00001347983 */ /* 0x000ea40000300a00 */
[----:B------:R-:W-:Y:S02]  /*111d60*/  @P0 LOP3.LUT R57, R57, 0x4000000, RZ, 0xfc, !PT ;  /* 0x0400000039390812 */ /* 0x000fe400078efcff */
[----:B------:R-:W-:Y:S01]  /*111d70*/  LOP3.LUT P0, RZ, R36, 0x800, RZ, 0xc0, !PT ;  /* 0x0000080024ff7812 */ /* 0x000fe2000780c0ff */
[----:B------:R-:W2:Y:S01]  /*111d80*/  LDL.LU.64 R50, [R1+0x18e0] ;  /* 0x0018e00001327983 */ /* 0x000ea20000300a00 */
[----:B------:R-:W-:-:S03]  /*111d90*/  LOP3.LUT R57, R57, 0xf7ffffff, RZ, 0xc0, !PT ;  /* 0xf7ffffff39397812 */ /* 0x000fc600078ec0ff */
[----:B---3--:R0:W-:Y:S04]  /*111da0*/  @P5 STG.E.U8 desc[UR4][R44.64], R2 ;  /* 0x000000022c005986 */ /* 0x0081e8000c101104 */
[----:B------:R-:W3:Y:S04]  /*111db0*/  LDL.LU R60, [R1+0x2c] ;  /* 0x00002c00013c7983 */ /* 0x000ee80000300800 */
[----:B------:R-:W-:Y:S01]  /*111dc0*/  @P0 LOP3.LUT R57, R57, 0x8000000, RZ, 0xfc, !PT ;  /* 0x0800000039390812 */ /* 0x000fe200078efcff */
[----:B------:R-:W3:Y:S01]  /*111dd0*/  LDL.LU.64 R48, [R1+0x18d0] ;  /* 0x0018d00001307983 */ /* 0x000ee20000300a00 */
[----:B------:R-:W-:-:S02]  /*111de0*/  LOP3.LUT P0, RZ, R36, 0x400, RZ, 0xc0, !PT ;  /* 0x0000040024ff7812 */ /* 0x000fc4000780c0ff */
[----:B------:R-:W-:Y:S01]  /*111df0*/  LOP3.LUT R57, R57, 0xefffffff, RZ, 0xc0, !PT ;  /* 0xefffffff39397812 */ /* 0x000fe200078ec0ff */
[----:B------:R-:W3:Y:S01]  /*111e00*/  LDL.LU.64 R46, [R1+0x18c0] ;  /* 0x0018c000012e7983 */ /* 0x000ee20000300a00 */
[----:B0-----:R-:W-:-:S03]  /*111e10*/  PRMT R2, R37, 0x7772, RZ ;  /* 0x0000777225027816 */ /* 0x001fc600000000ff */
[----:B------:R-:W3:Y:S06]  /*111e20*/  LDL.LU.64 R44, [R1+0x18b0] ;  /* 0x0018b000012c7983 */ /* 0x000eec0000300a00 */
        /* <DEDUP_REMOVED lines=13> */
[----:B------:R-:W-:Y:S01]  /*111f00*/  LOP3.LUT R56, R56, 0xfffffffd, RZ, 0xc0, !PT ;  /* 0xfffffffd38387812 */ /* 0x000fe200078ec0ff */
[----:B------:R0:W-:Y:S10]  /*111f10*/  @P6 STG.E.U8 desc[UR4][R18.64], R2 ;  /* 0x0000000212006986 */ /* 0x0001f4000c101104 */
[----:B------:R-:W-:-:S02]  /*111f20*/  @P0 LOP3.LUT R56, R56, 0x2, RZ, 0xfc, !PT ;  /* 0x0000000238380812 */ /* 0x000fc400078efcff */
[----:B------:R-:W-:Y:S01]  /*111f30*/  LOP3.LUT P0, RZ, R36, 0x10, RZ, 0xc0, !PT ;  /* 0x0000001024ff7812 */ /* 0x000fe2000780c0ff */
[----:B0-----:R-:W3:Y:S01]  /*111f40*/  LDL.LU.64 R18, [R1+0x18a0] ;  /* 0x0018a00001127983 */ /* 0x001ee20000300a00 */
[----:B------:R-:W-:-:S03]  /*111f50*/  PRMT R2, R37, 0x7773, RZ ;  /* 0x0000777325027816 */ /* 0x000fc600000000ff */
[----:B------:R-:W3:Y:S08]  /*111f60*/  LDL.LU R37, [R1+0x1c] ;  /* 0x00001c0001257983 */ /* 0x000ef00000300800 */
[----:B------:R0:W-:Y:S01]  /*111f70*/  @P0 STG.E.U8 desc[UR4][R16.64], R2 ;  /* 0x0000000210000986 */ /* 0x0001e2000c101104 */
[C---:B------:R-:W-:Y:S02]  /*111f80*/  LOP3.LUT P0, RZ, R56.reuse, 0x2, RZ, 0xc0, !PT ;  /* 0x0000000238ff7812 */ /* 0x040fe4000780c0ff */
[----:B0-----:R-:W-:Y:S01]  /*111f90*/  PRMT R2, R3, 0x7770, RZ ;  /* 0x0000777003027816 */ /* 0x001fe200000000ff */
[----:B------:R-:W3:Y:S10]  /*111fa0*/  LDL.LU.64 R16, [R1+0x1890] ;  /* 0x0018900001107983 */ /* 0x000ef40000300a00 */
[----:B------:R0:W-:Y:S01]  /*111fb0*/  @P0 STG.E.U8 desc[UR4][R34.64], R2 ;  /* 0x0000000222000986 */ /* 0x0001e2000c101104 */
[----:B------:R-:W-:-:S02]  /*111fc0*/  LOP3.LUT P0, RZ, R56, 0x1, RZ, 0xc0, !PT ;  /* 0x0000000138ff7812 */ /* 0x000fc4000780c0ff */
[----:B0-----:R-:W-:Y:S01]  /*111fd0*/  PRMT R2, R3, 0x7771, RZ ;  /* 0x0000777103027816 */ /* 0x001fe200000000ff */
[----:B------:R-:W3:Y:S10]  /*111fe0*/  LDL.LU.64 R34, [R1+0x1880] ;  /* 0x0018800001227983 */ /* 0x000ef40000300a00 */
[----:B----4-:R0:W-:Y:S01]  /*111ff0*/  @P0 STG.E.U8 desc[UR4][R38.64], R2 ;  /* 0x0000000226000986 */ /* 0x0101e2000c101104 */
[----:B------:R-:W-:-:S02]  /*112000*/  LOP3.LUT P0, RZ, R57, 0x80000000, RZ, 0xc0, !PT ;  /* 0x8000000039ff7812 */ /* 0x000fc4000780c0ff */
[----:B0-----:R-:W-:Y:S01]  /*112010*/  PRMT R2, R3, 0x7772, RZ ;  /* 0x0000777203027816 */ /* 0x001fe200000000ff */
[----:B------:R-:W4:Y:S10]  /*112020*/  LDL.LU.64 R38, [R1+0x1870] ;  /* 0x0018700001267983 */ /* 0x000f340000300a00 */
[----:B--2---:R0:W-:Y:S04]  /*112030*/  @P0 STG.E.U8 desc[UR4][R42.64], R2 ;  /* 0x000000022a000986 */ /* 0x0041e8000c101104 */
[----:B0-----:R-:W2:Y:S01]  /*112040*/  LDL.LU.64 R42, [R1+0x54c8] ;  /* 0x0054c800012a7983 */ /* 0x001ea20000300a00 */
[----:B------:R-:W-:-:S02]  /*112050*/  LOP3.LUT P0, RZ, R57, 0x40000000, RZ, 0xc0, !PT ;  /* 0x4000000039ff7812 */ /* 0x000fc4000780c0ff */
[----:B------:R-:W-:-:S11]  /*112060*/  PRMT R2, R3, 0x7773, RZ ;  /* 0x0000777303027816 */ /* 0x000fd600000000ff */
        /* <DEDUP_REMOVED lines=17> */
[----:B------:R-:W-:Y:S02]  /*112180*/  PRMT R42, R42, 0x7773, RZ ;  /* 0x000077732a2a7816 */ /* 0x000fe400000000ff */
[----:B---3--:R-:W-:-:S09]  /*112190*/  PRMT R2, R60, 0x7770, RZ ;  /* 0x000077703c027816 */ /* 0x008fd200000000ff */
[----:B------:R-:W-:Y:S04]  /*1121a0*/  @P0 STG.E.U8 desc[UR4][R48.64], R42 ;  /* 0x0000002a30000986 */ /* 0x000fe8000c101104 */
        /* <DEDUP_REMOVED lines=21> */
[----:B------:R-:W4:Y:S01]  /*112300*/  LDL.LU R60, [R1+0xc] ;  /* 0x00000c00013c7983 */ /* 0x000f220000300800 */
[----:B------:R-:W-:-:S03]  /*112310*/  LOP3.LUT P3, RZ, R36, 0x80000, RZ, 0xc0, !PT ;  /* 0x0008000024ff7812 */ /* 0x000fc6000786c0ff */
[----:B------:R-:W4:Y:S04]  /*112320*/  LDL.LU.64 R34, [R1+0x1820] ;  /* 0x0018200001227983 */ /* 0x000f280000300a00 */
[----:B------:R-:W-:Y:S01]  /*112330*/  @P0 LOP3.LUT R57, R57, 0x80000, RZ, 0xfc, !PT ;  /* 0x0008000039390812 */ /* 0x000fe200078efcff */
        /* <DEDUP_REMOVED lines=25> */
[----:B0-----:R-:W2:Y:S01]  /*1124d0*/  LDL.LU.64 R38, [R1+0x1818] ;  /* 0x0018180001267983 */ /* 0x001ea20000300a00 */
[----:B------:R-:W-:-:S03]  /*1124e0*/  PRMT R2, R37, 0x7773, RZ ;  /* 0x0000777325027816 */ /* 0x000fc600000000ff */
[----:B------:R-:W2:Y:S04]  /*1124f0*/  LDL.LU.64 R36, [R1+0x1810] ;  /* 0x0018100001247983 */ /* 0x000ea80000300a00 */
[----:B---3--:R4:W-:Y:S04]  /*112500*/  @P4 STG.E.U8 desc[UR4][R46.64], R2 ;  /* 0x000000022e004986 */ /* 0x0089e8000c101104 */
[----:B------:R-:W3:Y:S04]  /*112510*/  LDL.LU.64 R40, [R1+0x1808] ;  /* 0x0018080001287983 */ /* 0x000ee80000300a00 */
[----:B------:R-:W3:Y:S01]  /*112520*/  LDL.LU.64 R54, [R1+0x1800] ;  /* 0x0018000001367983 */ /* 0x000ee20000300a00 */
[----:B----4-:R-:W-:-:S03]  /*112530*/  PRMT R2, R60, 0x7770, RZ ;  /* 0x000077703c027816 */ /* 0x010fc600000000ff */
[----:B------:R-:W4:Y:S04]  /*112540*/  LDL.LU.64 R52, [R1+0x17f8] ;  /* 0x0017f80001347983 */ /* 0x000f280000300a00 */
        /* <DEDUP_REMOVED lines=21> */
[----:B------:R0:W-:Y:S04]  /*1126a0*/  @P0 STG.E.U8 desc[UR4][R36.64], R2 ;  /* 0x0000000224000986 */ /* 0x0001e8000c101104 */
[----:B0-----:R-:W4:Y:S01]  /*1126b0*/  LDL.LU.64 R36, [R1+0x54c0] ;  /* 0x0054c00001247983 */ /* 0x001f220000300a00 */
[----:B------:R-:W-:-:S02]  /*1126c0*/  LOP3.LUT P0, RZ, R57, 0x400000, RZ, 0xc0, !PT ;  /* 0x0040000039ff7812 */ /* 0x000fc4000780c0ff */
[C---:B------:R-:W-:Y:S02]  /*1126d0*/  PRMT R2, R43.reuse, 0x7772, RZ ;  /* 0x000077722b027816 */ /* 0x040fe400000000ff */
[----:B------:R-:W-:-:S09]  /*1126e0*/  PRMT R43, R43, 0x7773, RZ ;  /* 0x000077732b2b7816 */ /* 0x000fd200000000ff */
[----:B---3--:R4:W-:Y:S01]  /*1126f0*/  @P0 STG.E.U8 desc[UR4][R40.64], R2 ;  /* 0x0000000228000986 */ /* 0x0089e2000c101104 */
[----:B------:R-:W-:-:S13]  /*112700*/  LOP3.LUT P0, RZ, R57, 0x200000, RZ, 0xc0, !PT ;  /* 0x0020000039ff7812 */ /* 0x000fda000780c0ff */
[----:B------:R-:W-:Y:S01]  /*112710*/  @P0 STG.E.U8 desc[UR4][R54.64], R43 ;  /* 0x0000002b36000986 */ /* 0x000fe2000c101104 */
        /* <DEDUP_REMOVED lines=11> */
[----:B------:R0:W-:Y:S01]  /*1127d0*/  @P0 STG.E.U8 desc[UR4][R50.64], R2 ;  /* 0x0000000232000986 */ /* 0x0001e2000c101104 */
[----:B------:R-:W-:Y:S02]  /*1127e0*/  LOP3.LUT P0, RZ, R57, 0x40000, RZ, 0xc0, !PT ;  /* 0x0004000039ff7812 */ /* 0x000fe4000780c0ff */
[C---:B0-----:R-:W-:Y:S02]  /*1127f0*/  PRMT R2, R36.reuse, 0x7772, RZ ;  /* 0x0000777224027816 */ /* 0x041fe400000000ff */
[----:B------:R-:W-:-:S09]  /*112800*/  PRMT R36, R36, 0x7773, RZ ;  /* 0x0000777324247816 */ /* 0x000fd200000000ff */
[----:B------:R0:W-:Y:S04]  /*112810*/  @P0 STG.E.U8 desc[UR4][R48.64], R2 ;  /* 0x0000000230000986 */ /* 0x0001e8000c101104 */
[----:B------:R-:W-:Y:S01]  /*112820*/  @P1 STG.E.U8 desc[UR4][R46.64], R36 ;  /* 0x000000242e001986 */ /* 0x000fe2000c101104 */
[----:B0-----:R-:W-:-:S05]  /*112830*/  PRMT R2, R32, 0x7770, RZ ;  /* 0x0000777020027816 */ /* 0x001fca00000000ff */
[----:B------:R0:W-:Y:S02]  /*112840*/  @P2 STG.E.U8 desc[UR4][R44.64], R2 ;  /* 0x000000022c002986 */ /* 0x0001e4000c101104 */
[----:B0-----:R-:W-:-:S05]  /*112850*/  PRMT R2, R32, 0x7771, RZ ;  /* 0x0000777120027816 */ /* 0x001fca00000000ff */
[----:B------:R0:W-:Y:S02]  /*112860*/  @P3 STG.E.U8 desc[UR4][R18.64], R2 ;  /* 0x0000000212003986 */ /* 0x0001e4000c101104 */
[C---:B0-----:R-:W-:Y:S02]  /*112870*/  PRMT R2, R32.reuse, 0x7772, RZ ;  /* 0x0000777220027816 */ /* 0x041fe400000000ff */
[----:B------:R-:W-:-:S03]  /*112880*/  PRMT R32, R32, 0x7773, RZ ;  /* 0x0000777320207816 */ /* 0x000fc600000000ff */
[----:B------:R-:W-:Y:S04]  /*112890*/  @P4 STG.E.U8 desc[UR4][R16.64], R2 ;  /* 0x0000000210004986 */ /* 0x000fe8000c101104 */
[----:B------:R0:W-:Y:S04]  /*1128a0*/  @P5 STG.E.U8 desc[UR4][R34.64], R32 ;  /* 0x0000002022005986 */ /* 0x0001e8000c101104 */
[----:B0-----:R-:W3:Y:S01]  /*1128b0*/  LDL.LU.64 R34, [R1+0x17b0] ;  /* 0x0017b00001227983 */ /* 0x001ee20000300a00 */
[----:B------:R-:W-:-:S05]  /*1128c0*/  PRMT R2, R28, 0x7770, RZ ;  /* 0x000077701c027816 */ /* 0x000fca00000000ff */
[----:B--2---:R0:W-:Y:S04]  /*1128d0*/  @P6 STG.E.U8 desc[UR4][R38.64], R2 ;  /* 0x0000000226006986 */ /* 0x0041e8000c101104 */
[----:B0-----:R-:W2:Y:S04]  /*1128e0*/  LDL.LU.64 R38, [R1+0x17a8] ;  /* 0x0017a80001267983 */ /* 0x001ea80000300a00 */
[----:B------:R-:W4:Y:S04]  /*1128f0*/  LDL.LU.64 R48, [R1+0x17a0] ;  /* 0x0017a00001307983 */ /* 0x000f280000300a00 */
[----:B------:R-:W4:Y:S04]  /*112900*/  LDL.LU.64 R46, [R1+0x1798] ;  /* 0x00179800012e7983 */ /* 0x000f280000300a00 */
[----:B------:R-:W4:Y:S04]  /*112910*/  LDL.LU.64 R44, [R1+0x1790] ;  /* 0x00179000012c7983 */ /* 0x000f280000300a00 */
[----:B------:R-:W4:Y:S04]  /*112920*/  LDL.LU.64 R18, [R1+0x1788] ;  /* 0x0017880001127983 */ /* 0x000f280000300a00 */
        /* <DEDUP_REMOVED lines=12> */
[----:B------:R-:W-:Y:S02]  /*1129f0*/  LOP3.LUT R57, R57, 0xffffdfff, RZ, 0xc0, !PT ;  /* 0xffffdfff39397812 */ /* 0x000fe400078ec0ff */
[----:B------:R-:W-:Y:S02]  /*112a00*/  PRMT R2, R28, 0x7771, RZ ;  /* 0x000077711c027816 */ /* 0x000fe400000000ff */
[----:B------:R-:W-:-:S07]  /*112a10*/  LOP3.LUT P4, RZ, R3, 0x80, RZ, 0xc0, !PT ;  /* 0x0000008003ff7812 */ /* 0x000fce000788c0ff */
        /* <DEDUP_REMOVED lines=13> */
[----:B------:R-:W-:-:S09]  /*112af0*/  LOP3.LUT R57, R57, 0xfffdffff, RZ, 0xc0, !PT ;  /* 0xfffdffff39397812 */ /* 0x000fd200078ec0ff */
[----:B------:R-:W-:Y:S02]  /*112b00*/  @P0 LOP3.LUT R57, R57, 0x20000, RZ, 0xfc, !PT ;  /* 0x0002000039390812 */ /* 0x000fe400078efcff */
[----:B------:R-:W-:Y:S01]  /*112b10*/  LOP3.LUT P0, RZ, R3, 0x400, RZ, 0xc0, !PT ;  /* 0x0000040003ff7812 */ /* 0x000fe2000780c0ff */
[----:B---3--:R0:W-:Y:S04]  /*112b20*/  @P3 STG.E.U8 desc[UR4][R34.64], R2 ;  /* 0x0000000222003986 */ /* 0x0081e8000c101104 */
[----:B0-----:R-:W3:Y:S01]  /*112b30*/  LDL.LU.64 R34, [R1+0x1778] ;  /* 0x0017780001227983 */ /* 0x001ee20000300a00 */
[----:B------:R-:W-:-:S05]  /*112b40*/  PRMT R2, R28, 0x7772, RZ ;  /* 0x000077721c027816 */ /* 0x000fca00000000ff */
[----:B--2---:R0:W-:Y:S04]  /*112b50*/  @P4 STG.E.U8 desc[UR4][R38.64], R2 ;  /* 0x0000000226004986 */ /* 0x0041e8000c101104 */
[----:B0-----:R-:W2:Y:S04]  /*112b60*/  LDL.LU.64 R38, [R1+0x1770] ;  /* 0x0017700001267983 */ /* 0x001ea80000300a00 */
[----:B------:R-:W2:Y:S04]  /*112b70*/  LDL.LU.64 R42, [R1+0x1768] ;  /* 0x00176800012a7983 */ /* 0x000ea80000300a00 */
[----:B------:R-:W2:Y:S01]  /*112b80*/  LDL.LU.64 R40, [R1+0x1760] ;  /* 0x0017600001287983 */ /* 0x000ea20000300a00 */
[----:B------:R-:W-:-:S02]  /*112b90*/  PRMT R28, R28, 0x7773, RZ ;  /* 0x000077731c1c7816 */ /* 0x000fc400000000ff */
[C---:B------:R-:W-:Y:S01]  /*112ba0*/  PRMT R2, R24.reuse, 0x7770, RZ ;  /* 0x0000777018027816 */ /* 0x040fe200000000ff */
[----:B------:R-:W2:Y:S04]  /*112bb0*/  LDL.LU.64 R54, [R1+0x1758] ;  /* 0x0017580001367983 */ /* 0x000ea80000300a00 */
[----:B----4-:R-:W-:Y:S04]  /*112bc0*/  @P5 STG.E.U8 desc[UR4][R48.64], R28 ;  /* 0x0000001c30005986 */ /* 0x010fe8000c101104 */
[----:B------:R0:W-:Y:S04]  /*112bd0*/  @P6 STG.E.U8 desc[UR4][R46.64], R2 ;  /* 0x000000022e006986 */ /* 0x0001e8000c101104 */
[----:B------:R-:W4:Y:S04]  /*112be0*/  LDL.LU.64 R52, [R1+0x1750] ;  /* 0x0017500001347983 */ /* 0x000f280000300a00 */
[----:B------:R-:W4:Y:S01]  /*112bf0*/  LDL.LU.64 R50, [R1+0x1748] ;  /* 0x0017480001327983 */ /* 0x000f220000300a00 */
[----:B0-----:R-:W-:-:S03]  /*112c00*/  PRMT R2, R24, 0x7771, RZ ;  /* 0x0000777118027816 */ /* 0x001fc600000000ff */
[----:B------:R-:W4:Y:S04]  /*112c10*/  LDL.LU.64 R48, [R1+0x1740] ;  /* 0x0017400001307983 */ /* 0x000f280000300a00 */
[----:B------:R0:W-:Y:S01]  /*112c20*/  @P0 STG.E.U8 desc[UR4][R44.64], R2 ;  /* 0x000000022c000986 */ /* 0x0001e2000c101104 */
[----:B------:R-:W-:-:S03]  /*112c30*/  LOP3.LUT P0, RZ, R57, 0x20000, RZ, 0xc0, !PT ;  /* 0x0002000039ff7812 */ /* 0x000fc6000780c0ff */
[----:B------:R-:W4:Y:S01]  /*112c40*/  LDL.LU.64 R46, [R1+0x1738] ;  /* 0x00173800012e7983 */ /* 0x000f220000300a00 */
[----:B0-----:R-:W-:-:S03]  /*112c50*/  PRMT R2, R24, 0x7772, RZ ;  /* 0x0000777218027816 */ /* 0x001fc600000000ff */
[----:B------:R-:W4:Y:S06]  /*112c60*/  LDL.LU.64 R44, [R1+0x1730] ;  /* 0x00173000012c7983 */ /* 0x000f2c0000300a00 */
[----:B------:R0:W-:Y:S01]  /*112c70*/  @P0 STG.E.U8 desc[UR4][R18.64], R2 ;  /* 0x0000000212000986 */ /* 0x0001e2000c101104 */
[C---:B------:R-:W-:Y:S02]  /*112c80*/  LOP3.LUT P0, RZ, R57.reuse, 0x10000, RZ, 0xc0, !PT ;  /* 0x0001000039ff7812 */ /* 0x040fe4000780c0ff */
[----:B------:R-:W-:Y:S01]  /*112c90*/  PRMT R24, R24, 0x7773, RZ ;  /* 0x0000777318187816 */ /* 0x000fe200000000ff */
[----:B0-----:R-:W4:Y:S10]  /*112ca0*/  LDL.LU.64 R18, [R1+0x1728] ;  /* 0x0017280001127983 */ /* 0x001f340000300a00 */
        /* <DEDUP_REMOVED lines=8> */
[----:B------:R-:W-:-:S02]  /*112d30*/  LOP3.LUT P5, RZ, R3, 0x800000, RZ, 0xc0, !PT ;  /* 0x0080000003ff7812 */ /* 0x000fc400078ac0ff */
[----:B------:R-:W-:Y:S01]  /*112d40*/  LOP3.LUT P6, RZ, R3, 0x1000000, RZ, 0xc0, !PT ;  /* 0x0100000003ff7812 */ /* 0x000fe200078cc0ff */
[----:B---3--:R0:W-:Y:S01]  /*112d50*/  @P0 STG.E.U8 desc[UR4][R34.64], R2 ;  /* 0x0000000222000986 */ /* 0x0081e2000c101104 */
[----:B------:R-:W-:Y:S02]  /*112d60*/  LOP3.LUT P0, RZ, R57, 0x4000, RZ, 0xc0, !PT ;  /* 0x0000400039ff7812 */ /* 0x000fe4000780c0ff */
[----:B0-----:R-:W-:Y:S01]  /*112d70*/  PRMT R2, R37, 0x7771, RZ ;  /* 0x0000777125027816 */ /* 0x001fe200000000ff */
[----:B------:R-:W3:Y:S04]  /*112d80*/  LDL.LU.64 R34, [R1+0x54b8] ;  /* 0x0054b80001227983 */ /* 0x000ee80000300a00 */
[----:B------:R-:W3:Y:S06]  /*112d90*/  LDL.LU R60, [R1+0x444] ;  /* 0x00044400013c7983 */ /* 0x000eec0000300800 */
[----:B--2---:R0:W-:Y:S01]  /*112da0*/  @P0 STG.E.U8 desc[UR4][R38.64], R2 ;  /* 0x0000000226000986 */ /* 0x0041e2000c101104 */
[----:B------:R-:W-:-:S02]  /*112db0*/  LOP3.LUT P0, RZ, R57, 0x2000, RZ, 0xc0, !PT ;  /* 0x0000200039ff7812 */ /* 0x000fc4000780c0ff */
[----:B0-----:R-:W-:Y:S01]  /*112dc0*/  PRMT R2, R37, 0x7772, RZ ;  /* 0x0000777225027816 */ /* 0x001fe200000000ff */
[----:B------:R-:W2:Y:S10]  /*112dd0*/  LDL.LU.64 R38, [R1+0x54b0] ;  /* 0x0054b00001267983 */ /* 0x000eb40000300a00 */
[----:B------:R0:W-:Y:S01]  /*112de0*/  @P0 STG.E.U8 desc[UR4][R42.64], R2 ;  /* 0x000000022a000986 */ /* 0x0001e2000c101104 */
[----:B------:R-:W-:-:S02]  /*112df0*/  LOP3.LUT P0, RZ, R57, 0x1000, RZ, 0xc0, !PT ;  /* 0x0000100039ff7812 */ /* 0x000fc4000780c0ff */
[----:B------:R-:W-:-:S11]  /*112e00*/  PRMT R37, R37, 0x7773, RZ ;  /* 0x0000777325257816 */ /* 0x000fd600000000ff */
[----:B------:R-:W-:Y:S01]  /*112e10*/  @P0 STG.E.U8 desc[UR4][R40.64], R37 ;  /* 0x0000002528000986 */ /* 0x000fe2000c101104 */
[----:B------:R-:W-:Y:S02]  /*112e20*/  LOP3.LUT P0, RZ, R57, 0x800, RZ, 0xc0, !PT ;  /* 0x0000080039ff7812 */ /* 0x000fe4000780c0ff */
[----:B0-----:R-:W-:-:S11]  /*112e30*/  PRMT R2, R33, 0x7770, RZ ;  /* 0x0000777021027816 */ /* 0x001fd600000000ff */
[----:B------:R0:W-:Y:S01]  /*112e40*/  @P0 STG.E.U8 desc[UR4][R54.64], R2 ;  /* 0x0000000236000986 */ /* 0x0001e2000c101104 */
[----:B------:R-:W-:Y:S02]  /*112e50*/  LOP3.LUT P0, RZ, R57, 0x400, RZ, 0xc0, !PT ;  /* 0x0000040039ff7812 */ /* 0x000fe4000780c0ff */
[----:B0-----:R-:W-:-:S11]  /*112e60*/  PRMT R2, R33, 0x7771, RZ ;  /* 0x0000777121027816 */ /* 0x001fd600000000ff */
[----:B----4-:R0:W-:Y:S02]  /*112e70*/  @P0 STG.E.U8 desc[UR4][R52.64], R2 ;  /* 0x0000000234000986 */ /* 0x0101e4000c101104 */
[C---:B0-----:R-:W-:Y:S02]  /*112e80*/  PRMT R2, R33.reuse, 0x7772, RZ ;  /* 0x0000777221027816 */ /* 0x041fe400000000ff */
[----:B------:R-:W-:-:S03]  /*112e90*/  PRMT R33, R33, 0x7773, RZ ;  /* 0x0000777321217816 */ /* 0x000fc600000000ff */
        /* <DEDUP_REMOVED lines=10> */
[----:B0-----:R-:W4:Y:S04]  /*112f40*/  LDL.LU.64 R16, [R1+0x1718] ;  /* 0x0017180001107983 */ /* 0x001f280000300a00 */
[----:B------:R-:W2:Y:S04]  /*112f50*/  LDL.LU.64 R50, [R1+0x1710] ;  /* 0x0017100001327983 */ /* 0x000ea80000300a00 */
[----:B------:R-:W2:Y:S04]  /*112f60*/  LDL.LU.64 R48, [R1+0x1708] ;  /* 0x0017080001307983 */ /* 0x000ea80000300a00 */
[----:B------:R-:W2:Y:S04]  /*112f70*/  LDL.LU.64 R46, [R1+0x1700] ;  /* 0x00170000012e7983 */ /* 0x000ea80000300a00 */
[----:B------:R-:W2:Y:S01]  /*112f80*/  LDL.LU.64 R44, [R1+0x16f8] ;  /* 0x0016f800012c7983 */ /* 0x000ea20000300a00 */
[----:B------:R-:W-:-:S03]  /*112f90*/  LOP3.LUT P3, RZ, R3, 0x2000000, RZ, 0xc0, !PT ;  /* 0x0200000003ff7812 */ /* 0x000fc6000786c0ff */
[----:B------:R-:W2:Y:S01]  /*112fa0*/  LDL.LU.64 R18, [R1+0x16f0] ;  /* 0x0016f00001127983 */ /* 0x000ea20000300a00 */
[----:B------:R-:W-:Y:S02]  /*112fb0*/  PRMT R2, R25, 0x7770, RZ ;  /* 0x0000777019027816 */ /* 0x000fe400000000ff */
[----:B------:R-:W-:Y:S02]  /*112fc0*/  LOP3.LUT R57, R57, 0xfffffffb, RZ, 0xc0, !PT ;  /* 0xfffffffb39397812 */ /* 0x000fe400078ec0ff */
[C---:B------:R-:W-:Y:S02]  /*112fd0*/  LOP3.LUT P4, RZ, R3.reuse, 0x4000000, RZ, 0xc0, !PT ;  /* 0x0400000003ff7812 */ /* 0x040fe4000788c0ff */
[C---:B------:R-:W-:Y:S02]  /*112fe0*/  LOP3.LUT P5, RZ, R3.reuse, 0x8000000, RZ, 0xc0, !PT ;  /* 0x0800000003ff7812 */ /* 0x040fe400078ac0ff */
[----:B------:R-:W-:Y:S02]  /*112ff0*/  LOP3.LUT P6, RZ, R3, 0x10000000, RZ, 0xc0, !PT ;  /* 0x1000000003ff7812 */ /* 0x000fe400078cc0ff */
[----:B---3--:R-:W-:Y:S01]  /*113000*/  LOP3.LUT P0, RZ, R60, 0x20, RZ, 0xc0, !PT ;  /* 0x000000203cff7812 */ /* 0x008fe2000780c0ff */
[----:B----4-:R0:W-:Y:S04]  /*113010*/  @P3 STG.E.U8 desc[UR4][R16.64], R2 ;  /* 0x0000000210003986 */ /* 0x0101e8000c101104 */
[----:B0-----:R-:W3:Y:S08]  /*113020*/  LDL.LU.64 R16, [R1+0x16e8] ;  /* 0x0016e80001107983 */ /* 0x001ef00000300a00 */
[----:B------:R-:W-:-:S02]  /*113030*/  @P0 LOP3.LUT R57, R57, 0x4, RZ, 0xfc, !PT ;  /* 0x0000000439390812 */ /* 0x000fc400078efcff */
[----:B------:R-:W-:Y:S01]  /*113040*/  LOP3.LUT P0, RZ, R60, 0x10, RZ, 0xc0, !PT ;  /* 0x000000103cff7812 */ /* 0x000fe2000780c0ff */
[----:B------:R-:W4:Y:S01]  /*113050*/  LDL.LU.64 R32, [R1+0x16e0] ;  /* 0x0016e00001207983 */ /* 0x000f220000300a00 */
[----:B------:R-:W-:-:S03]  /*113060*/  LOP3.LUT R57, R57, 0xfffffff7, RZ, 0xc0, !PT ;  /* 0xfffffff739397812 */ /* 0x000fc600078ec0ff */
[----:B------:R-:W4:Y:S04]  /*113070*/  LDL.LU.64 R36, [R1+0x16d8] ;  /* 0x0016d80001247983 */ /* 0x000f280000300a00 */
[----:B------:R-:W4:Y:S04]  /*113080*/  LDL.LU.64 R42, [R1+0x16d0] ;  /* 0x0016d000012a7983 */ /* 0x000f280000300a00 */
[----:B------:R-:W-:Y:S01]  /*113090*/  @P0 LOP3.LUT R57, R57, 0x8, RZ, 0xfc, !PT ;  /* 0x0000000839390812 */ /* 0x000fe200078efcff */
[----:B------:R-:W4:Y:S01]  /*1130a0*/  LDL.LU.64 R40, [R1+0x16c8] ;  /* 0x0016c80001287983 */ /* 0x000f220000300a00 */
[----:B------:R-:W-:-:S02]  /*1130b0*/  LOP3.LUT P0, RZ, R60, 0x8, RZ, 0xc0, !PT ;  /* 0x000000083cff7812 */ /* 0x000fc4000780c0ff */
[----:B------:R-:W-:Y:S01]  /*1130c0*/  LOP3.LUT R57, R57, 0xffffffef, RZ, 0xc0, !PT ;  /* 0xffffffef39397812 */ /* 0x000fe200078ec0ff */
[----:B------:R-:W4:Y:S01]  /*1130d0*/  LDL.LU.64 R54, [R1+0x16c0] ;  /* 0x0016c00001367983 */ /* 0x000f220000300a00 */
[----:B------:R-:W-:-:S03]  /*1130e0*/  PRMT R2, R25, 0x7771, RZ ;  /* 0x0000777119027816 */ /* 0x000fc600000000ff */
        /* <DEDUP_REMOVED lines=16> */
[----:B--2---:R0:W-:Y:S10]  /*1131f0*/  @P4 STG.E.U8 desc[UR4][R50.64], R2 ;  /* 0x0000000232004986 */ /* 0x0041f4000c101104 */
[----:B------:R-:W-:-:S02]  /*113200*/  @P0 LOP3.LUT R57, R57, 0x200, RZ, 0xfc, !PT ;  /* 0x0000020039390812 */ /* 0x000fc400078efcff */
[----:B------:R-:W-:Y:S01]  /*113210*/  LOP3.LUT P0, RZ, R3, 0x20000000, RZ, 0xc0, !PT ;  /* 0x2000000003ff7812 */ /* 0x000fe2000780c0ff */
[----:B0-----:R-:W2:Y:S01]  /*113220*/  LDL.LU.64 R50, [R1+0x16b0] ;  /* 0x0016b00001327983 */ /* 0x001ea20000300a00 */
[C---:B------:R-:W-:Y:S02]  /*113230*/  PRMT R2, R25.reuse, 0x7772, RZ ;  /* 0x0000777219027816 */ /* 0x040fe400000000ff */
[----:B------:R-:W-:-:S03]  /*113240*/  PRMT R25, R25, 0x7773, RZ ;  /* 0x0000777319197816 */ /* 0x000fc600000000ff */
[----:B------:R0:W-:Y:S04]  /*113250*/  @P5 STG.E.U8 desc[UR4][R48.64], R2 ;  /* 0x0000000230005986 */ /* 0x0001e8000c101104 */
[----:B------:R1:W-:Y:S01]  /*113260*/  @P6 STG.E.U8 desc[UR4][R46.64], R25 ;  /* 0x000000192e006986 */ /* 0x0003e2000c101104 */
[----:B0-----:R-:W-:-:S03]  /*113270*/  PRMT R2, R38, 0x7770, RZ ;  /* 0x0000777026027816 */ /* 0x001fc600000000ff */
[----:B------:R-:W2:Y:S04]  /*113280*/  LDL.LU.64 R48, [R1+0x16a8] ;  /* 0x0016a80001307983 */ /* 0x000ea80000300a00 */
[----:B------:R0:W-:Y:S01]  /*113290*/  @P0 STG.E.U8 desc[UR4][R44.64], R2 ;  /* 0x000000022c000986 */ /* 0x0001e2000c101104 */
[----:B------:R-:W-:-:S03]  /*1132a0*/  LOP3.LUT P0, RZ, R57, 0x200, RZ, 0xc0, !PT ;  /* 0x0000020039ff7812 */ /* 0x000fc6000780c0ff */
[----:B-1----:R-:W2:Y:S01]  /*1132b0*/  LDL.LU.64 R46, [R1+0x16a0] ;  /* 0x0016a000012e7983 */ /* 0x002ea20000300a00 */
[----:B0-----:R-:W-:-:S03]  /*1132c0*/  PRMT R2, R38, 0x7771, RZ ;  /* 0x0000777126027816 */ /* 0x001fc600000000ff */
[----:B------:R-:W2:Y:S06]  /*1132d0*/  LDL.LU.64 R44, [R1+0x1698] ;  /* 0x00169800012c7983 */ /* 0x000eac0000300a00 */
[----:B------:R0:W-:Y:S01]  /*1132e0*/  @P0 STG.E.U8 desc[UR4][R18.64], R2 ;  /* 0x0000000212000986 */ /* 0x0001e2000c101104 */
[----:B------:R-:W-:-:S03]  /*1132f0*/  LOP3.LUT P0, RZ, R57, 0x100, RZ, 0xc0, !PT ;  /* 0x0000010039ff7812 */ /* 0x000fc6000780c0ff */
[----:B0-----:R-:W2:Y:S01]  /*113300*/  LDL.LU.64 R18, [R1+0x1690] ;  /* 0x0016900001127983 */ /* 0x001ea20000300a00 */
[----:B------:R-:W-:-:S09]  /*113310*/  PRMT R2, R38, 0x7772, RZ ;  /* 0x0000777226027816 */ /* 0x000fd200000000ff */
[----:B---3--:R0:W-:Y:S04]  /*113320*/  @P0 STG.E.U8 desc[UR4][R16.64], R2 ;  /* 0x0000000210000986 */ /* 0x0081e8000c101104 */
[----:B0-----:R-:W3:Y:S01]  /*113330*/  LDL.LU.64 R16, [R1+0x1680] ;  /* 0x0016800001107983 */ /* 0x001ee20000300a00 */
[----:B------:R-:W-:Y:S02]  /*113340*/  LOP3.LUT P0, RZ, R57, 0x80, RZ, 0xc0, !PT ;  /* 0x0000008039ff7812 */ /* 0x000fe4000780c0ff */
[----:B------:R-:W-:Y:S02]  /*113350*/  PRMT R38, R38, 0x7773, RZ ;  /* 0x0000777326267816 */ /* 0x000fe400000000ff */
[----:B------:R-:W-:-:S09]  /*113360*/  PRMT R2, R34, 0x7770, RZ ;  /* 0x0000777022027816 */ /* 0x000fd200000000ff */
[----:B----4-:R-:W-:Y:S01]  /*113370*/  @P0 STG.E.U8 desc[UR4][R32.64], R38 ;  /* 0x0000002620000986 */ /* 0x010fe2000c101104 */
        /* <DEDUP_REMOVED lines=10> */
[----:B------:R-:W-:-:S09]  /*113420*/  LOP3.LUT P1, RZ, R60, 0x40, RZ, 0xc0, !PT ;  /* 0x000000403cff7812 */ /* 0x000fd2000782c0ff */
[----:B------:R-:W-:Y:S01]  /*113430*/  @P0 STG.E.U8 desc[UR4][R54.64], R34 ;  /* 0x0000002236000986 */ /* 0x000fe2000c101104 */
[----:B------:R-:W-:Y:S02]  /*113440*/  LOP3.LUT P0, RZ, R57, 0x4, RZ, 0xc0, !PT ;  /* 0x0000000439ff7812 */ /* 0x000fe4000780c0ff */
[----:B0-----:R-:W-:Y:S02]  /*113450*/  PRMT R2, R30, 0x7770, RZ ;  /* 0x000077701e027816 */ /* 0x001fe400000000ff */
[C---:B------:R-:W-:Y:S02]  /*113460*/  LOP3.LUT P2, RZ, R60.reuse, 0x80, RZ, 0xc0, !PT ;  /* 0x000000803cff7812 */ /* 0x040fe4000784c0ff */
[C---:B------:R-:W-:Y:S02]  /*113470*/  LOP3.LUT P3, RZ, R60.reuse, 0x100, RZ, 0xc0, !PT ;  /* 0x000001003cff7812 */ /* 0x040fe4000786c0ff */
[----:B------:R-:W-:-:S05]  /*113480*/  LOP3.LUT P4, RZ, R60, 0x200, RZ, 0xc0, !PT ;  /* 0x000002003cff7812 */ /* 0x000fca000788c0ff */
[----:B------:R0:W-:Y:S01]  /*113490*/  @P0 STG.E.U8 desc[UR4][R52.64], R2 ;  /* 0x0000000234000986 */ /* 0x0001e2000c101104 */
[----:B------:R-:W-:Y:S02]  /*1134a0*/  LOP3.LUT P5, RZ, R60, 0x400, RZ, 0xc0, !PT ;  /* 0x000004003cff7812 */ /* 0x000fe400078ac0ff */
[----:B0-----:R-:W-:-:S05]  /*1134b0*/  PRMT R2, R30, 0x7771, RZ ;  /* 0x000077711e027816 */ /* 0x001fca00000000ff */
[----:B--2---:R0:W-:Y:S01]  /*1134c0*/  @P1 STG.E.U8 desc[UR4][R50.64], R2 ;  /* 0x0000000232001986 */ /* 0x0041e2000c101104 */
[----:B------:R-:W-:Y:S02]  /*1134d0*/  LOP3.LUT P6, RZ, R60, 0x800, RZ, 0xc0, !PT ;  /* 0x000008003cff7812 */ /* 0x000fe400078cc0ff */
        /* <DEDUP_REMOVED lines=34> */
[----:B------:R-:W2:Y:S02]  /*113700*/  LDL.LU.64 R32, [R1+0x1648] ;  /* 0x0016480001207983 */ /* 0x000ea40000300a00 */
[----:B------:R-:W-:-:S02]  /*113710*/  @P0 LOP3.LUT R58, R58, 0x40000000, RZ, 0xfc, !PT ;  /* 0x400000003a3a0812 */ /* 0x000fc400078efcff */
        /* <DEDUP_REMOVED lines=8> */
[----:B------:R-:W2:Y:S01]  /*1137a0*/  LDL.LU.64 R54, [R1+0x1628] ;  /* 0x0016280001367983 */ /* 0x000ea20000300a00 */
[----:B------:R-:W-:-:S02]  /*1137b0*/  LOP3.LUT P0, RZ, R60, 0x40000, RZ, 0xc0, !PT ;  /* 0x000400003cff7812 */ /* 0x000fc4000780c0ff */
[----:B------:R-:W-:Y:S01]  /*1137c0*/  LOP3.LUT P5, RZ, R60, 0x4000, RZ, 0xc0, !PT ;  /* 0x000040003cff7812 */ /* 0x000fe200078ac0ff */
[----:B------:R-:W2:Y:S10]  /*1137d0*/  LDL.LU.64 R52, [R1+0x1620] ;  /* 0x0016200001347983 */ /* 0x000eb40000300a00 */
[----:B------:R-:W-:-:S02]  /*1137e0*/  @P0 LOP3.LUT R57, R57, 0x1, RZ, 0xfc, !PT ;  /* 0x0000000139390812 */ /* 0x000fc400078efcff */
[C---:B------:R-:W-:Y:S02]  /*1137f0*/  LOP3.LUT P0, RZ, R60.reuse, 0x20000, RZ, 0xc0, !PT ;  /* 0x000200003cff7812 */ /* 0x040fe4000780c0ff */
[----:B------:R-:W-:Y:S02]  /*113800*/  LOP3.LUT R57, R57, 0xfffffffd, RZ, 0xc0, !PT ;  /* 0xfffffffd39397812 */ /* 0x000fe400078ec0ff */
[----:B------:R-:W-:Y:S02]  /*113810*/  PRMT R2, R39, 0x7770, RZ ;  /* 0x0000777027027816 */ /* 0x000fe400000000ff */
[----:B------:R-:W-:-:S03]  /*113820*/  LOP3.LUT P6, RZ, R60, 0x8000, RZ, 0xc0, !PT ;  /* 0x000080003cff7812 */ /* 0x000fc600078cc0ff */
[----:B---3--:R0:W-:Y:S04]  /*113830*/  @P4 STG.E.U8 desc[UR4][R50.64], R2 ;  /* 0x0000000232004986 */ /* 0x0081e8000c101104 */
[----:B------:R-:W-:Y:S02]  /*113840*/  @P0 LOP3.LUT R57, R57, 0x2, RZ, 0xfc, !PT ;  /* 0x0000000239390812 */ /* 0x000fe400078efcff */
[----:B------:R-:W-:Y:S02]  /*113850*/  LOP3.LUT P0, RZ, R60, 0x10000, RZ, 0xc0, !PT ;  /* 0x000100003cff7812 */ /* 0x000fe4000780c0ff */
[C---:B0-----:R-:W-:Y:S01]  /*113860*/  PRMT R2, R39.reuse, 0x7771, RZ ;  /* 0x0000777127027816 */ /* 0x041fe200000000ff */
[----:B------:R-:W3:Y:S04]  /*113870*/  LDL.LU.64 R50, [R1+0x1618] ;  /* 0x0016180001327983 */ /* 0x000ee80000300a00 */
[----:B----4-:R0:W-:Y:S02]  /*113880*/  @P5 STG.E.U8 desc[UR4][R48.64], R2 ;  /* 0x0000000230005986 */ /* 0x0101e4000c101104 */
[----:B0-----:R-:W-:-:S02]  /*113890*/  PRMT R2, R39, 0x7772, RZ ;  /* 0x0000777227027816 */ /* 0x001fc400000000ff */
[----:B------:R-:W4:Y:S01]  /*1138a0*/  LDL.LU.64 R48, [R1+0x1610] ;  /* 0x0016100001307983 */ /* 0x000f220000300a00 */
[----:B------:R-:W-:-:S03]  /*1138b0*/  PRMT R39, R39, 0x7773, RZ ;  /* 0x0000777327277816 */ /* 0x000fc600000000ff */
[----:B------:R0:W-:Y:S04]  /*1138c0*/  @P6 STG.E.U8 desc[UR4][R46.64], R2 ;  /* 0x000000022e006986 */ /* 0x0001e8000c101104 */
[----:B------:R1:W-:Y:S01]  /*1138d0*/  @P0 STG.E.U8 desc[UR4][R44.64], R39 ;  /* 0x000000272c000986 */ /* 0x0003e2000c101104 */
[----:B------:R-:W-:Y:S02]  /*1138e0*/  LOP3.LUT P0, RZ, R57, 0x2, RZ, 0xc0, !PT ;  /* 0x0000000239ff7812 */ /* 0x000fe4000780c0ff */
[----:B0-----:R-:W-:Y:S01]  /*1138f0*/  PRMT R2, R35, 0x7770, RZ ;  /* 0x0000777023027816 */ /* 0x001fe200000000ff */
[----:B------:R-:W4:Y:S04]  /*113900*/  LDL.LU.64 R46, [R1+0x1608] ;  /* 0x00160800012e7983 */ /* 0x000f280000300a00 */
[----:B-1----:R-:W4:Y:S06]  /*113910*/  LDL.LU.64 R44, [R1+0x1600] ;  /* 0x00160000012c7983 */ /* 0x002f2c0000300a00 */
[----:B------:R0:W-:Y:S01]  /*113920*/  @P0 STG.E.U8 desc[UR4][R18.64], R2 ;  /* 0x0000000212000986 */ /* 0x0001e2000c101104 */
[----:B------:R-:W-:-:S03]  /*113930*/  LOP3.LUT P0, RZ, R57, 0x1, RZ, 0xc0, !PT ;  /* 0x0000000139ff7812 */ /* 0x000fc6000780c0ff */
[----:B0-----:R-:W4:Y:S01]  /*113940*/  LDL.LU.64 R18, [R1+0x15f8] ;  /* 0x0015f80001127983 */ /* 0x001f220000300a00 */
[----:B------:R-:W-:-:S09]  /*113950*/  PRMT R2, R35, 0x7771, RZ ;  /* 0x0000777123027816 */ /* 0x000fd200000000ff */
[----:B--2---:R0:W-:Y:S04]  /*113960*/  @P0 STG.E.U8 desc[UR4][R16.64], R2 ;  /* 0x0000000210000986 */ /* 0x0041e8000c101104 */
[----:B0-----:R-:W2:Y:S01]  /*113970*/  LDL.LU.64 R16, [R1+0x15f0] ;  /* 0x0015f00001107983 */ /* 0x001ea20000300a00 */
[----:B------:R-:W-:Y:S02]  /*113980*/  LOP3.LUT P0, RZ, R58, 0x80000000, RZ, 0xc0, !PT ;  /* 0x800000003aff7812 */ /* 0x000fe4000780c0ff */
[C---:B------:R-:W-:Y:S01]  /*113990*/  PRMT R2, R35.reuse, 0x7772, RZ ;  /* 0x0000777223027816 */ /* 0x040fe200000000ff */
[----:B------:R-:W2:Y:S01]  /*1139a0*/  LDL.LU R3, [R1+0x448] ;  /* 0x0004480001037983 */ /* 0x000ea20000300800 */
[----:B------:R-:W-:-:S09]  /*1139b0*/  PRMT R35, R35, 0x7773, RZ ;  /* 0x0000777323237816 */ /* 0x000fd200000000ff */
[----:B------:R0:W-:Y:S01]  /*1139c0*/  @P0 STG.E.U8 desc[UR4][R32.64], R2 ;  /* 0x0000000220000986 */ /* 0x0001e2000c101104 */
[----:B------:R-:W-:-:S13]  /*1139d0*/  LOP3.LUT P0, RZ, R58, 0x40000000, RZ, 0xc0, !PT ;  /* 0x400000003aff7812 */ /* 0x000fda000780c0ff */
[----:B------:R-:W-:Y:S01]  /*1139e0*/  @P0 STG.E.U8 desc[UR4][R36.64], R35 ;  /* 0x0000002324000986 */ /* 0x000fe2000c101104 */
        /* <DEDUP_REMOVED lines=11> */
[C---:B------:R-:W-:Y:S02]  /*113aa0*/  LOP3.LUT P2, RZ, R60.reuse, 0x4000000, RZ, 0xc0, !PT ;  /* 0x040000003cff7812 */ /* 0x040fe4000784c0ff */
[----:B------:R-:W-:Y:S02]  /*113ab0*/  PRMT R31, R31, 0x7773, RZ ;  /* 0x000077731f1f7816 */ /* 0x000fe400000000ff */
[----:B------:R-:W-:Y:S02]  /*113ac0*/  LOP3.LUT P3, RZ, R60, 0x8000000, RZ, 0xc0, !PT ;  /* 0x080000003cff7812 */ /* 0x000fe4000786c0ff */
[----:B0-----:R-:W-:-:S05]  /*113ad0*/  PRMT R2, R27, 0x7770, RZ ;  /* 0x000077701b027816 */ /* 0x001fca00000000ff */
[----:B------:R-:W-:Y:S04]  /*113ae0*/  @P0 STG.E.U8 desc[UR4][R52.64], R31 ;  /* 0x0000001f34000986 */ /* 0x000fe8000c101104 */
[----:B---3--:R0:W-:Y:S01]  /*113af0*/  @P1 STG.E.U8 desc[UR4][R50.64], R2 ;  /* 0x0000000232001986 */ /* 0x0081e2000c101104 */
[C---:B------:R-:W-:Y:S02]  /*113b00*/  LOP3.LUT P4, RZ, R60.reuse, 0x10000000, RZ, 0xc0, !PT ;  /* 0x100000003cff7812 */ /* 0x040fe4000788c0ff */
[----:B------:R-:W-:Y:S02]  /*113b10*/  LOP3.LUT P5, RZ, R60, 0x20000000, RZ, 0xc0, !PT ;  /* 0x200000003cff7812 */ /* 0x000fe400078ac0ff */
[----:B0-----:R-:W-:-:S05]  /*113b20*/  PRMT R2, R27, 0x7771, RZ ;  /* 0x000077711b027816 */ /* 0x001fca00000000ff */
[----:B----4-:R0:W-:Y:S01]  /*113b30*/  @P2 STG.E.U8 desc[UR4][R48.64], R2 ;  /* 0x0000000230002986 */ /* 0x0101e2000c101104 */
        /* <DEDUP_REMOVED lines=42> */
[----:B------:R-:W-:Y:S01]  /*113de0*/  @P0 LOP3.LUT R58, R58, 0x800000, RZ, 0xfc, !PT ;  /* 0x008000003a3a0812 */ /* 0x000fe200078efcff */
[----:B------:R-:W2:Y:S01]  /*113df0*/  LDL.LU.64 R54, [R1+0x1590] ;  /* 0x0015900001367983 */ /* 0x000ea20000300a00 */
[----:B------:R-:W-:-:S02]  /*113e00*/  LOP3.LUT P0, RZ, R3, 0x20, RZ, 0xc0, !PT ;  /* 0x0000002003ff7812 */ /* 0x000fc4000780c0ff */
[----:B------:R-:W-:Y:S01]  /*113e10*/  LOP3.LUT R58, R58, 0xfeffffff, RZ, 0xc0, !PT ;  /* 0xfeffffff3a3a7812 */ /* 0x000fe200078ec0ff */
[----:B------:R-:W2:Y:S01]  /*113e20*/  LDL.LU.64 R52, [R1+0x1588] ;  /* 0x0015880001347983 */ /* 0x000ea20000300a00 */
[----:B------:R-:W-:-:S09]  /*113e30*/  LOP3.LUT P6, RZ, R3, 0x4, RZ, 0xc0, !PT ;  /* 0x0000000403ff7812 */ /* 0x000fd200078cc0ff */
[----:B------:R-:W-:Y:S02]  /*113e40*/  @P0 LOP3.LUT R58, R58, 0x1000000, RZ, 0xfc, !PT ;  /* 0x010000003a3a0812 */ /* 0x000fe400078efcff */
[----:B------:R-:W-:Y:S02]  /*113e50*/  LOP3.LUT P0, RZ, R3, 0x10, RZ, 0xc0, !PT ;  /* 0x0000001003ff7812 */ /* 0x000fe4000780c0ff */
[----:B------:R-:W-:Y:S02]  /*113e60*/  LOP3.LUT R58, R58, 0xfdffffff, RZ, 0xc0, !PT ;  /* 0xfdffffff3a3a7812 */ /* 0x000fe400078ec0ff */
[----:B------:R-:W-:Y:S02]  /*113e70*/  PRMT R20, R20, 0x7773, RZ ;  /* 0x0000777314147816 */ /* 0x000fe400000000ff */
[----:B------:R-:W-:-:S03]  /*113e80*/  PRMT R2, R12, 0x7770, RZ ;  /* 0x000077700c027816 */ /* 0x000fc600000000ff */
[----:B---3--:R0:W-:Y:S04]  /*113e90*/  @P4 STG.E.U8 desc[UR4][R50.64], R20 ;  /* 0x0000001432004986 */ /* 0x0081e8000c101104 */
[----:B------:R-:W-:Y:S01]  /*113ea0*/  @P0 LOP3.LUT R58, R58, 0x2000000, RZ, 0xfc, !PT ;  /* 0x020000003a3a0812 */ /* 0x000fe200078efcff */
[----:B----4-:R1:W-:Y:S01]  /*113eb0*/  @P5 STG.E.U8 desc[UR4][R48.64], R2 ;  /* 0x0000000230005986 */ /* 0x0103e2000c101104 */
[----:B------:R-:W-:-:S03]  /*113ec0*/  LOP3.LUT P0, RZ, R3, 0x8, RZ, 0xc0, !PT ;  /* 0x0000000803ff7812 */ /* 0x000fc6000780c0ff */
[----:B0-----:R-:W3:Y:S01]  /*113ed0*/  LDL.LU.64 R50, [R1+0x1580] ;  /* 0x0015800001327983 */ /* 0x001ee20000300a00 */
[----:B-1----:R-:W-:-:S03]  /*113ee0*/  PRMT R2, R12, 0x7771, RZ ;  /* 0x000077710c027816 */ /* 0x002fc600000000ff */
[----:B------:R-:W4:Y:S04]  /*113ef0*/  LDL.LU.64 R48, [R1+0x1578] ;  /* 0x0015780001307983 */ /* 0x000f280000300a00 */
[----:B------:R0:W-:Y:S02]  /*113f00*/  @P6 STG.E.U8 desc[UR4][R46.64], R2 ;  /* 0x000000022e006986 */ /* 0x0001e4000c101104 */
[----:B0-----:R-:W-:Y:S02]  /*113f10*/  PRMT R2, R12, 0x7772, RZ ;  /* 0x000077720c027816 */ /* 0x001fe400000000ff */
[----:B------:R-:W4:Y:S04]  /*113f20*/  LDL.LU.64 R46, [R1+0x1570] ;  /* 0x00157000012e7983 */ /* 0x000f280000300a00 */
[----:B------:R0:W-:Y:S01]  /*113f30*/  @P0 STG.E.U8 desc[UR4][R44.64], R2 ;  /* 0x000000022c000986 */ /* 0x0001e2000c101104 */
[----:B------:R-:W-:-:S02]  /*113f40*/  LOP3.LUT P0, RZ, R58, 0x2000000, RZ, 0xc0, !PT ;  /* 0x020000003aff7812 */ /* 0x000fc4000780c0ff */
[----:B------:R-:W-:Y:S01]  /*113f50*/  PRMT R12, R12, 0x7773, RZ ;  /* 0x000077730c0c7816 */ /* 0x000fe200000000ff */
[----:B0-----:R-:W4:Y:S10]  /*113f60*/  LDL.LU.64 R44, [R1+0x1568] ;  /* 0x00156800012c7983 */ /* 0x001f340000300a00 */
[----:B------:R0:W-:Y:S01]  /*113f70*/  @P0 STG.E.U8 desc[UR4][R18.64], R12 ;  /* 0x0000000c12000986 */ /* 0x0001e2000c101104 */
[----:B------:R-:W-:-:S02]  /*113f80*/  LOP3.LUT P0, RZ, R58, 0x1000000, RZ, 0xc0, !PT ;  /* 0x010000003aff7812 */ /* 0x000fc4000780c0ff */
[----:B------:R-:W-:Y:S01]  /*113f90*/  PRMT R2, R8, 0x7770, RZ ;  /* 0x0000777008027816 */ /* 0x000fe200000000ff */
[----:B0-----:R-:W4:Y:S10]  /*113fa0*/  LDL.LU.64 R18, [R1+0x1560] ;  /* 0x0015600001127983 */ /* 0x001f340000300a00 */
        /* <DEDUP_REMOVED lines=9> */
[----:B------:R-:W-:-:S11]  /*114040*/  PRMT R8, R8, 0x7773, RZ ;  /* 0x0000777308087816 */ /* 0x000fd600000000ff */
        /* <DEDUP_REMOVED lines=11> */
[C---:B0-----:R-:W-:Y:S02]  /*114100*/  PRMT R2, R4.reuse, 0x7772, RZ ;  /* 0x0000777204027816 */ /* 0x041fe400000000ff */
[----:B------:R-:W-:-:S03]  /*114110*/  PRMT R4, R4, 0x7773, RZ ;  /* 0x0000777304047816 */ /* 0x000fc600000000ff */
[----:B------:R0:W-:Y:S01]  /*114120*/  @P0 STG.E.U8 desc[UR4][R52.64], R2 ;  /* 0x0000000234000986 */ /* 0x0001e2000c101104 */
[----:B------:R-:W-:-:S03]  /*114130*/  LOP3.LUT P4, RZ, R3, 0x8000, RZ, 0xc0, !PT ;  /* 0x0000800003ff7812 */ /* 0x000fc6000788c0ff */
[----:B---3--:R-:W-:Y:S01]  /*114140*/  @P1 STG.E.U8 desc[UR4][R50.64], R4 ;  /* 0x0000000432001986 */ /* 0x008fe2000c101104 */
[----:B0-----:R-:W-:-:S05]  /*114150*/  PRMT R2, R21, 0x7770, RZ ;  /* 0x0000777015027816 */ /* 0x001fca00000000ff */
[----:B----4-:R0:W-:Y:S01]  /*114160*/  @P2 STG.E.U8 desc[UR4][R48.64], R2 ;  /* 0x0000000230002986 */ /* 0x0101e2000c101104 */
[C---:B------:R-:W-:Y:S02]  /*114170*/  LOP3.LUT P5, RZ, R3.reuse, 0x10000, RZ, 0xc0, !PT ;  /* 0x0001000003ff7812 */ /* 0x040fe400078ac0ff */
[----:B------:R-:W-:Y:S02]  /*114180*/  LOP3.LUT P6, RZ, R3, 0x20000, RZ, 0xc0, !PT ;  /* 0x0002000003ff7812 */ /* 0x000fe400078cc0ff */
[----:B0-----:R-:W-:-:S05]  /*114190*/  PRMT R2, R21, 0x7771, RZ ;  /* 0x0000777115027816 */ /* 0x001fca00000000ff */
[----:B------:R0:W-:Y:S02]  /*1141a0*/  @P3 STG.E.U8 desc[UR4][R46.64], R2 ;  /* 0x000000022e003986 */ /* 0x0001e4000c101104 */
[C---:B0-----:R-:W-:Y:S02]  /*1141b0*/  PRMT R2, R21.reuse, 0x7772, RZ ;  /* 0x0000777215027816 */ /* 0x041fe400000000ff */
[----:B------:R-:W-:-:S03]  /*1141c0*/  PRMT R21, R21, 0x7773, RZ ;  /* 0x0000777315157816 */ /* 0x000fc600000000ff */
[----:B------:R0:W-:Y:S04]  /*1141d0*/  @P4 STG.E.U8 desc[UR4][R44.64], R2 ;  /* 0x000000022c004986 */ /* 0x0001e8000c101104 */
[----:B------:R-:W-:Y:S01]  /*1141e0*/  @P5 STG.E.U8 desc[UR4][R18.64], R21 ;  /* 0x0000001512005986 */ /* 0x000fe2000c101104 */
        /* <DEDUP_REMOVED lines=31> */
[----:B------:R-:W-:Y:S01]  /*1143e0*/  LOP3.LUT P4, RZ, R3, 0x80000, RZ, 0xc0, !PT ;  /* 0x0008000003ff7812 */ /* 0x000fe2000788c0ff */
[----:B--2---:R0:W-:Y:S04]  /*1143f0*/  @P3 STG.E.U8 desc[UR4][R16.64], R2 ;  /* 0x0000000210003986 */ /* 0x0041e8000c101104 */
[----:B0-----:R-:W2:Y:S04]  /*114400*/  LDL.LU.64 R16, [R1+0x1520] ;  /* 0x0015200001107983 */ /* 0x001ea80000300a00 */
[----:B------:R-:W2:Y:S04]  /*114410*/  LDL.LU.64 R32, [R1+0x1518] ;  /* 0x0015180001207983 */ /* 0x000ea80000300a00 */
[----:B------:R-:W2:Y:S04]  /*114420*/  LDL.LU.64 R36, [R1+0x1510] ;  /* 0x0015100001247983 */ /* 0x000ea80000300a00 */
[----:B------:R-:W2:Y:S04]  /*114430*/  LDL.LU.64 R42, [R1+0x1508] ;  /* 0x00150800012a7983 */ /* 0x000ea80000300a00 */
[----:B------:R-:W2:Y:S01]  /*114440*/  LDL.LU.64 R40, [R1+0x1500] ;  /* 0x0015000001287983 */ /* 0x000ea20000300a00 */
[----:B------:R-:W-:-:S03]  /*114450*/  @P0 LOP3.LUT R58, R58, 0x10000, RZ, 0xfc, !PT ;  /* 0x000100003a3a0812 */ /* 0x000fc600078efcff */
[----:B------:R-:W2:Y:S01]  /*114460*/  LDL.LU.64 R54, [R1+0x14f8] ;  /* 0x0014f80001367983 */ /* 0x000ea20000300a00 */
[C---:B------:R-:W-:Y:S02]  /*114470*/  LOP3.LUT P0, RZ, R3.reuse, 0x800000, RZ, 0xc0, !PT ;  /* 0x0080000003ff7812 */ /* 0x040fe4000780c0ff */
[C---:B------:R-:W-:Y:S01]  /*114480*/  LOP3.LUT P5, RZ, R3.reuse, 0x100000, RZ, 0xc0, !PT ;  /* 0x0010000003ff7812 */ /* 0x040fe200078ac0ff */
[----:B------:R-:W2:Y:S01]  /*114490*/  LDL.LU.64 R52, [R1+0x14f0] ;  /* 0x0014f00001347983 */ /* 0x000ea20000300a00 */
[----:B------:R-:W-:Y:S02]  /*1144a0*/  LOP3.LUT P6, RZ, R3, 0x200000, RZ, 0xc0, !PT ;  /* 0x0020000003ff7812 */ /* 0x000fe400078cc0ff */
[----:B------:R-:W-:Y:S02]  /*1144b0*/  LOP3.LUT R58, R58, 0xfffdffff, RZ, 0xc0, !PT ;  /* 0xfffdffff3a3a7812 */ /* 0x000fe400078ec0ff */
[C---:B------:R-:W-:Y:S02]  /*1144c0*/  PRMT R2, R13.reuse, 0x7772, RZ ;  /* 0x000077720d027816 */ /* 0x040fe400000000ff */
[----:B------:R-:W-:-:S03]  /*1144d0*/  PRMT R13, R13, 0x7773, RZ ;  /* 0x000077730d0d7816 */ /* 0x000fc600000000ff */
[----:B------:R-:W-:Y:S01]  /*1144e0*/  @P0 LOP3.LUT R58, R58, 0x20000, RZ, 0xfc, !PT ;  /* 0x000200003a3a0812 */ /* 0x000fe200078efcff */
[----:B---3--:R0:W-:Y:S01]  /*1144f0*/  @P4 STG.E.U8 desc[UR4][R50.64], R2 ;  /* 0x0000000232004986 */ /* 0x0081e2000c101104 */
[----:B------:R-:W-:-:S03]  /*114500*/  LOP3.LUT P0, RZ, R3, 0x400000, RZ, 0xc0, !PT ;  /* 0x0040000003ff7812 */ /* 0x000fc6000780c0ff */
[----:B----4-:R1:W-:Y:S01]  /*114510*/  @P5 STG.E.U8 desc[UR4][R48.64], R13 ;  /* 0x0000000d30005986 */ /* 0x0103e2000c101104 */
[----:B0-----:R-:W-:-:S03]  /*114520*/  PRMT R2, R9, 0x7770, RZ ;  /* 0x0000777009027816 */ /* 0x001fc600000000ff */
[----:B------:R-:W3:Y:S04]  /*114530*/  LDL.LU.64 R50, [R1+0x14e8] ;  /* 0x0014e80001327983 */ /* 0x000ee80000300a00 */
[----:B------:R0:W-:Y:S04]  /*114540*/  @P6 STG.E.U8 desc[UR4][R46.64], R2 ;  /* 0x000000022e006986 */ /* 0x0001e8000c101104 */
[----:B-1----:R-:W4:Y:S01]  /*114550*/  LDL.LU.64 R48, [R1+0x14e0] ;  /* 0x0014e00001307983 */ /* 0x002f220000300a00 */
[----:B0-----:R-:W-:-:S03]  /*114560*/  PRMT R2, R9, 0x7771, RZ ;  /* 0x0000777109027816 */ /* 0x001fc600000000ff */
[----:B------:R-:W4:Y:S04]  /*114570*/  LDL.LU.64 R46, [R1+0x14d8] ;  /* 0x0014d800012e7983 */ /* 0x000f280000300a00 */
[----:B------:R0:W-:Y:S04]  /*114580*/  @P0 STG.E.U8 desc[UR4][R44.64], R2 ;  /* 0x000000022c000986 */ /* 0x0001e8000c101104 */
[----:B0-----:R-:W4:Y:S01]  /*114590*/  LDL.LU.64 R44, [R1+0x14d0] ;  /* 0x0014d000012c7983 */ /* 0x001f220000300a00 */
[----:B------:R-:W-:Y:S02]  /*1145a0*/  LOP3.LUT P0, RZ, R58, 0x20000, RZ, 0xc0, !PT ;  /* 0x000200003aff7812 */ /* 0x000fe4000780c0ff */
[----:B------:R-:W-:-:S02]  /*1145b0*/  PRMT R2, R9, 0x7772, RZ ;  /* 0x0000777209027816 */ /* 0x000fc400000000ff */
[----:B------:R-:W-:-:S09]  /*1145c0*/  PRMT R9, R9, 0x7773, RZ ;  /* 0x0000777309097816 */ /* 0x000fd200000000ff */
[----:B------:R0:W-:Y:S01]  /*1145d0*/  @P0 STG.E.U8 desc[UR4][R18.64], R2 ;  /* 0x0000000212000986 */ /* 0x0001e2000c101104 */
[----:B------:R-:W-:-:S03]  /*1145e0*/  LOP3.LUT P0, RZ, R58, 0x10000, RZ, 0xc0, !PT ;  /* 0x000100003aff7812 */ /* 0x000fc6000780c0ff */
[----:B0-----:R-:W4:Y:S01]  /*1145f0*/  LDL.LU.64 R18, [R1+0x14c8] ;  /* 0x0014c80001127983 */ /* 0x001f220000300a00 */
[----:B------:R-:W-:Y:S02]  /*114600*/  PRMT R2, R5, 0x7770, RZ ;  /* 0x0000777005027816 */ /* 0x000fe400000000ff */
[----:B------:R-:W-:Y:S02]  /*114610*/  LOP3.LUT P1, RZ, R3, 0x80000000, RZ, 0xc0, !PT ;  /* 0x8000000003ff7812 */ /* 0x000fe4000782c0ff */
[C---:B------:R-:W-:Y:S02]  /*114620*/  LOP3.LUT P2, RZ, R60.reuse, 0x1, RZ, 0xc0, !PT ;  /* 0x000000013cff7812 */ /* 0x040fe4000784c0ff */
[----:B------:R-:W-:-:S03]  /*114630*/  LOP3.LUT P3, RZ, R60, 0x2, RZ, 0xc0, !PT ;  /* 0x000000023cff7812 */ /* 0x000fc6000786c0ff */
[----:B--2---:R0:W-:Y:S04]  /*114640*/  @P0 STG.E.U8 desc[UR4][R16.64], R9 ;  /* 0x0000000910000986 */ /* 0x0041e8000c101104 */
[----:B0-----:R-:W2:Y:S01]  /*114650*/  LDL.LU.64 R16, [R1+0x14c0] ;  /* 0x0014c00001107983 */ /* 0x001ea20000300a00 */
        /* <DEDUP_REMOVED lines=18> */
[C---:B0-----:R-:W-:Y:S02]  /*114780*/  PRMT R2, R22.reuse, 0x7772, RZ ;  /* 0x0000777216027816 */ /* 0x041fe400000000ff */
[----:B------:R-:W-:-:S03]  /*114790*/  PRMT R22, R22, 0x7773, RZ ;  /* 0x0000777316167816 */ /* 0x000fc600000000ff */
[----:B---3--:R0:W-:Y:S04]  /*1147a0*/  @P1 STG.E.U8 desc[UR4][R50.64], R2 ;  /* 0x0000000232001986 */ /* 0x0081e8000c101104 */
[----:B----4-:R-:W-:Y:S01]  /*1147b0*/  @P2 STG.E.U8 desc[UR4][R48.64], R22 ;  /* 0x0000001630002986 */ /* 0x010fe2000c101104 */
[----:B0-----:R-:W-:-:S05]  /*1147c0*/  PRMT R2, R14, 0x7770, RZ ;  /* 0x000077700e027816 */ /* 0x001fca00000000ff */
[----:B------:R0:W-:Y:S02]  /*1147d0*/  @P3 STG.E.U8 desc[UR4][R46.64], R2 ;  /* 0x000000022e003986 */ /* 0x0001e4000c101104 */
[----:B0-----:R-:W-:-:S05]  /*1147e0*/  PRMT R2, R14, 0x7771, RZ ;  /* 0x000077710e027816 */ /* 0x001fca00000000ff */
[----:B------:R0:W-:Y:S04]  /*1147f0*/  @P4 STG.E.U8 desc[UR4][R44.64], R2 ;  /* 0x000000022c004986 */ /* 0x0001e8000c101104 */
[----:B0-----:R-:W3:Y:S04]  /*114800*/  LDL.LU.64 R44, [R1+0x14b8] ;  /* 0x0014b800012c7983 */ /* 0x001ee80000300a00 */
[----:B------:R-:W4:Y:S04]  /*114810*/  LDL.LU.64 R52, [R1+0x14b0] ;  /* 0x0014b00001347983 */ /* 0x000f280000300a00 */
[----:B------:R-:W4:Y:S01]  /*114820*/  LDL.LU.64 R50, [R1+0x14a8] ;  /* 0x0014a80001327983 */ /* 0x000f220000300a00 */
[----:B------:R-:W-:-:S03]  /*114830*/  LOP3.LUT P5, RZ, R60, 0x8, RZ, 0xc0, !PT ;  /* 0x000000083cff7812 */ /* 0x000fc600078ac0ff */
[----:B------:R-:W4:Y:S04]  /*114840*/  LDL.LU.64 R48, [R1+0x14a0] ;  /* 0x0014a00001307983 */ /* 0x000f280000300a00 */
[----:B------:R-:W4:Y:S01]  /*114850*/  LDL.LU.64 R46, [R1+0x1498] ;  /* 0x00149800012e7983 */ /* 0x000f220000300a00 */
[----:B------:R-:W-:Y:S02]  /*114860*/  PRMT R2, R14, 0x7772, RZ ;  /* 0x000077720e027816 */ /* 0x000fe400000000ff */
[----:B------:R-:W-:-:S03]  /*114870*/  LOP3.LUT P6, RZ, R60, 0x10, RZ, 0xc0, !PT ;  /* 0x000000103cff7812 */ /* 0x000fc600078cc0ff */
[----:B------:R0:W-:Y:S01]  /*114880*/  @P5 STG.E.U8 desc[UR4][R18.64], R2 ;  /* 0x0000000212005986 */ /* 0x0001e2000c101104 */
[----:B------:R-:W-:-:S03]  /*114890*/  PRMT R14, R14, 0x7773, RZ ;  /* 0x000077730e0e7816 */ /* 0x000fc600000000ff */
[----:B0-----:R-:W4:Y:S06]  /*1148a0*/  LDL.LU.64 R18, [R1+0x1490] ;  /* 0x0014900001127983 */ /* 0x001f2c0000300a00 */
[----:B--2---:R0:W-:Y:S04]  /*1148b0*/  @P6 STG.E.U8 desc[UR4][R16.64], R14 ;  /* 0x0000000e10006986 */ /* 0x0041e8000c101104 */
[----:B0-----:R-:W2:Y:S01]  /*1148c0*/  LDL.LU.64 R16, [R1+0x1488] ;  /* 0x0014880001107983 */ /* 0x001ea20000300a00 */
        /* <DEDUP_REMOVED lines=8> */
[----:B------:R-:W-:Y:S02]  /*114950*/  LOP3.LUT P3, RZ, R60, 0x20, RZ, 0xc0, !PT ;  /* 0x000000203cff7812 */ /* 0x000fe4000786c0ff */
[----:B------:R-:W-:-:S07]  /*114960*/  PRMT R2, R10, 0x7770, RZ ;  /* 0x000077700a027816 */ /* 0x000fce00000000ff */
        /* <DEDUP_REMOVED lines=12> */
[----:B------:R-:W-:Y:S01]  /*114a30*/  LOP3.LUT P4, RZ, R60, 0x40, RZ, 0xc0, !PT ;  /* 0x000000403cff7812 */ /* 0x000fe2000788c0ff */
[----:B---3--:R0:W-:Y:S04]  /*114a40*/  @P3 STG.E.U8 desc[UR4][R44.64], R2 ;  /* 0x000000022c003986 */ /* 0x0081e8000c101104 */
[----:B0-----:R-:W3:Y:S04]  /*114a50*/  LDL.LU.64 R44, [R1+0x1480] ;  /* 0x00148000012c7983 */ /* 0x001ee80000300a00 */
[----:B------:R-:W3:Y:S04]  /*114a60*/  LDL.LU.64 R32, [R1+0x1478] ;  /* 0x0014780001207983 */ /* 0x000ee80000300a00 */
[----:B------:R-:W3:Y:S01]  /*114a70*/  LDL.LU.64 R36, [R1+0x1470] ;  /* 0x0014700001247983 */ /* 0x000ee20000300a00 */
[----:B------:R-:W-:-:S03]  /*114a80*/  @P0 LOP3.LUT R58, R58, 0x100, RZ, 0xfc, !PT ;  /* 0x000001003a3a0812 */ /* 0x000fc600078efcff */
[----:B------:R-:W3:Y:S01]  /*114a90*/  LDL.LU.64 R42, [R1+0x1468] ;  /* 0x00146800012a7983 */ /* 0x000ee20000300a00 */
[C---:B------:R-:W-:Y:S02]  /*114aa0*/  LOP3.LUT P0, RZ, R60.reuse, 0x400, RZ, 0xc0, !PT ;  /* 0x000004003cff7812 */ /* 0x040fe4000780c0ff */
[----:B------:R-:W-:Y:S01]  /*114ab0*/  LOP3.LUT P5, RZ, R60, 0x80, RZ, 0xc0, !PT ;  /* 0x000000803cff7812 */ /* 0x000fe200078ac0ff */
[----:B------:R-:W3:Y:S01]  /*114ac0*/  LDL.LU.64 R40, [R1+0x1460] ;  /* 0x0014600001287983 */ /* 0x000ee20000300a00 */
[----:B------:R-:W-:Y:S02]  /*114ad0*/  LOP3.LUT R58, R58, 0xfffffdff, RZ, 0xc0, !PT ;  /* 0xfffffdff3a3a7812 */ /* 0x000fe400078ec0ff */
[----:B------:R-:W-:Y:S01]  /*114ae0*/  PRMT R2, R10, 0x7771, RZ ;  /* 0x000077710a027816 */ /* 0x000fe200000000ff */
[----:B------:R-:W3:Y:S01]  /*114af0*/  LDL.LU.64 R54, [R1+0x1458] ;  /* 0x0014580001367983 */ /* 0x000ee20000300a00 */
[----:B------:R-:W-:-:S03]  /*114b00*/  LOP3.LUT P6, RZ, R60, 0x100, RZ, 0xc0, !PT ;  /* 0x000001003cff7812 */ /* 0x000fc600078cc0ff */
[----:B----4-:R0:W-:Y:S02]  /*114b10*/  @P4 STG.E.U8 desc[UR4][R52.64], R2 ;  /* 0x0000000234004986 */ /* 0x0101e4000c101104 */
[----:B------:R-:W-:Y:S02]  /*114b20*/  @P0 LOP3.LUT R58, R58, 0x200, RZ, 0xfc, !PT ;  /* 0x000002003a3a0812 */ /* 0x000fe400078efcff */
[----:B------:R-:W-:Y:S02]  /*114b30*/  LOP3.LUT P0, RZ, R60, 0x200, RZ, 0xc0, !PT ;  /* 0x000002003cff7812 */ /* 0x000fe4000780c0ff */
[C---:B0-----:R-:W-:Y:S01]  /*114b40*/  PRMT R2, R10.reuse, 0x7772, RZ ;  /* 0x000077720a027816 */ /* 0x041fe200000000ff */
[----:B------:R-:W4:Y:S01]  /*114b50*/  LDL.LU.64 R52, [R1+0x1450] ;  /* 0x0014500001347983 */ /* 0x000f220000300a00 */
[----:B------:R-:W-:-:S03]  /*114b60*/  PRMT R10, R10, 0x7773, RZ ;  /* 0x000077730a0a7816 */ /* 0x000fc600000000ff */
[----:B------:R0:W-:Y:S04]  /*114b70*/  @P5 STG.E.U8 desc[UR4][R50.64], R2 ;  /* 0x0000000232005986 */ /* 0x0001e8000c101104 */
[----:B------:R1:W-:Y:S01]  /*114b80*/  @P6 STG.E.U8 desc[UR4][R48.64], R10 ;  /* 0x0000000a30006986 */ /* 0x0003e2000c101104 */
[----:B0-----:R-:W-:-:S03]  /*114b90*/  PRMT R2, R6, 0x7770, RZ ;  /* 0x0000777006027816 */ /* 0x001fc600000000ff */
[----:B------:R-:W4:Y:S04]  /*114ba0*/  LDL.LU.64 R50, [R1+0x1448] ;  /* 0x0014480001327983 */ /* 0x000f280000300a00 */
[----:B------:R0:W-:Y:S01]  /*114bb0*/  @P0 STG.E.U8 desc[UR4][R46.64], R2 ;  /* 0x000000022e000986 */ /* 0x0001e2000c101104 */
[----:B------:R-:W-:-:S03]  /*114bc0*/  LOP3.LUT P0, RZ, R58, 0x200, RZ, 0xc0, !PT ;  /* 0x000002003aff7812 */ /* 0x000fc6000780c0ff */
[----:B-1----:R-:W4:Y:S01]  /*114bd0*/  LDL.LU.64 R48, [R1+0x1440] ;  /* 0x0014400001307983 */ /* 0x002f220000300a00 */
[----:B0-----:R-:W-:-:S03]  /*114be0*/  PRMT R2, R6, 0x7771, RZ ;  /* 0x0000777106027816 */ /* 0x001fc600000000ff */
[----:B------:R-:W4:Y:S06]  /*114bf0*/  LDL.LU.64 R46, [R1+0x1438] ;  /* 0x00143800012e7983 */ /* 0x000f2c0000300a00 */
[----:B------:R0:W-:Y:S01]  /*114c00*/  @P0 STG.E.U8 desc[UR4][R18.64], R2 ;  /* 0x0000000212000986 */ /* 0x0001e2000c101104 */
[----:B------:R-:W-:Y:S02]  /*114c10*/  LOP3.LUT P0, RZ, R58, 0x100, RZ, 0xc0, !PT ;  /* 0x000001003aff7812 */ /* 0x000fe4000780c0ff */
[----:B0-----:R-:W-:Y:S01]  /*114c20*/  PRMT R2, R6, 0x7772, RZ ;  /* 0x0000777206027816 */ /* 0x001fe200000000ff */
[----:B------:R-:W4:Y:S10]  /*114c30*/  LDL.LU.64 R18, [R1+0x1430] ;  /* 0x0014300001127983 */ /* 0x000f340000300a00 */
[----:B--2---:R0:W-:Y:S04]  /*114c40*/  @P0 STG.E.U8 desc[UR4][R16.64], R2 ;  /* 0x0000000210000986 */ /* 0x0041e8000c101104 */
[----:B0-----:R-:W2:Y:S01]  /*114c50*/  LDL.LU.64 R16, [R1+0x1428] ;  /* 0x0014280001107983 */ /* 0x001ea20000300a00 */
[----:B------:R-:W-:-:S02]  /*114c60*/  LOP3.LUT P0, RZ, R58, 0x80, RZ, 0xc0, !PT ;  /* 0x000000803aff7812 */ /* 0x000fc4000780c0ff */
[----:B------:R-:W-:Y:S02]  /*114c70*/  PRMT R6, R6, 0x7773, RZ ;  /* 0x0000777306067816 */ /* 0x000fe400000000ff */
[----:B------:R-:W-:Y:S02]  /*114c80*/  PRMT R2, R23, 0x7770, RZ ;  /* 0x0000777017027816 */ /* 0x000fe400000000ff */
[C---:B------:R-:W-:Y:S02]  /*114c90*/  LOP3.LUT P1, RZ, R60.reuse, 0x40000, RZ, 0xc0, !PT ;  /* 0x000400003cff7812 */ /* 0x040fe4000782c0ff */
[C---:B------:R-:W-:Y:S02]  /*114ca0*/  LOP3.LUT P2, RZ, R60.reuse, 0x80000, RZ, 0xc0, !PT ;  /* 0x000800003cff7812 */ /* 0x040fe4000784c0ff */
[C---:B------:R-:W-:Y:S02]  /*114cb0*/  LOP3.LUT P3, RZ, R60.reuse, 0x100000, RZ, 0xc0, !PT ;  /* 0x001000003cff7812 */ /* 0x040fe4000786c0ff */
[----:B------:R-:W-:-:S02]  /*114cc0*/  LOP3.LUT P4, RZ, R60, 0x200000, RZ, 0xc0, !PT ;  /* 0x002000003cff7812 */ /* 0x000fc4000788c0ff */
[C---:B------:R-:W-:Y:S02]  /*114cd0*/  LOP3.LUT P5, RZ, R60.reuse, 0x400000, RZ, 0xc0, !PT ;  /* 0x004000003cff7812 */ /* 0x040fe400078ac0ff */
[----:B------:R-:W-:Y:S01]  /*114ce0*/  LOP3.LUT P6, RZ, R60, 0x800000, RZ, 0xc0, !PT ;  /* 0x008000003cff7812 */ /* 0x000fe200078cc0ff */
[----:B---3--:R0:W-:Y:S01]  /*114cf0*/  @P0 STG.E.U8 desc[UR4][R44.64], R6 ;  /* 0x000000062c000986 */ /* 0x0081e2000c101104 */
[----:B------:R-:W-:-:S03]  /*114d00*/  LOP3.LUT P0, RZ, R58, 0x40, RZ, 0xc0, !PT ;  /* 0x000000403aff7812 */ /* 0x000fc6000780c0ff */
[----:B0-----:R-:W3:Y:S10]  /*114d10*/  LDL.LU R45, [R1+0x450] ;  /* 0x00045000012d7983 */ /* 0x001ef40000300800 */
[----:B------:R0:W-:Y:S01]  /*114d20*/  @P0 STG.E.U8 desc[UR4][R32.64], R2 ;  /* 0x0000000220000986 */ /* 0x0001e2000c101104 */
[----:B------:R-:W-:-:S03]  /*114d30*/  LOP3.LUT P0, RZ, R58, 0x20, RZ, 0xc0, !PT ;  /* 0x000000203aff7812 */ /* 0x000fc6000780c0ff */
[----:B------:R-:W3:Y:S01]  /*114d40*/  LDL.LU R3, [R1+0x454] ;  /* 0x0004540001037983 */ /* 0x000ee20000300800 */
[----:B0-----:R-:W-:-:S09]  /*114d50*/  PRMT R2, R23, 0x7771, RZ ;  /* 0x0000777117027816 */ /* 0x001fd200000000ff */
        /* <DEDUP_REMOVED lines=9> */
[----:B------:R0:W-:Y:S02]  /*114df0*/  @P0 STG.E.U8 desc[UR4][R54.64], R2 ;  /* 0x0000000236000986 */ /* 0x0001e4000c101104 */
[----:B0-----:R-:W-:-:S05]  /*114e00*/  PRMT R2, R15, 0x7771, RZ ;  /* 0x000077710f027816 */ /* 0x001fca00000000ff */
        /* <DEDUP_REMOVED lines=21> */
[----:B------:R-:W-:Y:S02]  /*114f60*/  LOP3.LUT P4, RZ, R60, 0x2000000, RZ, 0xc0, !PT ;  /* 0x020000003cff7812 */ /* 0x000fe4000788c0ff */
[----:B---3--:R-:W-:-:S05]  /*114f70*/  LOP3.LUT P0, RZ, R45, 0x10, RZ, 0xc0, !PT ;  /* 0x000000102dff7812 */ /* 0x008fca000780c0ff */
[----:B--2---:R0:W-:Y:S04]  /*114f80*/  @P3 STG.E.U8 desc[UR4][R16.64], R11 ;  /* 0x0000000b10003986 */ /* 0x0041e8000c101104 */
[----:B0-----:R-:W2:Y:S01]  /*114f90*/  LDL.LU.64 R16, [R1+0x13f0] ;  /* 0x0013f00001107983 */ /* 0x001ea20000300a00 */
[----:B------:R-:W-:-:S03]  /*114fa0*/  LOP3.LUT R3, R3, 0xfbffffff, RZ, 0xc0, !PT ;  /* 0xfbffffff03037812 */ /* 0x000fc600078ec0ff */
[----:B------:R-:W3:Y:S01]  /*114fb0*/  LDL.LU.64 R24, [R1+0x13e8] ;  /* 0x0013e80001187983 */ /* 0x000ee20000300a00 */
        /* <DEDUP_REMOVED lines=22> */
[----:B------:R-:W-:-:S11]  /*115120*/  LOP3.LUT P5, RZ, R60, 0x4000000, RZ, 0xc0, !PT ;  /* 0x040000003cff7812 */ /* 0x000fd600078ac0ff */
        /* <DEDUP_REMOVED lines=8> */
[----:B------:R-:W4:Y:S01]  /*1151b0*/  LDL.LU R60, [R1+0x6f0] ;  /* 0x0006f000013c7983 */ /* 0x000f220000300800 */
[----:B0-----:R-:W-:-:S03]  /*1151c0*/  PRMT R2, R7, 0x7771, RZ ;  /* 0x0000777107027816 */ /* 0x001fc600000000ff */
[----:B------:R-:W4:Y:S04]  /*1151d0*/  LDL.LU.64 R54, [R1+0x13c0] ;  /* 0x0013c00001367983 */ /* 0x000f280000300a00 */
[----:B------:R0:W-:Y:S04]  /*1151e0*/  @P5 STG.E.U8 desc[UR4][R50.64], R2 ;  /* 0x0000000232005986 */ /* 0x0001e8000c101104 */
[----:B------:R-:W4:Y:S01]  /*1151f0*/  LDL.LU.64 R52, [R1+0x13b8] ;  /* 0x0013b80001347983 */ /* 0x000f220000300a00 */
[----:B0-----:R-:W-:-:S03]  /*115200*/  PRMT R2, R7, 0x7772, RZ ;  /* 0x0000777207027816 */ /* 0x001fc600000000ff */
[----:B------:R-:W4:Y:S01]  /*115210*/  LDL.LU.64 R50, [R1+0x13b0] ;  /* 0x0013b00001327983 */ /* 0x000f220000300a00 */
[----:B------:R-:W-:-:S03]  /*115220*/  PRMT R7, R7, 0x7773, RZ ;  /* 0x0000777307077816 */ /* 0x000fc600000000ff */
[----:B------:R0:W-:Y:S04]  /*115230*/  @P6 STG.E.U8 desc[UR4][R48.64], R2 ;  /* 0x0000000230006986 */ /* 0x0001e8000c101104 */
[----:B------:R1:W-:Y:S01]  /*115240*/  @P0 STG.E.U8 desc[UR4][R46.64], R7 ;  /* 0x000000072e000986 */ /* 0x0003e2000c101104 */
[C---:B------:R-:W-:Y:S02]  /*115250*/  LOP3.LUT P0, RZ, R58.reuse, 0x2, RZ, 0xc0, !PT ;  /* 0x000000023aff7812 */ /* 0x040fe4000780c0ff */
[----:B0-----:R-:W-:Y:S01]  /*115260*/  PRMT R2, R41, 0x7770, RZ ;  /* 0x0000777029027816 */ /* 0x001fe200000000ff */
[----:B------:R-:W4:Y:S04]  /*115270*/  LDL.LU.64 R48, [R1+0x13a8] ;  /* 0x0013a80001307983 */ /* 0x000f280000300a00 */
[----:B-1----:R-:W4:Y:S06]  /*115280*/  LDL.LU.64 R46, [R1+0x13a0] ;  /* 0x0013a000012e7983 */ /* 0x002f2c0000300a00 */
[----:B------:R0:W-:Y:S01]  /*115290*/  @P0 STG.E.U8 desc[UR4][R18.64], R2 ;  /* 0x0000000212000986 */ /* 0x0001e2000c101104 */
[----:B------:R-:W-:-:S03]  /*1152a0*/  LOP3.LUT P0, RZ, R58, 0x1, RZ, 0xc0, !PT ;  /* 0x000000013aff7812 */ /* 0x000fc6000780c0ff */
[----:B0-----:R-:W4:Y:S04]  /*1152b0*/  LDL.LU.64 R18, [R1+0x1398] ;  /* 0x0013980001127983 */ /* 0x001f280000300a00 */
[----:B------:R-:W4:Y:S01]  /*1152c0*/  LDL.LU R44, [R1+0x7d0] ;  /* 0x0007d000012c7983 */ /* 0x000f220000300800 */
        /* <DEDUP_REMOVED lines=23> */
[----:B------:R-:W3:Y:S04]  /*115440*/  LDL.LU.64 R40, [R1+0x1388] ;  /* 0x0013880001287983 */ /* 0x000ee80000300a00 */
[----:B----4-:R0:W-:Y:S01]  /*115450*/  @P0 STG.E.U8 desc[UR4][R54.64], R2 ;  /* 0x0000000236000986 */ /* 0x0101e2000c101104 */
[----:B------:R-:W-:-:S02]  /*115460*/  LOP3.LUT P4, RZ, R45, 0x100, RZ, 0xc0, !PT ;  /* 0x000001002dff7812 */ /* 0x000fc4000788c0ff */
        /* <DEDUP_REMOVED lines=22> */
[----:B------:R-:W-:-:S03]  /*1155d0*/  LOP3.LUT P0, RZ, R45, 0x800000, RZ, 0xc0, !PT ;  /* 0x008000002dff7812 */ /* 0x000fc6000780c0ff */
[----:B------:R-:W4:Y:S01]  /*1155e0*/  LDL.LU R55, [R1+0x704] ;  /* 0x0007040001377983 */ /* 0x000f220000300800 */
[----:B------:R-:W-:Y:S02]  /*1155f0*/  LOP3.LUT P3, RZ, R45, 0x1000, RZ, 0xc0, !PT ;  /* 0x000010002dff7812 */ /* 0x000fe4000786c0ff */
[----:B------:R-:W-:Y:S02]  /*115600*/  PRMT R2, R44, 0x7772, RZ ;  /* 0x000077722c027816 */ /* 0x000fe400000000ff */
[----:B------:R-:W-:-:S05]  /*115610*/  LOP3.LUT R3, R3, 0xfff7ffff, RZ, 0xc0, !PT ;  /* 0xfff7ffff03037812 */ /* 0x000fca00078ec0ff */
[----:B------:R-:W-:Y:S02]  /*115620*/  @P0 LOP3.LUT R3, R3, 0x80000, RZ, 0xfc, !PT ;  /* 0x0008000003030812 */ /* 0x000fe400078efcff */
[----:B------:R-:W-:Y:S02]  /*115630*/  LOP3.LUT P0, RZ, R45, 0x400000, RZ, 0xc0, !PT ;  /* 0x004000002dff7812 */ /* 0x000fe4000780c0ff */
[----:B------:R-:W-:-:S11]  /*115640*/  LOP3.LUT R3, R3, 0xffefffff, RZ, 0xc0, !PT ;  /* 0xffefffff03037812 */ /* 0x000fd600078ec0ff */
[----:B------:R-:W-:Y:S02]  /*115650*/  @P0 LOP3.LUT R3, R3, 0x100000, RZ, 0xfc, !PT ;  /* 0x0010000003030812 */ /* 0x000fe400078efcff */
[----:B------:R-:W-:Y:S02]  /*115660*/  LOP3.LUT P0, RZ, R45, 0x200000, RZ, 0xc0, !PT ;  /* 0x002000002dff7812 */ /* 0x000fe4000780c0ff */
[----:B------:R-:W-:Y:S01]  /*115670*/  LOP3.LUT R3, R3, 0xffdfffff, RZ, 0xc0, !PT ;  /* 0xffdfffff03037812 */ /* 0x000fe200078ec0ff */
[----:B---3--:R0:W-:Y:S02]  /*115680*/  @P2 STG.E.U8 desc[UR4][R40.64], R2 ;  /* 0x0000000228002986 */ /* 0x0081e4000c101104 */
[----:B0-----:R-:W-:-:S08]  /*115690*/  PRMT R2, R44, 0x7773, RZ ;  /* 0x000077732c027816 */ /* 0x001fd000000000ff */
        /* <DEDUP_REMOVED lines=12> */
[C---:B------:R-:W-:Y:S02]  /*115760*/  LOP3.LUT P0, RZ, R45.reuse, 0x20000, RZ, 0xc0, !PT ;  /* 0x000200002dff7812 */ /* 0x040fe4000780c0ff */
[----:B------:R-:W-:Y:S02]  /*115770*/  LOP3.LUT P5, RZ, R45, 0x8000, RZ, 0xc0, !PT ;  /* 0x000080002dff7812 */ /* 0x000fe400078ac0ff */
[----:B------:R-:W-:-:S09]  /*115780*/  LOP3.LUT R3, R3, 0xfdffffff, RZ, 0xc0, !PT ;  /* 0xfdffffff03037812 */ /* 0x000fd200078ec0ff */
[----:B------:R-:W-:Y:S02]  /*115790*/  @P0 LOP3.LUT R3, R3, 0x2000000, RZ, 0xfc, !PT ;  /* 0x0200000003030812 */ /* 0x000fe400078efcff */
[----:B------:R-:W-:Y:S01]  /*1157a0*/  LOP3.LUT P0, RZ, R45, 0x10000, RZ, 0xc0, !PT ;  /* 0x000100002dff7812 */ /* 0x000fe2000780c0ff */
[----:B--2---:R0:W-:Y:S04]  /*1157b0*/  @P3 STG.E.U8 desc[UR4][R16.64], R2 ;  /* 0x0000000210003986 */ /* 0x0041e8000c101104 */
[----:B0-----:R-:W2:Y:S04]  /*1157c0*/  LDL.LU.64 R16, [R1+0x1350] ;  /* 0x0013500001107983 */ /* 0x001ea80000300a00 */
[----:B------:R-:W3:Y:S04]  /*1157d0*/  LDL.LU.64 R28, [R1+0x1348] ;  /* 0x00134800011c7983 */ /* 0x000ee80000300a00 */
[----:B------:R-:W3:Y:S04]  /*1157e0*/  LDL.LU.64 R32, [R1+0x1340] ;  /* 0x0013400001207983 */ /* 0x000ee80000300a00 */
[----:B------:R-:W3:Y:S04]  /*1157f0*/  LDL.LU R54, [R1+0x6f4] ;  /* 0x0006f40001367983 */ /* 0x000ee80000300800 */
[----:B------:R-:W3:Y:S04]  /*115800*/  LDL.LU.64 R36, [R1+0x1338] ;  /* 0x0013380001247983 */ /* 0x000ee80000300a00 */
[----:B------:R-:W3:Y:S01]  /*115810*/  LDL.LU.64 R42, [R1+0x1330] ;  /* 0x00133000012a7983 */ /* 0x000ee20000300a00 */
[----:B----4-:R-:W-:-:S03]  /*115820*/  PRMT R2, R60, 0x7770, RZ ;  /* 0x000077703c027816 */ /* 0x010fc600000000ff */
[----:B------:R-:W4:Y:S04]  /*115830*/  LDL.LU R44, [R1+0x7d4] ;  /* 0x0007d400012c7983 */ /* 0x000f280000300800 */
[----:B------:R-:W4:Y:S04]  /*115840*/  LDL.LU.64 R40, [R1+0x1328] ;  /* 0x0013280001287983 */ /* 0x000f280000300a00 */
[----:B------:R0:W-:Y:S02]  /*115850*/  @P4 STG.E.U8 desc[UR4][R52.64], R2 ;  /* 0x0000000234004986 */ /* 0x0001e4000c101104 */
[----:B0-----:R-:W-:-:S02]  /*115860*/  PRMT R2, R60, 0x7771, RZ ;  /* 0x000077713c027816 */ /* 0x001fc400000000ff */
[----:B------:R-:W4:Y:S04]  /*115870*/  LDL.LU.64 R52, [R1+0x1320] ;  /* 0x0013200001347983 */ /* 0x000f280000300a00 */
[----:B------:R0:W-:Y:S02]  /*115880*/  @P6 STG.E.U8 desc[UR4][R50.64], R2 ;  /* 0x0000000232006986 */ /* 0x0001e4000c101104 */
[C---:B0-----:R-:W-:Y:S02]  /*115890*/  PRMT R2, R60.reuse, 0x7772, RZ ;  /* 0x000077723c027816 */ /* 0x041fe400000000ff */
[----:B------:R-:W4:Y:S04]  /*1158a0*/  LDL.LU.64 R50, [R1+0x1318] ;  /* 0x0013180001327983 */ /* 0x000f280000300a00 */
[----:B------:R0:W-:Y:S02]  /*1158b0*/  @P5 STG.E.U8 desc[UR4][R48.64], R2 ;  /* 0x0000000230005986 */ /* 0x0001e4000c101104 */
[----:B0-----:R-:W-:-:S02]  /*1158c0*/  PRMT R2, R60, 0x7773, RZ ;  /* 0x000077733c027816 */ /* 0x001fc400000000ff */
[----:B------:R-:W4:Y:S04]  /*1158d0*/  LDL.LU.64 R48, [R1+0x1310] ;  /* 0x0013100001307983 */ /* 0x000f280000300a00 */
[----:B------:R0:W-:Y:S04]  /*1158e0*/  @P0 STG.E.U8 desc[UR4][R46.64], R2 ;  /* 0x000000022e000986 */ /* 0x0001e8000c101104 */
[----:B0-----:R-:W4:Y:S01]  /*1158f0*/  LDL.LU.64 R46, [R1+0x1308] ;  /* 0x00130800012e7983 */ /* 0x001f220000300a00 */
[----:B------:R-:W-:Y:S02]  /*115900*/  LOP3.LUT P0, RZ, R3, 0x2000000, RZ, 0xc0, !PT ;  /* 0x0200000003ff7812 */ /* 0x000fe4000780c0ff */
[----:B------:R-:W-:-:S11]  /*115910*/  PRMT R2, R55, 0x7770, RZ ;  /* 0x0000777037027816 */ /* 0x000fd600000000ff */
[----:B------:R0:W-:Y:S01]  /*115920*/  @P0 STG.E.U8 desc[UR4][R18.64], R2 ;  /* 0x0000000212000986 */ /* 0x0001e2000c101104 */
[----:B------:R-:W-:Y:S02]  /*115930*/  LOP3.LUT P0, RZ, R3, 0x1000000, RZ, 0xc0, !PT ;  /* 0x0100000003ff7812 */ /* 0x000fe4000780c0ff */
[----:B0-----:R-:W-:Y:S01]  /*115940*/  PRMT R2, R55, 0x7771, RZ ;  /* 0x0000777137027816 */ /* 0x001fe200000000ff */
[----:B------:R-:W4:Y:S04]  /*115950*/  LDL.LU.64 R18, [R1+0x1300] ;  /* 0x0013000001127983 */ /* 0x000f280000300a00 */
[----:B------:R-:W4:Y:S01]  /*115960*/  LDL.LU R60, [R1+0x698] ;  /* 0x00069800013c7983 */ /* 0x000f220000300800 */
[C---:B------:R-:W-:Y:S02]  /*115970*/  LOP3.LUT P1, RZ, R45.reuse, 0x1000000, RZ, 0xc0, !PT ;  /* 0x010000002dff7812 */ /* 0x040fe4000782c0ff */
[----:B------:R-:W-:-:S02]  /*115980*/  LOP3.LUT P2, RZ, R45, 0x2000000, RZ, 0xc0, !PT ;  /* 0x020000002dff7812 */ /* 0x000fc4000784c0ff */
[C---:B------:R-:W-:Y:S02]  /*115990*/  LOP3.LUT P3, RZ, R45.reuse, 0x4000000, RZ, 0xc0, !PT ;  /* 0x040000002dff7812 */ /* 0x040fe4000786c0ff */
[----:B------:R-:W-:Y:S01]  /*1159a0*/  LOP3.LUT P4, RZ, R45, 0x8000000, RZ, 0xc0, !PT ;  /* 0x080000002dff7812 */ /* 0x000fe2000788c0ff */
[----:B--2---:R0:W-:Y:S01]  /*1159b0*/  @P0 STG.E.U8 desc[UR4][R16.64], R2 ;  /* 0x0000000210000986 */ /* 0x0041e2000c101104 */
[----:B------:R-:W-:Y:S02]  /*1159c0*/  LOP3.LUT P0, RZ, R3, 0x800000, RZ, 0xc0, !PT ;  /* 0x0080000003ff7812 */ /* 0x000fe4000780c0ff */
        /* <DEDUP_REMOVED lines=14> */
[----:B----4-:R0:W-:Y:S02]  /*115ab0*/  @P0 STG.E.U8 desc[UR4][R40.64], R2 ;  /* 0x0000000228000986 */ /* 0x0101e4000c101104 */
[----:B0-----:R-:W-:-:S05]  /*115ac0*/  PRMT R2, R54, 0x7773, RZ ;  /* 0x0000777336027816 */ /* 0x001fca00000000ff */
[----:B------:R0:W-:Y:S02]  /*115ad0*/  @P1 STG.E.U8 desc[UR4][R52.64], R2 ;  /* 0x0000000234001986 */ /* 0x0001e4000c101104 */
[C---:B0-----:R-:W-:Y:S02]  /*115ae0*/  PRMT R2, R44.reuse, 0x7770, RZ ;  /* 0x000077702c027816 */ /* 0x041fe400000000ff */
[----:B------:R-:W3:Y:S04]  /*115af0*/  LDL.LU.64 R52, [R1+0x12f0] ;  /* 0x0012f00001347983 */ /* 0x000ee80000300a00 */
[----:B------:R-:W4:Y:S04]  /*115b00*/  LDL.LU.64 R42, [R1+0x12e8] ;  /* 0x0012e800012a7983 */ /* 0x000f280000300a00 */
[----:B------:R0:W-:Y:S02]  /*115b10*/  @P2 STG.E.U8 desc[UR4][R50.64], R2 ;  /* 0x0000000232002986 */ /* 0x0001e4000c101104 */
[----:B0-----:R-:W-:-:S05]  /*115b20*/  PRMT R2, R44, 0x7771, RZ ;  /* 0x000077712c027816 */ /* 0x001fca00000000ff */
[----:B------:R0:W-:Y:S02]  /*115b30*/  @P3 STG.E.U8 desc[UR4][R48.64], R2 ;  /* 0x0000000230003986 */ /* 0x0001e4000c101104 */
[----:B0-----:R-:W-:-:S05]  /*115b40*/  PRMT R2, R44, 0x7772, RZ ;  /* 0x000077722c027816 */ /* 0x001fca00000000ff */
[----:B------:R0:W-:Y:S04]  /*115b50*/  @P4 STG.E.U8 desc[UR4][R46.64], R2 ;  /* 0x000000022e004986 */ /* 0x0001e8000c101104 */
[----:B0-----:R-:W4:Y:S01]  /*115b60*/  LDL.LU.64 R46, [R1+0x12e0] ;  /* 0x0012e000012e7983 */ /* 0x001f220000300a00 */
[C---:B------:R-:W-:Y:S02]  /*115b70*/  LOP3.LUT P6, RZ, R45.reuse, 0x10000000, RZ, 0xc0, !PT ;  /* 0x100000002dff7812 */ /* 0x040fe400078cc0ff */
[----:B------:R-:W-:Y:S02]  /*115b80*/  LOP3.LUT P5, RZ, R45, 0x20000000, RZ, 0xc0, !PT ;  /* 0x200000002dff7812 */ /* 0x000fe400078ac0ff */
[----:B------:R-:W-:-:S09]  /*115b90*/  PRMT R2, R44, 0x7773, RZ ;  /* 0x000077732c027816 */ /* 0x000fd200000000ff */
[----:B------:R0:W-:Y:S02]  /*115ba0*/  @P6 STG.E.U8 desc[UR4][R18.64], R2 ;  /* 0x0000000212006986 */ /* 0x0001e4000c101104 */
[C---:B0-----:R-:W-:Y:S02]  /*115bb0*/  PRMT R2, R60.reuse, 0x7770, RZ ;  /* 0x000077703c027816 */ /* 0x041fe400000000ff */
[C---:B------:R-:W-:Y:S02]  /*115bc0*/  LOP3.LUT P2, RZ, R45.reuse, 0x40000000, RZ, 0xc0, !PT ;  /* 0x400000002dff7812 */ /* 0x040fe4000784c0ff */
[----:B------:R-:W-:Y:S02]  /*115bd0*/  LOP3.LUT P3, RZ, R45, 0x80000000, RZ, 0xc0, !PT ;  /* 0x800000002dff7812 */ /* 0x000fe4000786c0ff */
        /* <DEDUP_REMOVED lines=8> */
[----:B------:R-:W2:Y:S01]  /*115c60*/  LDL.LU R48, [R1+0x6f8] ;  /* 0x0006f80001307983 */ /* 0x000ea20000300800 */
[----:B------:R-:W-:-:S05]  /*115c70*/  PRMT R2, R60, 0x7771, RZ ;  /* 0x000077713c027816 */ /* 0x000fca00000000ff */
[----:B---3--:R0:W-:Y:S04]  /*115c80*/  @P2 STG.E.U8 desc[UR4][R52.64], R2 ;  /* 0x0000000234002986 */ /* 0x0081e8000c101104 */
[----:B0-----:R-:W3:Y:S01]  /*115c90*/  LDL.LU.64 R52, [R1+0x12b0] ;  /* 0x0012b00001347983 */ /* 0x001ee20000300a00 */
[----:B------:R-:W-:-:S05]  /*115ca0*/  PRMT R2, R60, 0x7772, RZ ;  /* 0x000077723c027816 */ /* 0x000fca00000000ff */
[----:B----4-:R0:W-:Y:S02]  /*115cb0*/  @P3 STG.E.U8 desc[UR4][R42.64], R2 ;  /* 0x000000022a003986 */ /* 0x0101e4000c101104 */
[----:B0-----:R-:W-:-:S05]  /*115cc0*/  PRMT R2, R60, 0x7773, RZ ;  /* 0x000077733c027816 */ /* 0x001fca00000000ff */
[----:B------:R0:W-:Y:S04]  /*115cd0*/  @P4 STG.E.U8 desc[UR4][R46.64], R2 ;  /* 0x000000022e004986 */ /* 0x0001e8000c101104 */
[----:B0-----:R-:W4:Y:S01]  /*115ce0*/  LDL.LU.64 R46, [R1+0x12a8] ;  /* 0x0012a800012e7983 */ /* 0x001f220000300a00 */
[C---:B------:R-:W-:Y:S02]  /*115cf0*/  LOP3.LUT P0, RZ, R3.reuse, 0x200, RZ, 0xc0, !PT ;  /* 0x0000020003ff7812 */ /* 0x040fe4000780c0ff */
[C---:B------:R-:W-:Y:S02]  /*115d00*/  LOP3.LUT P6, RZ, R3.reuse, 0x2, RZ, 0xc0, !PT ;  /* 0x0000000203ff7812 */ /* 0x040fe400078cc0ff */
[C---:B------:R-:W-:Y:S02]  /*115d10*/  LOP3.LUT P5, RZ, R3.reuse, 0x4, RZ, 0xc0, !PT ;  /* 0x0000000403ff7812 */ /* 0x040fe400078ac0ff */
[----:B------:R-:W-:-:S07]  /*115d20*/  LOP3.LUT R3, R3, 0xffffdfff, RZ, 0xc0, !PT ;  /* 0xffffdfff03037812 */ /* 0x000fce00078ec0ff */
[----:B------:R-:W-:-:S04]  /*115d30*/  @P0 LOP3.LUT R3, R3, 0x2000, RZ, 0xfc, !PT ;  /* 0x0000200003030812 */ /* 0x000fc800078efcff */
[C---:B------:R-:W-:Y:S02]  /*115d40*/  LOP3.LUT P0, RZ, R3.reuse, 0x100, RZ, 0xc0, !PT ;  /* 0x0000010003ff7812 */ /* 0x040fe4000780c0ff */
[----:B------:R-:W-:-:S11]  /*115d50*/  LOP3.LUT R3, R3, 0xffffbfff, RZ, 0xc0, !PT ;  /* 0xffffbfff03037812 */ /* 0x000fd600078ec0ff */
        /* <DEDUP_REMOVED lines=13> */
[----:B------:R-:W-:Y:S02]  /*115e30*/  LOP3.LUT P0, RZ, R3, 0x8, RZ, 0xc0, !PT ;  /* 0x0000000803ff7812 */ /* 0x000fe4000780c0ff */
[----:B--2---:R-:W-:-:S05]  /*115e40*/  PRMT R2, R44, 0x7770, RZ ;  /* 0x000077702c027816 */ /* 0x004fca00000000ff */
[----:B------:R0:W-:Y:S02]  /*115e50*/  @P6 STG.E.U8 desc[UR4][R16.64], R2 ;  /* 0x0000000210006986 */ /* 0x0001e4000c101104 */
[C---:B0-----:R-:W-:Y:S02]  /*115e60*/  PRMT R2, R44.reuse, 0x7771, RZ ;  /* 0x000077712c027816 */ /* 0x041fe400000000ff */
[----:B------:R-:W2:Y:S04]  /*115e70*/  LDL.LU.64 R16, [R1+0x1298] ;  /* 0x0012980001107983 */ /* 0x000ea80000300a00 */
[----:B------:R-:W2:Y:S04]  /*115e80*/  LDL.LU R60, [R1+0x7d8] ;  /* 0x0007d800013c7983 */ /* 0x000ea80000300800 */
[----:B------:R-:W2:Y:S04]  /*115e90*/  LDL.LU R45, [R1+0x1d0] ;  /* 0x0001d000012d7983 */ /* 0x000ea80000300800 */
[----:B------:R0:W-:Y:S02]  /*115ea0*/  @P5 STG.E.U8 desc[UR4][R54.64], R2 ;  /* 0x0000000236005986 */ /* 0x0001e4000c101104 */
[----:B0-----:R-:W-:-:S02]  /*115eb0*/  PRMT R2, R44, 0x7772, RZ ;  /* 0x000077722c027816 */ /* 0x001fc400000000ff */
[----:B------:R-:W2:Y:S04]  /*115ec0*/  LDL.LU.64 R54, [R1+0x1290] ;  /* 0x0012900001367983 */ /* 0x000ea80000300a00 */
[----:B------:R0:W-:Y:S01]  /*115ed0*/  @P0 STG.E.U8 desc[UR4][R40.64], R2 ;  /* 0x0000000228000986 */ /* 0x0001e2000c101104 */
[----:B------:R-:W-:Y:S02]  /*115ee0*/  LOP3.LUT P0, RZ, R3, 0x40000, RZ, 0xc0, !PT ;  /* 0x0004000003ff7812 */ /* 0x000fe4000780c0ff */
[----:B0-----:R-:W-:-:S11]  /*115ef0*/  PRMT R2, R44, 0x7773, RZ ;  /* 0x000077732c027816 */ /* 0x001fd600000000ff */
[----:B------:R0:W-:Y:S01]  /*115f00*/  @P0 STG.E.U8 desc[UR4][R18.64], R2 ;  /* 0x0000000212000986 */ /* 0x0001e2000c101104 */
[C---:B------:R-:W-:Y:S02]  /*115f10*/  LOP3.LUT P0, RZ, R3.reuse, 0x20000, RZ, 0xc0, !PT ;  /* 0x0002000003ff7812 */ /* 0x040fe4000780c0ff */
[----:B0-----:R-:W-:Y:S01]  /*115f20*/  PRMT R2, R48, 0x7770, RZ ;  /* 0x0000777030027816 */ /* 0x001fe200000000ff */
[----:B------:R-:W2:Y:S10]  /*115f30*/  LDL.LU.64 R18, [R1+0x12a0] ;  /* 0x0012a00001127983 */ /* 0x000eb40000300a00 */
[----:B------:R0:W-:Y:S01]  /*115f40*/  @P0 STG.E.U8 desc[UR4][R50.64], R2 ;  /* 0x0000000232000986 */ /* 0x0001e2000c101104 */
[----:B------:R-:W-:-:S02]  /*115f50*/  LOP3.LUT P0, RZ, R3, 0x10000, RZ, 0xc0, !PT ;  /* 0x0001000003ff7812 */ /* 0x000fc4000780c0ff */
[----:B0-----:R-:W-:Y:S01]  /*115f60*/  PRMT R2, R48, 0x7771, RZ ;  /* 0x0000777130027816 */ /* 0x001fe200000000ff */
[----:B------:R-:W2:Y:S10]  /*115f70*/  LDL.LU R51, [R1+0x2158] ;  /* 0x0021580001337983 */ /* 0x000eb40000300800 */
[----:B---3--:R0:W-:Y:S01]  /*115f80*/  @P0 STG.E.U8 desc[UR4][R52.64], R2 ;  /* 0x0000000234000986 */ /* 0x0081e2000c101104 */
[----:B------:R-:W-:-:S03]  /*115f90*/  LOP3.LUT P0, RZ, R3, 0x8000, RZ, 0xc0, !PT ;  /* 0x0000800003ff7812 */ /* 0x000fc6000780c0ff */
[----:B0-----:R-:W3:Y:S04]  /*115fa0*/  LDL.LU.64 R52, [R1+0x1288] ;  /* 0x0012880001347983 */ /* 0x001ee80000300a00 */
[----:B------:R-:W3:Y:S01]  /*115fb0*/  LDL.LU R44, [R1+0x69c] ;  /* 0x00069c00012c7983 */ /* 0x000ee20000300800 */
[----:B------:R-:W-:-:S03]  /*115fc0*/  PRMT R2, R48, 0x7772, RZ ;  /* 0x0000777230027816 */ /* 0x000fc600000000ff */
[----:B------:R-:W3:Y:S04]  /*115fd0*/  LDL.LU.64 R42, [R1+0x1280] ;  /* 0x00128000012a7983 */ /* 0x000ee80000300a00 */
[----:B------:R-:W3:Y:S04]  /*115fe0*/  LDL.LU.64 R40, [R1+0x1270] ;  /* 0x0012700001287983 */ /* 0x000ee80000300a00 */
[----:B----4-:R0:W-:Y:S04]  /*115ff0*/  @P0 STG.E.U8 desc[UR4][R46.64], R2 ;  /* 0x000000022e000986 */ /* 0x0101e8000c101104 */
[----:B0-----:R-:W4:Y:S01]  /*116000*/  LDL.LU.64 R46, [R1+0x1250] ;  /* 0x00125000012e7983 */ /* 0x001f220000300a00 */
[----:B------:R-:W-:-:S02]  /*116010*/  LOP3.LUT P0, RZ, R3, 0x4000, RZ, 0xc0, !PT ;  /* 0x0000400003ff7812 */ /* 0x000fc4000780c0ff */
[----:B------:R-:W-:Y:S02]  /*116020*/  PRMT R2, R48, 0x7773, RZ ;  /* 0x0000777330027816 */ /* 0x000fe400000000ff */
[C---:B------:R-:W-:Y:S02]  /*116030*/  LOP3.LUT P1, RZ, R3.reuse, 0x400, RZ, 0xc0, !PT ;  /* 0x0000040003ff7812 */ /* 0x040fe4000782c0ff */
[C---:B------:R-:W-:Y:S02]  /*116040*/  LOP3.LUT P2, RZ, R3.reuse, 0x800, RZ, 0xc0, !PT ;  /* 0x0000080003ff7812 */ /* 0x040fe4000784c0ff */
[----:B------:R-:W-:Y:S02]  /*116050*/  LOP3.LUT P3, RZ, R3, 0x1000, RZ, 0xc0, !PT ;  /* 0x0000100003ff7812 */ /* 0x000fe4000786c0ff */
[C---:B------:R-:W-:Y:S02]  /*116060*/  LOP3.LUT P4, RZ, R61.reuse, 0x100, RZ, 0xc0, !PT ;  /* 0x000001003dff7812 */ /* 0x040fe4000788c0ff */
[----:B------:R-:W-:Y:S01]  /*116070*/  LOP3.LUT P5, RZ, R61, 0x200, RZ, 0xc0, !PT ;  /* 0x000002003dff7812 */ /* 0x000fe200078ac0ff */
[----:B------:R-:W4:Y:S04]  /*116080*/  LDL.LU R49, [R1+0x2154] ;  /* 0x0021540001317983 */ /* 0x000f280000300800 */
[----:B------:R-:W4:Y:S04]  /*116090*/  LDL.LU R61, [R1+0x2150] ;  /* 0x00215000013d7983 */ /* 0x000f280000300800 */
[----:B--2---:R0:W-:Y:S01]  /*1160a0*/  @P0 STG.E.U8 desc[UR4][R16.64], R2 ;  /* 0x0000000210000986 */ /* 0x0041e2000c101104 */
[----:B------:R-:W-:-:S02]  /*1160b0*/  LOP3.LUT P0, RZ, R3, 0x2000, RZ, 0xc0, !PT ;  /* 0x0000200003ff7812 */ /* 0x000fc4000780c0ff */
[----:B------:R-:W-:Y:S01]  /*1160c0*/  PRMT R3, R60, 0x7770, RZ ;  /* 0x000077703c037816 */ /* 0x000fe200000000ff */
[C---:B0-----:R-:W-:Y:S01]  /*1160d0*/  VIADD R2, R45.reuse, 0xf5 ;  /* 0x000000f52d027836 */ /* 0x041fe20000000000 */
[----:B------:R-:W2:Y:S09]  /*1160e0*/  LDL.LU R17, [R1+0x214c] ;  /* 0x00214c0001117983 */ /* 0x000eb20000300800 */
[----:B------:R0:W-:Y:S01]  /*1160f0*/  @P0 STG.E.U8 desc[UR4][R54.64], R3 ;  /* 0x0000000336000986 */ /* 0x0001e2000c101104 */
[----:B------:R-:W-:Y:S01]  /*116100*/  ISETP.GE.AND P0, PT, R2, UR9, PT ;  /* 0x0000000902007c0c */ /* 0x000fe2000bf06270 */
[----:B------:R-:W-:Y:S01]  /*116110*/  VIADD R2, R45, 0xd7 ;  /* 0x000000d72d027836 */ /* 0x000fe20000000000 */
[C---:B------:R-:W-:Y:S01]  /*116120*/  PRMT R4, R60.reuse, 0x7772, RZ ;  /* 0x000077723c047816 */ /* 0x040fe200000000ff */
[----:B0-----:R-:W2:Y:S01]  /*116130*/  LDL.LU.64 R54, [R1+0x1268] ;  /* 0x0012680001367983 */ /* 0x001ea20000300a00 */
[----:B------:R-:W-:-:S05]  /*116140*/  PRMT R3, R60, 0x7771, RZ ;  /* 0x000077713c037816 */ /* 0x000fca00000000ff */
[----:B------:R0:W-:Y:S01]  /*116150*/  @P1 STG.E.U8 desc[UR4][R18.64], R3 ;  /* 0x0000000312001986 */ /* 0x0001e2000c101104 */
[----:B------:R-:W-:Y:S02]  /*116160*/  ISETP.GE.AND P1, PT, R2, UR6, PT ;  /* 0x0000000602007c0c */ /* 0x000fe4000bf26270 */
[----:B------:R-:W-:Y:S02]  /*116170*/  PRMT R2, R60, 0x7773, RZ ;  /* 0x000077733c027816 */ /* 0x000fe400000000ff */
[----:B------:R-:W-:Y:S01]  /*116180*/  LOP3.LUT P6, RZ, R59, 0x80, RZ, 0xc0, !PT ;  /* 0x000000803bff7812 */ /* 0x000fe200078cc0ff */
[----:B------:R-:W-:Y:S01]  /*116190*/  ULDC.64 UR6, c[0x0][0x228] ;  /* 0x00008a0000067ab9 */ /* 0x000fe20000000a00 */
[----:B0-----:R-:W2:Y:S04]  /*1161a0*/  LDL.LU R18, [R1+0x70c] ;  /* 0x00070c0001127983 */ /* 0x001ea80000300800 */
[----:B------:R-:W2:Y:S04]  /*1161b0*/  LDL.LU R16, [R1+0x2148] ;  /* 0x0021480001107983 */ /* 0x000ea80000300800 */
[----:B------:R-:W2:Y:S04]  /*1161c0*/  LDL R50, [R1+0x2144] ;  /* 0x0021440001327983 */ /* 0x000ea80000100800 */
[----:B------:R-:W2:Y:S04]  /*1161d0*/  LDL.LU.64 R32, [R1+0x1278] ;  /* 0x0012780001207983 */ /* 0x000ea80000300a00 */
[----:B---3--:R0:W-:Y:S01]  /*1161e0*/  @P2 STG.E.U8 desc[UR4][R52.64], R4 ;  /* 0x0000000434002986 */ /* 0x0081e2000c101104 */
[----:B------:R-:W-:-:S03]  /*1161f0*/  PRMT R3, R44, 0x7770, RZ ;  /* 0x000077702c037816 */ /* 0x000fc600000000ff */
[----:B------:R1:W-:Y:S04]  /*116200*/  @P3 STG.E.U8 desc[UR4][R42.64], R2 ;  /* 0x000000022a003986 */ /* 0x0003e8000c101104 */
[----:B------:R-:W-:Y:S04]  /*116210*/  @P4 STG.E.U8 desc[UR4][R40.64], R3 ;  /* 0x0000000328004986 */ /* 0x000fe8000c101104 */
[----:B0-----:R-:W3:Y:S04]  /*116220*/  LDL.LU.64 R52, [R1+0x1260] ;  /* 0x0012600001347983 */ /* 0x001ee80000300a00 */
[----:B------:R-:W3:Y:S01]  /*116230*/  LDL.LU R60, [R1+0x2140] ;  /* 0x00214000013c7983 */ /* 0x000ee20000300800 */
[----:B-1----:R-:W-:-:S03]  /*116240*/  PRMT R2, R44, 0x7771, RZ ;  /* 0x000077712c027816 */ /* 0x002fc600000000ff */
[----:B------:R-:W3:Y:S04]  /*116250*/  LDL.LU R36, [R1+0x215c] ;  /* 0x00215c0001247983 */ /* 0x000ee80000300800 */
[----:B----4-:R0:W-:Y:S04]  /*116260*/  @P5 STG.E.U8 desc[UR4][R46.64], R2 ;  /* 0x000000022e005986 */ /* 0x0101e8000c101104 */
[----:B0-----:R-:W4:Y:S01]  /*116270*/  LDL.LU.64 R46, [R1+0x1240] ;  /* 0x00124000012e7983 */ /* 0x001f220000300a00 */
[----:B------:R-:W-:-:S03]  /*116280*/  ISETP.LT.AND P3, PT, R51, UR8, !P6 ;  /* 0x0000000833007c0c */ /* 0x000fc6000f761270 */
[----:B------:R-:W4:Y:S04]  /*116290*/  LDL.LU R19, [R1+0x6fc] ;  /* 0x0006fc0001137983 */ /* 0x000f280000300800 */
[----:B------:R-:W4:Y:S04]  /*1162a0*/  LDL.LU.64 R38, [R1+0x1258] ;  /* 0x0012580001267983 */ /* 0x000f280000300a00 */
[----:B------:R-:W4:Y:S01]  /*1162b0*/  LDL.LU.64 R42, [R1+0x1248] ;  /* 0x00124800012a7983 */ /* 0x000f220000300a00 */
[----:B------:R-:W-:Y:S01]  /*1162c0*/  PRMT R3, R44, 0x7772, RZ ;  /* 0x000077722c037816 */ /* 0x000fe200000000ff */
[----:B------:R-:W-:-:S02]  /*1162d0*/  ULDC.64 UR8, c[0x0][0x228] ;  /* 0x00008a0000087ab9 */ /* 0x000fc40000000a00 */
[----:B------:R-:W4:Y:S01]  /*1162e0*/  LDL.LU.64 R40, [R1+0x1238] ;  /* 0x0012380001287983 */ /* 0x000f220000300a00 */
[----:B------:R-:W-:Y:S02]  /*1162f0*/  ISETP.LT.AND P5, PT, R49, UR8, !P6 ;  /* 0x0000000831007c0c */ /* 0x000fe4000f7a1270 */
[----:B------:R-:W-:Y:S02]  /*116300*/  ISETP.LT.AND P4, PT, R61, UR6, !P6 ;  /* 0x000000063d007c0c */ /* 0x000fe4000f781270 */
[----:B------:R-:W-:Y:S01]  /*116310*/  PRMT R4, R44, 0x7773, RZ ;  /* 0x000077732c047816 */ /* 0x000fe200000000ff */
[----:B------:R-:W-:Y:S01]  /*116320*/  VIADD R2, R45, 0xd8 ;  /* 0x000000d82d027836 */ /* 0x000fe20000000000 */
[----:B------:R-:W-:Y:S01]  /*116330*/  ULDC UR6, c[0x0][0x228] ;  /* 0x00008a0000067ab9 */ /* 0x000fe20000000800 */
[----:B------:R-:W-:-:S03]  /*116340*/  ULDC UR8, c[0x0][0x228] ;  /* 0x00008a0000087ab9 */ /* 0x000fc60000000800 */
[----:B------:R-:W-:Y:S01]  /*116350*/  ISETP.GE.AND P2, PT, R2, UR10, PT ;  /* 0x0000000a02007c0c */ /* 0x000fe2000bf46270 */
[----:B------:R-:W-:Y:S01]  /*116360*/  ULDC.64 UR10, c[0x0][0x228] ;  /* 0x00008a00000a7ab9 */ /* 0x000fe20000000a00 */
[----:B--2---:R0:W-:Y:S01]  /*116370*/  @P3 STG.E.U8 desc[UR4][R54.64], R3 ;  /* 0x0000000336003986 */ /* 0x0041e2000c101104 */
[----:B------:R-:W-:-:S03]  /*116380*/  ISETP.LT.AND P3, PT, R17, UR24, !P6 ;  /* 0x0000001811007c0c */ /* 0x000fc6000f761270 */
[----:B0-----:R-:W2:Y:S01]  /*116390*/  LDL.LU.64 R54, [R1+0x1230] ;  /* 0x0012300001367983 */ /* 0x001ea20000300a00 */
[----:B------:R-:W-:-:S03]  /*1163a0*/  PRMT R3, R18, 0x7770, RZ ;  /* 0x0000777012037816 */ /* 0x000fc600000000ff */
[----:B------:R-:W-:Y:S01]  /*1163b0*/  @P5 STG.E.U8 desc[UR4][R32.64], R4 ;  /* 0x0000000420005986 */ /* 0x000fe2000c101104 */
[C---:B------:R-:W-:Y:S02]  /*1163c0*/  PRMT R2, R18.reuse, 0x7771, RZ ;  /* 0x0000777112027816 */ /* 0x040fe400000000ff */
[C---:B------:R-:W-:Y:S02]  /*1163d0*/  PRMT R7, R18.reuse, 0x7772, RZ ;  /* 0x0000777212077816 */ /* 0x040fe400000000ff */
[----:B------:R-:W-:Y:S01]  /*1163e0*/  PRMT R5, R18, 0x7773, RZ ;  /* 0x0000777312057816 */ /* 0x000fe200000000ff */
[----:B---3--:R0:W-:Y:S04]  /*1163f0*/  @P4 STG.E.U8 desc[UR4][R52.64], R3 ;  /* 0x0000000334004986 */ /* 0x0081e8000c101104 */
[----:B0-----:R-:W3:Y:S04]  /*116400*/  LDL.LU.64 R52, [R1+0x1220] ;  /* 0x0012200001347983 */ /* 0x001ee80000300a00 */
[----:B------:R-:W2:Y:S04]  /*116410*/  LDL.LU R18, [R1+0x7dc] ;  /* 0x0007dc0001127983 */ /* 0x000ea80000300800 */
[----:B------:R-:W3:Y:S04]  /*116420*/  LDL.LU.64 R24, [R1+0x1228] ;  /* 0x0012280001187983 */ /* 0x000ee80000300a00 */
[----:B----4-:R0:W-:Y:S04]  /*116430*/  @P3 STG.E.U8 desc[UR4][R46.64], R2 ;  /* 0x000000022e003986 */ /* 0x0101e8000c101104 */
[----:B0-----:R-:W4:Y:S01]  /*116440*/  LDL.LU.64 R46, [R1+0x1218] ;  /* 0x00121800012e7983 */ /* 0x001f220000300a00 */
[----:B------:R-:W-:-:S02]  /*116450*/  ISETP.LT.AND P5, PT, R16, UR22, !P6 ;  /* 0x0000001610007c0c */ /* 0x000fc4000f7a1270 */
[----:B------:R-:W-:Y:S02]  /*116460*/  ISETP.LT.AND P4, PT, R50, UR20, !P6 ;  /* 0x0000001432007c0c */ /* 0x000fe4000f781270 */
[----:B------:R-:W-:Y:S01]  /*116470*/  ISETP.LT.AND P6, PT, R60, UR18, !P1 ;  /* 0x000000123c007c0c */ /* 0x000fe2000cfc1270 */
[----:B------:R-:W4:Y:S01]  /*116480*/  LDL.LU.64 R28, [R1+0x1210] ;  /* 0x00121000011c7983 */ /* 0x000f220000300a00 */
[----:B------:R-:W-:-:S03]  /*116490*/  ISETP.LT.AND P3, PT, R36, UR16, !P1 ;  /* 0x0000001024007c0c */ /* 0x000fc6000cf61270 */
[----:B------:R-:W4:Y:S01]  /*1164a0*/  LDL.LU.64 R32, [R1+0x1208] ;  /* 0x0012080001207983 */ /* 0x000f220000300a00 */
[C---:B------:R-:W-:Y:S02]  /*1164b0*/  PRMT R4, R19.reuse, 0x7770, RZ ;  /* 0x0000777013047816 */ /* 0x040fe400000000ff */
[C---:B------:R-:W-:Y:S02]  /*1164c0*/  PRMT R3, R19.reuse, 0x7771, RZ ;  /* 0x0000777113037816 */ /* 0x040fe400000000ff */
[C---:B------:R-:W-:Y:S02]  /*1164d0*/  PRMT R2, R19.reuse, 0x7772, RZ ;  /* 0x0000777213027816 */ /* 0x040fe400000000ff */
[----:B------:R-:W-:Y:S01]  /*1164e0*/  PRMT R6, R19, 0x7773, RZ ;  /* 0x0000777313067816 */ /* 0x000fe200000000ff */
[----:B------:R-:W-:Y:S04]  /*1164f0*/  @P5 STG.E.U8 desc[UR4][R38.64], R7 ;  /* 0x0000000726005986 */ /* 0x000fe8000c101104 */
[----:B------:R0:W-:Y:S04]  /*116500*/  @P4 STG.E.U8 desc[UR4][R42.64], R5 ;  /* 0x000000052a004986 */ /* 0x0001e8000c101104 */
[----:B------:R1:W-:Y:S01]  /*116510*/  @P6 STG.E.U8 desc[UR4][R40.64], R4 ;  /* 0x0000000428006986 */ /* 0x0003e2000c101104 */
[----:B------:R-:W-:-:S03]  /*116520*/  ISETP.LT.AND P5, PT, R51, UR14, !P1 ;  /* 0x0000000e33007c0c */ /* 0x000fc6000cfa1270 */
[----:B0-----:R-:W4:Y:S04]  /*116530*/  LDL.LU.64 R42, [R1+0x1200] ;  /* 0x00120000012a7983 */ /* 0x001f280000300a00 */
[----:B------:R-:W4:Y:S04]  /*116540*/  LDL.LU R19, [R1+0x6d0] ;  /* 0x0006d00001137983 */ /* 0x000f280000300800 */
[----:B-1----:R-:W4:Y:S01]  /*116550*/  LDL.LU.64 R40, [R1+0x11f8] ;  /* 0x0011f80001287983 */ /* 0x002f220000300a00 */
[----:B------:R-:W-:Y:S02]  /*116560*/  ISETP.LT.AND P6, PT, R61, UR10, !P1 ;  /* 0x0000000a3d007c0c */ /* 0x000fe4000cfc1270 */
[----:B--2---:R-:W-:Y:S01]  /*116570*/  PRMT R5, R18, 0x7770, RZ ;  /* 0x0000777012057816 */ /* 0x004fe200000000ff */
[----:B------:R0:W-:Y:S01]  /*116580*/  @P3 STG.E.U8 desc[UR4][R54.64], R3 ;  /* 0x0000000336003986 */ /* 0x0001e2000c101104 */
[----:B------:R-:W-:-:S02]  /*116590*/  ISETP.LT.AND P3, PT, R49, UR12, !P1 ;  /* 0x0000000c31007c0c */ /* 0x000fc4000cf61270 */
[----:B------:R-:W-:Y:S02]  /*1165a0*/  ISETP.LT.AND P4, PT, R17, UR26, !P1 ;  /* 0x0000001a11007c0c */ /* 0x000fe4000cf81270 */
[----:B------:R-:W-:Y:S01]  /*1165b0*/  PRMT R4, R18, 0x7771, RZ ;  /* 0x0000777112047816 */ /* 0x000fe200000000ff */
[----:B------:R-:W-:Y:S01]  /*1165c0*/  ULDC UR10, c[0x0][0x228] ;  /* 0x00008a00000a7ab9 */ /* 0x000fe20000000800 */
[----:B0-----:R-:W2:Y:S04]  /*1165d0*/  LDL.LU.64 R54, [R1+0x11f0] ;  /* 0x0011f00001367983 */ /* 0x001ea80000300a00 */
[----:B---3--:R0:W-:Y:S04]  /*1165e0*/  @P5 STG.E.U8 desc[UR4][R52.64], R2 ;  /* 0x0000000234005986 */ /* 0x0081e8000c101104 */
[----:B------:R-:W-:Y:S04]  /*1165f0*/  @P3 STG.E.U8 desc[UR4][R24.64], R6 ;  /* 0x0000000618003986 */ /* 0x000fe8000c101104 */
[----:B0-----:R-:W3:Y:S04]  /*116600*/  LDL.LU.64 R52, [R1+0x11e8] ;  /* 0x0011e80001347983 */ /* 0x001ee80000300a00 */
[----:B----4-:R0:W-:Y:S04]  /*116610*/  @P6 STG.E.U8 desc[UR4][R46.64], R5 ;  /* 0x000000052e006986 */ /* 0x0101e8000c101104 */
[----:B0-----:R-:W4:Y:S01]  /*116620*/  LDL.LU.64 R46, [R1+0x11e0] ;  /* 0x0011e000012e7983 */ /* 0x001f220000300a00 */
[----:B------:R-:W-:Y:S01]  /*116630*/  ISETP.LT.AND P5, PT, R16, UR6, !P1 ;  /* 0x0000000610007c0c */ /* 0x000fe2000cfa1270 */
[----:B------:R-:W-:-:S02]  /*116640*/  ULDC UR6, c[0x0][0x228] ;  /* 0x00008a0000067ab9 */ /* 0x000fc40000000800 */
[----:B------:R-:W-:Y:S01]  /*116650*/  ISETP.LT.AND P1, PT, R50, UR6, !P1 ;  /* 0x0000000632007c0c */ /* 0x000fe2000cf21270 */
[----:B------:R-:W-:Y:S01]  /*116660*/  ULDC UR6, c[0x0][0x228] ;  /* 0x00008a0000067ab9 */ /* 0x000fe20000000800 */
[C---:B------:R-:W-:Y:S02]  /*116670*/  PRMT R3, R18.reuse, 0x7772, RZ ;  /* 0x0000777212037816 */ /* 0x040fe400000000ff */
[----:B------:R-:W-:Y:S01]  /*116680*/  PRMT R2, R18, 0x7773, RZ ;  /* 0x0000777312027816 */ /* 0x000fe200000000ff */
[----:B------:R0:W-:Y:S01]  /*116690*/  @P4 STG.E.U8 desc[UR4][R28.64], R4 ;  /* 0x000000041c004986 */ /* 0x0001e2000c101104 */
[----:B------:R-:W-:-:S03]  /*1166a0*/  ISETP.LT.AND P3, PT, R60, UR6, !P2 ;  /* 0x000000063c007c0c */ /* 0x000fc6000d761270 */
[----:B------:R-:W4:Y:S01]  /*1166b0*/  LDL.LU R18, [R1+0x7c0] ;  /* 0x0007c00001127983 */ /* 0x000f220000300800 */
[----:B------:R-:W-:Y:S01]  /*1166c0*/  ISETP.LT.AND P4, PT, R36, UR8, !P2 ;  /* 0x0000000824007c0c */ /* 0x000fe2000d781270 */
[----:B------:R-:W-:Y:S01]  /*1166d0*/  ULDC UR8, c[0x0][0x228] ;  /* 0x00008a0000087ab9 */ /* 0x000fe20000000800 */
[----:B------:R-:W-:Y:S01]  /*1166e0*/  ULDC UR6, c[0x0][0x22c] ;  /* 0x00008b0000067ab9 */ /* 0x000fe20000000800 */
[----:B------:R1:W-:Y:S04]  /*1166f0*/  @P5 STG.E.U8 desc[UR4][R32.64], R3 ;  /* 0x0000000320005986 */ /* 0x0003e8000c101104 */
[----:B------:R1:W-:Y:S04]  /*116700*/  @P1 STG.E.U8 desc[UR4][R42.64], R2 ;  /* 0x000000022a001986 */ /* 0x0003e8000c101104 */
[----:B0-----:R-:W4:Y:S01]  /*116710*/  LDL.LU.64 R28, [R1+0x11d8] ;  /* 0x0011d800011c7983 */ /* 0x001f220000300a00 */
[----:B------:R-:W-:-:S02]  /*116720*/  PRMT R4, R19, 0x7770, RZ ;  /* 0x0000777013047816 */ /* 0x000fc400000000ff */
[----:B-1----:R-:W-:Y:S01]  /*116730*/  PRMT R3, R19, 0x7771, RZ ;  /* 0x0000777113037816 */ /* 0x002fe200000000ff */
[----:B------:R-:W4:Y:S04]  /*116740*/  LDL.LU.64 R42, [R1+0x11d0] ;  /* 0x0011d000012a7983 */ /* 0x000f280000300a00 */
[----:B------:R-:W-:Y:S01]  /*116750*/  @P3 STG.E.U8 desc[UR4][R40.64], R4 ;  /* 0x0000000428003986 */ /* 0x000fe2000c101104 */
[----:B------:R-:W-:Y:S02]  /*116760*/  ISETP.LT.AND P6, PT, R51, UR8, !P2 ;  /* 0x0000000833007c0c */ /* 0x000fe4000d7c1270 */
[----:B------:R-:W-:Y:S01]  /*116770*/  ISETP.LT.AND P5, PT, R49, UR10, !P2 ;  /* 0x0000000a31007c0c */ /* 0x000fe2000d7a1270 */
[----:B------:R-:W-:Y:S01]  /*116780*/  VIADD R2, R45, 0xd9 ;  /* 0x000000d92d027836 */ /* 0x000fe20000000000 */
[----:B------:R-:W-:Y:S01]  /*116790*/  ULDC UR8, c[0x0][0x228] ;  /* 0x00008a0000087ab9 */ /* 0x000fe20000000800 */
[----:B------:R-:W-:-:S03]  /*1167a0*/  ULDC UR10, c[0x0][0x228] ;  /* 0x00008a00000a7ab9 */ /* 0x000fc60000000800 */
[----:B------:R-:W-:Y:S02]  /*1167b0*/  ISETP.GE.AND P1, PT, R2, UR6, PT ;  /* 0x0000000602007c0c */ /* 0x000fe4000bf26270 */
[C---:B------:R-:W-:Y:S01]  /*1167c0*/  PRMT R2, R19.reuse, 0x7773, RZ ;  /* 0x0000777313027816 */ /* 0x040fe200000000ff */
[----:B------:R-:W-:Y:S01]  /*1167d0*/  ULDC UR6, c[0x0][0x228] ;  /* 0x00008a0000067ab9 */ /* 0x000fe20000000800 */
[----:B--2---:R0:W-:Y:S04]  /*1167e0*/  @P4 STG.E.U8 desc[UR4][R54.64], R3 ;  /* 0x0000000336004986 */ /* 0x0041e8000c101104 */
[----:B0-----:R-:W2:Y:S04]  /*1167f0*/  LDL.LU.64 R54, [R1+0x11c0] ;  /* 0x0011c00001367983 */ /* 0x001ea80000300a00 */
[----:B------:R-:W2:Y:S01]  /*116800*/  LDL.LU R44, [R1+0x7b0] ;  /* 0x0007b000012c7983 */ /* 0x000ea20000300800 */
[----:B------:R-:W-:-:S03]  /*116810*/  PRMT R3, R19, 0x7772, RZ ;  /* 0x0000777213037816 */ /* 0x000fc600000000ff */
[----:B------:R-:W2:Y:S04]  /*116820*/  LDL.LU.64 R32, [R1+0x11c8] ;  /* 0x0011c80001207983 */ /* 0x000ea80000300a00 */
[----:B------:R-:W2:Y:S04]  /*116830*/  LDL.LU.64 R40, [R1+0x11b8] ;  /* 0x0011b80001287983 */ /* 0x000ea80000300a00 */
[----:B---3--:R0:W-:Y:S04]  /*116840*/  @P6 STG.E.U8 desc[UR4][R52.64], R3 ;  /* 0x0000000334006986 */ /* 0x0081e8000c101104 */
[----:B0-----:R-:W3:Y:S04]  /*116850*/  LDL.LU.64 R52, [R1+0x11b0] ;  /* 0x0011b00001347983 */ /* 0x001ee80000300a00 */
[----:B----4-:R0:W-:Y:S04]  /*116860*/  @P5 STG.E.U8 desc[UR4][R46.64], R2 ;  /* 0x000000022e005986 */ /* 0x0101e8000c101104 */
[----:B0-----:R-:W4:Y:S01]  /*116870*/  LDL.LU.64 R46, [R1+0x11a0] ;  /* 0x0011a000012e7983 */ /* 0x001f220000300a00 */
[----:B------:R-:W-:Y:S01]  /*116880*/  ISETP.LT.AND P4, PT, R61, UR6, !P2 ;  /* 0x000000063d007c0c */ /* 0x000fe2000d781270 */
[----:B------:R-:W-:Y:S01]  /*116890*/  ULDC UR6, c[0x0][0x228] ;  /* 0x00008a0000067ab9 */ /* 0x000fe20000000800 */
[----:B------:R-:W-:-:S02]  /*1168a0*/  PRMT R3, R18, 0x7770, RZ ;  /* 0x0000777012037816 */ /* 0x000fc400000000ff */
[----:B------:R-:W-:Y:S01]  /*1168b0*/  ISETP.LT.AND P5, PT, R17, UR6, !P2 ;  /* 0x0000000611007c0c */ /* 0x000fe2000d7a1270 */
[----:B------:R-:W-:Y:S01]  /*1168c0*/  VIADD R2, R45, 0xda ;  /* 0x000000da2d027836 */ /* 0x000fe20000000000 */
[----:B------:R-:W-:Y:S01]  /*1168d0*/  ISETP.LT.AND P6, PT, R16, UR8, !P2 ;  /* 0x0000000810007c0c */ /* 0x000fe2000d7c1270 */
[----:B------:R-:W-:Y:S01]  /*1168e0*/  ULDC UR6, c[0x0][0x22c] ;  /* 0x00008b0000067ab9 */ /* 0x000fe20000000800 */
[----:B------:R-:W4:Y:S01]  /*1168f0*/  LDL.LU R19, [R1+0x7a0] ;  /* 0x0007a00001137983 */ /* 0x000f220000300800 */
[----:B------:R-:W-:Y:S01]  /*116900*/  ULDC UR8, c[0x0][0x228] ;  /* 0x00008a0000087ab9 */ /* 0x000fe20000000800 */
[----:B------:R-:W-:Y:S01]  /*116910*/  ISETP.GE.AND P3, PT, R2, UR6, PT ;  /* 0x0000000602007c0c */ /* 0x000fe2000bf66270 */
[----:B------:R-:W-:Y:S02]  /*116920*/  ULDC UR6, c[0x0][0x228] ;  /* 0x00008a0000067ab9 */ /* 0x000fe40000000800 */
[----:B------:R0:W-:Y:S01]  /*116930*/  @P4 STG.E.U8 desc[UR4][R28.64], R3 ;  /* 0x000000031c004986 */ /* 0x0001e2000c101104 */
[----:B------:R-:W-:-:S02]  /*116940*/  ISETP.LT.AND P2, PT, R50, UR6, !P2 ;  /* 0x0000000632007c0c */ /* 0x000fc4000d741270 */
[----:B------:R-:W-:Y:S02]  /*116950*/  PRMT R2, R18, 0x7772, RZ ;  /* 0x0000777212027816 */ /* 0x000fe400000000ff */
[----:B------:R-:W-:Y:S01]  /*116960*/  ISETP.LT.AND P4, PT, R60, UR8, !P1 ;  /* 0x000000083c007c0c */ /* 0x000fe2000cf81270 */
[----:B------:R-:W-:Y:S01]  /*116970*/  ULDC UR6, c[0x0][0x228] ;  /* 0x00008a0000067ab9 */ /* 0x000fe20000000800 */
[----:B------:R-:W-:Y:S01]  /*116980*/  ULDC UR8, c[0x0][0x228] ;  /* 0x00008a0000087ab9 */ /* 0x000fe20000000800 */
[----:B0-----:R-:W-:-:S05]  /*116990*/  PRMT R3, R18, 0x7771, RZ ;  /* 0x0000777112037816 */ /* 0x001fca00000000ff */
[----:B------:R0:W-:Y:S04]  /*1169a0*/  @P5 STG.E.U8 desc[UR4][R42.64], R3 ;  /* 0x000000032a005986 */ /* 0x0001e8000c101104 */
[----:B0-----:R-:W4:Y:S01]  /*1169b0*/  LDL.LU.64 R42, [R1+0x11a8] ;  /* 0x0011a800012a7983 */ /* 0x001f220000300a00 */
[----:B------:R-:W-:-:S03]  /*1169c0*/  PRMT R3, R18, 0x7773, RZ ;  /* 0x0000777312037816 */ /* 0x000fc600000000ff */
[----:B--2---:R0:W-:Y:S01]  /*1169d0*/  @P6 STG.E.U8 desc[UR4][R54.64], R2 ;  /* 0x0000000236006986 */ /* 0x0041e2000c101104 */
[----:B------:R-:W-:Y:S01]  /*1169e0*/  ISETP.LT.AND P6, PT, R36, UR6, !P1 ;  /* 0x0000000624007c0c */ /* 0x000fe2000cfc1270 */
[----:B------:R-:W-:Y:S02]  /*1169f0*/  ULDC UR6, c[0x0][0x228] ;  /* 0x00008a0000067ab9 */ /* 0x000fe40000000800 */
[----:B------:R1:W-:Y:S01]  /*116a00*/  @P2 STG.E.U8 desc[UR4][R32.64], R3 ;  /* 0x0000000320002986 */ /* 0x0003e2000c101104 */
[----:B------:R-:W-:Y:S01]  /*116a10*/  ISETP.LT.AND P5, PT, R51, UR6, !P1 ;  /* 0x0000000633007c0c */ /* 0x000fe2000cfa1270 */
[----:B------:R-:W-:Y:S02]  /*116a20*/  ULDC UR6, c[0x0][0x228] ;  /* 0x00008a0000067ab9 */ /* 0x000fe40000000800 */
[----:B0-----:R-:W2:Y:S01]  /*116a30*/  LDL.LU.64 R54, [R1+0x1198] ;  /* 0x0011980001367983 */ /* 0x001ea20000300a00 */
[----:B------:R-:W-:-:S03]  /*116a40*/  PRMT R2, R44, 0x7770, RZ ;  /* 0x000077702c027816 */ /* 0x000fc600000000ff */
[----:B------:R-:W2:Y:S01]  /*116a50*/  LDL.LU.64 R28, [R1+0x1190] ;  /* 0x00119000011c7983 */ /* 0x000ea20000300a00 */
[----:B-1----:R-:W-:-:S03]  /*116a60*/  PRMT R3, R44, 0x7771, RZ ;  /* 0x000077712c037816 */ /* 0x002fc600000000ff */
[----:B------:R0:W-:Y:S04]  /*116a70*/  @P4 STG.E.U8 desc[UR4][R40.64], R2 ;  /* 0x0000000228004986 */ /* 0x0001e8000c101104 */
[----:B---3--:R1:W-:Y:S04]  /*116a80*/  @P6 STG.E.U8 desc[UR4][R52.64], R3 ;  /* 0x0000000334006986 */ /* 0x0083e8000c101104 */
[----:B0-----:R-:W3:Y:S04]  /*116a90*/  LDL.LU.64 R40, [R1+0x1180] ;  /* 0x0011800001287983 */ /* 0x001ee80000300a00 */
[----:B------:R-:W3:Y:S04]  /*116aa0*/  LDL.LU R18, [R1+0x6d4] ;  /* 0x0006d40001127983 */ /* 0x000ee80000300800 */
[----:B-1----:R-:W3:Y:S01]  /*116ab0*/  LDL.LU.64 R52, [R1+0x1188] ;  /* 0x0011880001347983 */ /* 0x002ee20000300a00 */
[----:B------:R-:W-:-:S05]  /*116ac0*/  PRMT R2, R44, 0x7772, RZ ;  /* 0x000077722c027816 */ /* 0x000fca00000000ff */
[----:B----4-:R0:W-:Y:S04]  /*116ad0*/  @P5 STG.E.U8 desc[UR4][R46.64], R2 ;  /* 0x000000022e005986 */ /* 0x0101e8000c101104 */
[----:B0-----:R-:W4:Y:S01]  /*116ae0*/  LDL.LU.64 R46, [R1+0x1178] ;  /* 0x00117800012e7983 */ /* 0x001f220000300a00 */
[----:B------:R-:W-:Y:S02]  /*116af0*/  ISETP.LT.AND P2, PT, R49, UR6, !P1 ;  /* 0x0000000631007c0c */ /* 0x000fe4000cf41270 */
[----:B------:R-:W-:Y:S02]  /*116b00*/  ISETP.LT.AND P4, PT, R61, UR8, !P1 ;  /* 0x000000083d007c0c */ /* 0x000fe4000cf81270 */
[----:B------:R-:W-:Y:S01]  /*116b10*/  PRMT R3, R44, 0x7773, RZ ;  /* 0x000077732c037816 */ /* 0x000fe200000000ff */
[----:B------:R-:W-:Y:S01]  /*116b20*/  VIADD R4, R45, 0xdb ;  /* 0x000000db2d047836 */ /* 0x000fe20000000000 */
[----:B------:R-:W-:Y:S01]  /*116b30*/  ULDC UR8, c[0x0][0x228] ;  /* 0x00008a0000087ab9 */ /* 0x000fe20000000800 */
[----:B------:R-:W-:Y:S01]  /*116b40*/  ULDC UR6, c[0x0][0x22c] ;  /* 0x00008b0000067ab9 */ /* 0x000fe20000000800 */
[----:B------:R-:W-:-:S02]  /*116b50*/  ISETP.LT.AND P5, PT, R17, UR8, !P1 ;  /* 0x0000000811007c0c */ /* 0x000fc4000cfa1270 */
[C---:B------:R-:W-:Y:S01]  /*116b60*/  PRMT R2, R19.reuse, 0x7770, RZ ;  /* 0x0000777013027816 */ /* 0x040fe200000000ff */
[----:B------:R-:W4:Y:S01]  /*116b70*/  LDL.LU.64 R32, [R1+0x1170] ;  /* 0x0011700001207983 */ /* 0x000f220000300a00 */
[----:B------:R-:W-:Y:S01]  /*116b80*/  ISETP.LT.AND P6, PT, R16, UR10, !P1 ;  /* 0x0000000a10007c0c */ /* 0x000fe2000cfc1270 */
[----:B------:R-:W-:Y:S01]  /*116b90*/  ULDC UR8, c[0x0][0x228] ;  /* 0x00008a0000087ab9 */ /* 0x000fe20000000800 */
[----:B------:R-:W-:Y:S01]  /*116ba0*/  ULDC UR10, c[0x0][0x228] ;  /* 0x00008a00000a7ab9 */ /* 0x000fe20000000800 */
[----:B------:R0:W-:Y:S01]  /*116bb0*/  @P2 STG.E.U8 desc[UR4][R42.64], R3 ;  /* 0x000000032a002986 */ /* 0x0001e2000c101104 */
[----:B------:R-:W-:Y:S01]  /*116bc0*/  ISETP.GE.AND P2, PT, R4, UR6, PT ;  /* 0x0000000604007c0c */ /* 0x000fe2000bf46270 */
[----:B------:R-:W-:Y:S02]  /*116bd0*/  ULDC UR6, c[0x0][0x228] ;  /* 0x00008a0000067ab9 */ /* 0x000fe40000000800 */
[----:B------:R-:W-:Y:S01]  /*116be0*/  ISETP.LT.AND P1, PT, R50, UR6, !P1 ;  /* 0x0000000632007c0c */ /* 0x000fe2000cf21270 */
[----:B------:R-:W-:Y:S01]  /*116bf0*/  ULDC UR6, c[0x0][0x228] ;  /* 0x00008a0000067ab9 */ /* 0x000fe20000000800 */
[----:B0-----:R-:W4:Y:S01]  /*116c00*/  LDL.LU.64 R42, [R1+0x1168] ;  /* 0x00116800012a7983 */ /* 0x001f220000300a00 */
[----:B------:R-:W-:-:S03]  /*116c10*/  PRMT R3, R19, 0x7771, RZ ;  /* 0x0000777113037816 */ /* 0x000fc600000000ff */
[----:B--2---:R0:W-:Y:S04]  /*116c20*/  @P4 STG.E.U8 desc[UR4][R54.64], R2 ;  /* 0x0000000236004986 */ /* 0x0041e8000c101104 */
[----:B------:R1:W-:Y:S01]  /*116c30*/  @P5 STG.E.U8 desc[UR4][R28.64], R3 ;  /* 0x000000031c005986 */ /* 0x0003e2000c101104 */
[----:B------:R-:W-:Y:S01]  /*116c40*/  ISETP.LT.AND P4, PT, R60, UR8, !P3 ;  /* 0x000000083c007c0c */ /* 0x000fe2000df81270 */
[----:B------:R-:W-:Y:S02]  /*116c50*/  ULDC UR8, c[0x0][0x228] ;  /* 0x00008a0000087ab9 */ /* 0x000fe40000000800 */
[----:B0-----:R-:W2:Y:S01]  /*116c60*/  LDL.LU.64 R54, [R1+0x1160] ;  /* 0x0011600001367983 */ /* 0x001ea20000300a00 */
[----:B------:R-:W-:-:S03]  /*116c70*/  PRMT R2, R19, 0x7772, RZ ;  /* 0x0000777213027816 */ /* 0x000fc600000000ff */
[----:B------:R-:W2:Y:S01]  /*116c80*/  LDL.LU R44, [R1+0x7c4] ;  /* 0x0007c400012c7983 */ /* 0x000ea20000300800 */
[----:B-1----:R-:W-:-:S03]  /*116c90*/  PRMT R3, R19, 0x7773, RZ ;  /* 0x0000777313037816 */ /* 0x002fc600000000ff */
[----:B---3--:R0:W-:Y:S04]  /*116ca0*/  @P6 STG.E.U8 desc[UR4][R40.64], R2 ;  /* 0x0000000228006986 */ /* 0x0081e8000c101104 */
[----:B------:R1:W-:Y:S04]  /*116cb0*/  @P1 STG.E.U8 desc[UR4][R52.64], R3 ;  /* 0x0000000334001986 */ /* 0x0003e8000c101104 */
[----:B0-----:R-:W3:Y:S04]  /*116cc0*/  LDL.LU.64 R40, [R1+0x1158] ;  /* 0x0011580001287983 */ /* 0x001ee80000300a00 */
[----:B-1----:R-:W3:Y:S01]  /*116cd0*/  LDL.LU.64 R52, [R1+0x1150] ;  /* 0x0011500001347983 */ /* 0x002ee20000300a00 */
[----:B------:R-:W-:-:S05]  /*116ce0*/  PRMT R2, R18, 0x7770, RZ ;  /* 0x0000777012027816 */ /* 0x000fca00000000ff */
[----:B----4-:R0:W-:Y:S04]  /*116cf0*/  @P4 STG.E.U8 desc[UR4][R46.64], R2 ;  /* 0x000000022e004986 */ /* 0x0101e8000c101104 */
[----:B0-----:R-:W4:Y:S01]  /*116d00*/  LDL.LU.64 R46, [R1+0x1140] ;  /* 0x00114000012e7983 */ /* 0x001f220000300a00 */
[----:B------:R-:W-:Y:S02]  /*116d10*/  ISETP.LT.AND P6, PT, R36, UR6, !P3 ;  /* 0x0000000624007c0c */ /* 0x000fe4000dfc1270 */
[----:B------:R-:W-:Y:S01]  /*116d20*/  ISETP.LT.AND P5, PT, R51, UR8, !P3 ;  /* 0x0000000833007c0c */ /* 0x000fe2000dfa1270 */
[----:B------:R-:W-:Y:S01]  /*116d30*/  ULDC UR6, c[0x0][0x228] ;  /* 0x00008a0000067ab9 */ /* 0x000fe20000000800 */
[----:B------:R-:W4:Y:S01]  /*116d40*/  LDL.LU R19, [R1+0x7b4] ;  /* 0x0007b40001137983 */ /* 0x000f220000300800 */
[----:B------:R-:W-:-:S02]  /*116d50*/  ISETP.LT.AND P4, PT, R49, UR6, !P3 ;  /* 0x0000000631007c0c */ /* 0x000fc4000df81270 */
[C---:B------:R-:W-:Y:S02]  /*116d60*/  PRMT R3, R18.reuse, 0x7771, RZ ;  /* 0x0000777112037816 */ /* 0x040fe400000000ff */
[----:B------:R-:W-:Y:S01]  /*116d70*/  PRMT R2, R18, 0x7772, RZ ;  /* 0x0000777212027816 */ /* 0x000fe200000000ff */
[----:B------:R-:W4:Y:S01]  /*116d80*/  LDL.LU.64 R24, [R1+0x1148] ;  /* 0x0011480001187983 */ /* 0x000f220000300a00 */
[----:B------:R-:W-:-:S03]  /*116d90*/  ULDC UR6, c[0x0][0x228] ;  /* 0x00008a0000067ab9 */ /* 0x000fc60000000800 */
[----:B------:R-:W4:Y:S01]  /*116da0*/  LDL.LU.64 R28, [R1+0x1138] ;  /* 0x00113800011c7983 */ /* 0x000f220000300a00 */
[----:B------:R-:W-:Y:S01]  /*116db0*/  ISETP.LT.AND P1, PT, R61, UR6, !P3 ;  /* 0x000000063d007c0c */ /* 0x000fe2000df21270 */
[----:B------:R-:W-:Y:S01]  /*116dc0*/  ULDC UR6, c[0x0][0x228] ;  /* 0x00008a0000067ab9 */ /* 0x000fe20000000800 */
[----:B------:R-:W-:Y:S01]  /*116dd0*/  ULDC UR8, c[0x0][0x228] ;  /* 0x00008a0000087ab9 */ /* 0x000fe20000000800 */
[----:B------:R0:W-:Y:S04]  /*116de0*/  @P6 STG.E.U8 desc[UR4][R32.64], R3 ;  /* 0x0000000320006986 */ /* 0x0001e8000c101104 */
[----:B0-----:R-:W4:Y:S01]  /*116df0*/  LDL.LU.64 R32, [R1+0x1130] ;  /* 0x0011300001207983 */ /* 0x001f220000300a00 */
[----:B------:R-:W-:-:S03]  /*116e00*/  PRMT R3, R18, 0x7773, RZ ;  /* 0x0000777312037816 */ /* 0x000fc600000000ff */
[----:B------:R0:W-:Y:S01]  /*116e10*/  @P5 STG.E.U8 desc[UR4][R42.64], R2 ;  /* 0x000000022a005986 */ /* 0x0001e2000c101104 */
[----:B------:R-:W-:Y:S01]  /*116e20*/  ISETP.LT.AND P5, PT, R17, UR6, !P3 ;  /* 0x0000000611007c0c */ /* 0x000fe2000dfa1270 */
[----:B------:R-:W-:Y:S02]  /*116e30*/  ULDC UR6, c[0x0][0x228] ;  /* 0x00008a0000067ab9 */ /* 0x000fe40000000800 */
[----:B--2---:R1:W-:Y:S01]  /*116e40*/  @P4 STG.E.U8 desc[UR4][R54.64], R3 ;  /* 0x0000000336004986 */ /* 0x0043e2000c101104 */
[----:B------:R-:W-:Y:S02]  /*116e50*/  ISETP.LT.AND P4, PT, R16, UR8, !P3 ;  /* 0x0000000810007c0c */ /* 0x000fe4000df81270 */
[C---:B0-----:R-:W-:Y:S01]  /*116e60*/  PRMT R2, R44.reuse, 0x7770, RZ ;  /* 0x000077702c027816 */ /* 0x041fe200000000ff */
[----:B------:R-:W-:Y:S01]  /*116e70*/  ULDC UR8, c[0x0][0x228] ;  /* 0x00008a0000087ab9 */ /* 0x000fe20000000800 */
[----:B-1----:R-:W2:Y:S04]  /*116e80*/  LDL.LU.64 R54, [R1+0x1120] ;  /* 0x0011200001367983 */ /* 0x002ea80000300a00 */
[----:B------:R-:W2:Y:S01]  /*116e90*/  LDL.LU.64 R42, [R1+0x1128] ;  /* 0x00112800012a7983 */ /* 0x000ea20000300a00 */
[----:B------:R-:W-:-:S03]  /*116ea0*/  PRMT R3, R44, 0x7771, RZ ;  /* 0x000077712c037816 */ /* 0x000fc600000000ff */
[----:B------:R-:W2:Y:S04]  /*116eb0*/  LDL.LU R18, [R1+0x7a4] ;  /* 0x0007a40001127983 */ /* 0x000ea80000300800 */
[----:B---3--:R-:W-:Y:S04]  /*116ec0*/  @P1 STG.E.U8 desc[UR4][R40.64], R2 ;  /* 0x0000000228001986 */ /* 0x008fe8000c101104 */
[----:B------:R0:W-:Y:S04]  /*116ed0*/  @P5 STG.E.U8 desc[UR4][R52.64], R3 ;  /* 0x0000000334005986 */ /* 0x0001e8000c101104 */
[----:B0-----:R-:W3:Y:S01]  /*116ee0*/  LDL.LU.64 R52, [R1+0x1118] ;  /* 0x0011180001347983 */ /* 0x001ee20000300a00 */
[----:B------:R-:W-:-:S03]  /*116ef0*/  PRMT R2, R44, 0x7772, RZ ;  /* 0x000077722c027816 */ /* 0x000fc600000000ff */
[----:B------:R-:W3:Y:S04]  /*116f00*/  LDL.LU.64 R40, [R1+0x1110] ;  /* 0x0011100001287983 */ /* 0x000ee80000300a00 */
[----:B----4-:R0:W-:Y:S04]  /*116f10*/  @P4 STG.E.U8 desc[UR4][R46.64], R2 ;  /* 0x000000022e004986 */ /* 0x0101e8000c101104 */
[----:B0-----:R-:W4:Y:S01]  /*116f20*/  LDL.LU.64 R46, [R1+0x1100] ;  /* 0x00110000012e7983 */ /* 0x001f220000300a00 */
[----:B------:R-:W-:Y:S02]  /*116f30*/  ISETP.LT.AND P3, PT, R50, UR6, !P3 ;  /* 0x0000000632007c0c */ /* 0x000fe4000df61270 */
[----:B------:R-:W-:-:S02]  /*116f40*/  ISETP.LT.AND P6, PT, R60, UR8, !P2 ;  /* 0x000000083c007c0c */ /* 0x000fc4000d7c1270 */
[----:B------:R-:W-:Y:S01]  /*116f50*/  ISETP.LT.AND P1, PT, R36, UR10, !P2 ;  /* 0x0000000a24007c0c */ /* 0x000fe2000d721270 */
[----:B------:R-:W-:Y:S01]  /*116f60*/  ULDC UR6, c[0x0][0x228] ;  /* 0x00008a0000067ab9 */ /* 0x000fe20000000800 */
[----:B------:R-:W-:Y:S02]  /*116f70*/  PRMT R4, R44, 0x7773, RZ ;  /* 0x000077732c047816 */ /* 0x000fe400000000ff */
[----:B------:R-:W-:Y:S02]  /*116f80*/  ISETP.LT.AND P4, PT, R51, UR6, !P2 ;  /* 0x0000000633007c0c */ /* 0x000fe4000d781270 */
[C---:B------:R-:W-:Y:S02]  /*116f90*/  PRMT R3, R19.reuse, 0x7770, RZ ;  /* 0x0000777013037816 */ /* 0x040fe400000000ff */
[----:B------:R-:W-:Y:S01]  /*116fa0*/  PRMT R2, R19, 0x7771, RZ ;  /* 0x0000777113027816 */ /* 0x000fe200000000ff */
[----:B------:R-:W-:Y:S01]  /*116fb0*/  ULDC UR6, c[0x0][0x228] ;  /* 0x00008a0000067ab9 */ /* 0x000fe20000000800 */
[----:B------:R-:W-:Y:S01]  /*116fc0*/  ULDC UR8, c[0x0][0x228] ;  /* 0x00008a0000087ab9 */ /* 0x000fe20000000800 */
[----:B------:R-:W-:Y:S01]  /*116fd0*/  ULDC UR10, c[0x0][0x228] ;  /* 0x00008a00000a7ab9 */ /* 0x000fe20000000800 */
[----:B------:R-:W-:Y:S04]  /*116fe0*/  @P3 STG.E.U8 desc[UR4][R24.64], R4 ;  /* 0x0000000418003986 */ /* 0x000fe8000c101104 */
[----:B------:R-:W-:Y:S04]  /*116ff0*/  @P6 STG.E.U8 desc[UR4][R28.64], R3 ;  /* 0x000000031c006986 */ /* 0x000fe8000c101104 */
[----:B------:R0:W-:Y:S01]  /*117000*/  @P1 STG.E.U8 desc[UR4][R32.64], R2 ;  /* 0x0000000220001986 */ /* 0x0001e2000c101104 */
[----:B------:R-:W-:-:S02]  /*117010*/  ISETP.LT.AND P3, PT, R49, UR6, !P2 ;  /* 0x0000000631007c0c */ /* 0x000fc4000d761270 */
[----:B------:R-:W-:Y:S01]  /*117020*/  ISETP.LT.AND P5, PT, R61, UR8, !P2 ;  /* 0x000000083d007c0c */ /* 0x000fe2000d7a1270 */
[----:B------:R-:W-:Y:S01]  /*117030*/  ULDC UR8, c[0x0][0x228] ;  /* 0x00008a0000087ab9 */ /* 0x000fe20000000800 */
[----:B------:R-:W-:Y:S01]  /*117040*/  ULDC UR6, c[0x0][0x22c] ;  /* 0x00008b0000067ab9 */ /* 0x000fe20000000800 */
[----:B0-----:R-:W-:Y:S02]  /*117050*/  PRMT R2, R19, 0x7772, RZ ;  /* 0x0000777213027816 */ /* 0x001fe400000000ff */
[----:B------:R-:W-:Y:S01]  /*117060*/  ISETP.LT.AND P6, PT, R17, UR8, !P2 ;  /* 0x0000000811007c0c */ /* 0x000fe2000d7c1270 */
[----:B------:R-:W-:Y:S01]  /*117070*/  ULDC UR8, c[0x0][0x228] ;  /* 0x00008a0000087ab9 */ /* 0x000fe20000000800 */
[----:B------:R-:W-:Y:S01]  /*117080*/  PRMT R3, R19, 0x7773, RZ ;  /* 0x0000777313037816 */ /* 0x000fe200000000ff */
[----:B--2---:R0:W-:Y:S01]  /*117090*/  @P4 STG.E.U8 desc[UR4][R54.64], R2 ;  /* 0x0000000236004986 */ /* 0x0041e2000c101104 */
[----:B------:R-:W-:-:S03]  /*1170a0*/  ISETP.LT.AND P4, PT, R16, UR8, !P2 ;  /* 0x0000000810007c0c */ /* 0x000fc6000d781270 */
[----:B------:R1:W-:Y:S01]  /*1170b0*/  @P3 STG.E.U8 desc[UR4][R42.64], R3 ;  /* 0x000000032a003986 */ /* 0x0003e2000c101104 */
[----:B------:R-:W-:Y:S01]  /*1170c0*/  ULDC UR8, c[0x0][0x228] ;  /* 0x00008a0000087ab9 */ /* 0x000fe20000000800 */
[----:B0-----:R-:W-:Y:S02]  /*1170d0*/  VIADD R2, R45, 0xdc ;  /* 0x000000dc2d027836 */ /* 0x001fe40000000000 */
[----:B------:R-:W2:Y:S04]  /*1170e0*/  LDL.LU.64 R54, [R1+0x1108] ;  /* 0x0011080001367983 */ /* 0x000ea80000300a00 */
[----:B------:R-:W2:Y:S04]  /*1170f0*/  LDL.LU R19, [R1+0x6d8] ;  /* 0x0006d80001137983 */ /* 0x000ea80000300800 */
[----:B------:R-:W2:Y:S01]  /*117100*/  LDL.LU.64 R24, [R1+0x10f8] ;  /* 0x0010f80001187983 */ /* 0x000ea20000300a00 */
[----:B------:R-:W-:-:S02]  /*117110*/  ISETP.GE.AND P1, PT, R2, UR6, PT ;  /* 0x0000000602007c0c */ /* 0x000fc4000bf26270 */
[C---:B------:R-:W-:Y:S02]  /*117120*/  PRMT R2, R18.reuse, 0x7770, RZ ;  /* 0x0000777012027816 */ /* 0x040fe400000000ff */
[C---:B-1----:R-:W-:Y:S01]  /*117130*/  PRMT R3, R18.reuse, 0x7771, RZ ;  /* 0x0000777112037816 */ /* 0x042fe200000000ff */
[----:B------:R-:W-:Y:S02]  /*117140*/  ULDC UR6, c[0x0][0x228] ;  /* 0x00008a0000067ab9 */ /* 0x000fe40000000800 */
[----:B---3--:R0:W-:Y:S04]  /*117150*/  @P5 STG.E.U8 desc[UR4][R52.64], R2 ;  /* 0x0000000234005986 */ /* 0x0081e8000c101104 */
[----:B------:R-:W-:Y:S04]  /*117160*/  @P6 STG.E.U8 desc[UR4][R40.64], R3 ;  /* 0x0000000328006986 */ /* 0x000fe8000c101104 */
[----:B0-----:R-:W3:Y:S04]  /*117170*/  LDL.LU.64 R52, [R1+0x10f0] ;  /* 0x0010f00001347983 */ /* 0x001ee80000300a00 */
[----:B------:R-:W3:Y:S01]  /*117180*/  LDL.LU.64 R28, [R1+0x10e8] ;  /* 0x0010e800011c7983 */ /* 0x000ee20000300a00 */
[----:B------:R-:W-:-:S05]  /*117190*/  PRMT R2, R18, 0x7772, RZ ;  /* 0x0000777212027816 */ /* 0x000fca00000000ff */
[----:B----4-:R0:W-:Y:S04]  /*1171a0*/  @P4 STG.E.U8 desc[UR4][R46.64], R2 ;  /* 0x000000022e004986 */ /* 0x0101e8000c101104 */
[----:B0-----:R-:W4:Y:S01]  /*1171b0*/  LDL.LU.64 R46, [R1+0x10e0] ;  /* 0x0010e000012e7983 */ /* 0x001f220000300a00 */
[----:B------:R-:W-:-:S03]  /*1171c0*/  ISETP.LT.AND P3, PT, R50, UR6, !P2 ;  /* 0x0000000632007c0c */ /* 0x000fc6000d761270 */
[----:B------:R-:W4:Y:S01]  /*1171d0*/  LDL.LU R44, [R1+0x7c8] ;  /* 0x0007c800012c7983 */ /* 0x000f220000300800 */
[----:B------:R-:W-:-:S03]  /*1171e0*/  ULDC UR6, c[0x0][0x228] ;  /* 0x00008a0000067ab9 */ /* 0x000fc60000000800 */
[----:B------:R-:W4:Y:S01]  /*1171f0*/  LDL.LU.64 R32, [R1+0x10d8] ;  /* 0x0010d80001207983 */ /* 0x000f220000300a00 */
[----:B------:R-:W-:-:S03]  /*117200*/  PRMT R2, R18, 0x7773, RZ ;  /* 0x0000777312027816 */ /* 0x000fc600000000ff */
[----:B------:R-:W4:Y:S01]  /*117210*/  LDL.LU.64 R42, [R1+0x10d0] ;  /* 0x0010d000012a7983 */ /* 0x000f220000300a00 */
[----:B------:R-:W-:Y:S01]  /*117220*/  ISETP.LT.AND P6, PT, R60, UR6, !P1 ;  /* 0x000000063c007c0c */ /* 0x000fe2000cfc1270 */
[----:B------:R-:W-:Y:S01]  /*117230*/  VIADD R3, R45, 0xdd ;  /* 0x000000dd2d037836 */ /* 0x000fe20000000000 */
[----:B------:R-:W-:Y:S02]  /*117240*/  ISETP.LT.AND P5, PT, R36, UR8, !P1 ;  /* 0x0000000824007c0c */ /* 0x000fe4000cfa1270 */
[----:B------:R-:W-:Y:S01]  /*117250*/  ISETP.LT.AND P4, PT, R51, UR10, !P1 ;  /* 0x0000000a33007c0c */ /* 0x000fe2000cf81270 */
[----:B------:R-:W-:Y:S01]  /*117260*/  ULDC UR6, c[0x0][0x22c] ;  /* 0x00008b0000067ab9 */ /* 0x000fe20000000800 */
[----:B------:R-:W4:Y:S01]  /*117270*/  LDL.LU.64 R40, [R1+0x10c8] ;  /* 0x0010c80001287983 */ /* 0x000f220000300a00 */
[----:B------:R-:W-:Y:S01]  /*117280*/  ISETP.GE.AND P2, PT, R3, UR6, PT ;  /* 0x0000000603007c0c */ /* 0x000fe2000bf46270 */
[----:B------:R-:W-:Y:S01]  /*117290*/  ULDC UR6, c[0x0][0x228] ;  /* 0x00008a0000067ab9 */ /* 0x000fe20000000800 */
[----:B------:R-:W-:Y:S01]  /*1172a0*/  ULDC UR8, c[0x0][0x228] ;  /* 0x00008a0000087ab9 */ /* 0x000fe20000000800 */
[----:B------:R-:W-:Y:S01]  /*1172b0*/  ULDC UR10, c[0x0][0x228] ;  /* 0x00008a00000a7ab9 */ /* 0x000fe20000000800 */
[----:B--2---:R0:W-:Y:S01]  /*1172c0*/  @P3 STG.E.U8 desc[UR4][R54.64], R2 ;  /* 0x0000000236003986 */ /* 0x0041e2000c101104 */
[----:B------:R-:W-:-:S02]  /*1172d0*/  PRMT R4, R19, 0x7770, RZ ;  /* 0x0000777013047816 */ /* 0x000fc400000000ff */
[----:B------:R-:W-:Y:S02]  /*1172e0*/  ISETP.LT.AND P3, PT, R49, UR6, !P1 ;  /* 0x0000000631007c0c */ /* 0x000fe4000cf61270 */
[C---:B------:R-:W-:Y:S01]  /*1172f0*/  PRMT R3, R19.reuse, 0x7771, RZ ;  /* 0x0000777113037816 */ /* 0x040fe200000000ff */
[----:B------:R-:W-:Y:S01]  /*117300*/  ULDC UR6, c[0x0][0x228] ;  /* 0x00008a0000067ab9 */ /* 0x000fe20000000800 */
[----:B0-----:R-:W2:Y:S04]  /*117310*/  LDL.LU.64 R54, [R1+0x10c0] ;  /* 0x0010c00001367983 */ /* 0x001ea80000300a00 */
[----:B------:R-:W2:Y:S01]  /*117320*/  LDL.LU R18, [R1+0x7b8] ;  /* 0x0007b80001127983 */ /* 0x000ea20000300800 */
[----:B------:R-:W-:-:S03]  /*117330*/  PRMT R2, R19, 0x7772, RZ ;  /* 0x0000777213027816 */ /* 0x000fc600000000ff */
[----:B------:R-:W-:Y:S04]  /*117340*/  @P6 STG.E.U8 desc[UR4][R24.64], R4 ;  /* 0x0000000418006986 */ /* 0x000fe8000c101104 */
[----:B---3--:R0:W-:Y:S04]  /*117350*/  @P5 STG.E.U8 desc[UR4][R52.64], R3 ;  /* 0x0000000334005986 */ /* 0x0081e8000c101104 */
[----:B------:R1:W-:Y:S04]  /*117360*/  @P4 STG.E.U8 desc[UR4][R28.64], R2 ;  /* 0x000000021c004986 */ /* 0x0003e8000c101104 */
[----:B0-----:R-:W3:Y:S01]  /*117370*/  LDL.LU.64 R52, [R1+0x10b0] ;  /* 0x0010b00001347983 */ /* 0x001ee20000300a00 */
[----:B-1----:R-:W-:-:S05]  /*117380*/  PRMT R2, R19, 0x7773, RZ ;  /* 0x0000777313027816 */ /* 0x002fca00000000ff */
[----:B----4-:R0:W-:Y:S04]  /*117390*/  @P3 STG.E.U8 desc[UR4][R46.64], R2 ;  /* 0x000000022e003986 */ /* 0x0101e8000c101104 */
[----:B0-----:R-:W4:Y:S01]  /*1173a0*/  LDL.LU.64 R46, [R1+0x10a8] ;  /* 0x0010a800012e7983 */ /* 0x001f220000300a00 */
[----:B------:R-:W-:Y:S02]  /*1173b0*/  ISETP.LT.AND P6, PT, R61, UR6, !P1 ;  /* 0x000000063d007c0c */ /* 0x000fe4000cfc1270 */
[----:B------:R-:W-:Y:S01]  /*1173c0*/  ISETP.LT.AND P5, PT, R17, UR8, !P1 ;  /* 0x0000000811007c0c */ /* 0x000fe2000cfa1270 */
[----:B------:R-:W-:Y:S01]  /*1173d0*/  ULDC UR6, c[0x0][0x228] ;  /* 0x00008a0000067ab9 */ /* 0x000fe20000000800 */
[----:B------:R-:W-:Y:S02]  /*1173e0*/  PRMT R2, R44, 0x7770, RZ ;  /* 0x000077702c027816 */ /* 0x000fe400000000ff */
[----:B------:R-:W-:Y:S01]  /*1173f0*/  ISETP.LT.AND P4, PT, R16, UR6, !P1 ;  /* 0x0000000610007c0c */ /* 0x000fe2000cf81270 */
[----:B------:R-:W-:Y:S01]  /*117400*/  ULDC UR6, c[0x0][0x228] ;  /* 0x00008a0000067ab9 */ /* 0x000fe20000000800 */
[----:B------:R-:W-:-:S02]  /*117410*/  PRMT R3, R44, 0x7771, RZ ;  /* 0x000077712c037816 */ /* 0x000fc400000000ff */
[----:B------:R-:W-:Y:S01]  /*117420*/  ISETP.LT.AND P3, PT, R50, UR6, !P1 ;  /* 0x0000000632007c0c */ /* 0x000fe2000cf61270 */
[----:B------:R-:W4:Y:S04]  /*117430*/  LDL.LU R19, [R1+0x7a8] ;  /* 0x0007a80001137983 */ /* 0x000f280000300800 */
[----:B------:R-:W4:Y:S04]  /*117440*/  LDL.LU.64 R24, [R1+0x10b8] ;  /* 0x0010b80001187983 */ /* 0x000f280000300a00 */
[----:B------:R-:W4:Y:S01]  /*117450*/  LDL.LU.64 R28, [R1+0x10a0] ;  /* 0x0010a000011c7983 */ /* 0x000f220000300a00 */
[----:B------:R-:W-:Y:S01]  /*117460*/  ULDC UR8, c[0x0][0x228] ;  /* 0x00008a0000087ab9 */ /* 0x000fe20000000800 */
[----:B------:R-:W-:-:S02]  /*117470*/  ULDC UR6, c[0x0][0x228] ;  /* 0x00008a0000067ab9 */ /* 0x000fc40000000800 */
[----:B------:R0:W-:Y:S04]  /*117480*/  @P6 STG.E.U8 desc[UR4][R32.64], R2 ;  /* 0x0000000220006986 */ /* 0x0001e8000c101104 */
[----:B------:R1:W-:Y:S01]  /*117490*/  @P5 STG.E.U8 desc[UR4][R42.64], R3 ;  /* 0x000000032a005986 */ /* 0x0003e2000c101104 */
[----:B------:R-:W-:Y:S01]  /*1174a0*/  ISETP.LT.AND P1, PT, R60, UR8, !P2 ;  /* 0x000000083c007c0c */ /* 0x000fe2000d721270 */
[----:B------:R-:W-:Y:S01]  /*1174b0*/  ULDC UR8, c[0x0][0x228] ;  /* 0x00008a0000087ab9 */ /* 0x000fe20000000800 */
[C---:B0-----:R-:W-:Y:S02]  /*1174c0*/  PRMT R2, R44.reuse, 0x7772, RZ ;  /* 0x000077722c027816 */ /* 0x041fe400000000ff */
[----:B-1----:R-:W-:Y:S01]  /*1174d0*/  PRMT R3, R44, 0x7773, RZ ;  /* 0x000077732c037816 */ /* 0x002fe200000000ff */
[----:B------:R-:W4:Y:S04]  /*1174e0*/  LDL.LU.64 R32, [R1+0x1098] ;  /* 0x0010980001207983 */ /* 0x000f280000300a00 */
[----:B------:R0:W-:Y:S01]  /*1174f0*/  @P4 STG.E.U8 desc[UR4][R40.64], R2 ;  /* 0x0000000228004986 */ /* 0x0001e2000c101104 */
[----:B------:R-:W-:Y:S01]  /*117500*/  ISETP.LT.AND P4, PT, R36, UR6, !P2 ;  /* 0x0000000624007c0c */ /* 0x000fe2000d781270 */
[----:B------:R-:W-:-:S02]  /*117510*/  ULDC UR6, c[0x0][0x228] ;  /* 0x00008a0000067ab9 */ /* 0x000fc40000000800 */
[----:B--2---:R1:W-:Y:S01]  /*117520*/  @P3 STG.E.U8 desc[UR4][R54.64], R3 ;  /* 0x0000000336003986 */ /* 0x0043e2000c101104 */
[----:B0-----:R-:W-:-:S03]  /*117530*/  PRMT R2, R18, 0x7770, RZ ;  /* 0x0000777012027816 */ /* 0x001fc600000000ff */
[----:B-1----:R-:W2:Y:S01]  /*117540*/  LDL.LU.64 R54, [R1+0x1080] ;  /* 0x0010800001367983 */ /* 0x002ea20000300a00 */
[----:B------:R-:W-:-:S03]  /*117550*/  PRMT R3, R18, 0x7771, RZ ;  /* 0x0000777112037816 */ /* 0x000fc600000000ff */
[----:B---3--:R0:W-:Y:S04]  /*117560*/  @P1 STG.E.U8 desc[UR4][R52.64], R2 ;  /* 0x0000000234001986 */ /* 0x0081e8000c101104 */
[----:B0-----:R-:W3:Y:S04]  /*117570*/  LDL.LU.64 R52, [R1+0x1090] ;  /* 0x0010900001347983 */ /* 0x001ee80000300a00 */
[----:B------:R-:W3:Y:S04]  /*117580*/  LDL.LU R44, [R1+0x6dc] ;  /* 0x0006dc00012c7983 */ /* 0x000ee80000300800 */
[----:B------:R-:W3:Y:S04]  /*117590*/  LDL.LU.64 R42, [R1+0x1088] ;  /* 0x00108800012a7983 */ /* 0x000ee80000300a00 */
[----:B------:R-:W3:Y:S04]  /*1175a0*/  LDL.LU.64 R40, [R1+0x1070] ;  /* 0x0010700001287983 */ /* 0x000ee80000300a00 */
[----:B----4-:R0:W-:Y:S04]  /*1175b0*/  @P4 STG.E.U8 desc[UR4][R46.64], R3 ;  /* 0x000000032e004986 */ /* 0x0101e8000c101104 */
[----:B0-----:R-:W4:Y:S01]  /*1175c0*/  LDL.LU.64 R46, [R1+0x1050] ;  /* 0x00105000012e7983 */ /* 0x001f220000300a00 */
[----:B------:R-:W-:Y:S01]  /*1175d0*/  VIADD R2, R45, 0xde ;  /* 0x000000de2d027836 */ /* 0x000fe20000000000 */
[----:B------:R-:W-:-:S02]  /*1175e0*/  ISETP.LT.AND P1, PT, R51, UR6, !P2 ;  /* 0x0000000633007c0c */ /* 0x000fc4000d721270 */
[----:B------:R-:W-:Y:S02]  /*1175f0*/  ISETP.LT.AND P5, PT, R49, UR8, !P2 ;  /* 0x0000000831007c0c */ /* 0x000fe4000d7a1270 */
[----:B------:R-:W-:Y:S01]  /*117600*/  ISETP.LT.AND P6, PT, R61, UR10, !P2 ;  /* 0x0000000a3d007c0c */ /* 0x000fe2000d7c1270 */
[----:B------:R-:W-:Y:S01]  /*117610*/  ULDC UR6, c[0x0][0x22c] ;  /* 0x00008b0000067ab9 */ /* 0x000fe20000000800 */
[----:B------:R-:W-:Y:S02]  /*117620*/  PRMT R4, R18, 0x7772, RZ ;  /* 0x0000777212047816 */ /* 0x000fe400000000ff */
[----:B------:R-:W-:Y:S01]  /*117630*/  ISETP.GE.AND P3, PT, R2, UR6, PT ;  /* 0x0000000602007c0c */ /* 0x000fe2000bf66270 */
[----:B------:R-:W-:Y:S01]  /*117640*/  ULDC UR6, c[0x0][0x228] ;  /* 0x00008a0000067ab9 */ /* 0x000fe20000000800 */
[----:B------:R-:W-:Y:S02]  /*117650*/  PRMT R3, R18, 0x7773, RZ ;  /* 0x0000777312037816 */ /* 0x000fe400000000ff */
[----:B------:R-:W-:-:S02]  /*117660*/  ISETP.LT.AND P4, PT, R17, UR6, !P2 ;  /* 0x0000000611007c0c */ /* 0x000fc4000d781270 */
        /* <DEDUP_REMOVED lines=11> */
[----:B------:R-:W-:Y:S01]  /*117720*/  ISETP.LT.AND P6, PT, R60, UR8, !P3 ;  /* 0x000000083c007c0c */ /* 0x000fe2000dfc1270 */
[----:B------:R-:W-:Y:S01]  /*117730*/  ULDC UR8, c[0x0][0x228] ;  /* 0x00008a0000087ab9 */ /* 0x000fe20000000800 */
[C---:B0-----:R-:W-:Y:S02]  /*117740*/  PRMT R2, R19.reuse, 0x7771, RZ ;  /* 0x0000777113027816 */ /* 0x041fe400000000ff */
[----:B------:R-:W-:-:S03]  /*117750*/  PRMT R3, R19, 0x7772, RZ ;  /* 0x0000777213037816 */ /* 0x000fc600000000ff */
[----:B--2---:R0:W-:Y:S01]  /*117760*/  @P4 STG.E.U8 desc[UR4][R54.64], R2 ;  /* 0x0000000236004986 */ /* 0x0041e2000c101104 */
[----:B------:R-:W-:Y:S01]  /*117770*/  ISETP.LT.AND P4, PT, R36, UR8, !P3 ;  /* 0x0000000824007c0c */ /* 0x000fe2000df81270 */
[----:B------:R-:W-:Y:S01]  /*117780*/  ULDC UR8, c[0x0][0x228] ;  /* 0x00008a0000087ab9 */ /* 0x000fe20000000800 */
[----:B0-----:R-:W-:Y:S01]  /*117790*/  VIADD R2, R45, 0xdf ;  /* 0x000000df2d027836 */ /* 0x001fe20000000000 */
[----:B------:R-:W2:Y:S04]  /*1177a0*/  LDL.LU.64 R54, [R1+0x1068] ;  /* 0x0010680001367983 */ /* 0x000ea80000300a00 */
[----:B------:R-:W2:Y:S04]  /*1177b0*/  LDL.LU R18, [R1+0x7cc] ;  /* 0x0007cc0001127983 */ /* 0x000ea80000300800 */
[----:B------:R-:W2:Y:S01]  /*1177c0*/  LDL.LU.64 R32, [R1+0x1078] ;  /* 0x0010780001207983 */ /* 0x000ea20000300a00 */
[----:B------:R-:W-:-:S02]  /*1177d0*/  ISETP.GE.AND P2, PT, R2, UR6, PT ;  /* 0x0000000602007c0c */ /* 0x000fc4000bf46270 */
[----:B------:R-:W-:Y:S01]  /*1177e0*/  PRMT R2, R19, 0x7773, RZ ;  /* 0x0000777313027816 */ /* 0x000fe200000000ff */
[----:B------:R-:W-:Y:S01]  /*1177f0*/  ULDC UR6, c[0x0][0x228] ;  /* 0x00008a0000067ab9 */ /* 0x000fe20000000800 */
[----:B---3--:R0:W-:Y:S04]  /*117800*/  @P5 STG.E.U8 desc[UR4][R52.64], R3 ;  /* 0x0000000334005986 */ /* 0x0081e8000c101104 */
[----:B------:R1:W-:Y:S01]  /*117810*/  @P1 STG.E.U8 desc[UR4][R42.64], R2 ;  /* 0x000000022a001986 */ /* 0x0003e2000c101104 */
[----:B0-----:R-:W-:-:S03]  /*117820*/  PRMT R3, R44, 0x7770, RZ ;  /* 0x000077702c037816 */ /* 0x001fc600000000ff */
[----:B------:R-:W3:Y:S01]  /*117830*/  LDL.LU.64 R52, [R1+0x1060] ;  /* 0x0010600001347983 */ /* 0x000ee20000300a00 */
[----:B-1----:R-:W-:-:S03]  /*117840*/  PRMT R2, R44, 0x7771, RZ ;  /* 0x000077712c027816 */ /* 0x002fc600000000ff */
[----:B------:R-:W-:Y:S04]  /*117850*/  @P6 STG.E.U8 desc[UR4][R40.64], R3 ;  /* 0x0000000328006986 */ /* 0x000fe8000c101104 */
[----:B----4-:R0:W-:Y:S04]  /*117860*/  @P4 STG.E.U8 desc[UR4][R46.64], R2 ;  /* 0x000000022e004986 */ /* 0x0101e8000c101104 */
[----:B0-----:R-:W4:Y:S01]  /*117870*/  LDL.LU.64 R46, [R1+0x1040] ;  /* 0x00104000012e7983 */ /* 0x001f220000300a00 */
[----:B------:R-:W-:-:S03]  /*117880*/  ISETP.LT.AND P5, PT, R51, UR6, !P3 ;  /* 0x0000000633007c0c */ /* 0x000fc6000dfa1270 */
[----:B------:R-:W4:Y:S04]  /*117890*/  LDL.LU R19, [R1+0x7bc] ;  /* 0x0007bc0001137983 */ /* 0x000f280000300800 */
[----:B------:R-:W4:Y:S04]  /*1178a0*/  LDL.LU.64 R38, [R1+0x1058] ;  /* 0x0010580001267983 */ /* 0x000f280000300a00 */
[----:B------:R-:W4:Y:S01]  /*1178b0*/  LDL.LU.64 R42, [R1+0x1048] ;  /* 0x00104800012a7983 */ /* 0x000f220000300a00 */
[----:B------:R-:W-:Y:S01]  /*1178c0*/  PRMT R3, R44, 0x7772, RZ ;  /* 0x000077722c037816 */ /* 0x000fe200000000ff */
[----:B------:R-:W-:Y:S01]  /*1178d0*/  VIADD R2, R45, 0xe0 ;  /* 0x000000e02d027836 */ /* 0x000fe20000000000 */
[----:B------:R-:W-:-:S02]  /*1178e0*/  ISETP.LT.AND P4, PT, R49, UR8, !P3 ;  /* 0x0000000831007c0c */ /* 0x000fc4000df81270 */
[----:B------:R-:W-:Y:S01]  /*1178f0*/  ISETP.LT.AND P6, PT, R61, UR10, !P3 ;  /* 0x0000000a3d007c0c */ /* 0x000fe2000dfc1270 */
[----:B------:R-:W-:Y:S01]  /*117900*/  ULDC UR6, c[0x0][0x22c] ;  /* 0x00008b0000067ab9 */ /* 0x000fe20000000800 */
[----:B------:R-:W4:Y:S01]  /*117910*/  LDL.LU.64 R40, [R1+0x1038] ;  /* 0x0010380001287983 */ /* 0x000f220000300a00 */
[----:B------:R-:W-:Y:S01]  /*117920*/  ISETP.GE.AND P1, PT, R2, UR6, PT ;  /* 0x0000000602007c0c */ /* 0x000fe2000bf26270 */
[----:B------:R-:W-:Y:S01]  /*117930*/  ULDC UR6, c[0x0][0x228] ;  /* 0x00008a0000067ab9 */ /* 0x000fe20000000800 */
[----:B------:R-:W-:Y:S01]  /*117940*/  PRMT R4, R44, 0x7773, RZ ;  /* 0x000077732c047816 */ /* 0x000fe200000000ff */
[----:B------:R-:W-:Y:S01]  /*117950*/  ULDC UR8, c[0x0][0x228] ;  /* 0x00008a0000087ab9 */ /* 0x000fe20000000800 */
[----:B------:R-:W-:Y:S01]  /*117960*/  ULDC UR10, c[0x0][0x228] ;  /* 0x00008a00000a7ab9 */ /* 0x000fe20000000800 */
[----:B--2---:R0:W-:Y:S01]  /*117970*/  @P5 STG.E.U8 desc[UR4][R54.64], R3 ;  /* 0x0000000336005986 */ /* 0x0041e2000c101104 */
[----:B------:R-:W-:-:S03]  /*117980*/  ISETP.LT.AND P5, PT, R17, UR6, !P3 ;  /* 0x0000000611007c0c */ /* 0x000fc6000dfa1270 */
[----:B------:R-:W-:Y:S01]  /*117990*/  @P4 STG.E.U8 desc[UR4][R32.64], R4 ;  /* 0x0000000420004986 */ /* 0x000fe2000c101104 */
[C---:B------:R-:W-:Y:S02]  /*1179a0*/  PRMT R2, R18.reuse, 0x7771, RZ ;  /* 0x0000777112027816 */ /* 0x040fe400000000ff */
[C---:B------:R-:W-:Y:S02]  /*1179b0*/  PRMT R7, R18.reuse, 0x7772, RZ ;  /* 0x0000777212077816 */ /* 0x040fe400000000ff */
[C---:B------:R-:W-:Y:S01]  /*1179c0*/  PRMT R5, R18.reuse, 0x7773, RZ ;  /* 0x0000777312057816 */ /* 0x040fe200000000ff */
[----:B------:R-:W-:Y:S01]  /*1179d0*/  ULDC UR6, c[0x0][0x228] ;  /* 0x00008a0000067ab9 */ /* 0x000fe20000000800 */
[----:B0-----:R-:W2:Y:S01]  /*1179e0*/  LDL.LU.64 R54, [R1+0x1030] ;  /* 0x0010300001367983 */ /* 0x001ea20000300a00 */
[----:B------:R-:W-:-:S05]  /*1179f0*/  PRMT R3, R18, 0x7770, RZ ;  /* 0x0000777012037816 */ /* 0x000fca00000000ff */
[----:B---3--:R0:W-:Y:S04]  /*117a00*/  @P6 STG.E.U8 desc[UR4][R52.64], R3 ;  /* 0x0000000334006986 */ /* 0x0081e8000c101104 */
[----:B0-----:R-:W3:Y:S04]  /*117a10*/  LDL.LU.64 R52, [R1+0x1020] ;  /* 0x0010200001347983 */ /* 0x001ee80000300a00 */
[----:B------:R-:W3:Y:S04]  /*117a20*/  LDL.LU R18, [R1+0x7ac] ;  /* 0x0007ac0001127983 */ /* 0x000ee80000300800 */
[----:B------:R-:W3:Y:S04]  /*117a30*/  LDL.LU.64 R24, [R1+0x1028] ;  /* 0x0010280001187983 */ /* 0x000ee80000300a00 */
[----:B----4-:R0:W-:Y:S04]  /*117a40*/  @P5 STG.E.U8 desc[UR4][R46.64], R2 ;  /* 0x000000022e005986 */ /* 0x0101e8000c101104 */
[----:B0-----:R-:W4:Y:S01]  /*117a50*/  LDL.LU.64 R46, [R1+0x1018] ;  /* 0x00101800012e7983 */ /* 0x001f220000300a00 */
[----:B------:R-:W-:-:S02]  /*117a60*/  ISETP.LT.AND P6, PT, R16, UR6, !P3 ;  /* 0x0000000610007c0c */ /* 0x000fc4000dfc1270 */
[----:B------:R-:W-:Y:S01]  /*117a70*/  ISETP.LT.AND P3, PT, R50, UR8, !P3 ;  /* 0x0000000832007c0c */ /* 0x000fe2000df61270 */
[----:B------:R-:W-:Y:S01]  /*117a80*/  ULDC UR6, c[0x0][0x228] ;  /* 0x00008a0000067ab9 */ /* 0x000fe20000000800 */
[----:B------:R-:W-:Y:S02]  /*117a90*/  ISETP.LT.AND P5, PT, R36, UR10, !P2 ;  /* 0x0000000a24007c0c */ /* 0x000fe4000d7a1270 */
[----:B------:R-:W-:Y:S01]  /*117aa0*/  ISETP.LT.AND P4, PT, R60, UR6, !P2 ;  /* 0x000000063c007c0c */ /* 0x000fe2000d781270 */
[----:B------:R-:W4:Y:S04]  /*117ab0*/  LDL.LU.64 R28, [R1+0x1010] ;  /* 0x00101000011c7983 */ /* 0x000f280000300a00 */
[----:B------:R-:W4:Y:S01]  /*117ac0*/  LDL.LU.64 R32, [R1+0x1008] ;  /* 0x0010080001207983 */ /* 0x000f220000300a00 */
[----:B------:R-:W-:-:S02]  /*117ad0*/  PRMT R4, R19, 0x7770, RZ ;  /* 0x0000777013047816 */ /* 0x000fc400000000ff */
[C---:B------:R-:W-:Y:S02]  /*117ae0*/  PRMT R3, R19.reuse, 0x7771, RZ ;  /* 0x0000777113037816 */ /* 0x040fe400000000ff */
[C---:B------:R-:W-:Y:S02]  /*117af0*/  PRMT R2, R19.reuse, 0x7772, RZ ;  /* 0x0000777213027816 */ /* 0x040fe400000000ff */
[----:B------:R-:W-:Y:S01]  /*117b00*/  PRMT R6, R19, 0x7773, RZ ;  /* 0x0000777313067816 */ /* 0x000fe200000000ff */
[----:B------:R-:W-:Y:S01]  /*117b10*/  ULDC UR6, c[0x0][0x228] ;  /* 0x00008a0000067ab9 */ /* 0x000fe20000000800 */
[----:B------:R-:W-:Y:S01]  /*117b20*/  ULDC UR8, c[0x0][0x228] ;  /* 0x00008a0000087ab9 */ /* 0x000fe20000000800 */
[----:B------:R-:W-:Y:S04]  /*117b30*/  @P6 STG.E.U8 desc[UR4][R38.64], R7 ;  /* 0x0000000726006986 */ /* 0x000fe8000c101104 */
[----:B------:R0:W-:Y:S01]  /*117b40*/  @P3 STG.E.U8 desc[UR4][R42.64], R5 ;  /* 0x000000052a003986 */ /* 0x0001e2000c101104 */
[----:B------:R-:W-:Y:S01]  /*117b50*/  ISETP.LT.AND P6, PT, R51, UR6, !P2 ;  /* 0x0000000633007c0c */ /* 0x000fe2000d7c1270 */
[----:B------:R-:W-:-:S02]  /*117b60*/  ULDC UR6, c[0x0][0x228] ;  /* 0x00008a0000067ab9 */ /* 0x000fc40000000800 */
[----:B------:R1:W-:Y:S01]  /*117b70*/  @P4 STG.E.U8 desc[UR4][R40.64], R4 ;  /* 0x0000000428004986 */ /* 0x0003e2000c101104 */
[----:B------:R-:W-:-:S03]  /*117b80*/  ULDC UR10, c[0x0][0x228] ;  /* 0x00008a00000a7ab9 */ /* 0x000fc60000000800 */
[----:B0-----:R-:W4:Y:S04]  /*117b90*/  LDL.LU.64 R42, [R1+0x1000] ;  /* 0x00100000012a7983 */ /* 0x001f280000300a00 */
[----:B------:R-:W4:Y:S04]  /*117ba0*/  LDL.LU R19, [R1+0x6c0] ;  /* 0x0006c00001137983 */ /* 0x000f280000300800 */
[----:B-1----:R-:W4:Y:S01]  /*117bb0*/  LDL.LU.64 R40, [R1+0xff8] ;  /* 0x000ff80001287983 */ /* 0x002f220000300a00 */
[----:B------:R-:W-:Y:S02]  /*117bc0*/  ISETP.LT.AND P3, PT, R49, UR6, !P2 ;  /* 0x0000000631007c0c */ /* 0x000fe4000d761270 */
[----:B------:R-:W-:Y:S01]  /*117bd0*/  ISETP.LT.AND P4, PT, R61, UR8, !P2 ;  /* 0x000000083d007c0c */ /* 0x000fe2000d781270 */
[----:B------:R-:W-:Y:S01]  /*117be0*/  ULDC UR6, c[0x0][0x228] ;  /* 0x00008a0000067ab9 */ /* 0x000fe20000000800 */
[----:B------:R-:W-:Y:S01]  /*117bf0*/  ULDC UR8, c[0x0][0x228] ;  /* 0x00008a0000087ab9 */ /* 0x000fe20000000800 */
[----:B--2---:R0:W-:Y:S04]  /*117c00*/  @P5 STG.E.U8 desc[UR4][R54.64], R3 ;  /* 0x0000000336005986 */ /* 0x0041e8000c101104 */
[----:B0-----:R-:W2:Y:S01]  /*117c10*/  LDL.LU.64 R54, [R1+0xff0] ;  /* 0x000ff00001367983 */ /* 0x001ea20000300a00 */
[----:B---3--:R-:W-:-:S03]  /*117c20*/  PRMT R5, R18, 0x7770, RZ ;  /* 0x0000777012057816 */ /* 0x008fc600000000ff */
[----:B------:R0:W-:Y:S04]  /*117c30*/  @P6 STG.E.U8 desc[UR4][R52.64], R2 ;  /* 0x0000000234006986 */ /* 0x0001e8000c101104 */
[----:B------:R-:W-:Y:S04]  /*117c40*/  @P3 STG.E.U8 desc[UR4][R24.64], R6 ;  /* 0x0000000618003986 */ /* 0x000fe8000c101104 */
[----:B0-----:R-:W3:Y:S04]  /*117c50*/  LDL.LU.64 R52, [R1+0xfe8] ;  /* 0x000fe80001347983 */ /* 0x001ee80000300a00 */
[----:B----4-:R0:W-:Y:S04]  /*117c60*/  @P4 STG.E.U8 desc[UR4][R46.64], R5 ;  /* 0x000000052e004986 */ /* 0x0101e8000c101104 */
[----:B0-----:R-:W4:Y:S01]  /*117c70*/  LDL.LU.64 R46, [R1+0xfe0] ;  /* 0x000fe000012e7983 */ /* 0x001f220000300a00 */
[----:B------:R-:W-:-:S02]  /*117c80*/  ISETP.LT.AND P5, PT, R17, UR10, !P2 ;  /* 0x0000000a11007c0c */ /* 0x000fc4000d7a1270 */
[----:B------:R-:W-:Y:S01]  /*117c90*/  ISETP.LT.AND P6, PT, R16, UR6, !P2 ;  /* 0x0000000610007c0c */ /* 0x000fe2000d7c1270 */
[----:B------:R-:W-:Y:S01]  /*117ca0*/  ULDC UR6, c[0x0][0x228] ;  /* 0x00008a0000067ab9 */ /* 0x000fe20000000800 */
[----:B------:R-:W-:Y:S02]  /*117cb0*/  ISETP.LT.AND P4, PT, R36, UR8, !P1 ;  /* 0x0000000824007c0c */ /* 0x000fe4000cf81270 */
[----:B------:R-:W-:Y:S01]  /*117cc0*/  ISETP.LT.AND P2, PT, R50, UR6, !P2 ;  /* 0x0000000632007c0c */ /* 0x000fe2000d741270 */
[----:B------:R-:W-:Y:S01]  /*117cd0*/  ULDC UR6, c[0x0][0x228] ;  /* 0x00008a0000067ab9 */ /* 0x000fe20000000800 */
[----:B------:R-:W-:Y:S02]  /*117ce0*/  PRMT R4, R18, 0x7771, RZ ;  /* 0x0000777112047816 */ /* 0x000fe400000000ff */
[----:B------:R-:W-:Y:S02]  /*117cf0*/  ISETP.LT.AND P3, PT, R60, UR6, !P1 ;  /* 0x000000063c007c0c */ /* 0x000fe4000cf61270 */
[----:B------:R-:W-:-:S02]  /*117d00*/  PRMT R3, R18, 0x7772, RZ ;  /* 0x0000777212037816 */ /* 0x000fc400000000ff */
[----:B------:R-:W-:Y:S01]  /*117d10*/  PRMT R2, R18, 0x7773, RZ ;  /* 0x0000777312027816 */ /* 0x000fe200000000ff */
[----:B------:R-:W-:Y:S01]  /*117d20*/  ULDC UR8, c[0x0][0x228] ;  /* 0x00008a0000087ab9 */ /* 0x000fe20000000800 */
[----:B------:R-:W4:Y:S04]  /*117d30*/  LDL.LU R18, [R1+0x790] ;  /* 0x0007900001127983 */ /* 0x000f280000300800 */
[----:B------:R0:W-:Y:S04]  /*117d40*/  @P5 STG.E.U8 desc[UR4][R28.64], R4 ;  /* 0x000000041c005986 */ /* 0x0001e8000c101104 */
[----:B------:R1:W-:Y:S01]  /*117d50*/  @P6 STG.E.U8 desc[UR4][R32.64], R3 ;  /* 0x0000000320006986 */ /* 0x0003e2000c101104 */
[----:B------:R-:W-:Y:S01]  /*117d60*/  ULDC UR10, c[0x0][0x228] ;  /* 0x00008a00000a7ab9 */ /* 0x000fe20000000800 */
[----:B------:R-:W-:-:S02]  /*117d70*/  ULDC UR6, c[0x0][0x22c] ;  /* 0x00008b0000067ab9 */ /* 0x000fc40000000800 */
[----:B------:R1:W-:Y:S04]  /*117d80*/  @P2 STG.E.U8 desc[UR4][R42.64], R2 ;  /* 0x000000022a002986 */ /* 0x0003e8000c101104 */
[----:B0-----:R-:W4:Y:S01]  /*117d90*/  LDL.LU.64 R28, [R1+0xfd8] ;  /* 0x000fd800011c7983 */ /* 0x001f220000300a00 */
[C---:B------:R-:W-:Y:S02]  /*117da0*/  PRMT R4, R19.reuse, 0x7770, RZ ;  /* 0x0000777013047816 */ /* 0x040fe400000000ff */
[----:B-1----:R-:W-:Y:S01]  /*117db0*/  PRMT R3, R19, 0x7771, RZ ;  /* 0x0000777113037816 */ /* 0x002fe200000000ff */
[----:B------:R-:W4:Y:S04]  /*117dc0*/  LDL.LU.64 R42, [R1+0xfd0] ;  /* 0x000fd000012a7983 */ /* 0x000f280000300a00 */
[----:B------:R-:W-:Y:S01]  /*117dd0*/  @P3 STG.E.U8 desc[UR4][R40.64], R4 ;  /* 0x0000000428003986 */ /* 0x000fe2000c101104 */
[----:B------:R-:W-:-:S02]  /*117de0*/  ISETP.LT.AND P6, PT, R51, UR8, !P1 ;  /* 0x0000000833007c0c */ /* 0x000fc4000cfc1270 */
        /* <DEDUP_REMOVED lines=19> */
[----:B------:R-:W-:-:S02]  /*117f20*/  ISETP.LT.AND P6, PT, R16, UR8, !P1 ;  /* 0x0000000810007c0c */ /* 0x000fc4000cfc1270 */
[----:B------:R-:W-:Y:S02]  /*117f30*/  ISETP.LT.AND P5, PT, R17, UR6, !P1 ;  /* 0x0000000611007c0c */ /* 0x000fe4000cfa1270 */
[----:B------:R-:W-:Y:S01]  /*117f40*/  PRMT R3, R18, 0x7770, RZ ;  /* 0x0000777012037816 */ /* 0x000fe200000000ff */
[----:B------:R-:W-:Y:S01]  /*117f50*/  VIADD R2, R45, 0xe2 ;  /* 0x000000e22d027836 */ /* 0x000fe20000000000 */
[----:B------:R-:W-:Y:S01]  /*117f60*/  ULDC UR6, c[0x0][0x22c] ;  /* 0x00008b0000067ab9 */ /* 0x000fe20000000800 */
[----:B------:R-:W-:Y:S01]  /*117f70*/  ULDC UR8, c[0x0][0x228] ;  /* 0x00008a0000087ab9 */ /* 0x000fe20000000800 */
[----:B------:R-:W4:Y:S02]  /*117f80*/  LDL.LU R19, [R1+0x770] ;  /* 0x0007700001137983 */ /* 0x000f240000300800 */
[----:B------:R-:W-:Y:S01]  /*117f90*/  ISETP.GE.AND P3, PT, R2, UR6, PT ;  /* 0x0000000602007c0c */ /* 0x000fe2000bf66270 */
[----:B------:R-:W-:Y:S01]  /*117fa0*/  ULDC UR6, c[0x0][0x228] ;  /* 0x00008a0000067ab9 */ /* 0x000fe20000000800 */
[----:B------:R0:W-:Y:S01]  /*117fb0*/  @P4 STG.E.U8 desc[UR4][R28.64], R3 ;  /* 0x000000031c004986 */ /* 0x0001e2000c101104 */
[----:B------:R-:W-:-:S02]  /*117fc0*/  PRMT R2, R18, 0x7772, RZ ;  /* 0x0000777212027816 */ /* 0x000fc400000000ff */
[----:B------:R-:W-:Y:S02]  /*117fd0*/  ISETP.LT.AND P1, PT, R50, UR6, !P1 ;  /* 0x0000000632007c0c */ /* 0x000fe4000cf21270 */
        /* <DEDUP_REMOVED lines=10> */
[----:B------:R-:W-:Y:S01]  /*118080*/  ISETP.LT.AND P5, PT, R51, UR6, !P2 ;  /* 0x0000000633007c0c */ /* 0x000fe2000d7a1270 */
[----:B------:R1:W-:Y:S01]  /*118090*/  @P1 STG.E.U8 desc[UR4][R32.64], R3 ;  /* 0x0000000320001986 */ /* 0x0003e2000c101104 */
[----:B------:R-:W-:-:S03]  /*1180a0*/  ULDC UR6, c[0x0][0x228] ;  /* 0x00008a0000067ab9 */ /* 0x000fc60000000800 */
[----:B0-----:R-:W2:Y:S01]  /*1180b0*/  LDL.LU.64 R54, [R1+0xf98] ;  /* 0x000f980001367983 */ /* 0x001ea20000300a00 */
[----:B------:R-:W-:-:S03]  /*1180c0*/  PRMT R2, R44, 0x7770, RZ ;  /* 0x000077702c027816 */ /* 0x000fc600000000ff */
[----:B------:R-:W2:Y:S01]  /*1180d0*/  LDL.LU.64 R28, [R1+0xf90] ;  /* 0x000f9000011c7983 */ /* 0x000ea20000300a00 */
[----:B-1----:R-:W-:-:S03]  /*1180e0*/  PRMT R3, R44, 0x7771, RZ ;  /* 0x000077712c037816 */ /* 0x002fc600000000ff */
[----:B------:R0:W-:Y:S04]  /*1180f0*/  @P4 STG.E.U8 desc[UR4][R40.64], R2 ;  /* 0x0000000228004986 */ /* 0x0001e8000c101104 */
[----:B---3--:R1:W-:Y:S04]  /*118100*/  @P6 STG.E.U8 desc[UR4][R52.64], R3 ;  /* 0x0000000334006986 */ /* 0x0083e8000c101104 */
[----:B0-----:R-:W3:Y:S01]  /*118110*/  LDL.LU.64 R40, [R1+0xf80] ;  /* 0x000f800001287983 */ /* 0x001ee20000300a00 */
[----:B------:R-:W-:-:S03]  /*118120*/  PRMT R2, R44, 0x7772, RZ ;  /* 0x000077722c027816 */ /* 0x000fc600000000ff */
[----:B------:R-:W3:Y:S04]  /*118130*/  LDL.LU R18, [R1+0x6c4] ;  /* 0x0006c40001127983 */ /* 0x000ee80000300800 */
[----:B-1----:R-:W3:Y:S04]  /*118140*/  LDL.LU.64 R52, [R1+0xf88] ;  /* 0x000f880001347983 */ /* 0x002ee80000300a00 */
[----:B----4-:R0:W-:Y:S04]  /*118150*/  @P5 STG.E.U8 desc[UR4][R46.64], R2 ;  /* 0x000000022e005986 */ /* 0x0101e8000c101104 */
[----:B0-----:R-:W4:Y:S01]  /*118160*/  LDL.LU.64 R46, [R1+0xf78] ;  /* 0x000f7800012e7983 */ /* 0x001f220000300a00 */
[----:B------:R-:W-:-:S02]  /*118170*/  ISETP.LT.AND P1, PT, R49, UR6, !P2 ;  /* 0x0000000631007c0c */ /* 0x000fc4000d721270 */
[----:B------:R-:W-:Y:S02]  /*118180*/  ISETP.LT.AND P4, PT, R61, UR8, !P2 ;  /* 0x000000083d007c0c */ /* 0x000fe4000d781270 */
[----:B------:R-:W-:Y:S01]  /*118190*/  PRMT R3, R44, 0x7773, RZ ;  /* 0x000077732c037816 */ /* 0x000fe200000000ff */
[----:B------:R-:W-:Y:S01]  /*1181a0*/  VIADD R4, R45, 0xe3 ;  /* 0x000000e32d047836 */ /* 0x000fe20000000000 */
[----:B------:R-:W-:Y:S01]  /*1181b0*/  ULDC UR8, c[0x0][0x228] ;  /* 0x00008a0000087ab9 */ /* 0x000fe20000000800 */
[----:B------:R-:W-:Y:S01]  /*1181c0*/  ULDC UR6, c[0x0][0x22c] ;  /* 0x00008b0000067ab9 */ /* 0x000fe20000000800 */
[----:B------:R-:W-:Y:S02]  /*1181d0*/  ISETP.LT.AND P5, PT, R17, UR8, !P2 ;  /* 0x0000000811007c0c */ /* 0x000fe4000d7a1270 */
[----:B------:R-:W-:Y:S02]  /*1181e0*/  ISETP.LT.AND P6, PT, R16, UR10, !P2 ;  /* 0x0000000a10007c0c */ /* 0x000fe4000d7c1270 */
[----:B------:R-:W-:Y:S01]  /*1181f0*/  PRMT R2, R19, 0x7770, RZ ;  /* 0x0000777013027816 */ /* 0x000fe200000000ff */
[----:B------:R-:W4:Y:S01]  /*118200*/  LDL.LU.64 R32, [R1+0xf70] ;  /* 0x000f700001207983 */ /* 0x000f220000300a00 */
[----:B------:R-:W-:Y:S01]  /*118210*/  ULDC UR8, c[0x0][0x228] ;  /* 0x00008a0000087ab9 */ /* 0x000fe20000000800 */
[----:B------:R-:W-:-:S02]  /*118220*/  ULDC UR10, c[0x0][0x228] ;  /* 0x00008a00000a7ab9 */ /* 0x000fc40000000800 */
[----:B------:R0:W-:Y:S01]  /*118230*/  @P1 STG.E.U8 desc[UR4][R42.64], R3 ;  /* 0x000000032a001986 */ /* 0x0001e2000c101104 */
[----:B------:R-:W-:Y:S01]  /*118240*/  ISETP.GE.AND P1, PT, R4, UR6, PT ;  /* 0x0000000604007c0c */ /* 0x000fe2000bf26270 */
[----:B------:R-:W-:Y:S02]  /*118250*/  ULDC UR6, c[0x0][0x228] ;  /* 0x00008a0000067ab9 */ /* 0x000fe40000000800 */
[----:B------:R-:W-:Y:S01]  /*118260*/  ISETP.LT.AND P2, PT, R50, UR6, !P2 ;  /* 0x0000000632007c0c */ /* 0x000fe2000d741270 */
[----:B------:R-:W-:Y:S01]  /*118270*/  ULDC UR6, c[0x0][0x228] ;  /* 0x00008a0000067ab9 */ /* 0x000fe20000000800 */
[----:B0-----:R-:W4:Y:S01]  /*118280*/  LDL.LU.64 R42, [R1+0xf68] ;  /* 0x000f6800012a7983 */ /* 0x001f220000300a00 */
[----:B------:R-:W-:-:S03]  /*118290*/  PRMT R3, R19, 0x7771, RZ ;  /* 0x0000777113037816 */ /* 0x000fc600000000ff */
[----:B--2---:R0:W-:Y:S01]  /*1182a0*/  @P4 STG.E.U8 desc[UR4][R54.64], R2 ;  /* 0x0000000236004986 */ /* 0x0041e2000c101104 */
[----:B------:R-:W-:-:S03]  /*1182b0*/  ISETP.LT.AND P4, PT, R60, UR8, !P3 ;  /* 0x000000083c007c0c */ /* 0x000fc6000df81270 */
[----:B------:R1:W-:Y:S01]  /*1182c0*/  @P5 STG.E.U8 desc[UR4][R28.64], R3 ;  /* 0x000000031c005986 */ /* 0x0003e2000c101104 */
[----:B------:R-:W-:-:S03]  /*1182d0*/  ULDC UR8, c[0x0][0x228] ;  /* 0x00008a0000087ab9 */ /* 0x000fc60000000800 */
[----:B0-----:R-:W2:Y:S01]  /*1182e0*/  LDL.LU.64 R54, [R1+0xf60] ;  /* 0x000f600001367983 */ /* 0x001ea20000300a00 */
[C---:B------:R-:W-:Y:S02]  /*1182f0*/  PRMT R2, R19.reuse, 0x7772, RZ ;  /* 0x0000777213027816 */ /* 0x040fe400000000ff */
[----:B-1----:R-:W-:Y:S01]  /*118300*/  PRMT R3, R19, 0x7773, RZ ;  /* 0x0000777313037816 */ /* 0x002fe200000000ff */
[----:B------:R-:W2:Y:S04]  /*118310*/  LDL.LU R44, [R1+0x794] ;  /* 0x00079400012c7983 */ /* 0x000ea80000300800 */
[----:B---3--:R0:W-:Y:S04]  /*118320*/  @P6 STG.E.U8 desc[UR4][R40.64], R2 ;  /* 0x0000000228006986 */ /* 0x0081e8000c101104 */
[----:B------:R-:W-:Y:S01]  /*118330*/  @P2 STG.E.U8 desc[UR4][R52.64], R3 ;  /* 0x0000000334002986 */ /* 0x000fe2000c101104 */
[----:B0-----:R-:W-:-:S03]  /*118340*/  PRMT R2, R18, 0x7770, RZ ;  /* 0x0000777012027816 */ /* 0x001fc600000000ff */
[----:B------:R-:W3:Y:S04]  /*118350*/  LDL.LU.64 R40, [R1+0xf58] ;  /* 0x000f580001287983 */ /* 0x000ee80000300a00 */
[----:B----4-:R0:W-:Y:S04]  /*118360*/  @P4 STG.E.U8 desc[UR4][R46.64], R2 ;  /* 0x000000022e004986 */ /* 0x0101e8000c101104 */
[----:B0-----:R-:W4:Y:S04]  /*118370*/  LDL.LU.64 R46, [R1+0xf50] ;  /* 0x000f5000012e7983 */ /* 0x001f280000300a00 */
[----:B------:R-:W4:Y:S01]  /*118380*/  LDL.LU.64 R52, [R1+0xf40] ;  /* 0x000f400001347983 */ /* 0x000f220000300a00 */
[----:B------:R-:W-:-:S02]  /*118390*/  ISETP.LT.AND P6, PT, R36, UR6, !P3 ;  /* 0x0000000624007c0c */ /* 0x000fc4000dfc1270 */
[----:B------:R-:W-:Y:S01]  /*1183a0*/  ISETP.LT.AND P5, PT, R51, UR8, !P3 ;  /* 0x0000000833007c0c */ /* 0x000fe2000dfa1270 */
[----:B------:R-:W-:Y:S01]  /*1183b0*/  ULDC UR6, c[0x0][0x228] ;  /* 0x00008a0000067ab9 */ /* 0x000fe20000000800 */
[----:B------:R-:W4:Y:S01]  /*1183c0*/  LDL.LU R19, [R1+0x784] ;  /* 0x0007840001137983 */ /* 0x000f220000300800 */
[----:B------:R-:W-:Y:S02]  /*1183d0*/  ISETP.LT.AND P4, PT, R49, UR6, !P3 ;  /* 0x0000000631007c0c */ /* 0x000fe4000df81270 */
        /* <DEDUP_REMOVED lines=15> */
[----:B0-----:R-:W-:-:S03]  /*1184d0*/  PRMT R2, R44, 0x7770, RZ ;  /* 0x000077702c027816 */ /* 0x001fc600000000ff */
[----:B-1----:R-:W2:Y:S04]  /*1184e0*/  LDL.LU.64 R54, [R1+0xf20] ;  /* 0x000f200001367983 */ /* 0x002ea80000300a00 */
[----:B------:R-:W2:Y:S01]  /*1184f0*/  LDL.LU.64 R42, [R1+0xf28] ;  /* 0x000f2800012a7983 */ /* 0x000ea20000300a00 */
[----:B------:R-:W-:-:S03]  /*118500*/  PRMT R3, R44, 0x7771, RZ ;  /* 0x000077712c037816 */ /* 0x000fc600000000ff */
[----:B------:R-:W2:Y:S04]  /*118510*/  LDL.LU R18, [R1+0x774] ;  /* 0x0007740001127983 */ /* 0x000ea80000300800 */
[----:B---3--:R0:W-:Y:S01]  /*118520*/  @P2 STG.E.U8 desc[UR4][R40.64], R2 ;  /* 0x0000000228002986 */ /* 0x0081e2000c101104 */
[----:B------:R-:W-:Y:S01]  /*118530*/  ISETP.LT.AND P4, PT, R16, UR8, !P3 ;  /* 0x0000000810007c0c */ /* 0x000fe2000df81270 */
[----:B------:R-:W-:Y:S01]  /*118540*/  ULDC UR8, c[0x0][0x228] ;  /* 0x00008a0000087ab9 */ /* 0x000fe20000000800 */
[----:B0-----:R-:W-:Y:S01]  /*118550*/  PRMT R2, R44, 0x7772, RZ ;  /* 0x000077722c027816 */ /* 0x001fe200000000ff */
[----:B----4-:R0:W-:Y:S04]  /*118560*/  @P5 STG.E.U8 desc[UR4][R46.64], R3 ;  /* 0x000000032e005986 */ /* 0x0101e8000c101104 */
[----:B0-----:R-:W3:Y:S06]  /*118570*/  LDL.LU.64 R46, [R1+0xf18] ;  /* 0x000f1800012e7983 */ /* 0x001eec0000300a00 */
[----:B------:R0:W-:Y:S04]  /*118580*/  @P4 STG.E.U8 desc[UR4][R52.64], R2 ;  /* 0x0000000234004986 */ /* 0x0001e8000c101104 */
[----:B------:R-:W4:Y:S04]  /*118590*/  LDL.LU.64 R40, [R1+0xf10] ;  /* 0x000f100001287983 */ /* 0x000f280000300a00 */
[----:B0-----:R-:W4:Y:S01]  /*1185a0*/  LDL.LU.64 R52, [R1+0xf00] ;  /* 0x000f000001347983 */ /* 0x001f220000300a00 */
[----:B------:R-:W-:-:S02]  /*1185b0*/  ISETP.LT.AND P3, PT, R50, UR6, !P3 ;  /* 0x0000000632007c0c */ /* 0x000fc4000df61270 */
[----:B------:R-:W-:Y:S02]  /*1185c0*/  ISETP.LT.AND P6, PT, R60, UR8, !P1 ;  /* 0x000000083c007c0c */ /* 0x000fe4000cfc1270 */
        /* <DEDUP_REMOVED lines=16> */
[C---:B0-----:R-:W-:Y:S02]  /*1186d0*/  PRMT R2, R19.reuse, 0x7772, RZ ;  /* 0x0000777213027816 */ /* 0x041fe400000000ff */
[----:B------:R-:W-:Y:S02]  /*1186e0*/  PRMT R3, R19, 0x7773, RZ ;  /* 0x0000777313037816 */ /* 0x000fe400000000ff */
[----:B------:R-:W-:Y:S01]  /*1186f0*/  ISETP.LT.AND P6, PT, R17, UR8, !P1 ;  /* 0x0000000811007c0c */ /* 0x000fe2000cfc1270 */
[----:B------:R-:W-:Y:S01]  /*118700*/  ULDC UR8, c[0x0][0x228] ;  /* 0x00008a0000087ab9 */ /* 0x000fe20000000800 */
[----:B--2---:R0:W-:Y:S04]  /*118710*/  @P4 STG.E.U8 desc[UR4][R54.64], R2 ;  /* 0x0000000236004986 */ /* 0x0041e8000c101104 */
[----:B------:R1:W-:Y:S01]  /*118720*/  @P5 STG.E.U8 desc[UR4][R42.64], R3 ;  /* 0x000000032a005986 */ /* 0x0003e2000c101104 */
[----:B0-----:R-:W-:-:S03]  /*118730*/  VIADD R2, R45, 0xe4 ;  /* 0x000000e42d027836 */ /* 0x001fc60000000000 */
[----:B------:R-:W2:Y:S04]  /*118740*/  LDL.LU.64 R54, [R1+0xf08] ;  /* 0x000f080001367983 */ /* 0x000ea80000300a00 */
[----:B------:R-:W2:Y:S04]  /*118750*/  LDL.LU R19, [R1+0x6c8] ;  /* 0x0006c80001137983 */ /* 0x000ea80000300800 */
[----:B------:R-:W2:Y:S01]  /*118760*/  LDL.LU.64 R24, [R1+0xef8] ;  /* 0x000ef80001187983 */ /* 0x000ea20000300a00 */
[----:B------:R-:W-:Y:S02]  /*118770*/  ISETP.GE.AND P2, PT, R2, UR6, PT ;  /* 0x0000000602007c0c */ /* 0x000fe4000bf46270 */
[----:B------:R-:W-:-:S02]  /*118780*/  PRMT R2, R18, 0x7770, RZ ;  /* 0x0000777012027816 */ /* 0x000fc400000000ff */
[----:B------:R-:W-:Y:S02]  /*118790*/  ISETP.LT.AND P4, PT, R16, UR8, !P1 ;  /* 0x0000000810007c0c */ /* 0x000fe4000cf81270 */
[C---:B-1----:R-:W-:Y:S01]  /*1187a0*/  PRMT R3, R18.reuse, 0x7771, RZ ;  /* 0x0000777112037816 */ /* 0x042fe200000000ff */
[----:B------:R-:W-:Y:S01]  /*1187b0*/  ULDC UR6, c[0x0][0x228] ;  /* 0x00008a0000067ab9 */ /* 0x000fe20000000800 */
[----:B------:R-:W-:Y:S01]  /*1187c0*/  ULDC UR8, c[0x0][0x228] ;  /* 0x00008a0000087ab9 */ /* 0x000fe20000000800 */
[----:B---3--:R0:W-:Y:S04]  /*1187d0*/  @P3 STG.E.U8 desc[UR4][R46.64], R2 ;  /* 0x000000022e003986 */ /* 0x0081e8000c101104 */
[----:B0-----:R-:W3:Y:S04]  /*1187e0*/  LDL.LU.64 R46, [R1+0xef0] ;  /* 0x000ef000012e7983 */ /* 0x001ee80000300a00 */
[----:B------:R-:W3:Y:S01]  /*1187f0*/  LDL.LU.64 R28, [R1+0xee8] ;  /* 0x000ee800011c7983 */ /* 0x000ee20000300a00 */
[----:B------:R-:W-:-:S03]  /*118800*/  PRMT R2, R18, 0x7772, RZ ;  /* 0x0000777212027816 */ /* 0x000fc600000000ff */
[----:B----4-:R-:W-:Y:S04]  /*118810*/  @P6 STG.E.U8 desc[UR4][R40.64], R3 ;  /* 0x0000000328006986 */ /* 0x010fe8000c101104 */
[----:B------:R0:W-:Y:S04]  /*118820*/  @P4 STG.E.U8 desc[UR4][R52.64], R2 ;  /* 0x0000000234004986 */ /* 0x0001e8000c101104 */
[----:B0-----:R-:W4:Y:S01]  /*118830*/  LDL.LU.64 R52, [R1+0xee0] ;  /* 0x000ee00001347983 */ /* 0x001f220000300a00 */
[----:B------:R-:W-:-:S03]  /*118840*/  ISETP.LT.AND P3, PT, R50, UR6, !P1 ;  /* 0x0000000632007c0c */ /* 0x000fc6000cf61270 */
[----:B------:R-:W4:Y:S01]  /*118850*/  LDL.LU R44, [R1+0x798] ;  /* 0x00079800012c7983 */ /* 0x000f220000300800 */
[----:B------:R-:W-:Y:S01]  /*118860*/  ULDC UR6, c[0x0][0x228] ;  /* 0x00008a0000067ab9 */ /* 0x000fe20000000800 */
[----:B------:R-:W-:Y:S02]  /*118870*/  ISETP.LT.AND P5, PT, R36, UR8, !P2 ;  /* 0x0000000824007c0c */ /* 0x000fe4000d7a1270 */
[----:B------:R-:W-:Y:S01]  /*118880*/  ISETP.LT.AND P6, PT, R60, UR6, !P2 ;  /* 0x000000063c007c0c */ /* 0x000fe2000d7c1270 */
[----:B------:R-:W4:Y:S01]  /*118890*/  LDL.LU.64 R32, [R1+0xed8] ;  /* 0x000ed80001207983 */ /* 0x000f220000300a00 */
[----:B------:R-:W-:Y:S01]  /*1188a0*/  VIADD R3, R45, 0xe5 ;  /* 0x000000e52d037836 */ /* 0x000fe20000000000 */
[----:B------:R-:W-:Y:S02]  /*1188b0*/  PRMT R2, R18, 0x7773, RZ ;  /* 0x0000777312027816 */ /* 0x000fe400000000ff */
[----:B------:R-:W4:Y:S01]  /*1188c0*/  LDL.LU.64 R42, [R1+0xed0] ;  /* 0x000ed000012a7983 */ /* 0x000f220000300a00 */
[----:B------:R-:W-:-:S03]  /*1188d0*/  ULDC UR6, c[0x0][0x22c] ;  /* 0x00008b0000067ab9 */ /* 0x000fc60000000800 */
[----:B------:R-:W4:Y:S01]  /*1188e0*/  LDL.LU.64 R40, [R1+0xec8] ;  /* 0x000ec80001287983 */ /* 0x000f220000300a00 */
[----:B------:R-:W-:Y:S02]  /*1188f0*/  ISETP.GE.AND P1, PT, R3, UR6, PT ;  /* 0x0000000603007c0c */ /* 0x000fe4000bf26270 */
[----:B------:R-:W-:Y:S01]  /*118900*/  ISETP.LT.AND P4, PT, R51, UR10, !P2 ;  /* 0x0000000a33007c0c */ /* 0x000fe2000d781270 */
[----:B------:R-:W-:Y:S01]  /*118910*/  ULDC UR6, c[0x0][0x228] ;  /* 0x00008a0000067ab9 */ /* 0x000fe20000000800 */
[----:B------:R-:W-:Y:S01]  /*118920*/  ULDC UR8, c[0x0][0x228] ;  /* 0x00008a0000087ab9 */ /* 0x000fe20000000800 */
[----:B------:R-:W-:Y:S01]  /*118930*/  ULDC UR10, c[0x0][0x228] ;  /* 0x00008a00000a7ab9 */ /* 0x000fe20000000800 */
[----:B--2---:R0:W-:Y:S01]  /*118940*/  @P3 STG.E.U8 desc[UR4][R54.64], R2 ;  /* 0x0000000236003986 */ /* 0x0041e2000c101104 */
[C---:B------:R-:W-:Y:S02]  /*118950*/  PRMT R4, R19.reuse, 0x7770, RZ ;  /* 0x0000777013047816 */ /* 0x040fe400000000ff */
[----:B------:R-:W-:-:S03]  /*118960*/  PRMT R3, R19, 0x7771, RZ ;  /* 0x0000777113037816 */ /* 0x000fc600000000ff */
[----:B------:R-:W-:Y:S04]  /*118970*/  @P6 STG.E.U8 desc[UR4][R24.64], R4 ;  /* 0x0000000418006986 */ /* 0x000fe8000c101104 */
[----:B0-----:R-:W2:Y:S04]  /*118980*/  LDL.LU.64 R54, [R1+0xec0] ;  /* 0x000ec00001367983 */ /* 0x001ea80000300a00 */
[----:B------:R-:W2:Y:S01]  /*118990*/  LDL.LU R18, [R1+0x788] ;  /* 0x0007880001127983 */ /* 0x000ea20000300800 */
[----:B------:R-:W-:Y:S02]  /*1189a0*/  ISETP.LT.AND P3, PT, R49, UR6, !P2 ;  /* 0x0000000631007c0c */ /* 0x000fe4000d761270 */
[C---:B------:R-:W-:Y:S01]  /*1189b0*/  PRMT R2, R19.reuse, 0x7772, RZ ;  /* 0x0000777213027816 */ /* 0x040fe200000000ff */
[----:B------:R-:W-:Y:S01]  /*1189c0*/  ULDC UR6, c[0x0][0x228] ;  /* 0x00008a0000067ab9 */ /* 0x000fe20000000800 */
        /* <DEDUP_REMOVED lines=14> */
[----:B------:R-:W-:Y:S01]  /*118ab0*/  ULDC UR8, c[0x0][0x228] ;  /* 0x00008a0000087ab9 */ /* 0x000fe20000000800 */
[----:B------:R-:W4:Y:S01]  /*118ac0*/  LDL.LU R19, [R1+0x778] ;  /* 0x0007780001137983 */ /* 0x000f220000300800 */
[----:B------:R-:W-:-:S03]  /*118ad0*/  ISETP.LT.AND P3, PT, R60, UR8, !P1 ;  /* 0x000000083c007c0c */ /* 0x000fc6000cf61270 */
[----:B------:R-:W4:Y:S04]  /*118ae0*/  LDL.LU.64 R24, [R1+0xeb8] ;  /* 0x000eb80001187983 */ /* 0x000f280000300a00 */
[----:B------:R-:W4:Y:S04]  /*118af0*/  LDL.LU.64 R28, [R1+0xea0] ;  /* 0x000ea000011c7983 */ /* 0x000f280000300a00 */
[----:B------:R0:W-:Y:S04]  /*118b00*/  @P6 STG.E.U8 desc[UR4][R32.64], R2 ;  /* 0x0000000220006986 */ /* 0x0001e8000c101104 */
[----:B------:R1:W-:Y:S01]  /*118b10*/  @P5 STG.E.U8 desc[UR4][R42.64], R3 ;  /* 0x000000032a005986 */ /* 0x0003e2000c101104 */
[----:B------:R-:W-:Y:S01]  /*118b20*/  ULDC UR6, c[0x0][0x228] ;  /* 0x00008a0000067ab9 */ /* 0x000fe20000000800 */
[----:B------:R-:W-:Y:S01]  /*118b30*/  ULDC UR8, c[0x0][0x228] ;  /* 0x00008a0000087ab9 */ /* 0x000fe20000000800 */
[----:B0-----:R-:W-:-:S02]  /*118b40*/  PRMT R2, R44, 0x7772, RZ ;  /* 0x000077722c027816 */ /* 0x001fc400000000ff */
[----:B-1----:R-:W-:Y:S01]  /*118b50*/  PRMT R3, R44, 0x7773, RZ ;  /* 0x000077732c037816 */ /* 0x002fe200000000ff */
[----:B------:R-:W4:Y:S04]  /*118b60*/  LDL.LU.64 R32, [R1+0xe90] ;  /* 0x000e900001207983 */ /* 0x000f280000300a00 */
[----:B------:R0:W-:Y:S04]  /*118b70*/  @P4 STG.E.U8 desc[UR4][R40.64], R2 ;  /* 0x0000000228004986 */ /* 0x0001e8000c101104 */
[----:B--2---:R1:W-:Y:S01]  /*118b80*/  @P2 STG.E.U8 desc[UR4][R54.64], R3 ;  /* 0x0000000336002986 */ /* 0x0043e2000c101104 */
[----:B0-----:R-:W-:-:S02]  /*118b90*/  PRMT R2, R18, 0x7770, RZ ;  /* 0x0000777012027816 */ /* 0x001fc400000000ff */
[----:B------:R-:W-:Y:S01]  /*118ba0*/  ISETP.LT.AND P2, PT, R36, UR6, !P1 ;  /* 0x0000000624007c0c */ /* 0x000fe2000cf41270 */
[----:B------:R-:W-:Y:S01]  /*118bb0*/  ULDC UR6, c[0x0][0x228] ;  /* 0x00008a0000067ab9 */ /* 0x000fe20000000800 */
        /* <DEDUP_REMOVED lines=11> */
[----:B------:R-:W-:Y:S01]  /*118c70*/  ISETP.LT.AND P5, PT, R49, UR8, !P1 ;  /* 0x0000000831007c0c */ /* 0x000fe2000cfa1270 */
[----:B------:R-:W-:Y:S01]  /*118c80*/  ULDC UR6, c[0x0][0x22c] ;  /* 0x00008b0000067ab9 */ /* 0x000fe20000000800 */
[----:B------:R-:W-:Y:S02]  /*118c90*/  ISETP.LT.AND P6, PT, R61, UR10, !P1 ;  /* 0x0000000a3d007c0c */ /* 0x000fe4000cfc1270 */
[----:B------:R-:W-:Y:S01]  /*118ca0*/  ISETP.GE.AND P3, PT, R2, UR6, PT ;  /* 0x0000000602007c0c */ /* 0x000fe2000bf66270 */
[----:B------:R-:W-:Y:S01]  /*118cb0*/  ULDC UR6, c[0x0][0x228] ;  /* 0x00008a0000067ab9 */ /* 0x000fe20000000800 */
[C---:B------:R-:W-:Y:S02]  /*118cc0*/  PRMT R4, R18.reuse, 0x7772, RZ ;  /* 0x0000777212047816 */ /* 0x040fe400000000ff */
[----:B------:R-:W-:Y:S02]  /*118cd0*/  ISETP.LT.AND P2, PT, R17, UR6, !P1 ;  /* 0x0000000611007c0c */ /* 0x000fe4000cf41270 */
[----:B------:R-:W-:Y:S01]  /*118ce0*/  PRMT R2, R18, 0x7773, RZ ;  /* 0x0000777312027816 */ /* 0x000fe200000000ff */
[----:B------:R-:W-:Y:S01]  /*118cf0*/  ULDC UR6, c[0x0][0x228] ;  /* 0x00008a0000067ab9 */ /* 0x000fe20000000800 */
[----:B------:R-:W-:Y:S01]  /*118d00*/  PRMT R3, R19, 0x7770, RZ ;  /* 0x0000777013037816 */ /* 0x000fe200000000ff */
[----:B------:R-:W-:Y:S01]  /*118d10*/  ULDC UR8, c[0x0][0x228] ;  /* 0x00008a0000087ab9 */ /* 0x000fe20000000800 */
[----:B------:R-:W-:Y:S01]  /*118d20*/  ULDC UR10, c[0x0][0x228] ;  /* 0x00008a00000a7ab9 */ /* 0x000fe20000000800 */
[----:B------:R-:W-:Y:S01]  /*118d30*/  @P4 STG.E.U8 desc[UR4][R24.64], R4 ;  /* 0x0000000418004986 */ /* 0x000fe2000c101104 */
[----:B------:R-:W-:-:S03]  /*118d40*/  ISETP.LT.AND P4, PT, R16, UR6, !P1 ;  /* 0x0000000610007c0c */ /* 0x000fc6000cf81270 */
[----:B------:R0:W-:Y:S04]  /*118d50*/  @P5 STG.E.U8 desc[UR4][R28.64], R2 ;  /* 0x000000021c005986 */ /* 0x0001e8000c101104 */
[----:B------:R1:W-:Y:S01]  /*118d60*/  @P6 STG.E.U8 desc[UR4][R32.64], R3 ;  /* 0x0000000320006986 */ /* 0x0003e2000c101104 */
[----:B------:R-:W-:Y:S01]  /*118d70*/  ISETP.LT.AND P1, PT, R50, UR8, !P1 ;  /* 0x0000000832007c0c */ /* 0x000fe2000cf21270 */
[----:B------:R-:W-:Y:S01]  /*118d80*/  ULDC UR8, c[0x0][0x228] ;  /* 0x00008a0000087ab9 */ /* 0x000fe20000000800 */
[----:B------:R-:W-:Y:S01]  /*118d90*/  ULDC UR6, c[0x0][0x22c] ;  /* 0x00008b0000067ab9 */ /* 0x000fe20000000800 */
[----:B0-----:R-:W-:Y:S01]  /*118da0*/  PRMT R2, R19, 0x7771, RZ ;  /* 0x0000777113027816 */ /* 0x001fe200000000ff */
[----:B-1----:R-:W-:Y:S01]  /*118db0*/  VIADD R3, R45, 0xe7 ;  /* 0x000000e72d037836 */ /* 0x002fe20000000000 */
[----:B------:R-:W-:Y:S01]  /*118dc0*/  ISETP.LT.AND P5, PT, R60, UR8, !P3 ;  /* 0x000000083c007c0c */ /* 0x000fe2000dfa1270 */
[----:B------:R-:W-:-:S02]  /*118dd0*/  ULDC UR8, c[0x0][0x228] ;  /* 0x00008a0000087ab9 */ /* 0x000fc40000000800 */
[----:B------:R-:W-:Y:S01]  /*118de0*/  ISETP.LT.AND P6, PT, R36, UR8, !P3 ;  /* 0x0000000824007c0c */ /* 0x000fe2000dfc1270 */
[----:B------:R-:W-:Y:S01]  /*118df0*/  ULDC UR8, c[0x0][0x228] ;  /* 0x00008a0000087ab9 */ /* 0x000fe20000000800 */
[----:B--2---:R0:W-:Y:S01]  /*118e00*/  @P2 STG.E.U8 desc[UR4][R54.64], R2 ;  /* 0x0000000236002986 */ /* 0x0041e2000c101104 */
[----:B------:R-:W-:-:S03]  /*118e10*/  ISETP.GE.AND P2, PT, R3, UR6, PT ;  /* 0x0000000603007c0c */ /* 0x000fc6000bf46270 */
[----:B0-----:R-:W2:Y:S01]  /*118e20*/  LDL.LU.64 R54, [R1+0xe48] ;  /* 0x000e480001367983 */ /* 0x001ea20000300a00 */
[----:B------:R-:W-:-:S03]  /*118e30*/  PRMT R2, R19, 0x7772, RZ ;  /* 0x0000777213027816 */ /* 0x000fc600000000ff */
[----:B------:R-:W2:Y:S04]  /*118e40*/  LDL.LU R18, [R1+0x79c] ;  /* 0x00079c0001127983 */ /* 0x000ea80000300800 */
[----:B------:R-:W2:Y:S01]  /*118e50*/  LDL.LU.64 R32, [R1+0xe78] ;  /* 0x000e780001207983 */ /* 0x000ea20000300a00 */
[----:B------:R-:W-:Y:S01]  /*118e60*/  PRMT R3, R19, 0x7773, RZ ;  /* 0x0000777313037816 */ /* 0x000fe200000000ff */
[----:B------:R-:W-:Y:S02]  /*118e70*/  ULDC UR6, c[0x0][0x228] ;  /* 0x00008a0000067ab9 */ /* 0x000fe40000000800 */
[----:B---3--:R0:W-:Y:S04]  /*118e80*/  @P4 STG.E.U8 desc[UR4][R46.64], R2 ;  /* 0x000000022e004986 */ /* 0x0081e8000c101104 */
[----:B------:R1:W-:Y:S04]  /*118e90*/  @P1 STG.E.U8 desc[UR4][R42.64], R3 ;  /* 0x000000032a001986 */ /* 0x0003e8000c101104 */
[----:B0-----:R-:W3:Y:S01]  /*118ea0*/  LDL.LU.64 R46, [R1+0xe68] ;  /* 0x000e6800012e7983 */ /* 0x001ee20000300a00 */
[----:B------:R-:W-:-:S02]  /*118eb0*/  PRMT R2, R44, 0x7770, RZ ;  /* 0x000077702c027816 */ /* 0x000fc400000000ff */
[----:B-1----:R-:W-:-:S03]  /*118ec0*/  PRMT R3, R44, 0x7771, RZ ;  /* 0x000077712c037816 */ /* 0x002fc600000000ff */
[----:B------:R-:W-:Y:S04]  /*118ed0*/  @P5 STG.E.U8 desc[UR4][R40.64], R2 ;  /* 0x0000000228005986 */ /* 0x000fe8000c101104 */
[----:B----4-:R0:W-:Y:S04]  /*118ee0*/  @P6 STG.E.U8 desc[UR4][R52.64], R3 ;  /* 0x0000000334006986 */ /* 0x0101e8000c101104 */
[----:B0-----:R-:W4:Y:S01]  /*118ef0*/  LDL.LU.64 R52, [R1+0xe40] ;  /* 0x000e400001347983 */ /* 0x001f220000300a00 */
[----:B------:R-:W-:-:S03]  /*118f00*/  ISETP.LT.AND P5, PT, R51, UR6, !P3 ;  /* 0x0000000633007c0c */ /* 0x000fc6000dfa1270 */
[----:B------:R-:W4:Y:S01]  /*118f10*/  LDL.LU R19, [R1+0x78c] ;  /* 0x00078c0001137983 */ /* 0x000f220000300800 */
[----:B------:R-:W-:Y:S02]  /*118f20*/  ISETP.LT.AND P4, PT, R49, UR8, !P3 ;  /* 0x0000000831007c0c */ /* 0x000fe4000df81270 */
[----:B------:R-:W-:Y:S01]  /*118f30*/  ISETP.LT.AND P6, PT, R61, UR10, !P3 ;  /* 0x0000000a3d007c0c */ /* 0x000fe2000dfc1270 */
[----:B------:R-:W4:Y:S01]  /*118f40*/  LDL.LU.64 R38, [R1+0xe60] ;  /* 0x000e600001267983 */ /* 0x000f220000300a00 */
[C---:B------:R-:W-:Y:S02]  /*118f50*/  PRMT R2, R44.reuse, 0x7772, RZ ;  /* 0x000077722c027816 */ /* 0x040fe400000000ff */
[----:B------:R-:W-:Y:S01]  /*118f60*/  PRMT R5, R44, 0x7773, RZ ;  /* 0x000077732c057816 */ /* 0x000fe200000000ff */
[----:B------:R-:W4:Y:S01]  /*118f70*/  LDL.LU.64 R42, [R1+0xe58] ;  /* 0x000e5800012a7983 */ /* 0x000f220000300a00 */
[----:B------:R-:W-:Y:S01]  /*118f80*/  VIADD R3, R45, 0xe8 ;  /* 0x000000e82d037836 */ /* 0x000fe20000000000 */
[----:B------:R-:W-:-:S02]  /*118f90*/  ULDC UR6, c[0x0][0x22c] ;  /* 0x00008b0000067ab9 */ /* 0x000fc40000000800 */
[----:B------:R-:W4:Y:S01]  /*118fa0*/  LDL.LU.64 R40, [R1+0xe38] ;  /* 0x000e380001287983 */ /* 0x000f220000300a00 */
[----:B------:R-:W-:Y:S01]  /*118fb0*/  ULDC UR8, c[0x0][0x228] ;  /* 0x00008a0000087ab9 */ /* 0x000fe20000000800 */
[----:B------:R-:W-:Y:S01]  /*118fc0*/  ULDC UR10, c[0x0][0x228] ;  /* 0x00008a00000a7ab9 */ /* 0x000fe20000000800 */
[----:B------:R-:W-:Y:S01]  /*118fd0*/  ISETP.GE.AND P1, PT, R3, UR6, PT ;  /* 0x0000000603007c0c */ /* 0x000fe2000bf26270 */
[----:B------:R-:W-:Y:S01]  /*118fe0*/  ULDC UR6, c[0x0][0x228] ;  /* 0x00008a0000067ab9 */ /* 0x000fe20000000800 */
[----:B--2---:R-:W-:Y:S01]  /*118ff0*/  PRMT R4, R18, 0x7770, RZ ;  /* 0x0000777012047816 */ /* 0x004fe200000000ff */
[----:B------:R0:W-:Y:S04]  /*119000*/  @P5 STG.E.U8 desc[UR4][R54.64], R2 ;  /* 0x0000000236005986 */ /* 0x0001e8000c101104 */
[----:B------:R-:W-:Y:S01]  /*119010*/  @P4 STG.E.U8 desc[UR4][R32.64], R5 ;  /* 0x0000000520004986 */ /* 0x000fe2000c101104 */
[----:B------:R-:W-:-:S02]  /*119020*/  ISETP.LT.AND P5, PT, R17, UR6, !P3 ;  /* 0x0000000611007c0c */ /* 0x000fc4000dfa1270 */
[C---:B------:R-:W-:Y:S02]  /*119030*/  PRMT R3, R18.reuse, 0x7771, RZ ;  /* 0x0000777112037816 */ /* 0x040fe400000000ff */
[C---:B------:R-:W-:Y:S01]  /*119040*/  PRMT R6, R18.reuse, 0x7773, RZ ;  /* 0x0000777312067816 */ /* 0x040fe200000000ff */
[----:B------:R-:W-:Y:S01]  /*119050*/  ULDC UR6, c[0x0][0x228] ;  /* 0x00008a0000067ab9 */ /* 0x000fe20000000800 */
[----:B0-----:R-:W2:Y:S01]  /*119060*/  LDL.LU.64 R54, [R1+0xe30] ;  /* 0x000e300001367983 */ /* 0x001ea20000300a00 */
[----:B------:R-:W-:-:S03]  /*119070*/  PRMT R2, R18, 0x7772, RZ ;  /* 0x0000777212027816 */ /* 0x000fc600000000ff */
        /* <DEDUP_REMOVED lines=12> */
[----:B------:R-:W4:Y:S01]  /*119140*/  LDL.LU.64 R28, [R1+0xe10] ;  /* 0x000e1000011c7983 */ /* 0x000f220000300a00 */
[----:B------:R-:W-:-:S03]  /*119150*/  PRMT R5, R19, 0x7770, RZ ;  /* 0x0000777013057816 */ /* 0x000fc600000000ff */
[----:B------:R-:W4:Y:S01]  /*119160*/  LDL.LU.64 R32, [R1+0xe08] ;  /* 0x000e080001207983 */ /* 0x000f220000300a00 */
[C---:B------:R-:W-:Y:S02]  /*119170*/  PRMT R4, R19.reuse, 0x7771, RZ ;  /* 0x0000777113047816 */ /* 0x040fe400000000ff */
[C---:B------:R-:W-:Y:S02]  /*119180*/  PRMT R3, R19.reuse, 0x7772, RZ ;  /* 0x0000777213037816 */ /* 0x040fe400000000ff */
[----:B------:R-:W-:Y:S01]  /*119190*/  PRMT R7, R19, 0x7773, RZ ;  /* 0x0000777313077816 */ /* 0x000fe200000000ff */
[----:B------:R-:W-:Y:S01]  /*1191a0*/  ULDC UR8, c[0x0][0x228] ;  /* 0x00008a0000087ab9 */ /* 0x000fe20000000800 */
[----:B------:R-:W-:Y:S01]  /*1191b0*/  @P6 STG.E.U8 desc[UR4][R38.64], R2 ;  /* 0x0000000226006986 */ /* 0x000fe2000c101104 */
[----:B------:R-:W-:-:S03]  /*1191c0*/  ISETP.LT.AND P6, PT, R51, UR6, !P2 ;  /* 0x0000000633007c0c */ /* 0x000fc6000d7c1270 */
[----:B------:R0:W-:Y:S01]  /*1191d0*/  @P3 STG.E.U8 desc[UR4][R42.64], R6 ;  /* 0x000000062a003986 */ /* 0x0001e2000c101104 */
[----:B------:R-:W-:-:S03]  /*1191e0*/  ULDC UR6, c[0x0][0x228] ;  /* 0x00008a0000067ab9 */ /* 0x000fc60000000800 */
[----:B------:R1:W-:Y:S01]  /*1191f0*/  @P4 STG.E.U8 desc[UR4][R40.64], R5 ;  /* 0x0000000528004986 */ /* 0x0003e2000c101104 */
[----:B------:R-:W-:Y:S01]  /*119200*/  ISETP.LT.AND P3, PT, R49, UR6, !P2 ;  /* 0x0000000631007c0c */ /* 0x000fe2000d761270 */
[----:B------:R-:W-:Y:S02]  /*119210*/  ULDC UR10, c[0x0][0x228] ;  /* 0x00008a00000a7ab9 */ /* 0x000fe40000000800 */
[----:B0-----:R-:W4:Y:S04]  /*119220*/  LDL.LU.64 R42, [R1+0xe00] ;  /* 0x000e0000012a7983 */ /* 0x001f280000300a00 */
[----:B------:R-:W4:Y:S04]  /*119230*/  LDL.LU R19, [R1+0x6b0] ;  /* 0x0006b00001137983 */ /* 0x000f280000300800 */
[----:B-1----:R-:W4:Y:S01]  /*119240*/  LDL.LU.64 R40, [R1+0xdf8] ;  /* 0x000df80001287983 */ /* 0x002f220000300a00 */
[----:B------:R-:W-:Y:S01]  /*119250*/  ISETP.LT.AND P4, PT, R61, UR8, !P2 ;  /* 0x000000083d007c0c */ /* 0x000fe2000d781270 */
[----:B------:R-:W-:Y:S01]  /*119260*/  ULDC UR6, c[0x0][0x228] ;  /* 0x00008a0000067ab9 */ /* 0x000fe20000000800 */
[----:B------:R-:W-:Y:S01]  /*119270*/  ULDC UR8, c[0x0][0x228] ;  /* 0x00008a0000087ab9 */ /* 0x000fe20000000800 */
[----:B--2---:R0:W-:Y:S04]  /*119280*/  @P5 STG.E.U8 desc[UR4][R54.64], R4 ;  /* 0x0000000436005986 */ /* 0x0041e8000c101104 */
[----:B---3--:R1:W-:Y:S01]  /*119290*/  @P6 STG.E.U8 desc[UR4][R46.64], R3 ;  /* 0x000000032e006986 */ /* 0x0083e2000c101104 */
[----:B0-----:R-:W-:-:S03]  /*1192a0*/  PRMT R4, R18, 0x7770, RZ ;  /* 0x0000777012047816 */ /* 0x001fc600000000ff */
[----:B-1----:R-:W2:Y:S04]  /*1192b0*/  LDL.LU.64 R46, [R1+0xdf0] ;  /* 0x000df000012e7983 */ /* 0x002ea80000300a00 */
[----:B------:R-:W-:Y:S04]  /*1192c0*/  @P3 STG.E.U8 desc[UR4][R24.64], R7 ;  /* 0x0000000718003986 */ /* 0x000fe8000c101104 */
        /* <DEDUP_REMOVED lines=16> */
[----:B------:R-:W-:Y:S01]  /*1193d0*/  @P6 STG.E.U8 desc[UR4][R32.64], R2 ;  /* 0x0000000220006986 */ /* 0x000fe2000c101104 */
[----:B------:R-:W-:Y:S01]  /*1193e0*/  ULDC UR10, c[0x0][0x228] ;  /* 0x00008a00000a7ab9 */ /* 0x000fe20000000800 */
[----:B------:R-:W-:Y:S01]  /*1193f0*/  ULDC UR6, c[0x0][0x22c] ;  /* 0x00008b0000067ab9 */ /* 0x000fe20000000800 */
[C---:B------:R-:W-:Y:S01]  /*119400*/  PRMT R4, R19.reuse, 0x7771, RZ ;  /* 0x0000777113047816 */ /* 0x040fe200000000ff */
[----:B------:R1:W-:Y:S01]  /*119410*/  @P2 STG.E.U8 desc[UR4][R42.64], R5 ;  /* 0x000000052a002986 */ /* 0x0003e2000c101104 */
[----:B0-----:R-:W-:-:S03]  /*119420*/  PRMT R3, R19, 0x7770, RZ ;  /* 0x0000777013037816 */ /* 0x001fc600000000ff */
[----:B------:R-:W4:Y:S04]  /*119430*/  LDL.LU.64 R28, [R1+0xdd8] ;  /* 0x000dd800011c7983 */ /* 0x000f280000300a00 */
[----:B------:R0:W-:Y:S04]  /*119440*/  @P3 STG.E.U8 desc[UR4][R40.64], R3 ;  /* 0x0000000328003986 */ /* 0x0001e8000c101104 */
[----:B-1----:R-:W4:Y:S01]  /*119450*/  LDL.LU.64 R42, [R1+0xdd0] ;  /* 0x000dd000012a7983 */ /* 0x002f220000300a00 */
        /* <DEDUP_REMOVED lines=8> */
[----:B0-----:R-:W-:Y:S01]  /*1194e0*/  PRMT R3, R19, 0x7773, RZ ;  /* 0x0000777313037816 */ /* 0x001fe200000000ff */
[----:B--2---:R0:W-:Y:S04]  /*1194f0*/  @P4 STG.E.U8 desc[UR4][R46.64], R4 ;  /* 0x000000042e004986 */ /* 0x0041e8000c101104 */
[----:B0-----:R-:W2:Y:S04]  /*119500*/  LDL.LU.64 R46, [R1+0xdc0] ;  /* 0x000dc000012e7983 */ /* 0x001ea80000300a00 */
[----:B------:R-:W2:Y:S04]  /*119510*/  LDL.LU R44, [R1+0x750] ;  /* 0x00075000012c7983 */ /* 0x000ea80000300800 */
[----:B------:R-:W2:Y:S04]  /*119520*/  LDL.LU.64 R32, [R1+0xdc8] ;  /* 0x000dc80001207983 */ /* 0x000ea80000300a00 */
[----:B------:R-:W2:Y:S04]  /*119530*/  LDL.LU.64 R40, [R1+0xdb8] ;  /* 0x000db80001287983 */ /* 0x000ea80000300a00 */
[----:B---3--:R0:W-:Y:S04]  /*119540*/  @P6 STG.E.U8 desc[UR4][R54.64], R2 ;  /* 0x0000000236006986 */ /* 0x0081e8000c101104 */
[----:B----4-:R1:W-:Y:S04]  /*119550*/  @P5 STG.E.U8 desc[UR4][R52.64], R3 ;  /* 0x0000000334005986 */ /* 0x0103e8000c101104 */
[----:B0-----:R-:W3:Y:S04]  /*119560*/  LDL.LU.64 R54, [R1+0xdb0] ;  /* 0x000db00001367983 */ /* 0x001ee80000300a00 */
[----:B-1----:R-:W4:Y:S01]  /*119570*/  LDL.LU.64 R52, [R1+0xda8] ;  /* 0x000da80001347983 */ /* 0x002f220000300a00 */
[----:B------:R-:W-:Y:S01]  /*119580*/  ISETP.LT.AND P4, PT, R61, UR6, !P1 ;  /* 0x000000063d007c0c */ /* 0x000fe2000cf81270 */
[----:B------:R-:W-:Y:S01]  /*119590*/  ULDC UR6, c[0x0][0x228] ;  /* 0x00008a0000067ab9 */ /* 0x000fe20000000800 */
[----:B------:R-:W-:-:S02]  /*1195a0*/  ISETP.LT.AND P6, PT, R16, UR8, !P1 ;  /* 0x0000000810007c0c */ /* 0x000fc4000cfc1270 */
[----:B------:R-:W-:Y:S01]  /*1195b0*/  ISETP.LT.AND P5, PT, R17, UR6, !P1 ;  /* 0x0000000611007c0c */ /* 0x000fe2000cfa1270 */
[----:B------:R-:W-:Y:S01]  /*1195c0*/  VIADD R2, R45, 0xea ;  /* 0x000000ea2d027836 */ /* 0x000fe20000000000 */
[----:B------:R-:W-:Y:S01]  /*1195d0*/  PRMT R3, R18, 0x7770, RZ ;  /* 0x0000777012037816 */ /* 0x000fe200000000ff */
[----:B------:R-:W-:Y:S01]  /*1195e0*/  ULDC UR6, c[0x0][0x22c] ;  /* 0x00008b0000067ab9 */ /* 0x000fe20000000800 */
[----:B------:R-:W-:Y:S01]  /*1195f0*/  ULDC UR8, c[0x0][0x228] ;  /* 0x00008a0000087ab9 */ /* 0x000fe20000000800 */
[----:B------:R-:W4:Y:S01]  /*119600*/  LDL.LU R19, [R1+0x740] ;  /* 0x0007400001137983 */ /* 0x000f220000300800 */
[----:B------:R-:W-:Y:S02]  /*119610*/  ISETP.GE.AND P3, PT, R2, UR6, PT ;  /* 0x0000000602007c0c */ /* 0x000fe4000bf66270 */
[----:B------:R-:W-:Y:S01]  /*119620*/  PRMT R2, R18, 0x7771, RZ ;  /* 0x0000777112027816 */ /* 0x000fe200000000ff */
[----:B------:R-:W-:Y:S01]  /*119630*/  ULDC UR6, c[0x0][0x228] ;  /* 0x00008a0000067ab9 */ /* 0x000fe20000000800 */
[----:B------:R0:W-:Y:S01]  /*119640*/  @P4 STG.E.U8 desc[UR4][R28.64], R3 ;  /* 0x000000031c004986 */ /* 0x0001e2000c101104 */
[----:B------:R-:W-:-:S02]  /*119650*/  ISETP.LT.AND P1, PT, R50, UR6, !P1 ;  /* 0x0000000632007c0c */ /* 0x000fc4000cf21270 */
[----:B------:R-:W-:Y:S01]  /*119660*/  ISETP.LT.AND P4, PT, R60, UR8, !P2 ;  /* 0x000000083c007c0c */ /* 0x000fe2000d781270 */
[----:B------:R-:W-:Y:S01]  /*119670*/  ULDC UR6, c[0x0][0x228] ;  /* 0x00008a0000067ab9 */ /* 0x000fe20000000800 */
[----:B------:R-:W-:Y:S01]  /*119680*/  ULDC UR8, c[0x0][0x228] ;  /* 0x00008a0000087ab9 */ /* 0x000fe20000000800 */
[----:B------:R1:W-:Y:S01]  /*119690*/  @P5 STG.E.U8 desc[UR4][R42.64], R2 ;  /* 0x000000022a005986 */ /* 0x0003e2000c101104 */
[----:B0-----:R-:W-:-:S03]  /*1196a0*/  PRMT R3, R18, 0x7772, RZ ;  /* 0x0000777212037816 */ /* 0x001fc600000000ff */
[----:B-1----:R-:W4:Y:S01]  /*1196b0*/  LDL.LU.64 R42, [R1+0xda0] ;  /* 0x000da000012a7983 */ /* 0x002f220000300a00 */
        /* <DEDUP_REMOVED lines=34> */
[----:B------:R-:W-:Y:S02]  /*1198e0*/  ISETP.LT.AND P2, PT, R50, UR6, !P2 ;  /* 0x0000000632007c0c */ /* 0x000fe4000d741270 */
[C---:B------:R-:W-:Y:S01]  /*1198f0*/  PRMT R2, R19.reuse, 0x7771, RZ ;  /* 0x0000777113027816 */ /* 0x040fe200000000ff */
[----:B------:R-:W-:Y:S01]  /*119900*/  ULDC UR6, c[0x0][0x228] ;  /* 0x00008a0000067ab9 */ /* 0x000fe20000000800 */
[----:B0-----:R-:W4:Y:S01]  /*119910*/  LDL.LU.64 R42, [R1+0xd68] ;  /* 0x000d6800012a7983 */ /* 0x001f220000300a00 */
[----:B------:R-:W-:-:S03]  /*119920*/  PRMT R3, R19, 0x7772, RZ ;  /* 0x0000777213037816 */ /* 0x000fc600000000ff */
[----:B--2---:R0:W-:Y:S01]  /*119930*/  @P4 STG.E.U8 desc[UR4][R46.64], R4 ;  /* 0x000000042e004986 */ /* 0x0041e2000c101104 */
[----:B------:R-:W-:-:S03]  /*119940*/  ISETP.LT.AND P4, PT, R60, UR8, !P3 ;  /* 0x000000083c007c0c */ /* 0x000fc6000df81270 */
[----:B------:R1:W-:Y:S01]  /*119950*/  @P5 STG.E.U8 desc[UR4][R28.64], R2 ;  /* 0x000000021c005986 */ /* 0x0003e2000c101104 */
[----:B------:R-:W-:-:S03]  /*119960*/  ULDC UR8, c[0x0][0x228] ;  /* 0x00008a0000087ab9 */ /* 0x000fc60000000800 */
[----:B0-----:R-:W2:Y:S04]  /*119970*/  LDL.LU.64 R46, [R1+0xd60] ;  /* 0x000d6000012e7983 */ /* 0x001ea80000300a00 */
[----:B------:R-:W2:Y:S01]  /*119980*/  LDL.LU R44, [R1+0x764] ;  /* 0x00076400012c7983 */ /* 0x000ea20000300800 */
[----:B-1----:R-:W-:-:S03]  /*119990*/  PRMT R2, R19, 0x7773, RZ ;  /* 0x0000777313027816 */ /* 0x002fc600000000ff */
[----:B---3--:R0:W-:Y:S04]  /*1199a0*/  @P6 STG.E.U8 desc[UR4][R40.64], R3 ;  /* 0x0000000328006986 */ /* 0x0081e8000c101104 */
[----:B------:R-:W-:Y:S01]  /*1199b0*/  @P2 STG.E.U8 desc[UR4][R54.64], R2 ;  /* 0x0000000236002986 */ /* 0x000fe2000c101104 */
[----:B0-----:R-:W-:-:S03]  /*1199c0*/  PRMT R3, R18, 0x7770, RZ ;  /* 0x0000777012037816 */ /* 0x001fc600000000ff */
[----:B------:R-:W3:Y:S04]  /*1199d0*/  LDL.LU.64 R40, [R1+0xd58] ;  /* 0x000d580001287983 */ /* 0x000ee80000300a00 */
[----:B----4-:R0:W-:Y:S04]  /*1199e0*/  @P4 STG.E.U8 desc[UR4][R52.64], R3 ;  /* 0x0000000334004986 */ /* 0x0101e8000c101104 */
[----:B0-----:R-:W4:Y:S01]  /*1199f0*/  LDL.LU.64 R52, [R1+0xd48] ;  /* 0x000d480001347983 */ /* 0x001f220000300a00 */
[----:B------:R-:W-:Y:S02]  /*119a00*/  ISETP.LT.AND P6, PT, R36, UR6, !P3 ;  /* 0x0000000624007c0c */ /* 0x000fe4000dfc1270 */
[----:B------:R-:W-:Y:S01]  /*119a10*/  ISETP.LT.AND P5, PT, R51, UR8, !P3 ;  /* 0x0000000833007c0c */ /* 0x000fe2000dfa1270 */
[----:B------:R-:W-:Y:S01]  /*119a20*/  ULDC UR6, c[0x0][0x228] ;  /* 0x00008a0000067ab9 */ /* 0x000fe20000000800 */
[----:B------:R-:W4:Y:S01]  /*119a30*/  LDL.LU.64 R54, [R1+0xd40] ;  /* 0x000d400001367983 */ /* 0x000f220000300a00 */
[----:B------:R-:W-:-:S02]  /*119a40*/  ISETP.LT.AND P4, PT, R49, UR6, !P3 ;  /* 0x0000000631007c0c */ /* 0x000fc4000df81270 */
[C---:B------:R-:W-:Y:S02]  /*119a50*/  PRMT R2, R18.reuse, 0x7771, RZ ;  /* 0x0000777112027816 */ /* 0x040fe400000000ff */
[----:B------:R-:W-:Y:S01]  /*119a60*/  PRMT R3, R18, 0x7772, RZ ;  /* 0x0000777212037816 */ /* 0x000fe200000000ff */
[----:B------:R-:W4:Y:S01]  /*119a70*/  LDL.LU R19, [R1+0x754] ;  /* 0x0007540001137983 */ /* 0x000f220000300800 */
[----:B------:R-:W-:-:S03]  /*119a80*/  ULDC UR6, c[0x0][0x228] ;  /* 0x00008a0000067ab9 */ /* 0x000fc60000000800 */
[----:B------:R-:W4:Y:S01]  /*119a90*/  LDL.LU.64 R24, [R1+0xd50] ;  /* 0x000d500001187983 */ /* 0x000f220000300a00 */
[----:B------:R-:W-:Y:S01]  /*119aa0*/  ISETP.LT.AND P2, PT, R61, UR6, !P3 ;  /* 0x000000063d007c0c */ /* 0x000fe2000df41270 */
[----:B------:R-:W-:Y:S02]  /*119ab0*/  ULDC UR6, c[0x0][0x228] ;  /* 0x00008a0000067ab9 */ /* 0x000fe40000000800 */
[----:B------:R-:W4:Y:S04]  /*119ac0*/  LDL.LU.64 R28, [R1+0xd38] ;  /* 0x000d3800011c7983 */ /* 0x000f280000300a00 */
[----:B------:R0:W-:Y:S04]  /*119ad0*/  @P6 STG.E.U8 desc[UR4][R32.64], R2 ;  /* 0x0000000220006986 */ /* 0x0001e8000c101104 */
[----:B------:R1:W-:Y:S01]  /*119ae0*/  @P5 STG.E.U8 desc[UR4][R42.64], R3 ;  /* 0x000000032a005986 */ /* 0x0003e2000c101104 */
[----:B------:R-:W-:Y:S01]  /*119af0*/  ISETP.LT.AND P5, PT, R17, UR6, !P3 ;  /* 0x0000000611007c0c */ /* 0x000fe2000dfa1270 */
[----:B------:R-:W-:Y:S01]  /*119b00*/  ULDC UR8, c[0x0][0x228] ;  /* 0x00008a0000087ab9 */ /* 0x000fe20000000800 */
[----:B------:R-:W-:Y:S01]  /*119b10*/  ULDC UR6, c[0x0][0x228] ;  /* 0x00008a0000067ab9 */ /* 0x000fe20000000800 */
[----:B0-----:R-:W-:Y:S01]  /*119b20*/  PRMT R2, R18, 0x7773, RZ ;  /* 0x0000777312027816 */ /* 0x001fe200000000ff */
[----:B------:R-:W4:Y:S04]  /*119b30*/  LDL.LU.64 R32, [R1+0xd30] ;  /* 0x000d300001207983 */ /* 0x000f280000300a00 */
[----:B--2---:R0:W-:Y:S01]  /*119b40*/  @P4 STG.E.U8 desc[UR4][R46.64], R2 ;  /* 0x000000022e004986 */ /* 0x0041e2000c101104 */
[----:B-1----:R-:W-:-:S03]  /*119b50*/  PRMT R3, R44, 0x7770, RZ ;  /* 0x000077702c037816 */ /* 0x002fc600000000ff */
[----:B0-----:R-:W2:Y:S04]  /*119b60*/  LDL.LU.64 R46, [R1+0xd18] ;  /* 0x000d1800012e7983 */ /* 0x001ea80000300a00 */
[----:B------:R-:W2:Y:S01]  /*119b70*/  LDL.LU.64 R42, [R1+0xd28] ;  /* 0x000d2800012a7983 */ /* 0x000ea20000300a00 */
[----:B------:R-:W-:-:S03]  /*119b80*/  PRMT R2, R44, 0x7771, RZ ;  /* 0x000077712c027816 */ /* 0x000fc600000000ff */
[----:B------:R-:W2:Y:S04]  /*119b90*/  LDL.LU R18, [R1+0x744] ;  /* 0x0007440001127983 */ /* 0x000ea80000300800 */
[----:B---3--:R-:W-:Y:S04]  /*119ba0*/  @P2 STG.E.U8 desc[UR4][R40.64], R3 ;  /* 0x0000000328002986 */ /* 0x008fe8000c101104 */
[----:B----4-:R0:W-:Y:S04]  /*119bb0*/  @P5 STG.E.U8 desc[UR4][R52.64], R2 ;  /* 0x0000000234005986 */ /* 0x0101e8000c101104 */
[----:B0-----:R-:W3:Y:S01]  /*119bc0*/  LDL.LU.64 R52, [R1+0xd20] ;  /* 0x000d200001347983 */ /* 0x001ee20000300a00 */
[----:B------:R-:W-:-:S02]  /*119bd0*/  ISETP.LT.AND P4, PT, R16, UR8, !P3 ;  /* 0x0000000810007c0c */ /* 0x000fc4000df81270 */
[----:B------:R-:W-:Y:S02]  /*119be0*/  ISETP.LT.AND P3, PT, R50, UR6, !P3 ;  /* 0x0000000632007c0c */ /* 0x000fe4000df61270 */
[----:B------:R-:W-:Y:S01]  /*119bf0*/  PRMT R3, R44, 0x7772, RZ ;  /* 0x000077722c037816 */ /* 0x000fe200000000ff */
[----:B------:R-:W-:Y:S01]  /*119c00*/  ULDC UR8, c[0x0][0x228] ;  /* 0x00008a0000087ab9 */ /* 0x000fe20000000800 */
[----:B------:R-:W-:Y:S01]  /*119c10*/  ULDC UR6, c[0x0][0x228] ;  /* 0x00008a0000067ab9 */ /* 0x000fe20000000800 */
[----:B------:R-:W-:Y:S02]  /*119c20*/  ISETP.LT.AND P6, PT, R60, UR8, !P1 ;  /* 0x000000083c007c0c */ /* 0x000fe4000cfc1270 */
[----:B------:R-:W-:Y:S02]  /*119c30*/  ISETP.LT.AND P2, PT, R36, UR10, !P1 ;  /* 0x0000000a24007c0c */ /* 0x000fe4000cf41270 */
[----:B------:R-:W-:Y:S01]  /*119c40*/  PRMT R2, R44, 0x7773, RZ ;  /* 0x000077732c027816 */ /* 0x000fe200000000ff */
[----:B------:R-:W4:Y:S01]  /*119c50*/  LDL.LU.64 R40, [R1+0xd10] ;  /* 0x000d100001287983 */ /* 0x000f220000300a00 */
[----:B------:R-:W-:Y:S01]  /*119c60*/  PRMT R4, R19, 0x7771, RZ ;  /* 0x0000777113047816 */ /* 0x000fe200000000ff */
[----:B------:R-:W-:Y:S01]  /*119c70*/  ULDC UR8, c[0x0][0x228] ;  /* 0x00008a0000087ab9 */ /* 0x000fe20000000800 */
[----:B------:R-:W-:Y:S01]  /*119c80*/  ULDC UR10, c[0x0][0x228] ;  /* 0x00008a00000a7ab9 */ /* 0x000fe20000000800 */
[----:B------:R0:W-:Y:S01]  /*119c90*/  @P4 STG.E.U8 desc[UR4][R54.64], R3 ;  /* 0x0000000336004986 */ /* 0x0001e2000c101104 */
[----:B------:R-:W-:-:S03]  /*119ca0*/  ISETP.LT.AND P4, PT, R51, UR6, !P1 ;  /* 0x0000000633007c0c */ /* 0x000fc6000cf81270 */
[----:B------:R1:W-:Y:S01]  /*119cb0*/  @P3 STG.E.U8 desc[UR4][R24.64], R2 ;  /* 0x0000000218003986 */ /* 0x0003e2000c101104 */
[----:B------:R-:W-:Y:S01]  /*119cc0*/  ULDC UR6, c[0x0][0x228] ;  /* 0x00008a0000067ab9 */ /* 0x000fe20000000800 */
[----:B------:R-:W-:Y:S02]  /*119cd0*/  ISETP.LT.AND P5, PT, R61, UR8, !P1 ;  /* 0x000000083d007c0c */ /* 0x000fe4000cfa1270 */
[----:B------:R-:W-:Y:S01]  /*119ce0*/  ISETP.LT.AND P3, PT, R49, UR6, !P1 ;  /* 0x0000000631007c0c */ /* 0x000fe2000cf61270 */
[----:B------:R-:W-:Y:S01]  /*119cf0*/  ULDC UR6, c[0x0][0x22c] ;  /* 0x00008b0000067ab9 */ /* 0x000fe20000000800 */
[----:B------:R-:W-:Y:S01]  /*119d00*/  ULDC UR8, c[0x0][0x228] ;  /* 0x00008a0000087ab9 */ /* 0x000fe20000000800 */
[----:B0-----:R-:W4:Y:S01]  /*119d10*/  LDL.LU.64 R54, [R1+0xd08] ;  /* 0x000d080001367983 */ /* 0x001f220000300a00 */
[C---:B------:R-:W-:Y:S02]  /*119d20*/  PRMT R3, R19.reuse, 0x7770, RZ ;  /* 0x0000777013037816 */ /* 0x040fe400000000ff */
[----:B-1----:R-:W-:-:S03]  /*119d30*/  PRMT R2, R19, 0x7772, RZ ;  /* 0x0000777213027816 */ /* 0x002fc600000000ff */
[----:B------:R0:W-:Y:S04]  /*119d40*/  @P6 STG.E.U8 desc[UR4][R28.64], R3 ;  /* 0x000000031c006986 */ /* 0x0001e8000c101104 */
[----:B------:R-:W-:Y:S01]  /*119d50*/  @P2 STG.E.U8 desc[UR4][R32.64], R4 ;  /* 0x0000000420002986 */ /* 0x000fe2000c101104 */
[----:B0-----:R-:W-:-:S03]  /*119d60*/  PRMT R3, R19, 0x7773, RZ ;  /* 0x0000777313037816 */ /* 0x001fc600000000ff */
        /* <DEDUP_REMOVED lines=8> */
[----:B------:R-:W-:Y:S01]  /*119df0*/  ISETP.LT.AND P6, PT, R17, UR8, !P1 ;  /* 0x0000000811007c0c */ /* 0x000fe2000cfc1270 */
[----:B------:R-:W-:Y:S01]  /*119e00*/  ULDC UR8, c[0x0][0x228] ;  /* 0x00008a0000087ab9 */ /* 0x000fe20000000800 */
[----:B-1----:R-:W-:Y:S01]  /*119e10*/  PRMT R3, R18, 0x7771, RZ ;  /* 0x0000777112037816 */ /* 0x002fe200000000ff */
[----:B------:R-:W-:Y:S01]  /*119e20*/  ULDC UR6, c[0x0][0x228] ;  /* 0x00008a0000067ab9 */ /* 0x000fe20000000800 */
[----:B---3--:R0:W-:Y:S04]  /*119e30*/  @P5 STG.E.U8 desc[UR4][R52.64], R2 ;  /* 0x0000000234005986 */ /* 0x0081e8000c101104 */
[----:B0-----:R-:W3:Y:S01]  /*119e40*/  LDL.LU.64 R52, [R1+0xcf0] ;  /* 0x000cf00001347983 */ /* 0x001ee20000300a00 */
[----:B------:R-:W-:Y:S02]  /*119e50*/  ISETP.LT.AND P4, PT, R16, UR8, !P1 ;  /* 0x0000000810007c0c */ /* 0x000fe4000cf81270 */
[----:B------:R-:W-:Y:S01]  /*119e60*/  PRMT R2, R18, 0x7772, RZ ;  /* 0x0000777212027816 */ /* 0x000fe200000000ff */
[----:B------:R-:W3:Y:S04]  /*119e70*/  LDL.LU.64 R28, [R1+0xce8] ;  /* 0x000ce800011c7983 */ /* 0x000ee80000300a00 */
[----:B----4-:R0:W-:Y:S01]  /*119e80*/  @P6 STG.E.U8 desc[UR4][R40.64], R3 ;  /* 0x0000000328006986 */ /* 0x0101e2000c101104 */
[----:B------:R-:W-:Y:S01]  /*119e90*/  ISETP.LT.AND P3, PT, R50, UR6, !P1 ;  /* 0x0000000632007c0c */ /* 0x000fe2000cf61270 */
[----:B------:R-:W-:Y:S01]  /*119ea0*/  ULDC UR6, c[0x0][0x228] ;  /* 0x00008a0000067ab9 */ /* 0x000fe20000000800 */
[----:B------:R-:W-:-:S03]  /*119eb0*/  ULDC UR8, c[0x0][0x228] ;  /* 0x00008a0000087ab9 */ /* 0x000fc60000000800 */
[----:B------:R1:W-:Y:S01]  /*119ec0*/  @P4 STG.E.U8 desc[UR4][R54.64], R2 ;  /* 0x0000000236004986 */ /* 0x0003e2000c101104 */
[----:B------:R-:W-:Y:S02]  /*119ed0*/  ISETP.LT.AND P6, PT, R60, UR6, !P2 ;  /* 0x000000063c007c0c */ /* 0x000fe4000d7c1270 */
[----:B------:R-:W-:Y:S02]  /*119ee0*/  ISETP.LT.AND P5, PT, R36, UR8, !P2 ;  /* 0x0000000824007c0c */ /* 0x000fe4000d7a1270 */
[----:B0-----:R-:W-:Y:S01]  /*119ef0*/  PRMT R3, R18, 0x7773, RZ ;  /* 0x0000777312037816 */ /* 0x001fe200000000ff */
[----:B------:R-:W-:Y:S01]  /*119f00*/  ULDC UR6, c[0x0][0x22c] ;  /* 0x00008b0000067ab9 */ /* 0x000fe20000000800 */
[----:B-1----:R-:W4:Y:S04]  /*119f10*/  LDL.LU.64 R54, [R1+0xce0] ;  /* 0x000ce00001367983 */ /* 0x002f280000300a00 */
[----:B------:R-:W4:Y:S04]  /*119f20*/  LDL.LU R44, [R1+0x768] ;  /* 0x00076800012c7983 */ /* 0x000f280000300800 */
[----:B------:R-:W4:Y:S01]  /*119f30*/  LDL.LU.64 R32, [R1+0xcd8] ;  /* 0x000cd80001207983 */ /* 0x000f220000300a00 */
[----:B------:R-:W-:-:S03]  /*119f40*/  VIADD R2, R45, 0xed ;  /* 0x000000ed2d027836 */ /* 0x000fc60000000000 */
[----:B------:R-:W4:Y:S04]  /*119f50*/  LDL.LU.64 R42, [R1+0xcd0] ;  /* 0x000cd000012a7983 */ /* 0x000f280000300a00 */
[----:B------:R-:W4:Y:S01]  /*119f60*/  LDL.LU.64 R40, [R1+0xcc8] ;  /* 0x000cc80001287983 */ /* 0x000f220000300a00 */
[----:B------:R-:W-:Y:S01]  /*119f70*/  ISETP.LT.AND P4, PT, R51, UR10, !P2 ;  /* 0x0000000a33007c0c */ /* 0x000fe2000d781270 */
[----:B------:R-:W-:Y:S01]  /*119f80*/  ULDC UR8, c[0x0][0x228] ;  /* 0x00008a0000087ab9 */ /* 0x000fe20000000800 */
[----:B------:R-:W-:Y:S01]  /*119f90*/  ISETP.GE.AND P1, PT, R2, UR6, PT ;  /* 0x0000000602007c0c */ /* 0x000fe2000bf26270 */
[----:B------:R-:W-:Y:S01]  /*119fa0*/  ULDC UR6, c[0x0][0x228] ;  /* 0x00008a0000067ab9 */ /* 0x000fe20000000800 */
[----:B------:R-:W-:Y:S01]  /*119fb0*/  ULDC UR10, c[0x0][0x228] ;  /* 0x00008a00000a7ab9 */ /* 0x000fe20000000800 */
[----:B--2---:R0:W-:Y:S01]  /*119fc0*/  @P3 STG.E.U8 desc[UR4][R46.64], R3 ;  /* 0x000000032e003986 */ /* 0x0041e2000c101104 */
[----:B------:R-:W-:-:S05]  /*119fd0*/  PRMT R2, R19, 0x7770, RZ ;  /* 0x0000777013027816 */ /* 0x000fca00000000ff */
[----:B------:R-:W-:Y:S04]  /*119fe0*/  @P6 STG.E.U8 desc[UR4][R24.64], R2 ;  /* 0x0000000218006986 */ /* 0x000fe8000c101104 */
[----:B0-----:R-:W2:Y:S01]  /*119ff0*/  LDL.LU.64 R46, [R1+0xcc0] ;  /* 0x000cc000012e7983 */ /* 0x001ea20000300a00 */
[----:B------:R-:W-:-:S03]  /*11a000*/  PRMT R3, R19, 0x7771, RZ ;  /* 0x0000777113037816 */ /* 0x000fc600000000ff */
[----:B------:R-:W2:Y:S04]  /*11a010*/  LDL.LU R18, [R1+0x758] ;  /* 0x0007580001127983 */ /* 0x000ea80000300800 */
[----:B---3--:R0:W-:Y:S04]  /*11a020*/  @P5 STG.E.U8 desc[UR4][R52.64], R3 ;  /* 0x0000000334005986 */ /* 0x0081e8000c101104 */
[----:B0-----:R-:W3:Y:S01]  /*11a030*/  LDL.LU.64 R52, [R1+0xcb8] ;  /* 0x000cb80001347983 */ /* 0x001ee20000300a00 */
[----:B------:R-:W-:Y:S02]  /*11a040*/  ISETP.LT.AND P3, PT, R49, UR6, !P2 ;  /* 0x0000000631007c0c */ /* 0x000fe4000d761270 */
[C---:B------:R-:W-:Y:S01]  /*11a050*/  PRMT R4, R19.reuse, 0x7772, RZ ;  /* 0x0000777213047816 */ /* 0x040fe200000000ff */
[----:B------:R-:W-:Y:S01]  /*11a060*/  ULDC UR6, c[0x0][0x228] ;  /* 0x00008a0000067ab9 */ /* 0x000fe20000000800 */
[----:B------:R-:W-:-:S02]  /*11a070*/  PRMT R2, R19, 0x7773, RZ ;  /* 0x0000777313027816 */ /* 0x000fc400000000ff */
[----:B------:R-:W-:Y:S02]  /*11a080*/  ISETP.LT.AND P6, PT, R61, UR6, !P2 ;  /* 0x000000063d007c0c */ /* 0x000fe4000d7c1270 */
[----:B------:R-:W-:Y:S01]  /*11a090*/  ISETP.LT.AND P5, PT, R17, UR8, !P2 ;  /* 0x0000000811007c0c */ /* 0x000fe2000d7a1270 */
[----:B------:R-:W-:Y:S01]  /*11a0a0*/  ULDC UR6, c[0x0][0x228] ;  /* 0x00008a0000067ab9 */ /* 0x000fe20000000800 */
[----:B------:R-:W-:Y:S01]  /*11a0b0*/  @P4 STG.E.U8 desc[UR4][R28.64], R4 ;  /* 0x000000041c004986 */ /* 0x000fe2000c101104 */
[----:B------:R-:W-:Y:S01]  /*11a0c0*/  ISETP.LT.AND P4, PT, R16, UR6, !P2 ;  /* 0x0000000610007c0c */ /* 0x000fe2000d781270 */
[----:B------:R-:W-:Y:S01]  /*11a0d0*/  ULDC UR6, c[0x0][0x228] ;  /* 0x00008a0000067ab9 */ /* 0x000fe20000000800 */
[----:B------:R-:W-:Y:S01]  /*11a0e0*/  ULDC UR8, c[0x0][0x228] ;  /* 0x00008a0000087ab9 */ /* 0x000fe20000000800 */
[----:B----4-:R0:W-:Y:S01]  /*11a0f0*/  @P3 STG.E.U8 desc[UR4][R54.64], R2 ;  /* 0x0000000236003986 */ /* 0x0101e2000c101104 */
[----:B------:R-:W-:Y:S02]  /*11a100*/  ISETP.LT.AND P3, PT, R50, UR6, !P2 ;  /* 0x0000000632007c0c */ /* 0x000fe4000d761270 */
[----:B------:R-:W-:-:S02]  /*11a110*/  PRMT R3, R44, 0x7770, RZ ;  /* 0x000077702c037816 */ /* 0x000fc400000000ff */
[----:B------:R-:W-:Y:S01]  /*11a120*/  ISETP.LT.AND P2, PT, R60, UR8, !P1 ;  /* 0x000000083c007c0c */ /* 0x000fe2000cf41270 */
[----:B------:R-:W-:Y:S01]  /*11a130*/  ULDC UR6, c[0x0][0x228] ;  /* 0x00008a0000067ab9 */ /* 0x000fe20000000800 */
[----:B------:R-:W-:Y:S01]  /*11a140*/  ULDC UR8, c[0x0][0x228] ;  /* 0x00008a0000087ab9 */ /* 0x000fe20000000800 */
[----:B0-----:R-:W4:Y:S01]  /*11a150*/  LDL.LU.64 R54, [R1+0xca8] ;  /* 0x000ca80001367983 */ /* 0x001f220000300a00 */
[----:B------:R-:W-:-:S03]  /*11a160*/  PRMT R2, R44, 0x7771, RZ ;  /* 0x000077712c027816 */ /* 0x000fc600000000ff */
[----:B------:R-:W4:Y:S04]  /*11a170*/  LDL.LU R19, [R1+0x748] ;  /* 0x0007480001137983 */ /* 0x000f280000300800 */
[----:B------:R0:W-:Y:S04]  /*11a180*/  @P6 STG.E.U8 desc[UR4][R32.64], R3 ;  /* 0x0000000320006986 */ /* 0x0001e8000c101104 */
[----:B------:R1:W-:Y:S04]  /*11a190*/  @P5 STG.E.U8 desc[UR4][R42.64], R2 ;  /* 0x000000022a005986 */ /* 0x0003e8000c101104 */
[----:B------:R-:W4:Y:S04]  /*11a1a0*/  LDL.LU.64 R24, [R1+0xcb0] ;  /* 0x000cb00001187983 */ /* 0x000f280000300a00 */
[----:B------:R-:W4:Y:S01]  /*11a1b0*/  LDL.LU.64 R28, [R1+0xca0] ;  /* 0x000ca000011c7983 */ /* 0x000f220000300a00 */
[----:B0-----:R-:W-:-:S02]  /*11a1c0*/  PRMT R3, R44, 0x7772, RZ ;  /* 0x000077722c037816 */ /* 0x001fc400000000ff */
[----:B-1----:R-:W-:Y:S01]  /*11a1d0*/  PRMT R2, R44, 0x7773, RZ ;  /* 0x000077732c027816 */ /* 0x002fe200000000ff */
[----:B------:R-:W4:Y:S04]  /*11a1e0*/  LDL.LU.64 R32, [R1+0xc98] ;  /* 0x000c980001207983 */ /* 0x000f280000300a00 */
[----:B------:R0:W-:Y:S04]  /*11a1f0*/  @P4 STG.E.U8 desc[UR4][R40.64], R3 ;  /* 0x0000000328004986 */ /* 0x0001e8000c101104 */
[----:B--2---:R1:W-:Y:S01]  /*11a200*/  @P3 STG.E.U8 desc[UR4][R46.64], R2 ;  /* 0x000000022e003986 */ /* 0x0043e2000c101104 */
[----:B0-----:R-:W-:-:S03]  /*11a210*/  PRMT R3, R18, 0x7770, RZ ;  /* 0x0000777012037816 */ /* 0x001fc600000000ff */
[----:B-1----:R-:W2:Y:S04]  /*11a220*/  LDL.LU.64 R46, [R1+0xc80] ;  /* 0x000c8000012e7983 */ /* 0x002ea80000300a00 */
[----:B---3--:R0:W-:Y:S04]  /*11a230*/  @P2 STG.E.U8 desc[UR4][R52.64], R3 ;  /* 0x0000000334002986 */ /* 0x0081e8000c101104 */
[----:B0-----:R-:W3:Y:S01]  /*11a240*/  LDL.LU.64 R52, [R1+0xc90] ;  /* 0x000c900001347983 */ /* 0x001ee20000300a00 */
[----:B------:R-:W-:Y:S01]  /*11a250*/  ISETP.LT.AND P3, PT, R36, UR6, !P1 ;  /* 0x0000000624007c0c */ /* 0x000fe2000cf61270 */
[----:B------:R-:W-:Y:S01]  /*11a260*/  ULDC UR6, c[0x0][0x228] ;  /* 0x00008a0000067ab9 */ /* 0x000fe20000000800 */
[----:B------:R-:W-:Y:S01]  /*11a270*/  VIADD R2, R45, 0xee ;  /* 0x000000ee2d027836 */ /* 0x000fe20000000000 */
[----:B------:R-:W-:-:S02]  /*11a280*/  ISETP.LT.AND P4, PT, R51, UR6, !P1 ;  /* 0x0000000633007c0c */ /* 0x000fc4000cf81270 */
[----:B------:R-:W-:Y:S01]  /*11a290*/  PRMT R3, R18, 0x7771, RZ ;  /* 0x0000777112037816 */ /* 0x000fe200000000ff */
[----:B------:R-:W3:Y:S01]  /*11a2a0*/  LDL.LU R44, [R1+0x6bc] ;  /* 0x0006bc00012c7983 */ /* 0x000ee20000300800 */
[----:B------:R-:W-:Y:S01]  /*11a2b0*/  ULDC UR6, c[0x0][0x22c] ;  /* 0x00008b0000067ab9 */ /* 0x000fe20000000800 */
[----:B------:R-:W-:Y:S02]  /*11a2c0*/  ISETP.LT.AND P5, PT, R49, UR8, !P1 ;  /* 0x0000000831007c0c */ /* 0x000fe4000cfa1270 */
[----:B------:R-:W-:Y:S01]  /*11a2d0*/  ISETP.GE.AND P2, PT, R2, UR6, PT ;  /* 0x0000000602007c0c */ /* 0x000fe2000bf46270 */
[----:B------:R-:W-:Y:S01]  /*11a2e0*/  ULDC UR6, c[0x0][0x228] ;  /* 0x00008a0000067ab9 */ /* 0x000fe20000000800 */
[----:B------:R-:W-:Y:S01]  /*11a2f0*/  ISETP.LT.AND P6, PT, R61, UR10, !P1 ;  /* 0x0000000a3d007c0c */ /* 0x000fe2000cfc1270 */
[----:B------:R-:W3:Y:S04]  /*11a300*/  LDL.LU.64 R42, [R1+0xc88] ;  /* 0x000c8800012a7983 */ /* 0x000ee80000300a00 */
[----:B----4-:R0:W-:Y:S04]  /*11a310*/  @P3 STG.E.U8 desc[UR4][R54.64], R3 ;  /* 0x0000000336003986 */ /* 0x0101e8000c101104 */
[----:B------:R-:W4:Y:S01]  /*11a320*/  LDL.LU.64 R40, [R1+0xc68] ;  /* 0x000c680001287983 */ /* 0x000f220000300a00 */
[----:B------:R-:W-:-:S02]  /*11a330*/  ISETP.LT.AND P3, PT, R17, UR6, !P1 ;  /* 0x0000000611007c0c */ /* 0x000fc4000cf61270 */
[----:B------:R-:W-:Y:S01]  /*11a340*/  PRMT R2, R18, 0x7772, RZ ;  /* 0x0000777212027816 */ /* 0x000fe200000000ff */
[----:B------:R-:W-:Y:S01]  /*11a350*/  ULDC UR6, c[0x0][0x228] ;  /* 0x00008a0000067ab9 */ /* 0x000fe20000000800 */
[----:B------:R-:W-:Y:S01]  /*11a360*/  PRMT R4, R19, 0x7770, RZ ;  /* 0x0000777013047816 */ /* 0x000fe200000000ff */
[----:B------:R-:W-:Y:S01]  /*11a370*/  ULDC UR8, c[0x0][0x228] ;  /* 0x00008a0000087ab9 */ /* 0x000fe20000000800 */
[----:B------:R-:W-:Y:S01]  /*11a380*/  ULDC UR10, c[0x0][0x228] ;  /* 0x00008a00000a7ab9 */ /* 0x000fe20000000800 */
[----:B------:R1:W-:Y:S01]  /*11a390*/  @P4 STG.E.U8 desc[UR4][R24.64], R2 ;  /* 0x0000000218004986 */ /* 0x0003e2000c101104 */
[----:B------:R-:W-:Y:S02]  /*11a3a0*/  ISETP.LT.AND P4, PT, R16, UR6, !P1 ;  /* 0x0000000610007c0c */ /* 0x000fe4000cf81270 */
[----:B0-----:R-:W-:Y:S01]  /*11a3b0*/  PRMT R3, R18, 0x7773, RZ ;  /* 0x0000777312037816 */ /* 0x001fe200000000ff */
[----:B------:R-:W4:Y:S01]  /*11a3c0*/  LDL.LU.64 R54, [R1+0xc48] ;  /* 0x000c480001367983 */ /* 0x000f220000300a00 */
[----:B------:R-:W-:-:S03]  /*11a3d0*/  ULDC UR6, c[0x0][0x22c] ;  /* 0x00008b0000067ab9 */ /* 0x000fc60000000800 */
[----:B------:R-:W-:Y:S01]  /*11a3e0*/  @P5 STG.E.U8 desc[UR4][R28.64], R3 ;  /* 0x000000031c005986 */ /* 0x000fe2000c101104 */
[----:B-1----:R-:W-:-:S03]  /*11a3f0*/  PRMT R2, R19, 0x7771, RZ ;  /* 0x0000777113027816 */ /* 0x002fc600000000ff */
[----:B------:R-:W-:Y:S04]  /*11a400*/  @P6 STG.E.U8 desc[UR4][R32.64], R4 ;  /* 0x0000000420006986 */ /* 0x000fe8000c101104 */
[----:B--2---:R0:W-:Y:S04]  /*11a410*/  @P3 STG.E.U8 desc[UR4][R46.64], R2 ;  /* 0x000000022e003986 */ /* 0x0041e8000c101104 */
[----:B0-----:R-:W2:Y:S01]  /*11a420*/  LDL.LU.64 R46, [R1+0xc60] ;  /* 0x000c6000012e7983 */ /* 0x001ea20000300a00 */
[----:B------:R-:W-:-:S03]  /*11a430*/  PRMT R2, R19, 0x7772, RZ ;  /* 0x0000777213027816 */ /* 0x000fc600000000ff */
[----:B------:R-:W2:Y:S04]  /*11a440*/  LDL.LU R18, [R1+0x76c] ;  /* 0x00076c0001127983 */ /* 0x000ea80000300800 */
[----:B------:R-:W2:Y:S04]  /*11a450*/  LDL.LU.64 R32, [R1+0xc78] ;  /* 0x000c780001207983 */ /* 0x000ea80000300a00 */
[----:B---3--:R0:W-:Y:S04]  /*11a460*/  @P4 STG.E.U8 desc[UR4][R52.64], R2 ;  /* 0x0000000234004986 */ /* 0x0081e8000c101104 */
[----:B0-----:R-:W3:Y:S01]  /*11a470*/  LDL.LU.64 R52, [R1+0xc58] ;  /* 0x000c580001347983 */ /* 0x001ee20000300a00 */
[----:B------:R-:W-:Y:S01]  /*11a480*/  ISETP.LT.AND P1, PT, R50, UR8, !P1 ;  /* 0x0000000832007c0c */ /* 0x000fe2000cf21270 */
[----:B------:R-:W-:Y:S01]  /*11a490*/  ULDC UR8, c[0x0][0x228] ;  /* 0x00008a0000087ab9 */ /* 0x000fe20000000800 */
[----:B------:R-:W-:Y:S01]  /*11a4a0*/  VIADD R3, R45, 0xef ;  /* 0x000000ef2d037836 */ /* 0x000fe20000000000 */
[----:B------:R-:W-:Y:S01]  /*11a4b0*/  ISETP.LT.AND P5, PT, R60, UR8, !P2 ;  /* 0x000000083c007c0c */ /* 0x000fe2000d7a1270 */
[----:B------:R-:W-:Y:S01]  /*11a4c0*/  ULDC UR8, c[0x0][0x228] ;  /* 0x00008a0000087ab9 */ /* 0x000fe20000000800 */
[----:B------:R-:W-:-:S02]  /*11a4d0*/  PRMT R2, R44, 0x7770, RZ ;  /* 0x000077702c027816 */ /* 0x000fc400000000ff */
[----:B------:R-:W-:Y:S02]  /*11a4e0*/  ISETP.LT.AND P6, PT, R36, UR8, !P2 ;  /* 0x0000000824007c0c */ /* 0x000fe4000d7c1270 */
[----:B------:R-:W-:Y:S02]  /*11a4f0*/  ISETP.GE.AND P3, PT, R3, UR6, PT ;  /* 0x0000000603007c0c */ /* 0x000fe4000bf66270 */
[----:B------:R-:W-:Y:S01]  /*11a500*/  PRMT R3, R19, 0x7773, RZ ;  /* 0x0000777313037816 */ /* 0x000fe200000000ff */
[----:B------:R-:W-:Y:S01]  /*11a510*/  ULDC UR6, c[0x0][0x228] ;  /* 0x00008a0000067ab9 */ /* 0x000fe20000000800 */
[----:B------:R-:W-:-:S03]  /*11a520*/  ULDC UR8, c[0x0][0x228] ;  /* 0x00008a0000087ab9 */ /* 0x000fc60000000800 */
[----:B------:R0:W-:Y:S04]  /*11a530*/  @P1 STG.E.U8 desc[UR4][R42.64], R3 ;  /* 0x000000032a001986 */ /* 0x0001e8000c101104 */
[----:B----4-:R1:W-:Y:S01]  /*11a540*/  @P5 STG.E.U8 desc[UR4][R40.64], R2 ;  /* 0x0000000228005986 */ /* 0x0103e2000c101104 */
[----:B------:R-:W-:Y:S02]  /*11a550*/  ISETP.LT.AND P5, PT, R51, UR6, !P2 ;  /* 0x0000000633007c0c */ /* 0x000fe4000d7a1270 */
[----:B------:R-:W-:Y:S02]  /*11a560*/  ISETP.LT.AND P4, PT, R49, UR8, !P2 ;  /* 0x0000000831007c0c */ /* 0x000fe4000d781270 */
[C---:B------:R-:W-:Y:S01]  /*11a570*/  PRMT R5, R44.reuse, 0x7773, RZ ;  /* 0x000077732c057816 */ /* 0x040fe200000000ff */
[----:B------:R-:W-:Y:S01]  /*11a580*/  ULDC UR6, c[0x0][0x22c] ;  /* 0x00008b0000067ab9 */ /* 0x000fe20000000800 */
[----:B------:R-:W-:Y:S01]  /*11a590*/  ULDC UR8, c[0x0][0x228] ;  /* 0x00008a0000087ab9 */ /* 0x000fe20000000800 */
[C---:B0-----:R-:W-:Y:S01]  /*11a5a0*/  PRMT R3, R44.reuse, 0x7771, RZ ;  /* 0x000077712c037816 */ /* 0x041fe200000000ff */
[----:B-1----:R-:W4:Y:S04]  /*11a5b0*/  LDL.LU.64 R40, [R1+0xc40] ;  /* 0x000c400001287983 */ /* 0x002f280000300a00 */
[----:B------:R-:W4:Y:S04]  /*11a5c0*/  LDL.LU R19, [R1+0x75c] ;  /* 0x00075c0001137983 */ /* 0x000f280000300800 */
[----:B------:R-:W4:Y:S01]  /*11a5d0*/  LDL.LU.64 R38, [R1+0xc70] ;  /* 0x000c700001267983 */ /* 0x000f220000300a00 */
[----:B------:R-:W-:-:S03]  /*11a5e0*/  PRMT R2, R44, 0x7772, RZ ;  /* 0x000077722c027816 */ /* 0x000fc600000000ff */
[----:B------:R-:W-:Y:S01]  /*11a5f0*/  @P6 STG.E.U8 desc[UR4][R54.64], R3 ;  /* 0x0000000336006986 */ /* 0x000fe2000c101104 */
[----:B------:R-:W-:-:S03]  /*11a600*/  ISETP.LT.AND P6, PT, R61, UR10, !P2 ;  /* 0x0000000a3d007c0c */ /* 0x000fc6000d7c1270 */
[----:B------:R-:W4:Y:S01]  /*11a610*/  LDL.LU.64 R42, [R1+0xc50] ;  /* 0x000c5000012a7983 */ /* 0x000f220000300a00 */
[----:B------:R-:W-:-:S03]  /*11a620*/  ULDC UR10, c[0x0][0x228] ;  /* 0x00008a00000a7ab9 */ /* 0x000fc60000000800 */
[----:B--2---:R0:W-:Y:S01]  /*11a630*/  @P5 STG.E.U8 desc[UR4][R46.64], R2 ;  /* 0x000000022e005986 */ /* 0x0041e2000c101104 */
[----:B------:R-:W-:-:S03]  /*11a640*/  PRMT R4, R18, 0x7770, RZ ;  /* 0x0000777012047816 */ /* 0x000fc600000000ff */
[----:B------:R-:W-:Y:S04]  /*11a650*/  @P4 STG.E.U8 desc[UR4][R32.64], R5 ;  /* 0x0000000520004986 */ /* 0x000fe8000c101104 */
[----:B0-----:R-:W2:Y:S04]  /*11a660*/  LDL.LU.64 R46, [R1+0xc38] ;  /* 0x000c3800012e7983 */ /* 0x001ea80000300a00 */
[----:B------:R-:W2:Y:S04]  /*11a670*/  LDL.LU.64 R54, [R1+0xc30] ;  /* 0x000c300001367983 */ /* 0x000ea80000300a00 */
[----:B---3--:R0:W-:Y:S04]  /*11a680*/  @P6 STG.E.U8 desc[UR4][R52.64], R4 ;  /* 0x0000000434006986 */ /* 0x0081e8000c101104 */
[----:B0-----:R-:W3:Y:S01]  /*11a690*/  LDL.LU.64 R52, [R1+0xc20] ;  /* 0x000c200001347983 */ /* 0x001ee20000300a00 */
[----:B------:R-:W-:-:S05]  /*11a6a0*/  VIADD R3, R45, 0xf0 ;  /* 0x000000f02d037836 */ /* 0x000fca0000000000 */
[----:B------:R-:W-:Y:S01]  /*11a6b0*/  ISETP.GE.AND P1, PT, R3, UR6, PT ;  /* 0x0000000603007c0c */ /* 0x000fe2000bf26270 */
[----:B------:R-:W-:Y:S02]  /*11a6c0*/  ULDC UR6, c[0x0][0x228] ;  /* 0x00008a0000067ab9 */ /* 0x000fe40000000800 */
[----:B------:R-:W-:Y:S01]  /*11a6d0*/  ISETP.LT.AND P5, PT, R17, UR6, !P2 ;  /* 0x0000000611007c0c */ /* 0x000fe2000d7a1270 */
[----:B------:R-:W-:Y:S02]  /*11a6e0*/  ULDC UR6, c[0x0][0x228] ;  /* 0x00008a0000067ab9 */ /* 0x000fe40000000800 */
[----:B------:R-:W-:Y:S02]  /*11a6f0*/  ISETP.LT.AND P6, PT, R16, UR6, !P2 ;  /* 0x0000000610007c0c */ /* 0x000fe4000d7c1270 */
[C---:B------:R-:W-:Y:S02]  /*11a700*/  PRMT R3, R18.reuse, 0x7771, RZ ;  /* 0x0000777112037816 */ /* 0x040fe400000000ff */
[----:B------:R-:W-:-:S02]  /*11a710*/  PRMT R2, R18, 0x7772, RZ ;  /* 0x0000777212027816 */ /* 0x000fc400000000ff */
[----:B------:R-:W-:Y:S01]  /*11a720*/  PRMT R6, R18, 0x7773, RZ ;  /* 0x0000777312067816 */ /* 0x000fe200000000ff */
[----:B------:R-:W-:Y:S01]  /*11a730*/  ULDC UR6, c[0x0][0x228] ;  /* 0x00008a0000067ab9 */ /* 0x000fe20000000800 */
[----:B------:R-:W3:Y:S01]  /*11a740*/  LDL.LU R18, [R1+0x74c] ;  /* 0x00074c0001127983 */ /* 0x000ee20000300800 */
[----:B------:R-:W-:Y:S02]  /*11a750*/  ISETP.LT.AND P2, PT, R50, UR8, !P2 ;  /* 0x0000000832007c0c */ /* 0x000fe4000d741270 */
[----:B------:R-:W-:Y:S01]  /*11a760*/  ISETP.LT.AND P4, PT, R60, UR6, !P3 ;  /* 0x000000063c007c0c */ /* 0x000fe2000df81270 */
[----:B------:R-:W3:Y:S01]  /*11a770*/  LDL.LU.64 R24, [R1+0xc28] ;  /* 0x000c280001187983 */ /* 0x000ee20000300a00 */
[----:B------:R-:W-:-:S03]  /*11a780*/  ULDC UR6, c[0x0][0x228] ;  /* 0x00008a0000067ab9 */ /* 0x000fc60000000800 */
[----:B----4-:R0:W-:Y:S01]  /*11a790*/  @P5 STG.E.U8 desc[UR4][R40.64], R3 ;  /* 0x0000000328005986 */ /* 0x0101e2000c101104 */
[----:B------:R-:W-:-:S03]  /*11a7a0*/  ISETP.LT.AND P5, PT, R36, UR10, !P3 ;  /* 0x0000000a24007c0c */ /* 0x000fc6000dfa1270 */
[----:B------:R-:W-:Y:S01]  /*11a7b0*/  @P6 STG.E.U8 desc[UR4][R38.64], R2 ;  /* 0x0000000226006986 */ /* 0x000fe2000c101104 */
[----:B------:R-:W-:Y:S02]  /*11a7c0*/  ISETP.LT.AND P6, PT, R51, UR6, !P3 ;  /* 0x0000000633007c0c */ /* 0x000fe4000dfc1270 */
[C---:B------:R-:W-:Y:S02]  /*11a7d0*/  PRMT R5, R19.reuse, 0x7770, RZ ;  /* 0x0000777013057816 */ /* 0x040fe400000000ff */
[C---:B------:R-:W-:Y:S02]  /*11a7e0*/  PRMT R4, R19.reuse, 0x7771, RZ ;  /* 0x0000777113047816 */ /* 0x040fe400000000ff */
[C---:B------:R-:W-:Y:S01]  /*11a7f0*/  PRMT R7, R19.reuse, 0x7773, RZ ;  /* 0x0000777313077816 */ /* 0x040fe200000000ff */
[----:B------:R-:W-:Y:S01]  /*11a800*/  ULDC UR6, c[0x0][0x228] ;  /* 0x00008a0000067ab9 */ /* 0x000fe20000000800 */
[----:B------:R-:W-:Y:S01]  /*11a810*/  ULDC UR8, c[0x0][0x228] ;  /* 0x00008a0000087ab9 */ /* 0x000fe20000000800 */
[----:B0-----:R-:W4:Y:S04]  /*11a820*/  LDL.LU.64 R40, [R1+0xc18] ;  /* 0x000c180001287983 */ /* 0x001f280000300a00 */
[----:B------:R-:W4:Y:S04]  /*11a830*/  LDL.LU.64 R28, [R1+0xc10] ;  /* 0x000c1000011c7983 */ /* 0x000f280000300a00 */
[----:B------:R-:W4:Y:S04]  /*11a840*/  LDL.LU.64 R32, [R1+0xc08] ;  /* 0x000c080001207983 */ /* 0x000f280000300a00 */
[----:B------:R-:W-:Y:S01]  /*11a850*/  @P2 STG.E.U8 desc[UR4][R42.64], R6 ;  /* 0x000000062a002986 */ /* 0x000fe2000c101104 */
[----:B------:R-:W-:Y:S01]  /*11a860*/  PRMT R3, R19, 0x7772, RZ ;  /* 0x0000777213037816 */ /* 0x000fe200000000ff */
[----:B------:R-:W-:-:S02]  /*11a870*/  ULDC UR10, c[0x0][0x228] ;  /* 0x00008a00000a7ab9 */ /* 0x000fc40000000800 */
[----:B--2---:R0:W-:Y:S04]  /*11a880*/  @P4 STG.E.U8 desc[UR4][R46.64], R5 ;  /* 0x000000052e004986 */ /* 0x0041e8000c101104 */
[----:B------:R-:W-:Y:S04]  /*11a890*/  @P5 STG.E.U8 desc[UR4][R54.64], R4 ;  /* 0x0000000436005986 */ /* 0x000fe8000c101104 */
[----:B0-----:R-:W2:Y:S04]  /*11a8a0*/  LDL.LU.64 R46, [R1+0xc00] ;  /* 0x000c0000012e7983 */ /* 0x001ea80000300a00 */
[----:B------:R-:W2:Y:S04]  /*11a8b0*/  LDL.LU R19, [R1+0x730] ;  /* 0x0007300001137983 */ /* 0x000ea80000300800 */
[----:B------:R-:W2:Y:S04]  /*11a8c0*/  LDL.LU.64 R42, [R1+0xbf8] ;  /* 0x000bf800012a7983 */ /* 0x000ea80000300a00 */
[----:B---3--:R0:W-:Y:S04]  /*11a8d0*/  @P6 STG.E.U8 desc[UR4][R52.64], R3 ;  /* 0x0000000334006986 */ /* 0x0081e8000c101104 */
[----:B0-----:R-:W3:Y:S01]  /*11a8e0*/  LDL.LU.64 R52, [R1+0xbf0] ;  /* 0x000bf00001347983 */ /* 0x001ee20000300a00 */
[----:B------:R-:W-:-:S02]  /*11a8f0*/  ISETP.LT.AND P2, PT, R49, UR6, !P3 ;  /* 0x0000000631007c0c */ /* 0x000fc4000df41270 */
[----:B------:R-:W-:Y:S01]  /*11a900*/  ISETP.LT.AND P4, PT, R61, UR8, !P3 ;  /* 0x000000083d007c0c */ /* 0x000fe2000df81270 */
[----:B------:R-:W-:Y:S01]  /*11a910*/  ULDC UR6, c[0x0][0x228] ;  /* 0x00008a0000067ab9 */ /* 0x000fe20000000800 */
[----:B------:R-:W-:Y:S02]  /*11a920*/  ISETP.LT.AND P5, PT, R17, UR10, !P3 ;  /* 0x0000000a11007c0c */ /* 0x000fe4000dfa1270 */
[----:B------:R-:W-:Y:S02]  /*11a930*/  ISETP.LT.AND P6, PT, R16, UR6, !P3 ;  /* 0x0000000610007c0c */ /* 0x000fe4000dfc1270 */
[C---:B------:R-:W-:Y:S01]  /*11a940*/  PRMT R4, R18.reuse, 0x7770, RZ ;  /* 0x0000777012047816 */ /* 0x040fe200000000ff */
[----:B------:R-:W-:Y:S01]  /*11a950*/  ULDC UR6, c[0x0][0x228] ;  /* 0x00008a0000067ab9 */ /* 0x000fe20000000800 */
[C---:B------:R-:W-:Y:S01]  /*11a960*/  PRMT R3, R18.reuse, 0x7771, RZ ;  /* 0x0000777112037816 */ /* 0x040fe200000000ff */
[----:B------:R-:W3:Y:S01]  /*11a970*/  LDL.LU.64 R54, [R1+0xbe8] ;  /* 0x000be80001367983 */ /* 0x000ee20000300a00 */
[----:B------:R-:W-:-:S02]  /*11a980*/  PRMT R2, R18, 0x7772, RZ ;  /* 0x0000777212027816 */ /* 0x000fc400000000ff */
[----:B------:R-:W-:Y:S01]  /*11a990*/  ISETP.LT.AND P3, PT, R50, UR6, !P3 ;  /* 0x0000000632007c0c */ /* 0x000fe2000df61270 */
[----:B------:R-:W-:Y:S01]  /*11a9a0*/  ULDC UR6, c[0x0][0x228] ;  /* 0x00008a0000067ab9 */ /* 0x000fe20000000800 */
[----:B------:R-:W-:Y:S01]  /*11a9b0*/  ULDC UR8, c[0x0][0x228] ;  /* 0x00008a0000087ab9 */ /* 0x000fe20000000800 */
[----:B------:R-:W-:Y:S01]  /*11a9c0*/  @P2 STG.E.U8 desc[UR4][R24.64], R7 ;  /* 0x0000000718002986 */ /* 0x000fe2000c101104 */
[----:B------:R-:W-:Y:S02]  /*11a9d0*/  ISETP.LT.AND P2, PT, R60, UR6, !P1 ;  /* 0x000000063c007c0c */ /* 0x000fe4000cf41270 */
[----:B------:R-:W-:Y:S01]  /*11a9e0*/  PRMT R5, R18, 0x7773, RZ ;  /* 0x0000777312057816 */ /* 0x000fe200000000ff */
[----:B------:R-:W-:Y:S01]  /*11a9f0*/  ULDC UR10, c[0x0][0x228] ;  /* 0x00008a00000a7ab9 */ /* 0x000fe20000000800 */
[----:B------:R-:W-:Y:S01]  /*11aa00*/  ULDC UR6, c[0x0][0x22c] ;  /* 0x00008b0000067ab9 */ /* 0x000fe20000000800 */
[----:B----4-:R0:W-:Y:S04]  /*11aa10*/  @P4 STG.E.U8 desc[UR4][R40.64], R4 ;  /* 0x0000000428004986 */ /* 0x0101e8000c101104 */
[----:B------:R1:W-:Y:S04]  /*11aa20*/  @P5 STG.E.U8 desc[UR4][R28.64], R3 ;  /* 0x000000031c005986 */ /* 0x0003e8000c101104 */
[----:B------:R-:W-:Y:S01]  /*11aa30*/  @P6 STG.E.U8 desc[UR4][R32.64], R2 ;  /* 0x0000000220006986 */ /* 0x000fe2000c101104 */
[----:B------:R-:W-:Y:S01]  /*11aa40*/  ISETP.LT.AND P6, PT, R36, UR8, !P1 ;  /* 0x0000000824007c0c */ /* 0x000fe2000cfc1270 */
[----:B------:R-:W-:-:S02]  /*11aa50*/  ULDC UR8, c[0x0][0x228] ;  /* 0x00008a0000087ab9 */ /* 0x000fc40000000800 */
[----:B0-----:R-:W4:Y:S04]  /*11aa60*/  LDL.LU.64 R40, [R1+0xbe0] ;  /* 0x000be00001287983 */ /* 0x001f280000300a00 */
[----:B------:R-:W4:Y:S04]  /*11aa70*/  LDL.LU R18, [R1+0x720] ;  /* 0x0007200001127983 */ /* 0x000f280000300800 */
[----:B-1----:R-:W4:Y:S04]  /*11aa80*/  LDL.LU.64 R28, [R1+0xbc8] ;  /* 0x000bc800011c7983 */ /* 0x002f280000300a00 */
[----:B--2---:R0:W-:Y:S01]  /*11aa90*/  @P3 STG.E.U8 desc[UR4][R46.64], R5 ;  /* 0x000000052e003986 */ /* 0x0041e2000c101104 */
[----:B------:R-:W-:-:S02]  /*11aaa0*/  PRMT R3, R19, 0x7770, RZ ;  /* 0x0000777013037816 */ /* 0x000fc400000000ff */
[----:B------:R-:W-:-:S03]  /*11aab0*/  PRMT R4, R19, 0x7771, RZ ;  /* 0x0000777113047816 */ /* 0x000fc600000000ff */
[----:B------:R-:W-:Y:S04]  /*11aac0*/  @P2 STG.E.U8 desc[UR4][R42.64], R3 ;  /* 0x000000032a002986 */ /* 0x000fe8000c101104 */
[----:B0-----:R-:W2:Y:S04]  /*11aad0*/  LDL.LU.64 R46, [R1+0xbd8] ;  /* 0x000bd800012e7983 */ /* 0x001ea80000300a00 */
[----:B---3--:R0:W-:Y:S04]  /*11aae0*/  @P6 STG.E.U8 desc[UR4][R52.64], R4 ;  /* 0x0000000434006986 */ /* 0x0081e8000c101104 */
[----:B0-----:R-:W3:Y:S01]  /*11aaf0*/  LDL.LU.64 R52, [R1+0xbc0] ;  /* 0x000bc00001347983 */ /* 0x001ee20000300a00 */
[----:B------:R-:W-:-:S02]  /*11ab00*/  ISETP.LT.AND P3, PT, R51, UR8, !P1 ;  /* 0x0000000833007c0c */ /* 0x000fc4000cf61270 */
[----:B------:R-:W-:Y:S01]  /*11ab10*/  ISETP.LT.AND P4, PT, R49, UR10, !P1 ;  /* 0x0000000a31007c0c */ /* 0x000fe2000cf81270 */
[----:B------:R-:W-:Y:S01]  /*11ab20*/  VIADD R2, R45, 0xf1 ;  /* 0x000000f12d027836 */ /* 0x000fe20000000000 */
[C---:B------:R-:W-:Y:S01]  /*11ab30*/  PRMT R3, R19.reuse, 0x7773, RZ ;  /* 0x0000777313037816 */ /* 0x040fe200000000ff */
[----:B------:R-:W3:Y:S04]  /*11ab40*/  LDL.LU R44, [R1+0x710] ;  /* 0x00071000012c7983 */ /* 0x000ee80000300800 */
[----:B------:R-:W3:Y:S01]  /*11ab50*/  LDL.LU.64 R42, [R1+0xbd0] ;  /* 0x000bd000012a7983 */ /* 0x000ee20000300a00 */
[----:B------:R-:W-:Y:S01]  /*11ab60*/  ULDC UR8, c[0x0][0x228] ;  /* 0x00008a0000087ab9 */ /* 0x000fe20000000800 */
[----:B------:R-:W-:Y:S02]  /*11ab70*/  ISETP.GE.AND P5, PT, R2, UR6, PT ;  /* 0x0000000602007c0c */ /* 0x000fe4000bfa6270 */
[----:B------:R-:W-:Y:S01]  /*11ab80*/  PRMT R2, R19, 0x7772, RZ ;  /* 0x0000777213027816 */ /* 0x000fe200000000ff */
[----:B------:R-:W-:Y:S01]  /*11ab90*/  ULDC UR6, c[0x0][0x228] ;  /* 0x00008a0000067ab9 */ /* 0x000fe20000000800 */
[----:B------:R-:W-:Y:S01]  /*11aba0*/  ULDC UR10, c[0x0][0x228] ;  /* 0x00008a00000a7ab9 */ /* 0x000fe20000000800 */
[----:B------:R-:W-:Y:S01]  /*11abb0*/  ISETP.LT.AND P2, PT, R61, UR6, !P1 ;  /* 0x000000063d007c0c */ /* 0x000fe2000cf41270 */
[----:B------:R-:W-:Y:S01]  /*11abc0*/  ULDC UR6, c[0x0][0x228] ;  /* 0x00008a0000067ab9 */ /* 0x000fe20000000800 */
[----:B------:R0:W-:Y:S01]  /*11abd0*/  @P3 STG.E.U8 desc[UR4][R54.64], R2 ;  /* 0x0000000236003986 */ /* 0x0001e2000c101104 */
[----:B------:R-:W-:Y:S01]  /*11abe0*/  ISETP.LT.AND P6, PT, R16, UR8, !P1 ;  /* 0x0000000810007c0c */ /* 0x000fe2000cfc1270 */
[----:B------:R-:W-:-:S02]  /*11abf0*/  ULDC UR8, c[0x0][0x228] ;  /* 0x00008a0000087ab9 */ /* 0x000fc40000000800 */
[----:B----4-:R1:W-:Y:S01]  /*11ac00*/  @P4 STG.E.U8 desc[UR4][R40.64], R3 ;  /* 0x0000000328004986 */ /* 0x0103e2000c101104 */
[----:B------:R-:W-:Y:S01]  /*11ac10*/  ISETP.LT.AND P4, PT, R17, UR6, !P1 ;  /* 0x0000000611007c0c */ /* 0x000fe2000cf81270 */
[----:B------:R-:W-:Y:S02]  /*11ac20*/  ULDC UR6, c[0x0][0x22c] ;  /* 0x00008b0000067ab9 */ /* 0x000fe40000000800 */
[----:B0-----:R-:W4:Y:S01]  /*11ac30*/  LDL.LU.64 R54, [R1+0xbb8] ;  /* 0x000bb80001367983 */ /* 0x001f220000300a00 */
[----:B------:R-:W-:-:S03]  /*11ac40*/  VIADD R2, R45, 0xf2 ;  /* 0x000000f22d027836 */ /* 0x000fc60000000000 */
[----:B------:R-:W4:Y:S02]  /*11ac50*/  LDL.LU.64 R32, [R1+0xbb0] ;  /* 0x000bb00001207983 */ /* 0x000f240000300a00 */
[----:B------:R-:W-:Y:S02]  /*11ac60*/  ISETP.GE.AND P3, PT, R2, UR6, PT ;  /* 0x0000000602007c0c */ /* 0x000fe4000bf66270 */
[C---:B------:R-:W-:Y:S02]  /*11ac70*/  PRMT R2, R18.reuse, 0x7771, RZ ;  /* 0x0000777112027816 */ /* 0x040fe400000000ff */
[----:B-1----:R-:W-:Y:S01]  /*11ac80*/  PRMT R3, R18, 0x7770, RZ ;  /* 0x0000777012037816 */ /* 0x002fe200000000ff */
[----:B------:R-:W4:Y:S04]  /*11ac90*/  LDL.LU.64 R40, [R1+0xba8] ;  /* 0x000ba80001287983 */ /* 0x000f280000300a00 */
[----:B------:R-:W4:Y:S01]  /*11aca0*/  LDL.LU R19, [R1+0x7e0] ;  /* 0x0007e00001137983 */ /* 0x000f220000300800 */
[----:B------:R-:W-:-:S03]  /*11acb0*/  ULDC UR6, c[0x0][0x228] ;  /* 0x00008a0000067ab9 */ /* 0x000fc60000000800 */
[----:B------:R0:W-:Y:S02]  /*11acc0*/  @P2 STG.E.U8 desc[UR4][R28.64], R3 ;  /* 0x000000031c002986 */ /* 0x0001e4000c101104 */
[----:B0-----:R-:W-:Y:S02]  /*11acd0*/  PRMT R3, R18, 0x7772, RZ ;  /* 0x0000777212037816 */ /* 0x001fe400000000ff */
[----:B--2---:R0:W-:Y:S04]  /*11ace0*/  @P4 STG.E.U8 desc[UR4][R46.64], R2 ;  /* 0x000000022e004986 */ /* 0x0041e8000c101104 */
[----:B0-----:R-:W2:Y:S04]  /*11acf0*/  LDL.LU.64 R46, [R1+0xba0] ;  /* 0x000ba000012e7983 */ /* 0x001ea80000300a00 */
[----:B---3--:R0:W-:Y:S04]  /*11ad00*/  @P6 STG.E.U8 desc[UR4][R52.64], R3 ;  /* 0x0000000334006986 */ /* 0x0081e8000c101104 */
[----:B0-----:R-:W3:Y:S01]  /*11ad10*/  LDL.LU.64 R52, [R1+0xb98] ;  /* 0x000b980001347983 */ /* 0x001ee20000300a00 */
[----:B------:R-:W-:-:S02]  /*11ad20*/  ISETP.LT.AND P1, PT, R50, UR6, !P1 ;  /* 0x0000000632007c0c */ /* 0x000fc4000cf21270 */
[----:B------:R-:W-:Y:S01]  /*11ad30*/  ISETP.LT.AND P2, PT, R60, UR8, !P5 ;  /* 0x000000083c007c0c */ /* 0x000fe2000ef41270 */
[----:B------:R-:W-:Y:S01]  /*11ad40*/  ULDC UR6, c[0x0][0x228] ;  /* 0x00008a0000067ab9 */ /* 0x000fe20000000800 */
[----:B------:R-:W-:Y:S02]  /*11ad50*/  PRMT R2, R18, 0x7773, RZ ;  /* 0x0000777312027816 */ /* 0x000fe400000000ff */
[----:B------:R-:W-:Y:S01]  /*11ad60*/  ISETP.LT.AND P6, PT, R36, UR6, !P5 ;  /* 0x0000000624007c0c */ /* 0x000fe2000efc1270 */
[----:B------:R-:W-:Y:S01]  /*11ad70*/  ULDC UR6, c[0x0][0x228] ;  /* 0x00008a0000067ab9 */ /* 0x000fe20000000800 */
[----:B------:R-:W-:Y:S02]  /*11ad80*/  PRMT R3, R44, 0x7770, RZ ;  /* 0x000077702c037816 */ /* 0x000fe400000000ff */
[----:B------:R-:W-:Y:S01]  /*11ad90*/  ISETP.LT.AND P4, PT, R51, UR6, !P5 ;  /* 0x0000000633007c0c */ /* 0x000fe2000ef81270 */
[----:B------:R-:W-:Y:S01]  /*11ada0*/  ULDC UR6, c[0x0][0x228] ;  /* 0x00008a0000067ab9 */ /* 0x000fe20000000800 */
[----:B------:R-:W-:Y:S01]  /*11adb0*/  ULDC UR8, c[0x0][0x228] ;  /* 0x00008a0000087ab9 */ /* 0x000fe20000000800 */
[----:B------:R0:W-:Y:S04]  /*11adc0*/  @P1 STG.E.U8 desc[UR4][R42.64], R2 ;  /* 0x000000022a001986 */ /* 0x0001e8000c101104 */
[----:B----4-:R1:W-:Y:S01]  /*11add0*/  @P2 STG.E.U8 desc[UR4][R54.64], R3 ;  /* 0x0000000336002986 */ /* 0x0103e2000c101104 */
[----:B------:R-:W-:Y:S01]  /*11ade0*/  ISETP.LT.AND P2, PT, R49, UR6, !P5 ;  /* 0x0000000631007c0c */ /* 0x000fe2000ef41270 */
[----:B------:R-:W-:-:S02]  /*11adf0*/  ULDC UR6, c[0x0][0x22c] ;  /* 0x00008b0000067ab9 */ /* 0x000fc40000000800 */
[----:B0-----:R-:W4:Y:S01]  /*11ae00*/  LDL.LU.64 R42, [R1+0xb90] ;  /* 0x000b9000012a7983 */ /* 0x001f220000300a00 */
[C---:B------:R-:W-:Y:S02]  /*11ae10*/  PRMT R2, R44.reuse, 0x7771, RZ ;  /* 0x000077712c027816 */ /* 0x040fe400000000ff */
[----:B-1----:R-:W-:Y:S01]  /*11ae20*/  PRMT R3, R44, 0x7772, RZ ;  /* 0x000077722c037816 */ /* 0x002fe200000000ff */
[----:B------:R-:W4:Y:S04]  /*11ae30*/  LDL.LU.64 R54, [R1+0xb88] ;  /* 0x000b880001367983 */ /* 0x000f280000300a00 */
[----:B------:R-:W4:Y:S04]  /*11ae40*/  LDL.LU R18, [R1+0x734] ;  /* 0x0007340001127983 */ /* 0x000f280000300800 */
[----:B------:R-:W-:Y:S01]  /*11ae50*/  @P6 STG.E.U8 desc[UR4][R32.64], R2 ;  /* 0x0000000220006986 */ /* 0x000fe2000c101104 */
[----:B------:R-:W-:-:S03]  /*11ae60*/  ISETP.LT.AND P6, PT, R61, UR8, !P5 ;  /* 0x000000083d007c0c */ /* 0x000fc6000efc1270 */
[----:B------:R0:W-:Y:S04]  /*11ae70*/  @P4 STG.E.U8 desc[UR4][R40.64], R3 ;  /* 0x0000000328004986 */ /* 0x0001e8000c101104 */
[----:B------:R-:W4:Y:S01]  /*11ae80*/  LDL.LU.64 R24, [R1+0xb80] ;  /* 0x000b800001187983 */ /* 0x000f220000300a00 */
[----:B------:R-:W-:Y:S01]  /*11ae90*/  PRMT R4, R19, 0x7770, RZ ;  /* 0x0000777013047816 */ /* 0x000fe200000000ff */
[----:B------:R-:W-:Y:S01]  /*11aea0*/  ULDC UR8, c[0x0][0x228] ;  /* 0x00008a0000087ab9 */ /* 0x000fe20000000800 */
[----:B0-----:R-:W-:Y:S01]  /*11aeb0*/  PRMT R3, R44, 0x7773, RZ ;  /* 0x000077732c037816 */ /* 0x001fe200000000ff */
[----:B------:R-:W4:Y:S04]  /*11aec0*/  LDL.LU.64 R40, [R1+0xb70] ;  /* 0x000b700001287983 */ /* 0x000f280000300a00 */
[----:B--2---:R0:W-:Y:S04]  /*11aed0*/  @P2 STG.E.U8 desc[UR4][R46.64], R3 ;  /* 0x000000032e002986 */ /* 0x0041e8000c101104 */
[----:B0-----:R-:W2:Y:S04]  /*11aee0*/  LDL.LU.64 R46, [R1+0xb78] ;  /* 0x000b7800012e7983 */ /* 0x001ea80000300a00 */
[----:B---3--:R0:W-:Y:S04]  /*11aef0*/  @P6 STG.E.U8 desc[UR4][R52.64], R4 ;  /* 0x0000000434006986 */ /* 0x0081e8000c101104 */
[----:B0-----:R-:W3:Y:S01]  /*11af00*/  LDL.LU.64 R52, [R1+0xb60] ;  /* 0x000b600001347983 */ /* 0x001ee20000300a00 */
[----:B------:R-:W-:Y:S01]  /*11af10*/  VIADD R2, R45, 0xf3 ;  /* 0x000000f32d027836 */ /* 0x000fe20000000000 */
[----:B------:R-:W-:-:S02]  /*11af20*/  ISETP.LT.AND P1, PT, R17, UR8, !P5 ;  /* 0x0000000811007c0c */ /* 0x000fc4000ef21270 */
[----:B------:R-:W-:Y:S01]  /*11af30*/  ISETP.LT.AND P4, PT, R16, UR10, !P5 ;  /* 0x0000000a10007c0c */ /* 0x000fe2000ef81270 */
[----:B------:R-:W3:Y:S01]  /*11af40*/  LDL.LU R44, [R1+0x724] ;  /* 0x00072400012c7983 */ /* 0x000ee20000300800 */
[----:B------:R-:W-:Y:S01]  /*11af50*/  ULDC UR8, c[0x0][0x228] ;  /* 0x00008a0000087ab9 */ /* 0x000fe20000000800 */
[----:B------:R-:W-:Y:S01]  /*11af60*/  ISETP.GE.AND P2, PT, R2, UR6, PT ;  /* 0x0000000602007c0c */ /* 0x000fe2000bf46270 */
[----:B------:R-:W-:Y:S01]  /*11af70*/  ULDC UR6, c[0x0][0x228] ;  /* 0x00008a0000067ab9 */ /* 0x000fe20000000800 */
[C---:B------:R-:W-:Y:S02]  /*11af80*/  PRMT R2, R19.reuse, 0x7771, RZ ;  /* 0x0000777113027816 */ /* 0x040fe400000000ff */
[----:B------:R-:W-:Y:S01]  /*11af90*/  ISETP.LT.AND P5, PT, R50, UR6, !P5 ;  /* 0x0000000632007c0c */ /* 0x000fe2000efa1270 */
[----:B------:R-:W-:Y:S01]  /*11afa0*/  ULDC UR6, c[0x0][0x228] ;  /* 0x00008a0000067ab9 */ /* 0x000fe20000000800 */
[----:B------:R-:W-:Y:S02]  /*11afb0*/  ISETP.LT.AND P6, PT, R60, UR8, !P3 ;  /* 0x000000083c007c0c */ /* 0x000fe4000dfc1270 */
[----:B------:R-:W-:Y:S01]  /*11afc0*/  PRMT R3, R19, 0x7772, RZ ;  /* 0x0000777213037816 */ /* 0x000fe200000000ff */
[----:B------:R-:W3:Y:S04]  /*11afd0*/  LDL.LU.64 R28, [R1+0xb68] ;  /* 0x000b6800011c7983 */ /* 0x000ee80000300a00 */
[----:B----4-:R0:W-:Y:S01]  /*11afe0*/  @P1 STG.E.U8 desc[UR4][R42.64], R2 ;  /* 0x000000022a001986 */ /* 0x0101e2000c101104 */
[----:B------:R-:W-:-:S03]  /*11aff0*/  ISETP.LT.AND P1, PT, R36, UR6, !P3 ;  /* 0x0000000624007c0c */ /* 0x000fc6000df21270 */
[----:B------:R-:W4:Y:S01]  /*11b000*/  LDL.LU.64 R32, [R1+0xb58] ;  /* 0x000b580001207983 */ /* 0x000f220000300a00 */
[----:B------:R-:W-:-:S03]  /*11b010*/  ULDC UR8, c[0x0][0x228] ;  /* 0x00008a0000087ab9 */ /* 0x000fc60000000800 */
[----:B------:R1:W-:Y:S01]  /*11b020*/  @P4 STG.E.U8 desc[UR4][R54.64], R3 ;  /* 0x0000000336004986 */ /* 0x0003e2000c101104 */
[----:B------:R-:W-:Y:S01]  /*11b030*/  ISETP.LT.AND P4, PT, R51, UR8, !P3 ;  /* 0x0000000833007c0c */ /* 0x000fe2000df81270 */
[----:B------:R-:W-:Y:S01]  /*11b040*/  ULDC UR6, c[0x0][0x228] ;  /* 0x00008a0000067ab9 */ /* 0x000fe20000000800 */
[----:B------:R-:W-:Y:S01]  /*11b050*/  ULDC UR8, c[0x0][0x228] ;  /* 0x00008a0000087ab9 */ /* 0x000fe20000000800 */
[----:B0-----:R-:W-:Y:S01]  /*11b060*/  PRMT R2, R19, 0x7773, RZ ;  /* 0x0000777313027816 */ /* 0x001fe200000000ff */
[----:B------:R-:W4:Y:S04]  /*11b070*/  LDL.LU.64 R42, [R1+0xb50] ;  /* 0x000b5000012a7983 */ /* 0x000f280000300a00 */
[----:B-1----:R-:W4:Y:S04]  /*11b080*/  LDL.LU.64 R54, [R1+0xb48] ;  /* 0x000b480001367983 */ /* 0x002f280000300a00 */
[----:B------:R-:W4:Y:S01]  /*11b090*/  LDL.LU R48, [R1+0x714] ;  /* 0x0007140001307983 */ /* 0x000f220000300800 */
[----:B------:R-:W-:-:S03]  /*11b0a0*/  PRMT R3, R18, 0x7770, RZ ;  /* 0x0000777012037816 */ /* 0x000fc600000000ff */
[----:B------:R0:W-:Y:S04]  /*11b0b0*/  @P5 STG.E.U8 desc[UR4][R24.64], R2 ;  /* 0x0000000218005986 */ /* 0x0001e8000c101104 */
[----:B------:R1:W-:Y:S01]  /*11b0c0*/  @P6 STG.E.U8 desc[UR4][R40.64], R3 ;  /* 0x0000000328006986 */ /* 0x0003e2000c101104 */
[C---:B0-----:R-:W-:Y:S02]  /*11b0d0*/  PRMT R2, R18.reuse, 0x7771, RZ ;  /* 0x0000777112027816 */ /* 0x041fe400000000ff */
[----:B-1----:R-:W-:-:S03]  /*11b0e0*/  PRMT R3, R18, 0x7772, RZ ;  /* 0x0000777212037816 */ /* 0x002fc600000000ff */
[----:B--2---:R0:W-:Y:S04]  /*11b0f0*/  @P1 STG.E.U8 desc[UR4][R46.64], R2 ;  /* 0x000000022e001986 */ /* 0x0041e8000c101104 */
[----:B0-----:R-:W2:Y:S04]  /*11b100*/  LDL.LU.64 R46, [R1+0xb40] ;  /* 0x000b4000012e7983 */ /* 0x001ea80000300a00 */
[----:B------:R-:W2:Y:S01]  /*11b110*/  LDL.LU.64 R40, [R1+0xb38] ;  /* 0x000b380001287983 */ /* 0x000ea20000300a00 */
[----:B------:R-:W-:-:S03]  /*11b120*/  PRMT R2, R18, 0x7773, RZ ;  /* 0x0000777312027816 */ /* 0x000fc600000000ff */
[----:B---3--:R0:W-:Y:S04]  /*11b130*/  @P4 STG.E.U8 desc[UR4][R52.64], R3 ;  /* 0x0000000334004986 */ /* 0x0081e8000c101104 */
[----:B0-----:R-:W3:Y:S04]  /*11b140*/  LDL.LU.64 R52, [R1+0xb30] ;  /* 0x000b300001347983 */ /* 0x001ee80000300a00 */
[----:B------:R-:W3:Y:S01]  /*11b150*/  LDL.LU.64 R18, [R1+0xb18] ;  /* 0x000b180001127983 */ /* 0x000ee20000300a00 */
[----:B------:R-:W-:Y:S02]  /*11b160*/  ISETP.LT.AND P5, PT, R49, UR6, !P3 ;  /* 0x0000000631007c0c */ /* 0x000fe4000dfa1270 */
[----:B------:R-:W-:Y:S01]  /*11b170*/  ISETP.LT.AND P6, PT, R61, UR8, !P3 ;  /* 0x000000083d007c0c */ /* 0x000fe2000dfc1270 */
[----:B------:R-:W-:Y:S01]  /*11b180*/  ULDC UR6, c[0x0][0x228] ;  /* 0x00008a0000067ab9 */ /* 0x000fe20000000800 */
[----:B------:R-:W-:-:S02]  /*11b190*/  PRMT R3, R44, 0x7770, RZ ;  /* 0x000077702c037816 */ /* 0x000fc400000000ff */
[----:B------:R-:W-:Y:S01]  /*11b1a0*/  ISETP.LT.AND P4, PT, R17, UR6, !P3 ;  /* 0x0000000611007c0c */ /* 0x000fe2000df81270 */
[----:B------:R-:W-:Y:S01]  /*11b1b0*/  ULDC UR6, c[0x0][0x228] ;  /* 0x00008a0000067ab9 */ /* 0x000fe20000000800 */
[----:B------:R-:W-:Y:S01]  /*11b1c0*/  ULDC UR8, c[0x0][0x228] ;  /* 0x00008a0000087ab9 */ /* 0x000fe20000000800 */
[----:B------:R-:W-:Y:S01]  /*11b1d0*/  ISETP.LT.AND P1, PT, R16, UR6, !P3 ;  /* 0x0000000610007c0c */ /* 0x000fe2000df21270 */
[----:B------:R-:W-:Y:S02]  /*11b1e0*/  ULDC UR6, c[0x0][0x228] ;  /* 0x00008a0000067ab9 */ /* 0x000fe40000000800 */
[----:B------:R-:W-:Y:S01]  /*11b1f0*/  ISETP.LT.AND P3, PT, R50, UR6, !P3 ;  /* 0x0000000632007c0c */ /* 0x000fe2000df61270 */
[----:B------:R-:W-:Y:S01]  /*11b200*/  ULDC UR6, c[0x0][0x228] ;  /* 0x00008a0000067ab9 */ /* 0x000fe20000000800 */
[----:B------:R0:W-:Y:S04]  /*11b210*/  @P5 STG.E.U8 desc[UR4][R28.64], R2 ;  /* 0x000000021c005986 */ /* 0x0001e8000c101104 */
[----:B----4-:R1:W-:Y:S01]  /*11b220*/  @P6 STG.E.U8 desc[UR4][R32.64], R3 ;  /* 0x0000000320006986 */ /* 0x0103e2000c101104 */
[----:B------:R-:W-:Y:S01]  /*11b230*/  ISETP.LT.AND P6, PT, R60, UR8, !P2 ;  /* 0x000000083c007c0c */ /* 0x000fe2000d7c1270 */
[----:B------:R-:W-:-:S02]  /*11b240*/  ULDC UR8, c[0x0][0x228] ;  /* 0x00008a0000087ab9 */ /* 0x000fc40000000800 */
[----:B------:R-:W-:Y:S02]  /*11b250*/  ISETP.LT.AND P5, PT, R51, UR8, !P2 ;  /* 0x0000000833007c0c */ /* 0x000fe4000d7a1270 */
[----:B------:R-:W-:Y:S01]  /*11b260*/  PRMT R4, R48, 0x7770, RZ ;  /* 0x0000777030047816 */ /* 0x000fe200000000ff */
[----:B------:R-:W-:Y:S01]  /*11b270*/  ULDC UR8, c[0x0][0x228] ;  /* 0x00008a0000087ab9 */ /* 0x000fe20000000800 */
[C---:B0-----:R-:W-:Y:S02]  /*11b280*/  PRMT R2, R44.reuse, 0x7771, RZ ;  /* 0x000077712c027816 */ /* 0x041fe400000000ff */
[----:B-1----:R-:W-:Y:S01]  /*11b290*/  PRMT R3, R44, 0x7772, RZ ;  /* 0x000077722c037816 */ /* 0x002fe200000000ff */
[----:B------:R-:W4:Y:S04]  /*11b2a0*/  LDL.LU.64 R32, [R1+0xb28] ;  /* 0x000b280001207983 */ /* 0x000f280000300a00 */
[----:B------:R0:W-:Y:S01]  /*11b2b0*/  @P4 STG.E.U8 desc[UR4][R42.64], R2 ;  /* 0x000000022a004986 */ /* 0x0001e2000c101104 */
[----:B------:R-:W-:-:S03]  /*11b2c0*/  ISETP.LT.AND P4, PT, R36, UR6, !P2 ;  /* 0x0000000624007c0c */ /* 0x000fc6000d781270 */
[----:B------:R1:W-:Y:S04]  /*11b2d0*/  @P1 STG.E.U8 desc[UR4][R54.64], R3 ;  /* 0x0000000336001986 */ /* 0x0003e8000c101104 */
[----:B------:R-:W4:Y:S01]  /*11b2e0*/  LDL.LU R56, [R1+0x7e4] ;  /* 0x0007e40001387983 */ /* 0x000f220000300800 */
[----:B------:R-:W-:Y:S01]  /*11b2f0*/  ULDC UR6, c[0x0][0x228] ;  /* 0x00008a0000067ab9 */ /* 0x000fe20000000800 */
[----:B0-----:R-:W-:Y:S01]  /*11b300*/  VIADD R2, R45, 0xf6 ;  /* 0x000000f62d027836 */ /* 0x001fe20000000000 */
[----:B-1----:R-:W-:Y:S01]  /*11b310*/  PRMT R3, R44, 0x7773, RZ ;  /* 0x000077732c037816 */ /* 0x002fe200000000ff */
[----:B------:R-:W4:Y:S03]  /*11b320*/  LDL.LU.64 R54, [R1+0xb20] ;  /* 0x000b200001367983 */ /* 0x000f260000300a00 */
[----:B------:R-:W-:-:S02]  /*11b330*/  ISETP.GE.AND P1, PT, R2, UR9, PT ;  /* 0x0000000902007c0c */ /* 0x000fc4000bf26270 */
[C---:B------:R-:W-:Y:S01]  /*11b340*/  PRMT R2, R48.reuse, 0x7771, RZ ;  /* 0x0000777130027816 */ /* 0x040fe200000000ff */
[----:B--2---:R0:W-:Y:S04]  /*11b350*/  @P3 STG.E.U8 desc[UR4][R46.64], R3 ;  /* 0x000000032e003986 */ /* 0x0041e8000c101104 */
[----:B------:R-:W-:Y:S04]  /*11b360*/  @P6 STG.E.U8 desc[UR4][R40.64], R4 ;  /* 0x0000000428006986 */ /* 0x000fe8000c101104 */
[----:B0-----:R-:W2:Y:S01]  /*11b370*/  LDL.LU.64 R46, [R1+0xb00] ;  /* 0x000b0000012e7983 */ /* 0x001ea20000300a00 */
[----:B------:R-:W-:-:S03]  /*11b380*/  PRMT R3, R48, 0x7772, RZ ;  /* 0x0000777230037816 */ /* 0x000fc600000000ff */
[----:B------:R-:W2:Y:S04]  /*11b390*/  LDL.LU.64 R42, [R1+0xb10] ;  /* 0x000b1000012a7983 */ /* 0x000ea80000300a00 */
[----:B---3--:R-:W-:Y:S04]  /*11b3a0*/  @P4 STG.E.U8 desc[UR4][R52.64], R2 ;  /* 0x0000000234004986 */ /* 0x008fe8000c101104 */
[----:B------:R0:W-:Y:S04]  /*11b3b0*/  @P5 STG.E.U8 desc[UR4][R18.64], R3 ;  /* 0x0000000312005986 */ /* 0x0001e8000c101104 */
[----:B0-----:R-:W3:Y:S01]  /*11b3c0*/  LDL.LU.64 R18, [R1+0xb08] ;  /* 0x000b080001127983 */ /* 0x001ee20000300a00 */
[----:B------:R-:W-:-:S03]  /*11b3d0*/  ISETP.LT.AND P6, PT, R49, UR6, !P2 ;  /* 0x0000000631007c0c */ /* 0x000fc6000d7c1270 */
[----:B------:R-:W3:Y:S01]  /*11b3e0*/  LDL.LU R44, [R1+0x738] ;  /* 0x00073800012c7983 */ /* 0x000ee20000300800 */
[----:B------:R-:W-:Y:S01]  /*11b3f0*/  ULDC UR6, c[0x0][0x228] ;  /* 0x00008a0000067ab9 */ /* 0x000fe20000000800 */
[----:B------:R-:W-:Y:S02]  /*11b400*/  VIADD R2, R45, 0xf4 ;  /* 0x000000f42d027836 */ /* 0x000fe40000000000 */
[----:B------:R-:W3:Y:S01]  /*11b410*/  LDL.LU.64 R40, [R1+0xaf8] ;  /* 0x000af80001287983 */ /* 0x000ee20000300a00 */
[----:B------:R-:W-:-:S03]  /*11b420*/  ISETP.LT.AND P4, PT, R61, UR6, !P2 ;  /* 0x000000063d007c0c */ /* 0x000fc6000d781270 */
[----:B------:R-:W3:Y:S01]  /*11b430*/  LDL.LU.64 R52, [R1+0xae8] ;  /* 0x000ae80001347983 */ /* 0x000ee20000300a00 */
[----:B------:R-:W-:Y:S02]  /*11b440*/  PRMT R3, R48, 0x7773, RZ ;  /* 0x0000777330037816 */ /* 0x000fe400000000ff */
[----:B------:R-:W-:Y:S01]  /*11b450*/  ISETP.LT.AND P5, PT, R17, UR8, !P2 ;  /* 0x0000000811007c0c */ /* 0x000fe2000d7a1270 */
[----:B------:R-:W-:Y:S01]  /*11b460*/  ULDC UR6, c[0x0][0x22c] ;  /* 0x00008b0000067ab9 */ /* 0x000fe20000000800 */
[----:B------:R-:W-:Y:S01]  /*11b470*/  ULDC UR8, c[0x0][0x228] ;  /* 0x00008a0000087ab9 */ /* 0x000fe20000000800 */
[----:B------:R-:W-:Y:S01]  /*11b480*/  ISETP.GE.AND P3, PT, R2, UR6, PT ;  /* 0x0000000602007c0c */ /* 0x000fe2000bf66270 */
[----:B------:R-:W-:Y:S01]  /*11b490*/  ULDC UR6, c[0x0][0x228] ;  /* 0x00008a0000067ab9 */ /* 0x000fe20000000800 */
[----:B----4-:R0:W-:Y:S01]  /*11b4a0*/  @P6 STG.E.U8 desc[UR4][R32.64], R3 ;  /* 0x0000000320006986 */ /* 0x0101e2000c101104 */
[----:B------:R-:W-:Y:S02]  /*11b4b0*/  ISETP.LT.AND P6, PT, R16, UR6, !P2 ;  /* 0x0000000610007c0c */ /* 0x000fe4000d7c1270 */
[----:B------:R-:W-:Y:S01]  /*11b4c0*/  ISETP.LT.AND P2, PT, R50, UR8, !P2 ;  /* 0x0000000832007c0c */ /* 0x000fe2000d741270 */
[----:B------:R-:W-:Y:S01]  /*11b4d0*/  ULDC UR6, c[0x0][0x228] ;  /* 0x00008a0000067ab9 */ /* 0x000fe20000000800 */
[C---:B------:R-:W-:Y:S01]  /*11b4e0*/  PRMT R2, R56.reuse, 0x7770, RZ ;  /* 0x0000777038027816 */ /* 0x040fe200000000ff */
[----:B------:R-:W-:Y:S01]  /*11b4f0*/  ULDC UR8, c[0x0][0x228] ;  /* 0x00008a0000087ab9 */ /* 0x000fe20000000800 */
[----:B0-----:R-:W-:-:S03]  /*11b500*/  PRMT R3, R56, 0x7771, RZ ;  /* 0x0000777138037816 */ /* 0x001fc600000000ff */
[----:B------:R0:W-:Y:S04]  /*11b510*/  @P4 STG.E.U8 desc[UR4][R54.64], R2 ;  /* 0x0000000236004986 */ /* 0x0001e8000c101104 */
[----:B0-----:R-:W4:Y:S01]  /*11b520*/  LDL.LU.64 R54, [R1+0xaf0] ;  /* 0x000af00001367983 */ /* 0x001f220000300a00 */
[----:B------:R-:W-:-:S03]  /*11b530*/  PRMT R2, R56, 0x7772, RZ ;  /* 0x0000777238027816 */ /* 0x000fc600000000ff */
[----:B--2---:R0:W-:Y:S04]  /*11b540*/  @P5 STG.E.U8 desc[UR4][R46.64], R3 ;  /* 0x000000032e005986 */ /* 0x0041e8000c101104 */
[----:B------:R-:W-:Y:S04]  /*11b550*/  @P6 STG.E.U8 desc[UR4][R42.64], R2 ;  /* 0x000000022a006986 */ /* 0x000fe8000c101104 */
[----:B0-----:R-:W2:Y:S04]  /*11b560*/  LDL.LU.64 R46, [R1+0xae0] ;  /* 0x000ae000012e7983 */ /* 0x001ea80000300a00 */
[----:B------:R-:W2:Y:S01]  /*11b570*/  LDL.LU R48, [R1+0x728] ;  /* 0x0007280001307983 */ /* 0x000ea20000300800 */
[----:B------:R-:W-:-:S03]  /*11b580*/  PRMT R3, R56, 0x7773, RZ ;  /* 0x0000777338037816 */ /* 0x000fc600000000ff */
[----:B------:R-:W2:Y:S04]  /*11b590*/  LDL.LU.64 R28, [R1+0xad8] ;  /* 0x000ad800011c7983 */ /* 0x000ea80000300a00 */
[----:B---3--:R0:W-:Y:S04]  /*11b5a0*/  @P2 STG.E.U8 desc[UR4][R18.64], R3 ;  /* 0x0000000312002986 */ /* 0x0081e8000c101104 */
[----:B0-----:R-:W3:Y:S01]  /*11b5b0*/  LDL.LU.64 R18, [R1+0xac8] ;  /* 0x000ac80001127983 */ /* 0x001ee20000300a00 */
[----:B------:R-:W-:Y:S01]  /*11b5c0*/  ISETP.LT.AND P4, PT, R60, UR6, !P3 ;  /* 0x000000063c007c0c */ /* 0x000fe2000df81270 */
[----:B------:R-:W-:Y:S01]  /*11b5d0*/  ULDC UR6, c[0x0][0x228] ;  /* 0x00008a0000067ab9 */ /* 0x000fe20000000800 */
[----:B------:R-:W-:-:S02]  /*11b5e0*/  PRMT R2, R44, 0x7770, RZ ;  /* 0x000077702c027816 */ /* 0x000fc400000000ff */
[----:B------:R-:W-:Y:S02]  /*11b5f0*/  ISETP.LT.AND P5, PT, R36, UR6, !P3 ;  /* 0x0000000624007c0c */ /* 0x000fe4000dfa1270 */
[----:B------:R-:W-:Y:S01]  /*11b600*/  PRMT R3, R44, 0x7771, RZ ;  /* 0x000077712c037816 */ /* 0x000fe200000000ff */
[----:B------:R-:W-:Y:S01]  /*11b610*/  ULDC UR6, c[0x0][0x228] ;  /* 0x00008a0000067ab9 */ /* 0x000fe20000000800 */
[----:B------:R-:W3:Y:S04]  /*11b620*/  LDL.LU.64 R32, [R1+0xad0] ;  /* 0x000ad00001207983 */ /* 0x000ee80000300a00 */
[----:B------:R-:W3:Y:S01]  /*11b630*/  LDL.LU.64 R42, [R1+0xac0] ;  /* 0x000ac000012a7983 */ /* 0x000ee20000300a00 */
[----:B------:R-:W-:Y:S01]  /*11b640*/  ISETP.LT.AND P2, PT, R51, UR6, !P3 ;  /* 0x0000000633007c0c */ /* 0x000fe2000df41270 */
[----:B------:R-:W-:-:S02]  /*11b650*/  ULDC UR6, c[0x0][0x228] ;  /* 0x00008a0000067ab9 */ /* 0x000fc40000000800 */
[----:B------:R-:W-:Y:S04]  /*11b660*/  @P4 STG.E.U8 desc[UR4][R40.64], R2 ;  /* 0x0000000228004986 */ /* 0x000fe8000c101104 */
[----:B------:R0:W-:Y:S01]  /*11b670*/  @P5 STG.E.U8 desc[UR4][R52.64], R3 ;  /* 0x0000000334005986 */ /* 0x0001e2000c101104 */
[----:B------:R-:W-:Y:S01]  /*11b680*/  ISETP.LT.AND P4, PT, R49, UR8, !P3 ;  /* 0x0000000831007c0c */ /* 0x000fe2000df81270 */
[----:B------:R-:W-:Y:S01]  /*11b690*/  ULDC UR8, c[0x0][0x228] ;  /* 0x00008a0000087ab9 */ /* 0x000fe20000000800 */
[----:B------:R-:W-:Y:S02]  /*11b6a0*/  ISETP.LT.AND P6, PT, R61, UR6, !P3 ;  /* 0x000000063d007c0c */ /* 0x000fe4000dfc1270 */
[----:B------:R-:W-:Y:S02]  /*11b6b0*/  ISETP.LT.AND P5, PT, R17, UR8, !P3 ;  /* 0x0000000811007c0c */ /* 0x000fe4000dfa1270 */
[C---:B------:R-:W-:Y:S01]  /*11b6c0*/  PRMT R4, R44.reuse, 0x7773, RZ ;  /* 0x000077732c047816 */ /* 0x040fe200000000ff */
[----:B------:R-:W-:Y:S01]  /*11b6d0*/  ULDC UR6, c[0x0][0x228] ;  /* 0x00008a0000067ab9 */ /* 0x000fe20000000800 */
[----:B------:R-:W-:Y:S01]  /*11b6e0*/  ULDC UR8, c[0x0][0x228] ;  /* 0x00008a0000087ab9 */ /* 0x000fe20000000800 */
[----:B0-----:R-:W3:Y:S04]  /*11b6f0*/  LDL.LU R52, [R1+0x718] ;  /* 0x0007180001347983 */ /* 0x001ee80000300800 */
[----:B------:R-:W3:Y:S01]  /*11b700*/  LDL.LU.64 R40, [R1+0xab8] ;  /* 0x000ab80001287983 */ /* 0x000ee20000300a00 */
[----:B------:R-:W-:Y:S01]  /*11b710*/  PRMT R3, R44, 0x7772, RZ ;  /* 0x000077722c037816 */ /* 0x000fe200000000ff */
[----:B------:R-:W-:-:S04]  /*11b720*/  VIADD R2, R45, 0xf7 ;  /* 0x000000f72d027836 */ /* 0x000fc80000000000 */
[----:B----4-:R0:W-:Y:S01]  /*11b730*/  @P2 STG.E.U8 desc[UR4][R54.64], R3 ;  /* 0x0000000336002986 */ /* 0x0101e2000c101104 */
[----:B------:R-:W-:Y:S01]  /*11b740*/  ISETP.GE.AND P2, PT, R2, UR7, PT ;  /* 0x0000000702007c0c */ /* 0x000fe2000bf46270 */
[----:B------:R-:W-:Y:S02]  /*11b750*/  ULDC UR7, c[0x0][0x228] ;  /* 0x00008a0000077ab9 */ /* 0x000fe40000000800 */
[----:B0-----:R-:W4:Y:S01]  /*11b760*/  LDL.LU.64 R54, [R1+0xab0] ;  /* 0x000ab00001367983 */ /* 0x001f220000300a00 */
[C---:B--2---:R-:W-:Y:S02]  /*11b770*/  PRMT R2, R48.reuse, 0x7770, RZ ;  /* 0x0000777030027816 */ /* 0x044fe400000000ff */
[----:B------:R-:W-:Y:S01]  /*11b780*/  PRMT R3, R48, 0x7771, RZ ;  /* 0x0000777130037816 */ /* 0x000fe200000000ff */
[----:B------:R0:W-:Y:S04]  /*11b790*/  @P4 STG.E.U8 desc[UR4][R46.64], R4 ;  /* 0x000000042e004986 */ /* 0x0001e8000c101104 */
[----:B------:R-:W-:Y:S04]  /*11b7a0*/  @P6 STG.E.U8 desc[UR4][R28.64], R2 ;  /* 0x000000021c006986 */ /* 0x000fe8000c101104 */
[----:B0-----:R-:W2:Y:S04]  /*11b7b0*/  LDL.LU.64 R46, [R1+0xaa0] ;  /* 0x000aa000012e7983 */ /* 0x001ea80000300a00 */
[----:B---3--:R0:W-:Y:S04]  /*11b7c0*/  @P5 STG.E.U8 desc[UR4][R18.64], R3 ;  /* 0x0000000312005986 */ /* 0x0081e8000c101104 */
[----:B0-----:R-:W3:Y:S01]  /*11b7d0*/  LDL.LU.64 R18, [R1+0xa70] ;  /* 0x000a700001127983 */ /* 0x001ee20000300a00 */
[----:B------:R-:W-:Y:S01]  /*11b7e0*/  ISETP.LT.AND P4, PT, R16, UR6, !P3 ;  /* 0x0000000610007c0c */ /* 0x000fe2000df81270 */
[----:B------:R-:W-:Y:S01]  /*11b7f0*/  ULDC UR6, c[0x0][0x228] ;  /* 0x00008a0000067ab9 */ /* 0x000fe20000000800 */
[----:B------:R-:W-:-:S02]  /*11b800*/  ISETP.LT.AND P3, PT, R50, UR7, !P3 ;  /* 0x0000000732007c0c */ /* 0x000fc4000df61270 */
[----:B------:R-:W-:Y:S02]  /*11b810*/  ISETP.LT.AND P6, PT, R60, UR6, !P0 ;  /* 0x000000063c007c0c */ /* 0x000fe4000c7c1270 */
[C---:B------:R-:W-:Y:S01]  /*11b820*/  PRMT R2, R48.reuse, 0x7772, RZ ;  /* 0x0000777230027816 */ /* 0x040fe200000000ff */
[----:B------:R-:W3:Y:S01]  /*11b830*/  LDL.LU R44, [R1+0x7e8] ;  /* 0x0007e800012c7983 */ /* 0x000ee20000300800 */
[----:B------:R-:W-:Y:S01]  /*11b840*/  ULDC UR7, c[0x0][0x228] ;  /* 0x00008a0000077ab9 */ /* 0x000fe20000000800 */
[----:B------:R-:W-:Y:S02]  /*11b850*/  PRMT R3, R48, 0x7773, RZ ;  /* 0x0000777330037816 */ /* 0x000fe400000000ff */
[----:B------:R-:W3:Y:S01]  /*11b860*/  LDL.LU.64 R28, [R1+0xa90] ;  /* 0x000a9000011c7983 */ /* 0x000ee20000300a00 */
[----:B------:R-:W-:Y:S01]  /*11b870*/  ISETP.LT.AND P5, PT, R36, UR7, !P0 ;  /* 0x0000000724007c0c */ /* 0x000fe2000c7a1270 */
[----:B------:R-:W-:Y:S01]  /*11b880*/  ULDC UR6, c[0x0][0x228] ;  /* 0x00008a0000067ab9 */ /* 0x000fe20000000800 */
[----:B------:R-:W-:Y:S01]  /*11b890*/  ULDC UR7, c[0x0][0x228] ;  /* 0x00008a0000077ab9 */ /* 0x000fe20000000800 */
[----:B------:R0:W-:Y:S04]  /*11b8a0*/  @P4 STG.E.U8 desc[UR4][R32.64], R2 ;  /* 0x0000000220004986 */ /* 0x0001e8000c101104 */
[----:B------:R1:W-:Y:S01]  /*11b8b0*/  @P3 STG.E.U8 desc[UR4][R42.64], R3 ;  /* 0x000000032a003986 */ /* 0x0003e2000c101104 */
[----:B------:R-:W-:Y:S01]  /*11b8c0*/  ISETP.LT.AND P4, PT, R51, UR6, !P0 ;  /* 0x0000000633007c0c */ /* 0x000fe2000c781270 */
[----:B------:R-:W-:Y:S01]  /*11b8d0*/  ULDC UR6, c[0x0][0x228] ;  /* 0x00008a0000067ab9 */ /* 0x000fe20000000800 */
[C---:B0-----:R-:W-:Y:S01]  /*11b8e0*/  PRMT R2, R52.reuse, 0x7770, RZ ;  /* 0x0000777034027816 */ /* 0x041fe200000000ff */
[----:B------:R-:W3:Y:S04]  /*11b8f0*/  LDL.LU.64 R32, [R1+0xa68] ;  /* 0x000a680001207983 */ /* 0x000ee80000300a00 */
[----:B-1----:R-:W3:Y:S04]  /*11b900*/  LDL.LU.64 R42, [R1+0xa60] ;  /* 0x000a6000012a7983 */ /* 0x002ee80000300a00 */
[----:B------:R0:W-:Y:S01]  /*11b910*/  @P6 STG.E.U8 desc[UR4][R40.64], R2 ;  /* 0x0000000228006986 */ /* 0x0001e2000c101104 */
[----:B------:R-:W-:-:S02]  /*11b920*/  PRMT R3, R52, 0x7771, RZ ;  /* 0x0000777134037816 */ /* 0x000fc400000000ff */
[----:B------:R-:W-:Y:S01]  /*11b930*/  ISETP.LT.AND P3, PT, R49, UR6, !P0 ;  /* 0x0000000631007c0c */ /* 0x000fe2000c761270 */
[----:B------:R-:W-:Y:S01]  /*11b940*/  ULDC UR6, c[0x0][0x228] ;  /* 0x00008a0000067ab9 */ /* 0x000fe20000000800 */
[----:B0-----:R-:W3:Y:S04]  /*11b950*/  LDL.LU.64 R40, [R1+0xa58] ;  /* 0x000a580001287983 */ /* 0x001ee80000300a00 */
[----:B------:R-:W3:Y:S04]  /*11b960*/  LDL.LU R48, [R1+0x73c] ;  /* 0x00073c0001307983 */ /* 0x000ee80000300800 */
[----:B----4-:R0:W-:Y:S01]  /*11b970*/  @P5 STG.E.U8 desc[UR4][R54.64], R3 ;  /* 0x0000000336005986 */ /* 0x0101e2000c101104 */
[----:B------:R-:W-:-:S03]  /*11b980*/  PRMT R2, R52, 0x7772, RZ ;  /* 0x0000777234027816 */ /* 0x000fc600000000ff */
[----:B0-----:R-:W4:Y:S01]  /*11b990*/  LDL.LU.64 R54, [R1+0xa18] ;  /* 0x000a180001367983 */ /* 0x001f220000300a00 */
[----:B------:R-:W-:-:S03]  /*11b9a0*/  PRMT R3, R52, 0x7773, RZ ;  /* 0x0000777334037816 */ /* 0x000fc600000000ff */
[----:B------:R-:W4:Y:S04]  /*11b9b0*/  LDL.LU.64 R52, [R1+0xa38] ;  /* 0x000a380001347983 */ /* 0x000f280000300a00 */
[----:B--2---:R0:W-:Y:S04]  /*11b9c0*/  @P4 STG.E.U8 desc[UR4][R46.64], R2 ;  /* 0x000000022e004986 */ /* 0x0041e8000c101104 */
[----:B0-----:R-:W2:Y:S04]  /*11b9d0*/  LDL.LU.64 R46, [R1+0x9e8] ;  /* 0x0009e800012e7983 */ /* 0x001ea80000300a00 */
[----:B---3--:R0:W-:Y:S04]  /*11b9e0*/  @P3 STG.E.U8 desc[UR4][R18.64], R3 ;  /* 0x0000000312003986 */ /* 0x0081e8000c101104 */
[----:B0-----:R-:W3:Y:S01]  /*11b9f0*/  LDL.LU.64 R18, [R1+0x9e0] ;  /* 0x0009e00001127983 */ /* 0x001ee20000300a00 */
[----:B------:R-:W-:-:S02]  /*11ba00*/  ISETP.LT.AND P5, PT, R61, UR6, !P0 ;  /* 0x000000063d007c0c */ /* 0x000fc4000c7a1270 */
[----:B------:R-:W-:Y:S01]  /*11ba10*/  ISETP.LT.AND P4, PT, R17, UR7, !P0 ;  /* 0x0000000711007c0c */ /* 0x000fe2000c781270 */
[----:B------:R-:W-:Y:S01]  /*11ba20*/  ULDC UR6, c[0x0][0x228] ;  /* 0x00008a0000067ab9 */ /* 0x000fe20000000800 */
[----:B------:R-:W-:Y:S01]  /*11ba30*/  ULDC UR7, c[0x0][0x228] ;  /* 0x00008a0000077ab9 */ /* 0x000fe20000000800 */
[----:B------:R-:W-:Y:S02]  /*11ba40*/  ISETP.LT.AND P3, PT, R16, UR6, !P0 ;  /* 0x0000000610007c0c */ /* 0x000fe4000c761270 */
[----:B------:R-:W-:Y:S01]  /*11ba50*/  ISETP.LT.AND P6, PT, R50, UR7, !P0 ;  /* 0x0000000732007c0c */ /* 0x000fe2000c7c1270 */
[----:B------:R-:W-:Y:S01]  /*11ba60*/  VIADD R2, R45, 0xf8 ;  /* 0x000000f82d027836 */ /* 0x000fe20000000000 */
[C---:B------:R-:W-:Y:S02]  /*11ba70*/  PRMT R3, R44.reuse, 0x7770, RZ ;  /* 0x000077702c037816 */ /* 0x040fe400000000ff */
[----:B------:R-:W-:Y:S01]  /*11ba80*/  PRMT R4, R44, 0x7771, RZ ;  /* 0x000077712c047816 */ /* 0x000fe200000000ff */
[----:B------:R-:W-:Y:S01]  /*11ba90*/  ULDC UR6, c[0x0][0x228] ;  /* 0x00008a0000067ab9 */ /* 0x000fe20000000800 */
[----:B------:R-:W-:Y:S01]  /*11baa0*/  ULDC UR7, c[0x0][0x228] ;  /* 0x00008a0000077ab9 */ /* 0x000fe20000000800 */
[----:B------:R-:W-:-:S02]  /*11bab0*/  ISETP.GE.AND P0, PT, R2, UR25, PT ;  /* 0x0000001902007c0c */ /* 0x000fc4000bf06270 */
[----:B------:R-:W-:Y:S01]  /*11bac0*/  PRMT R2, R44, 0x7772, RZ ;  /* 0x000077722c027816 */ /* 0x000fe200000000ff */
[----:B------:R0:W-:Y:S04]  /*11bad0*/  @P5 STG.E.U8 desc[UR4][R28.64], R3 ;  /* 0x000000031c005986 */ /* 0x0001e8000c101104 */
[----:B------:R1:W-:Y:S01]  /*11bae0*/  @P4 STG.E.U8 desc[UR4][R32.64], R4 ;  /* 0x0000000420004986 */ /* 0x0003e2000c101104 */
[----:B------:R-:W-:Y:S01]  /*11baf0*/  ISETP.LT.AND P4, PT, R60, UR6, !P1 ;  /* 0x000000063c007c0c */ /* 0x000fe2000cf81270 */
[----:B------:R-:W-:Y:S02]  /*11bb00*/  ULDC UR6, c[0x0][0x228] ;  /* 0x00008a0000067ab9 */ /* 0x000fe40000000800 */
[----:B------:R1:W-:Y:S01]  /*11bb10*/  @P3 STG.E.U8 desc[UR4][R42.64], R2 ;  /* 0x000000022a003986 */ /* 0x0003e2000c101104 */
[----:B0-----:R-:W-:-:S03]  /*11bb20*/  PRMT R3, R44, 0x7773, RZ ;  /* 0x000077732c037816 */ /* 0x001fc600000000ff */
[----:B------:R-:W3:Y:S04]  /*11bb30*/  LDL.LU R44, [R1+0x72c] ;  /* 0x00072c00012c7983 */ /* 0x000ee80000300800 */
[----:B------:R0:W-:Y:S01]  /*11bb40*/  @P6 STG.E.U8 desc[UR4][R40.64], R3 ;  /* 0x0000000328006986 */ /* 0x0001e2000c101104 */
[----:B------:R-:W-:Y:S01]  /*11bb50*/  ISETP.LT.AND P6, PT, R36, UR6, !P1 ;  /* 0x0000000624007c0c */ /* 0x000fe2000cfc1270 */
[----:B------:R-:W-:Y:S01]  /*11bb60*/  ULDC UR6, c[0x0][0x228] ;  /* 0x00008a0000067ab9 */ /* 0x000fe20000000800 */
[----:B------:R-:W-:Y:S01]  /*11bb70*/  ISETP.LT.AND P3, PT, R51, UR7, !P1 ;  /* 0x0000000733007c0c */ /* 0x000fe2000cf61270 */
[----:B-1----:R-:W3:Y:S01]  /*11bb80*/  LDL.LU.64 R32, [R1+0xa10] ;  /* 0x000a100001207983 */ /* 0x002ee20000300a00 */
[C---:B------:R-:W-:Y:S02]  /*11bb90*/  PRMT R2, R48.reuse, 0x7770, RZ ;  /* 0x0000777030027816 */ /* 0x040fe400000000ff */
[----:B------:R-:W-:Y:S01]  /*11bba0*/  ISETP.LT.AND P5, PT, R49, UR6, !P1 ;  /* 0x0000000631007c0c */ /* 0x000fe2000cfa1270 */
[----:B------:R-:W3:Y:S01]  /*11bbb0*/  LDL.LU.64 R42, [R1+0x9d8] ;  /* 0x0009d800012a7983 */ /* 0x000ee20000300a00 */
[----:B------:R-:W-:Y:S01]  /*11bbc0*/  PRMT R4, R48, 0x7773, RZ ;  /* 0x0000777330047816 */ /* 0x000fe200000000ff */
[----:B------:R-:W-:Y:S01]  /*11bbd0*/  ULDC UR6, c[0x0][0x228] ;  /* 0x00008a0000067ab9 */ /* 0x000fe20000000800 */
[----:B------:R-:W-:Y:S01]  /*11bbe0*/  ULDC UR7, c[0x0][0x228] ;  /* 0x00008a0000077ab9 */ /* 0x000fe20000000800 */
[----:B0-----:R-:W-:Y:S01]  /*11bbf0*/  VIADD R3, R45, 0xf9 ;  /* 0x000000f92d037836 */ /* 0x001fe20000000000 */
[----:B----4-:R0:W-:Y:S04]  /*11bc00*/  @P4 STG.E.U8 desc[UR4][R54.64], R2 ;  /* 0x0000000236004986 */ /* 0x0101e8000c101104 */
[----:B------:R-:W-:-:S02]  /*11bc10*/  ISETP.GE.AND P4, PT, R3, UR23, PT ;  /* 0x0000001703007c0c */ /* 0x000fc4000bf86270 */
[C---:B------:R-:W-:Y:S02]  /*11bc20*/  PRMT R3, R48.reuse, 0x7772, RZ ;  /* 0x0000777230037816 */ /* 0x040fe400000000ff */
[----:B0-----:R-:W-:Y:S01]  /*11bc30*/  PRMT R2, R48, 0x7771, RZ ;  /* 0x0000777130027816 */ /* 0x001fe200000000ff */
[----:B------:R-:W4:Y:S04]  /*11bc40*/  LDL.LU.64 R54, [R1+0x9c0] ;  /* 0x0009c00001367983 */ /* 0x000f280000300a00 */
[----:B------:R-:W4:Y:S04]  /*11bc50*/  LDL.LU R48, [R1+0x71c] ;  /* 0x00071c0001307983 */ /* 0x000f280000300800 */
[----:B------:R-:W4:Y:S04]  /*11bc60*/  LDL.LU.64 R40, [R1+0xa08] ;  /* 0x000a080001287983 */ /* 0x000f280000300a00 */
[----:B------:R-:W-:Y:S04]  /*11bc70*/  @P6 STG.E.U8 desc[UR4][R52.64], R2 ;  /* 0x0000000234006986 */ /* 0x000fe8000c101104 */
[----:B--2---:R-:W-:Y:S04]  /*11bc80*/  @P3 STG.E.U8 desc[UR4][R46.64], R3 ;  /* 0x000000032e003986 */ /* 0x004fe8000c101104 */
[----:B---3--:R0:W-:Y:S04]  /*11bc90*/  @P5 STG.E.U8 desc[UR4][R18.64], R4 ;  /* 0x0000000412005986 */ /* 0x0081e8000c101104 */
[----:B0-----:R-:W2:Y:S04]  /*11bca0*/  LDL.LU.64 R18, [R1+0x998] ;  /* 0x0009980001127983 */ /* 0x001ea80000300a00 */
[----:B------:R-:W3:Y:S01]  /*11bcb0*/  LDL.LU.64 R52, [R1+0x978] ;  /* 0x0009780001347983 */ /* 0x000ee20000300a00 */
[----:B------:R-:W-:Y:S01]  /*11bcc0*/  ISETP.LT.AND P6, PT, R61, UR6, !P1 ;  /* 0x000000063d007c0c */ /* 0x000fe2000cfc1270 */
[----:B------:R-:W-:-:S02]  /*11bcd0*/  ULDC UR6, c[0x0][0x228] ;  /* 0x00008a0000067ab9 */ /* 0x000fc40000000800 */
[----:B------:R-:W3:Y:S01]  /*11bce0*/  LDL.LU.64 R46, [R1+0x970] ;  /* 0x00097000012e7983 */ /* 0x000ee20000300a00 */
[----:B------:R-:W-:Y:S02]  /*11bcf0*/  ISETP.LT.AND P5, PT, R17, UR6, !P1 ;  /* 0x0000000611007c0c */ /* 0x000fe4000cfa1270 */
[----:B------:R-:W-:Y:S01]  /*11bd00*/  ISETP.LT.AND P3, PT, R16, UR7, !P1 ;  /* 0x0000000710007c0c */ /* 0x000fe2000cf61270 */
[----:B------:R-:W-:Y:S01]  /*11bd10*/  ULDC UR6, c[0x0][0x228] ;  /* 0x00008a0000067ab9 */ /* 0x000fe20000000800 */
[----:B------:R-:W-:Y:S01]  /*11bd20*/  ULDC UR7, c[0x0][0x228] ;  /* 0x00008a0000077ab9 */ /* 0x000fe20000000800 */
[----:B------:R-:W-:Y:S01]  /*11bd30*/  ISETP.LT.AND P1, PT, R50, UR6, !P1 ;  /* 0x0000000632007c0c */ /* 0x000fe2000cf21270 */
[----:B------:R-:W-:Y:S01]  /*11bd40*/  ULDC UR6, c[0x0][0x228] ;  /* 0x00008a0000067ab9 */ /* 0x000fe20000000800 */
[C---:B------:R-:W-:Y:S02]  /*11bd50*/  PRMT R2, R44.reuse, 0x7770, RZ ;  /* 0x000077702c027816 */ /* 0x040fe400000000ff */
[----:B------:R-:W-:-:S02]  /*11bd60*/  PRMT R3, R44, 0x7771, RZ ;  /* 0x000077712c037816 */ /* 0x000fc400000000ff */
[----:B------:R-:W-:Y:S01]  /*11bd70*/  PRMT R4, R44, 0x7772, RZ ;  /* 0x000077722c047816 */ /* 0x000fe200000000ff */
[----:B------:R0:W-:Y:S01]  /*11bd80*/  @P6 STG.E.U8 desc[UR4][R32.64], R2 ;  /* 0x0000000220006986 */ /* 0x0001e2000c101104 */
[----:B------:R-:W-:Y:S02]  /*11bd90*/  ISETP.LT.AND P6, PT, R60, UR7, !P2 ;  /* 0x000000073c007c0c */ /* 0x000fe4000d7c1270 */
[----:B------:R-:W-:Y:S01]  /*11bda0*/  PRMT R5, R44, 0x7773, RZ ;  /* 0x000077732c057816 */ /* 0x000fe200000000ff */
[----:B------:R-:W-:Y:S04]  /*11bdb0*/  @P5 STG.E.U8 desc[UR4][R42.64], R3 ;  /* 0x000000032a005986 */ /* 0x000fe8000c101104 */
[----:B------:R-:W3:Y:S01]  /*11bdc0*/  LDL.LU R44, [R1+0x7ec] ;  /* 0x0007ec00012c7983 */ /* 0x000ee20000300800 */
[----:B------:R-:W-:-:S03]  /*11bdd0*/  ULDC UR7, c[0x0][0x228] ;  /* 0x00008a0000077ab9 */ /* 0x000fc60000000800 */
[----:B----4-:R1:W-:Y:S01]  /*11bde0*/  @P3 STG.E.U8 desc[UR4][R54.64], R4 ;  /* 0x0000000436003986 */ /* 0x0103e2000c101104 */
[----:B0-----:R-:W-:-:S03]  /*11bdf0*/  PRMT R2, R48, 0x7770, RZ ;  /* 0x0000777030027816 */ /* 0x001fc600000000ff */
[----:B------:R-:W-:Y:S04]  /*11be00*/  @P1 STG.E.U8 desc[UR4][R40.64], R5 ;  /* 0x0000000528001986 */ /* 0x000fe8000c101104 */
[----:B-1----:R-:W4:Y:S04]  /*11be10*/  LDL.LU.64 R54, [R1+0x968] ;  /* 0x0009680001367983 */ /* 0x002f280000300a00 */
[----:B------:R-:W4:Y:S04]  /*11be20*/  LDL.LU.64 R24, [R1+0x950] ;  /* 0x0009500001187983 */ /* 0x000f280000300a00 */
[----:B------:R-:W4:Y:S04]  /*11be30*/  LDL.LU.64 R28, [R1+0x948] ;  /* 0x00094800011c7983 */ /* 0x000f280000300a00 */
[----:B------:R-:W4:Y:S04]  /*11be40*/  LDL.LU.64 R32, [R1+0x928] ;  /* 0x0009280001207983 */ /* 0x000f280000300a00 */
[----:B--2---:R0:W-:Y:S04]  /*11be50*/  @P6 STG.E.U8 desc[UR4][R18.64], R2 ;  /* 0x0000000212006986 */ /* 0x0041e8000c101104 */
[----:B0-----:R-:W2:Y:S01]  /*11be60*/  LDL.LU.64 R18, [R1+0x900] ;  /* 0x0009000001127983 */ /* 0x001ea20000300a00 */
[----:B------:R-:W-:-:S02]  /*11be70*/  ISETP.LT.AND P5, PT, R36, UR8, !P2 ;  /* 0x0000000824007c0c */ /* 0x000fc4000d7a1270 */
[----:B------:R-:W-:Y:S02]  /*11be80*/  ISETP.LT.AND P3, PT, R51, UR6, !P2 ;  /* 0x0000000633007c0c */ /* 0x000fe4000d761270 */
[C---:B------:R-:W-:Y:S02]  /*11be90*/  PRMT R3, R48.reuse, 0x7771, RZ ;  /* 0x0000777130037816 */ /* 0x040fe400000000ff */
[----:B------:R-:W-:Y:S01]  /*11bea0*/  PRMT R4, R48, 0x7772, RZ ;  /* 0x0000777230047816 */ /* 0x000fe200000000ff */
[----:B------:R-:W-:Y:S01]  /*11beb0*/  ULDC UR6, c[0x0][0x228] ;  /* 0x00008a0000067ab9 */ /* 0x000fe20000000800 */
[----:B------:R-:W-:-:S05]  /*11bec0*/  ULDC UR8, c[0x0][0x228] ;  /* 0x00008a0000087ab9 */ /* 0x000fca0000000800 */
[----:B---3--:R0:W-:Y:S04]  /*11bed0*/  @P5 STG.E.U8 desc[UR4][R52.64], R3 ;  /* 0x0000000334005986 */ /* 0x0081e8000c101104 */
[----:B------:R1:W-:Y:S01]  /*11bee0*/  @P3 STG.E.U8 desc[UR4][R46.64], R4 ;  /* 0x000000042e003986 */ /* 0x0003e2000c101104 */
[----:B------:R-:W-:-:S03]  /*11bef0*/  ISETP.LT.AND P1, PT, R49, UR6, !P2 ;  /* 0x0000000631007c0c */ /* 0x000fc6000d721270 */
[----:B0-----:R-:W3:Y:S04]  /*11bf00*/  LDL.LU R52, [R1+0x6a0] ;  /* 0x0006a00001347983 */ /* 0x001ee80000300800 */
[----:B-1----:R-:W3:Y:S01]  /*11bf10*/  LDL.LU.64 R46, [R1+0x8e8] ;  /* 0x0008e800012e7983 */ /* 0x002ee20000300a00 */
[----:B------:R-:W-:Y:S01]  /*11bf20*/  ISETP.LT.AND P5, PT, R61, UR7, !P2 ;  /* 0x000000073d007c0c */ /* 0x000fe2000d7a1270 */
[----:B------:R-:W-:Y:S01]  /*11bf30*/  ULDC UR6, c[0x0][0x228] ;  /* 0x00008a0000067ab9 */ /* 0x000fe20000000800 */
[----:B------:R-:W-:Y:S01]  /*11bf40*/  ISETP.LT.AND P6, PT, R17, UR8, !P2 ;  /* 0x0000000811007c0c */ /* 0x000fe2000d7c1270 */
[----:B------:R-:W-:Y:S01]  /*11bf50*/  ULDC UR7, c[0x0][0x228] ;  /* 0x00008a0000077ab9 */ /* 0x000fe20000000800 */
[----:B------:R-:W-:Y:S01]  /*11bf60*/  ISETP.LT.AND P3, PT, R16, UR6, !P2 ;  /* 0x0000000610007c0c */ /* 0x000fe2000d761270 */
[----:B------:R-:W3:Y:S01]  /*11bf70*/  LDL.LU.64 R42, [R1+0x8e0] ;  /* 0x0008e000012a7983 */ /* 0x000ee20000300a00 */
[----:B------:R-:W-:-:S02]  /*11bf80*/  ISETP.LT.AND P2, PT, R50, UR7, !P2 ;  /* 0x0000000732007c0c */ /* 0x000fc4000d741270 */
[----:B------:R-:W-:Y:S02]  /*11bf90*/  PRMT R6, R48, 0x7773, RZ ;  /* 0x0000777330067816 */ /* 0x000fe400000000ff */
[C---:B------:R-:W-:Y:S02]  /*11bfa0*/  PRMT R4, R44.reuse, 0x7770, RZ ;  /* 0x000077702c047816 */ /* 0x040fe400000000ff */
[C---:B------:R-:W-:Y:S01]  /*11bfb0*/  PRMT R3, R44.reuse, 0x7771, RZ ;  /* 0x000077712c037816 */ /* 0x040fe200000000ff */
[----:B------:R-:W3:Y:S01]  /*11bfc0*/  LDL.LU.64 R40, [R1+0x8b0] ;  /* 0x0008b00001287983 */ /* 0x000ee20000300a00 */
[C---:B------:R-:W-:Y:S02]  /*11bfd0*/  PRMT R2, R44.reuse, 0x7772, RZ ;  /* 0x000077722c027816 */ /* 0x040fe400000000ff */
[----:B------:R-:W-:Y:S01]  /*11bfe0*/  PRMT R5, R44, 0x7773, RZ ;  /* 0x000077732c057816 */ /* 0x000fe200000000ff */
[----:B------:R-:W-:Y:S01]  /*11bff0*/  ULDC UR6, c[0x0][0x228] ;  /* 0x00008a0000067ab9 */ /* 0x000fe20000000800 */
[----:B------:R-:W-:Y:S01]  /*11c000*/  ULDC UR7, c[0x0][0x228] ;  /* 0x00008a0000077ab9 */ /* 0x000fe20000000800 */
[----:B------:R-:W-:Y:S01]  /*11c010*/  ULDC UR8, c[0x0][0x228] ;  /* 0x00008a0000087ab9 */ /* 0x000fe20000000800 */
[----:B----4-:R0:W-:Y:S04]  /*11c020*/  @P1 STG.E.U8 desc[UR4][R54.64], R6 ;  /* 0x0000000636001986 */ /* 0x0101e8000c101104 */
[----:B------:R-:W-:Y:S04]  /*11c030*/  @P5 STG.E.U8 desc[UR4][R24.64], R4 ;  /* 0x0000000418005986 */ /* 0x000fe8000c101104 */
[----:B------:R-:W-:Y:S04]  /*11c040*/  @P6 STG.E.U8 desc[UR4][R28.64], R3 ;  /* 0x000000031c006986 */ /* 0x000fe8000c101104 */
[----:B------:R-:W-:Y:S04]  /*11c050*/  @P3 STG.E.U8 desc[UR4][R32.64], R2 ;  /* 0x0000000220003986 */ /* 0x000fe8000c101104 */
[----:B0-----:R-:W4:Y:S04]  /*11c060*/  LDL.LU.64 R54, [R1+0x8a8] ;  /* 0x0008a80001367983 */ /* 0x001f280000300a00 */
[----:B------:R-:W4:Y:S04]  /*11c070*/  LDL.LU R48, [R1+0x680] ;  /* 0x0006800001307983 */ /* 0x000f280000300800 */
[----:B--2---:R0:W-:Y:S04]  /*11c080*/  @P2 STG.E.U8 desc[UR4][R18.64], R5 ;  /* 0x0000000512002986 */ /* 0x0041e8000c101104 */
[----:B0-----:R-:W2:Y:S01]  /*11c090*/  LDL.LU.64 R18, [R1+0x8d8] ;  /* 0x0008d80001127983 */ /* 0x001ea20000300a00 */
[----:B------:R-:W-:-:S02]  /*11c0a0*/  ISETP.LT.AND P5, PT, R60, UR6, !P0 ;  /* 0x000000063c007c0c */ /* 0x000fc4000c7a1270 */
[----:B------:R-:W-:Y:S01]  /*11c0b0*/  ISETP.LT.AND P3, PT, R36, UR7, !P0 ;  /* 0x0000000724007c0c */ /* 0x000fe2000c761270 */
[----:B------:R-:W2:Y:S01]  /*11c0c0*/  LDL.LU.64 R32, [R1+0x8d0] ;  /* 0x0008d00001207983 */ /* 0x000ea20000300a00 */
[----:B------:R-:W-:Y:S01]  /*11c0d0*/  ULDC UR6, c[0x0][0x228] ;  /* 0x00008a0000067ab9 */ /* 0x000fe20000000800 */
[----:B------:R-:W-:Y:S01]  /*11c0e0*/  ULDC UR7, c[0x0][0x228] ;  /* 0x00008a0000077ab9 */ /* 0x000fe20000000800 */
[----:B------:R-:W-:Y:S02]  /*11c0f0*/  ISETP.LT.AND P6, PT, R51, UR6, !P0 ;  /* 0x0000000633007c0c */ /* 0x000fe4000c7c1270 */
[C---:B---3--:R-:W-:Y:S02]  /*11c100*/  PRMT R3, R52.reuse, 0x7770, RZ ;  /* 0x0000777034037816 */ /* 0x048fe400000000ff */
[----:B------:R-:W-:Y:S01]  /*11c110*/  ISETP.LT.AND P2, PT, R49, UR7, !P0 ;  /* 0x0000000731007c0c */ /* 0x000fe2000c741270 */
[----:B------:R-:W-:Y:S01]  /*11c120*/  VIADD R2, R45, 0xfa ;  /* 0x000000fa2d027836 */ /* 0x000fe20000000000 */
[----:B------:R-:W-:Y:S01]  /*11c130*/  PRMT R4, R52, 0x7771, RZ ;  /* 0x0000777134047816 */ /* 0x000fe200000000ff */
[----:B------:R-:W-:Y:S01]  /*11c140*/  ULDC UR6, c[0x0][0x228] ;  /* 0x00008a0000067ab9 */ /* 0x000fe20000000800 */
[----:B------:R0:W-:Y:S04]  /*11c150*/  @P5 STG.E.U8 desc[UR4][R46.64], R3 ;  /* 0x000000032e005986 */ /* 0x0001e8000c101104 */
[----:B------:R1:W-:Y:S01]  /*11c160*/  @P3 STG.E.U8 desc[UR4][R42.64], R4 ;  /* 0x000000042a003986 */ /* 0x0003e2000c101104 */
[----:B------:R-:W-:Y:S01]  /*11c170*/  ISETP.GE.AND P1, PT, R2, UR21, PT ;  /* 0x0000001502007c0c */ /* 0x000fe2000bf26270 */
[----:B------:R-:W-:-:S02]  /*11c180*/  ULDC UR7, c[0x0][0x228] ;  /* 0x00008a0000077ab9 */ /* 0x000fc40000000800 */
[----:B0-----:R-:W3:Y:S04]  /*11c190*/  LDL.LU.64 R46, [R1+0x8a0] ;  /* 0x0008a000012e7983 */ /* 0x001ee80000300a00 */
[----:B------:R-:W3:Y:S01]  /*11c1a0*/  LDL.LU R44, [R1+0x6e0] ;  /* 0x0006e000012c7983 */ /* 0x000ee20000300800 */
[C---:B------:R-:W-:Y:S02]  /*11c1b0*/  PRMT R2, R52.reuse, 0x7772, RZ ;  /* 0x0000777234027816 */ /* 0x040fe400000000ff */
[----:B------:R-:W-:Y:S01]  /*11c1c0*/  PRMT R3, R52, 0x7773, RZ ;  /* 0x0000777334037816 */ /* 0x000fe200000000ff */
[----:B-1----:R-:W3:Y:S01]  /*11c1d0*/  LDL.LU.64 R42, [R1+0x8c8] ;  /* 0x0008c800012a7983 */ /* 0x002ee20000300a00 */
[----:B------:R-:W-:-:S03]  /*11c1e0*/  ISETP.LT.AND P3, PT, R61, UR6, !P0 ;  /* 0x000000063d007c0c */ /* 0x000fc6000c761270 */
[----:B------:R-:W3:Y:S04]  /*11c1f0*/  LDL.LU.64 R52, [R1+0x898] ;  /* 0x0008980001347983 */ /* 0x000ee80000300a00 */
[----:B------:R0:W-:Y:S01]  /*11c200*/  @P6 STG.E.U8 desc[UR4][R40.64], R2 ;  /* 0x0000000228006986 */ /* 0x0001e2000c101104 */
[----:B------:R-:W-:-:S03]  /*11c210*/  ULDC UR6, c[0x0][0x228] ;  /* 0x00008a0000067ab9 */ /* 0x000fc60000000800 */
[----:B------:R-:W1:Y:S04]  /*11c220*/  LDS.128 R4, [R0] ;  /* 0x0000000000047984 */ /* 0x000e680000000c00 */
[----:B----4-:R4:W-:Y:S04]  /*11c230*/  @P2 STG.E.U8 desc[UR4][R54.64], R3 ;  /* 0x0000000336002986 */ /* 0x0109e8000c101104 */
[----:B0-----:R-:W3:Y:S04]  /*11c240*/  LDL.LU.64 R40, [R1+0x8c0] ;  /* 0x0008c00001287983 */ /* 0x001ee80000300a00 */
[----:B----4-:R-:W4:Y:S01]  /*11c250*/  LDL.LU.64 R54, [R1+0x8b8] ;  /* 0x0008b80001367983 */ /* 0x010f220000300a00 */
[----:B------:R-:W-:-:S05]  /*11c260*/  PRMT R3, R48, 0x7770, RZ ;  /* 0x0000777030037816 */ /* 0x000fca00000000ff */
[----:B--2---:R0:W-:Y:S04]  /*11c270*/  @P3 STG.E.U8 desc[UR4][R18.64], R3 ;  /* 0x0000000312003986 */ /* 0x0041e8000c101104 */
[----:B0-----:R-:W2:Y:S01]  /*11c280*/  LDL.LU.64 R18, [R1+0x8f8] ;  /* 0x0008f80001127983 */ /* 0x001ea20000300a00 */
[----:B------:R-:W-:Y:S02]  /*11c290*/  ISETP.LT.AND P5, PT, R17, UR6, !P0 ;  /* 0x0000000611007c0c */ /* 0x000fe4000c7a1270 */
[----:B------:R-:W-:Y:S01]  /*11c2a0*/  ISETP.LT.AND P6, PT, R16, UR7, !P0 ;  /* 0x0000000710007c0c */ /* 0x000fe2000c7c1270 */
[----:B------:R-:W-:Y:S01]  /*11c2b0*/  VIADD R2, R45, 0xfb ;  /* 0x000000fb2d027836 */ /* 0x000fe20000000000 */
[----:B------:R-:W-:Y:S01]  /*11c2c0*/  PRMT R0, R48, 0x7771, RZ ;  /* 0x0000777130007816 */ /* 0x000fe200000000ff */
[----:B------:R-:W-:Y:S01]  /*11c2d0*/  ULDC UR6, c[0x0][0x228] ;  /* 0x00008a0000067ab9 */ /* 0x000fe20000000800 */
[----:B------:R-:W-:-:S02]  /*11c2e0*/  ULDC UR7, c[0x0][0x228] ;  /* 0x00008a0000077ab9 */ /* 0x000fc40000000800 */
[----:B------:R-:W-:Y:S02]  /*11c2f0*/  ISETP.GE.AND P2, PT, R2, UR19, PT ;  /* 0x0000001302007c0c */ /* 0x000fe4000bf46270 */
[----:B------:R-:W-:Y:S02]  /*11c300*/  PRMT R2, R48, 0x7772, RZ ;  /* 0x0000777230027816 */ /* 0x000fe400000000ff */
[----:B------:R-:W-:Y:S02]  /*11c310*/  ISETP.LT.AND P0, PT, R50, UR6, !P0 ;  /* 0x0000000632007c0c */ /* 0x000fe4000c701270 */
[----:B------:R-:W-:Y:S01]  /*11c320*/  ISETP.LT.AND P3, PT, R60, UR7, !P4 ;  /* 0x000000073c007c0c */ /* 0x000fe2000e761270 */
[----:B------:R-:W-:Y:S01]  /*11c330*/  ULDC UR6, c[0x0][0x228] ;  /* 0x00008a0000067ab9 */ /* 0x000fe20000000800 */
[----:B------:R-:W-:Y:S01]  /*11c340*/  ULDC UR7, c[0x0][0x228] ;  /* 0x00008a0000077ab9 */ /* 0x000fe20000000800 */
[----:B------:R0:W-:Y:S04]  /*11c350*/  @P5 STG.E.U8 desc[UR4][R32.64], R0 ;  /* 0x0000000020005986 */ /* 0x0001e8000c101104 */
[----:B---3--:R3:W-:Y:S01]  /*11c360*/  @P6 STG.E.U8 desc[UR4][R46.64], R2 ;  /* 0x000000022e006986 */ /* 0x0087e2000c101104 */
[----:B------:R-:W-:Y:S01]  /*11c370*/  ISETP.LT.AND P6, PT, R36, UR6, !P4 ;  /* 0x0000000624007c0c */ /* 0x000fe2000e7c1270 */
[----:B------:R-:W-:-:S02]  /*11c380*/  ULDC UR6, c[0x0][0x228] ;  /* 0x00008a0000067ab9 */ /* 0x000fc40000000800 */
[----:B------:R-:W-:Y:S01]  /*11c390*/  ISETP.LT.AND P5, PT, R51, UR6, !P4 ;  /* 0x0000000633007c0c */ /* 0x000fe2000e7a1270 */
[----:B------:R-:W-:Y:S01]  /*11c3a0*/  ULDC UR6, c[0x0][0x228] ;  /* 0x00008a0000067ab9 */ /* 0x000fe20000000800 */
[----:B0-----:R-:W-:Y:S01]  /*11c3b0*/  PRMT R0, R48, 0x7773, RZ ;  /* 0x0000777330007816 */ /* 0x001fe200000000ff */
[----:B---3--:R-:W3:Y:S01]  /*11c3c0*/  LDL.LU.64 R46, [R1+0x8f0] ;  /* 0x0008f000012e7983 */ /* 0x008ee20000300a00 */
[----:B------:R-:W-:-:S03]  /*11c3d0*/  PRMT R2, R44, 0x7770, RZ ;  /* 0x000077702c027816 */ /* 0x000fc600000000ff */
[----:B------:R0:W-:Y:S04]  /*11c3e0*/  @P0 STG.E.U8 desc[UR4][R42.64], R0 ;  /* 0x000000002a000986 */ /* 0x0001e8000c101104 */
[----:B------:R-:W3:Y:S01]  /*11c3f0*/  LDL.LU.64 R32, [R1+0x918] ;  /* 0x0009180001207983 */ /* 0x000ee20000300a00 */
[----:B------:R-:W-:Y:S01]  /*11c400*/  ISETP.LT.AND P0, PT, R49, UR6, !P4 ;  /* 0x0000000631007c0c */ /* 0x000fe2000e701270 */
[----:B------:R-:W-:Y:S02]  /*11c410*/  ULDC UR6, c[0x0][0x228] ;  /* 0x00008a0000067ab9 */ /* 0x000fe40000000800 */
[----:B------:R1:W-:Y:S04]  /*11c420*/  @P3 STG.E.U8 desc[UR4][R52.64], R2 ;  /* 0x0000000234003986 */ /* 0x0003e8000c101104 */
[----:B0-----:R-:W3:Y:S01]  /*11c430*/  LDL.LU.64 R42, [R1+0x910] ;  /* 0x00091000012a7983 */ /* 0x001ee20000300a00 */
[----:B------:R-:W-:-:S02]  /*11c440*/  PRMT R0, R44, 0x7771, RZ ;  /* 0x000077712c007816 */ /* 0x000fc400000000ff */
[C---:B-1----:R-:W-:Y:S01]  /*11c450*/  PRMT R2, R44.reuse, 0x7772, RZ ;  /* 0x000077722c027816 */ /* 0x042fe200000000ff */
[----:B------:R-:W3:Y:S04]  /*11c460*/  LDL.LU R52, [R1+0x6a4] ;  /* 0x0006a40001347983 */ /* 0x000ee80000300800 */
[----:B------:R0:W-:Y:S04]  /*11c470*/  @P6 STG.E.U8 desc[UR4][R40.64], R0 ;  /* 0x0000000028006986 */ /* 0x0001e8000c101104 */
[----:B----4-:R1:W-:Y:S04]  /*11c480*/  @P5 STG.E.U8 desc[UR4][R54.64], R2 ;  /* 0x0000000236005986 */ /* 0x0103e8000c101104 */
[----:B0-----:R-:W4:Y:S04]  /*11c490*/  LDL.LU.64 R40, [R1+0x940] ;  /* 0x0009400001287983 */ /* 0x001f280000300a00 */
[----:B-1----:R-:W4:Y:S01]  /*11c4a0*/  LDL.LU.64 R54, [R1+0x908] ;  /* 0x0009080001367983 */ /* 0x002f220000300a00 */
[----:B------:R-:W-:-:S05]  /*11c4b0*/  PRMT R2, R44, 0x7773, RZ ;  /* 0x000077732c027816 */ /* 0x000fca00000000ff */
[----:B--2---:R0:W-:Y:S04]  /*11c4c0*/  @P0 STG.E.U8 desc[UR4][R18.64], R2 ;  /* 0x0000000212000986 */ /* 0x0041e8000c101104 */
[----:B0-----:R-:W2:Y:S01]  /*11c4d0*/  LDL.LU.64 R18, [R1+0x938] ;  /* 0x0009380001127983 */ /* 0x001ea20000300a00 */
[----:B------:R-:W-:Y:S01]  /*11c4e0*/  ISETP.LT.AND P3, PT, R61, UR6, !P4 ;  /* 0x000000063d007c0c */ /* 0x000fe2000e761270 */
[----:B------:R-:W-:Y:S01]  /*11c4f0*/  ULDC UR6, c[0x0][0x228] ;  /* 0x00008a0000067ab9 */ /* 0x000fe20000000800 */
[----:B------:R-:W-:Y:S02]  /*11c500*/  PRMT R3, R4, 0x7770, RZ ;  /* 0x0000777004037816 */ /* 0x000fe400000000ff */
[----:B------:R-:W-:Y:S01]  /*11c510*/  ISETP.LT.AND P5, PT, R17, UR6, !P4 ;  /* 0x0000000611007c0c */ /* 0x000fe2000e7a1270 */
[----:B------:R-:W2:Y:S01]  /*11c520*/  LDL.LU.64 R28, [R1+0x930] ;  /* 0x00093000011c7983 */ /* 0x000ea20000300a00 */
[----:B------:R-:W-:Y:S01]  /*11c530*/  ISETP.LT.AND P6, PT, R16, UR7, !P4 ;  /* 0x0000000710007c0c */ /* 0x000fe2000e7c1270 */
[----:B------:R-:W-:Y:S01]  /*11c540*/  VIADD R0, R45, 0xfc ;  /* 0x000000fc2d007836 */ /* 0x000fe20000000000 */
[----:B------:R-:W-:Y:S01]  /*11c550*/  ULDC UR6, c[0x0][0x228] ;  /* 0x00008a0000067ab9 */ /* 0x000fe20000000800 */
[----:B------:R-:W-:Y:S01]  /*11c560*/  ULDC UR7, c[0x0][0x228] ;  /* 0x00008a0000077ab9 */ /* 0x000fe20000000800 */
[----:B------:R-:W-:-:S02]  /*11c570*/  ISETP.LT.AND P4, PT, R50, UR6, !P4 ;  /* 0x0000000632007c0c */ /* 0x000fc4000e781270 */
[----:B------:R-:W-:Y:S02]  /*11c580*/  PRMT R2, R4, 0x7772, RZ ;  /* 0x0000777204027816 */ /* 0x000fe400000000ff */
[----:B------:R-:W-:Y:S02]  /*11c590*/  ISETP.GE.AND P0, PT, R0, UR17, PT ;  /* 0x0000001100007c0c */ /* 0x000fe4000bf06270 */
[----:B------:R-:W-:Y:S01]  /*11c5a0*/  PRMT R0, R4, 0x7771, RZ ;  /* 0x0000777104007816 */ /* 0x000fe200000000ff */
[----:B------:R-:W-:Y:S01]  /*11c5b0*/  ULDC UR6, c[0x0][0x228] ;  /* 0x00008a0000067ab9 */ /* 0x000fe20000000800 */
[----:B---3--:R0:W-:Y:S01]  /*11c5c0*/  @P3 STG.E.U8 desc[UR4][R46.64], R3 ;  /* 0x000000032e003986 */ /* 0x0081e2000c101104 */
[----:B------:R-:W-:-:S03]  /*11c5d0*/  ISETP.LT.AND P3, PT, R60, UR7, !P1 ;  /* 0x000000073c007c0c */ /* 0x000fc6000cf61270 */
[----:B------:R1:W-:Y:S01]  /*11c5e0*/  @P5 STG.E.U8 desc[UR4][R32.64], R0 ;  /* 0x0000000020005986 */ /* 0x0003e2000c101104 */
[----:B------:R-:W-:Y:S01]  /*11c5f0*/  PRMT R4, R4, 0x7773, RZ ;  /* 0x0000777304047816 */ /* 0x000fe200000000ff */
[----:B------:R-:W-:Y:S02]  /*11c600*/  ULDC UR7, c[0x0][0x228] ;  /* 0x00008a0000077ab9 */ /* 0x000fe40000000800 */
[----:B0-----:R-:W3:Y:S04]  /*11c610*/  LDL.LU.64 R46, [R1+0x960] ;  /* 0x00096000012e7983 */ /* 0x001ee80000300a00 */
[----:B------:R-:W3:Y:S04]  /*11c620*/  LDL.LU R48, [R1+0x684] ;  /* 0x0006840001307983 */ /* 0x000ee80000300800 */
[----:B------:R0:W-:Y:S01]  /*11c630*/  @P6 STG.E.U8 desc[UR4][R42.64], R2 ;  /* 0x000000022a006986 */ /* 0x0001e2000c101104 */
[----:B------:R-:W-:Y:S01]  /*11c640*/  ISETP.LT.AND P6, PT, R36, UR6, !P1 ;  /* 0x0000000624007c0c */ /* 0x000fe2000cfc1270 */
[----:B------:R-:W-:Y:S01]  /*11c650*/  ULDC UR6, c[0x0][0x228] ;  /* 0x00008a0000067ab9 */ /* 0x000fe20000000800 */
[C---:B-1----:R-:W-:Y:S01]  /*11c660*/  PRMT R0, R52.reuse, 0x7770, RZ ;  /* 0x0000777034007816 */ /* 0x042fe200000000ff */
[----:B0-----:R-:W3:Y:S04]  /*11c670*/  LDL.LU.64 R42, [R1+0x958] ;  /* 0x00095800012a7983 */ /* 0x001ee80000300a00 */
[----:B----4-:R-:W-:Y:S04]  /*11c680*/  @P4 STG.E.U8 desc[UR4][R40.64], R4 ;  /* 0x0000000428004986 */ /* 0x010fe8000c101104 */
[----:B------:R0:W-:Y:S04]  /*11c690*/  @P3 STG.E.U8 desc[UR4][R54.64], R0 ;  /* 0x0000000036003986 */ /* 0x0001e8000c101104 */
[----:B0-----:R-:W4:Y:S04]  /*11c6a0*/  LDL.LU.64 R54, [R1+0x990] ;  /* 0x0009900001367983 */ /* 0x001f280000300a00 */
[----:B------:R-:W4:Y:S01]  /*11c6b0*/  LDL.LU.64 R32, [R1+0x988] ;  /* 0x0009880001207983 */ /* 0x000f220000300a00 */
[----:B------:R-:W-:-:S03]  /*11c6c0*/  PRMT R0, R52, 0x7771, RZ ;  /* 0x0000777134007816 */ /* 0x000fc600000000ff */
[----:B------:R-:W4:Y:S04]  /*11c6d0*/  LDL.LU R44, [R1+0x6e4] ;  /* 0x0006e400012c7983 */ /* 0x000f280000300800 */
[----:B------:R-:W4:Y:S04]  /*11c6e0*/  LDL.LU.64 R40, [R1+0x9b0] ;  /* 0x0009b00001287983 */ /* 0x000f280000300a00 */
[----:B--2---:R0:W-:Y:S04]  /*11c6f0*/  @P6 STG.E.U8 desc[UR4][R18.64], R0 ;  /* 0x0000000012006986 */ /* 0x0041e8000c101104 */
[----:B0-----:R-:W2:Y:S01]  /*11c700*/  LDL.LU.64 R18, [R1+0x980] ;  /* 0x0009800001127983 */ /* 0x001ea20000300a00 */
[----:B------:R-:W-:Y:S01]  /*11c710*/  ISETP.LT.AND P5, PT, R51, UR6, !P1 ;  /* 0x0000000633007c0c */ /* 0x000fe2000cfa1270 */
[----:B------:R-:W-:-:S02]  /*11c720*/  ULDC UR6, c[0x0][0x228] ;  /* 0x00008a0000067ab9 */ /* 0x000fc40000000800 */
[----:B------:R-:W-:Y:S02]  /*11c730*/  ISETP.LT.AND P3, PT, R49, UR6, !P1 ;  /* 0x0000000631007c0c */ /* 0x000fe4000cf61270 */
[----:B------:R-:W-:Y:S01]  /*11c740*/  PRMT R2, R52, 0x7772, RZ ;  /* 0x0000777234027816 */ /* 0x000fe200000000ff */
[----:B------:R-:W-:Y:S02]  /*11c750*/  ULDC UR6, c[0x0][0x228] ;  /* 0x00008a0000067ab9 */ /* 0x000fe40000000800 */
[----:B------:R-:W-:Y:S01]  /*11c760*/  ISETP.LT.AND P4, PT, R61, UR6, !P1 ;  /* 0x000000063d007c0c */ /* 0x000fe2000cf81270 */
[----:B------:R-:W-:-:S04]  /*11c770*/  ULDC UR6, c[0x0][0x228] ;  /* 0x00008a0000067ab9 */ /* 0x000fc80000000800 */
[----:B------:R0:W-:Y:S01]  /*11c780*/  @P5 STG.E.U8 desc[UR4][R28.64], R2 ;  /* 0x000000021c005986 */ /* 0x0001e2000c101104 */
[----:B------:R-:W-:Y:S02]  /*11c790*/  ISETP.LT.AND P5, PT, R17, UR6, !P1 ;  /* 0x0000000611007c0c */ /* 0x000fe4000cfa1270 */
[----:B------:R-:W-:Y:S01]  /*11c7a0*/  ISETP.LT.AND P6, PT, R16, UR7, !P1 ;  /* 0x0000000710007c0c */ /* 0x000fe2000cfc1270 */
[----:B------:R-:W-:Y:S01]  /*11c7b0*/  VIADD R0, R45, 0xfd ;  /* 0x000000fd2d007836 */ /* 0x000fe20000000000 */
[----:B------:R-:W-:Y:S01]  /*11c7c0*/  ULDC UR6, c[0x0][0x228] ;  /* 0x00008a0000067ab9 */ /* 0x000fe20000000800 */
[----:B------:R-:W-:Y:S01]  /*11c7d0*/  ULDC UR7, c[0x0][0x228] ;  /* 0x00008a0000077ab9 */ /* 0x000fe20000000800 */
[----:B0-----:R-:W-:Y:S02]  /*11c7e0*/  PRMT R2, R52, 0x7773, RZ ;  /* 0x0000777334027816 */ /* 0x001fe400000000ff */
[----:B------:R-:W2:Y:S04]  /*11c7f0*/  LDL.LU.64 R52, [R1+0x9a8] ;  /* 0x0009a80001347983 */ /* 0x000ea80000300a00 */
[----:B---3--:R0:W-:Y:S01]  /*11c800*/  @P3 STG.E.U8 desc[UR4][R46.64], R2 ;  /* 0x000000022e003986 */ /* 0x0081e2000c101104 */
[----:B------:R-:W-:-:S02]  /*11c810*/  PRMT R3, R48, 0x7770, RZ ;  /* 0x0000777030037816 */ /* 0x000fc400000000ff */
[----:B------:R-:W-:Y:S02]  /*11c820*/  ISETP.LT.AND P1, PT, R50, UR6, !P1 ;  /* 0x0000000632007c0c */ /* 0x000fe4000cf21270 */
[----:B------:R-:W-:Y:S01]  /*11c830*/  ISETP.GE.AND P3, PT, R0, UR15, PT ;  /* 0x0000000f00007c0c */ /* 0x000fe2000bf66270 */
[----:B0-----:R-:W3:Y:S04]  /*11c840*/  LDL.LU.64 R46, [R1+0x9a0] ;  /* 0x0009a000012e7983 */ /* 0x001ee80000300a00 */
[----:B------:R0:W-:Y:S01]  /*11c850*/  @P4 STG.E.U8 desc[UR4][R42.64], R3 ;  /* 0x000000032a004986 */ /* 0x0001e2000c101104 */
[----:B------:R-:W-:Y:S02]  /*11c860*/  ISETP.LT.AND P4, PT, R60, UR7, !P2 ;  /* 0x000000073c007c0c */ /* 0x000fe4000d781270 */
[----:B------:R-:W-:-:S02]  /*11c870*/  PRMT R0, R48, 0x7771, RZ ;  /* 0x0000777130007816 */ /* 0x000fc400000000ff */
[C---:B------:R-:W-:Y:S01]  /*11c880*/  PRMT R2, R48.reuse, 0x7772, RZ ;  /* 0x0000777230027816 */ /* 0x040fe200000000ff */
[----:B------:R-:W-:Y:S01]  /*11c890*/  ULDC UR6, c[0x0][0x228] ;  /* 0x00008a0000067ab9 */ /* 0x000fe20000000800 */
[----:B------:R-:W-:Y:S01]  /*11c8a0*/  ULDC UR7, c[0x0][0x228] ;  /* 0x00008a0000077ab9 */ /* 0x000fe20000000800 */
[----:B----4-:R1:W-:Y:S04]  /*11c8b0*/  @P5 STG.E.U8 desc[UR4][R54.64], R0 ;  /* 0x0000000036005986 */ /* 0x0103e8000c101104 */
[----:B0-----:R-:W4:Y:S04]  /*11c8c0*/  LDL.LU.64 R42, [R1+0x9d0] ;  /* 0x0009d000012a7983 */ /* 0x001f280000300a00 */
[----:B------:R0:W-:Y:S01]  /*11c8d0*/  @P6 STG.E.U8 desc[UR4][R32.64], R2 ;  /* 0x0000000220006986 */ /* 0x0001e2000c101104 */
[----:B-1----:R-:W-:-:S03]  /*11c8e0*/  PRMT R0, R48, 0x7773, RZ ;  /* 0x0000777330007816 */ /* 0x002fc600000000ff */
[----:B------:R-:W4:Y:S01]  /*11c8f0*/  LDL.LU.64 R54, [R1+0x9c8] ;  /* 0x0009c80001367983 */ /* 0x000f220000300a00 */
[----:B0-----:R-:W-:-:S03]  /*11c900*/  PRMT R2, R44, 0x7770, RZ ;  /* 0x000077702c027816 */ /* 0x001fc600000000ff */
[----:B------:R-:W-:Y:S04]  /*11c910*/  @P1 STG.E.U8 desc[UR4][R40.64], R0 ;  /* 0x0000000028001986 */ /* 0x000fe8000c101104 */
[----:B--2---:R0:W-:Y:S04]  /*11c920*/  @P4 STG.E.U8 desc[UR4][R18.64], R2 ;  /* 0x0000000212004986 */ /* 0x0041e8000c101104 */
[----:B0-----:R-:W2:Y:S01]  /*11c930*/  LDL.LU.64 R18, [R1+0xa00] ;  /* 0x000a000001127983 */ /* 0x001ea20000300a00 */
[----:B------:R-:W-:Y:S01]  /*11c940*/  ISETP.LT.AND P6, PT, R36, UR6, !P2 ;  /* 0x0000000624007c0c */ /* 0x000fe2000d7c1270 */
[----:B------:R-:W-:Y:S01]  /*11c950*/  ULDC UR6, c[0x0][0x228] ;  /* 0x00008a0000067ab9 */ /* 0x000fe20000000800 */
[----:B------:R-:W-:-:S02]  /*11c960*/  PRMT R0, R44, 0x7771, RZ ;  /* 0x000077712c007816 */ /* 0x000fc400000000ff */
[----:B------:R-:W-:Y:S01]  /*11c970*/  ISETP.LT.AND P5, PT, R51, UR6, !P2 ;  /* 0x0000000633007c0c */ /* 0x000fe2000d7a1270 */
[----:B------:R-:W2:Y:S01]  /*11c980*/  LDL.LU.64 R32, [R1+0x9f8] ;  /* 0x0009f80001207983 */ /* 0x000ea20000300a00 */
[----:B------:R-:W-:-:S03]  /*11c990*/  PRMT R2, R44, 0x7772, RZ ;  /* 0x000077722c027816 */ /* 0x000fc600000000ff */
[----:B------:R-:W2:Y:S01]  /*11c9a0*/  LDL.LU R40, [R1+0x6a8] ;  /* 0x0006a80001287983 */ /* 0x000ea20000300800 */
[----:B------:R-:W-:Y:S01]  /*11c9b0*/  ULDC UR6, c[0x0][0x228] ;  /* 0x00008a0000067ab9 */ /* 0x000fe20000000800 */
[----:B------:R-:W-:Y:S02]  /*11c9c0*/  ISETP.LT.AND P4, PT, R61, UR7, !P2 ;  /* 0x000000073d007c0c */ /* 0x000fe4000d781270 */
[----:B------:R-:W-:Y:S01]  /*11c9d0*/  ISETP.LT.AND P1, PT, R49, UR6, !P2 ;  /* 0x0000000631007c0c */ /* 0x000fe2000d721270 */
[----:B------:R-:W-:Y:S01]  /*11c9e0*/  ULDC UR6, c[0x0][0x228] ;  /* 0x00008a0000067ab9 */ /* 0x000fe20000000800 */
[----:B------:R-:W-:Y:S01]  /*11c9f0*/  PRMT R3, R5, 0x7770, RZ ;  /* 0x0000777005037816 */ /* 0x000fe200000000ff */
[----:B------:R-:W-:Y:S01]  /*11ca00*/  ULDC UR7, c[0x0][0x228] ;  /* 0x00008a0000077ab9 */ /* 0x000fe20000000800 */
[----:B------:R0:W-:Y:S01]  /*11ca10*/  @P6 STG.E.U8 desc[UR4][R52.64], R0 ;  /* 0x0000000034006986 */ /* 0x0001e2000c101104 */
[----:B------:R-:W-:Y:S01]  /*11ca20*/  ISETP.LT.AND P6, PT, R17, UR6, !P2 ;  /* 0x0000000611007c0c */ /* 0x000fe2000d7c1270 */
[----:B------:R-:W-:-:S02]  /*11ca30*/  ULDC UR6, c[0x0][0x228] ;  /* 0x00008a0000067ab9 */ /* 0x000fc40000000800 */
[----:B0-----:R-:W2:Y:S04]  /*11ca40*/  LDL.LU.64 R52, [R1+0xa30] ;  /* 0x000a300001347983 */ /* 0x001ea80000300a00 */
[----:B---3--:R0:W-:Y:S01]  /*11ca50*/  @P5 STG.E.U8 desc[UR4][R46.64], R2 ;  /* 0x000000022e005986 */ /* 0x0081e2000c101104 */
[----:B------:R-:W-:-:S03]  /*11ca60*/  VIADD R0, R45, 0xfe ;  /* 0x000000fe2d007836 */ /* 0x000fc60000000000 */
[----:B0-----:R-:W3:Y:S01]  /*11ca70*/  LDL.LU.64 R46, [R1+0x9f0] ;  /* 0x0009f000012e7983 */ /* 0x001ee20000300a00 */
[----:B------:R-:W-:-:S03]  /*11ca80*/  PRMT R2, R44, 0x7773, RZ ;  /* 0x000077732c027816 */ /* 0x000fc600000000ff */
[----:B------:R-:W3:Y:S04]  /*11ca90*/  LDL.LU.64 R24, [R1+0xa28] ;  /* 0x000a280001187983 */ /* 0x000ee80000300a00 */
[----:B----4-:R0:W-:Y:S01]  /*11caa0*/  @P1 STG.E.U8 desc[UR4][R42.64], R2 ;  /* 0x000000022a001986 */ /* 0x0101e2000c101104 */
[----:B------:R-:W-:Y:S02]  /*11cab0*/  ISETP.GE.AND P1, PT, R0, UR13, PT ;  /* 0x0000000d00007c0c */ /* 0x000fe4000bf26270 */
[----:B------:R-:W-:Y:S01]  /*11cac0*/  PRMT R0, R5, 0x7771, RZ ;  /* 0x0000777105007816 */ /* 0x000fe200000000ff */
[----:B------:R1:W-:Y:S04]  /*11cad0*/  @P4 STG.E.U8 desc[UR4][R54.64], R3 ;  /* 0x0000000336004986 */ /* 0x0003e8000c101104 */
[----:B0-----:R-:W4:Y:S04]  /*11cae0*/  LDL.LU.64 R42, [R1+0xa20] ;  /* 0x000a2000012a7983 */ /* 0x001f280000300a00 */
[----:B-1----:R-:W4:Y:S04]  /*11caf0*/  LDL.LU.64 R54, [R1+0xa50] ;  /* 0x000a500001367983 */ /* 0x002f280000300a00 */
[----:B------:R-:W4:Y:S04]  /*11cb00*/  LDL.LU R48, [R1+0x688] ;  /* 0x0006880001307983 */ /* 0x000f280000300800 */
[----:B--2---:R0:W-:Y:S04]  /*11cb10*/  @P6 STG.E.U8 desc[UR4][R18.64], R0 ;  /* 0x0000000012006986 */ /* 0x0041e8000c101104 */
[----:B0-----:R-:W2:Y:S01]  /*11cb20*/  LDL.LU.64 R18, [R1+0xa48] ;  /* 0x000a480001127983 */ /* 0x001ea20000300a00 */
[----:B------:R-:W-:Y:S01]  /*11cb30*/  ISETP.LT.AND P5, PT, R16, UR7, !P2 ;  /* 0x0000000710007c0c */ /* 0x000fe2000d7a1270 */
[----:B------:R-:W-:Y:S01]  /*11cb40*/  ULDC UR7, c[0x0][0x228] ;  /* 0x00008a0000077ab9 */ /* 0x000fe20000000800 */
[----:B------:R-:W-:-:S02]  /*11cb50*/  ISETP.LT.AND P2, PT, R50, UR6, !P2 ;  /* 0x0000000632007c0c */ /* 0x000fc4000d741270 */
[----:B------:R-:W-:Y:S02]  /*11cb60*/  ISETP.LT.AND P4, PT, R60, UR7, !P0 ;  /* 0x000000073c007c0c */ /* 0x000fe4000c781270 */
[C---:B------:R-:W-:Y:S02]  /*11cb70*/  PRMT R2, R5.reuse, 0x7772, RZ ;  /* 0x0000777205027816 */ /* 0x040fe400000000ff */
[----:B------:R-:W-:Y:S02]  /*11cb80*/  PRMT R5, R5, 0x7773, RZ ;  /* 0x0000777305057816 */ /* 0x000fe400000000ff */
[----:B------:R-:W-:Y:S01]  /*11cb90*/  PRMT R0, R40, 0x7770, RZ ;  /* 0x0000777028007816 */ /* 0x000fe200000000ff */
[----:B------:R-:W2:Y:S01]  /*11cba0*/  LDL.LU.64 R28, [R1+0xa88] ;  /* 0x000a8800011c7983 */ /* 0x000ea20000300a00 */
[----:B------:R-:W-:Y:S01]  /*11cbb0*/  ULDC UR6, c[0x0][0x228] ;  /* 0x00008a0000067ab9 */ /* 0x000fe20000000800 */
[----:B------:R-:W-:Y:S02]  /*11cbc0*/  ULDC UR7, c[0x0][0x228] ;  /* 0x00008a0000077ab9 */ /* 0x000fe40000000800 */
[----:B------:R0:W-:Y:S04]  /*11cbd0*/  @P5 STG.E.U8 desc[UR4][R32.64], R2 ;  /* 0x0000000220005986 */ /* 0x0001e8000c101104 */
[----:B------:R1:W-:Y:S01]  /*11cbe0*/  @P2 STG.E.U8 desc[UR4][R52.64], R5 ;  /* 0x0000000534002986 */ /* 0x0003e2000c101104 */
[----:B------:R-:W-:-:S02]  /*11cbf0*/  ISETP.LT.AND P5, PT, R36, UR6, !P0 ;  /* 0x0000000624007c0c */ /* 0x000fc4000c7a1270 */
[----:B------:R-:W-:Y:S01]  /*11cc00*/  ISETP.LT.AND P6, PT, R51, UR7, !P0 ;  /* 0x0000000733007c0c */ /* 0x000fe2000c7c1270 */
[----:B------:R-:W-:Y:S01]  /*11cc10*/  ULDC UR6, c[0x0][0x228] ;  /* 0x00008a0000067ab9 */ /* 0x000fe20000000800 */
[----:B------:R-:W-:Y:S01]  /*11cc20*/  ULDC UR7, c[0x0][0x228] ;  /* 0x00008a0000077ab9 */ /* 0x000fe20000000800 */
[----:B0-----:R-:W2:Y:S04]  /*11cc30*/  LDL.LU.64 R32, [R1+0xa80] ;  /* 0x000a800001207983 */ /* 0x001ea80000300a00 */
[----:B---3--:R0:W-:Y:S04]  /*11cc40*/  @P4 STG.E.U8 desc[UR4][R46.64], R0 ;  /* 0x000000002e004986 */ /* 0x0081e8000c101104 */
[----:B-1----:R-:W3:Y:S01]  /*11cc50*/  LDL.LU.64 R52, [R1+0xa98] ;  /* 0x000a980001347983 */ /* 0x002ee20000300a00 */
[----:B------:R-:W-:-:S02]  /*11cc60*/  ISETP.LT.AND P2, PT, R49, UR6, !P0 ;  /* 0x0000000631007c0c */ /* 0x000fc4000c741270 */
[----:B------:R-:W-:Y:S02]  /*11cc70*/  ISETP.LT.AND P4, PT, R61, UR7, !P0 ;  /* 0x000000073d007c0c */ /* 0x000fe4000c781270 */
[C---:B------:R-:W-:Y:S01]  /*11cc80*/  PRMT R2, R40.reuse, 0x7772, RZ ;  /* 0x0000777228027816 */ /* 0x040fe200000000ff */
[----:B------:R-:W-:Y:S01]  /*11cc90*/  ULDC UR6, c[0x0][0x228] ;  /* 0x00008a0000067ab9 */ /* 0x000fe20000000800 */
[----:B------:R-:W-:Y:S01]  /*11cca0*/  ULDC UR7, c[0x0][0x228] ;  /* 0x00008a0000077ab9 */ /* 0x000fe20000000800 */
[----:B0-----:R-:W3:Y:S04]  /*11ccb0*/  LDL.LU.64 R46, [R1+0xa78] ;  /* 0x000a7800012e7983 */ /* 0x001ee80000300a00 */
[----:B------:R-:W3:Y:S01]  /*11ccc0*/  LDL.LU R44, [R1+0x6e8] ;  /* 0x0006e800012c7983 */ /* 0x000ee20000300800 */
[----:B------:R-:W-:-:S05]  /*11ccd0*/  PRMT R0, R40, 0x7771, RZ ;  /* 0x0000777128007816 */ /* 0x000fca00000000ff */
[----:B------:R0:W-:Y:S04]  /*11cce0*/  @P5 STG.E.U8 desc[UR4][R24.64], R0 ;  /* 0x0000000018005986 */ /* 0x0001e8000c101104 */
[----:B----4-:R1:W-:Y:S01]  /*11ccf0*/  @P6 STG.E.U8 desc[UR4][R42.64], R2 ;  /* 0x000000022a006986 */ /* 0x0103e2000c101104 */
[----:B0-----:R-:W-:Y:S02]  /*11cd00*/  PRMT R0, R40, 0x7773, RZ ;  /* 0x0000777328007816 */ /* 0x001fe400000000ff */
[----:B-1----:R-:W-:Y:S01]  /*11cd10*/  PRMT R2, R48, 0x7770, RZ ;  /* 0x0000777030027816 */ /* 0x002fe200000000ff */
[----:B------:R-:W4:Y:S04]  /*11cd20*/  LDL.LU.64 R42, [R1+0xaa8] ;  /* 0x000aa800012a7983 */ /* 0x000f280000300a00 */
[----:B------:R0:W-:Y:S04]  /*11cd30*/  @P2 STG.E.U8 desc[UR4][R54.64], R0 ;  /* 0x0000000036002986 */ /* 0x0001e8000c101104 */
[----:B------:R-:W4:Y:S04]  /*11cd40*/  LDL.LU.64 R40, [R1+0xa40] ;  /* 0x000a400001287983 */ /* 0x000f280000300a00 */
[----:B0-----:R-:W4:Y:S04]  /*11cd50*/  LDL.LU.64 R54, [R1+0x9b8] ;  /* 0x0009b80001367983 */ /* 0x001f280000300a00 */
[----:B--2---:R0:W-:Y:S04]  /*11cd60*/  @P4 STG.E.U8 desc[UR4][R18.64], R2 ;  /* 0x0000000212004986 */ /* 0x0041e8000c101104 */
[----:B0-----:R-:W2:Y:S01]  /*11cd70*/  LDL.LU.64 R18, [R1+0x920] ;  /* 0x0009200001127983 */ /* 0x001ea20000300a00 */
        /* <DEDUP_REMOVED lines=11> */
[----:B------:R1:W-:Y:S01]  /*11ce30*/  @P6 STG.E.U8 desc[UR4][R32.64], R2 ;  /* 0x0000000220006986 */ /* 0x0003e2000c101104 */
[----:B------:R-:W-:Y:S01]  /*11ce40*/  ISETP.LT.AND P4, PT, R36, UR6, !P3 ;  /* 0x0000000624007c0c */ /* 0x000fe2000df81270 */
[----:B------:R-:W-:Y:S01]  /*11ce50*/  ULDC UR6, c[0x0][0x228] ;  /* 0x00008a0000067ab9 */ /* 0x000fe20000000800 */
[----:B------:R-:W-:-:S02]  /*11ce60*/  ISETP.LT.AND P5, PT, R51, UR7, !P3 ;  /* 0x0000000733007c0c */ /* 0x000fc4000dfa1270 */
[----:B------:R-:W-:Y:S01]  /*11ce70*/  PRMT R4, R6, 0x7770, RZ ;  /* 0x0000777006047816 */ /* 0x000fe200000000ff */
[----:B------:R-:W-:Y:S01]  /*11ce80*/  ULDC UR7, c[0x0][0x228] ;  /* 0x00008a0000077ab9 */ /* 0x000fe20000000800 */
[----:B0-----:R-:W-:Y:S01]  /*11ce90*/  PRMT R0, R48, 0x7773, RZ ;  /* 0x0000777330007816 */ /* 0x001fe200000000ff */
[----:B-1----:R-:W2:Y:S01]  /*11cea0*/  LDL.LU.64 R32, [R1+0x890] ;  /* 0x0008900001207983 */ /* 0x002ea20000300a00 */
[----:B---3--:R-:W-:-:S03]  /*11ceb0*/  PRMT R2, R44, 0x7770, RZ ;  /* 0x000077702c027816 */ /* 0x008fc600000000ff */
[----:B------:R0:W-:Y:S04]  /*11cec0*/  @P0 STG.E.U8 desc[UR4][R52.64], R0 ;  /* 0x0000000034000986 */ /* 0x0001e8000c101104 */
[----:B------:R1:W-:Y:S01]  /*11ced0*/  @P2 STG.E.U8 desc[UR4][R46.64], R2 ;  /* 0x000000022e002986 */ /* 0x0003e2000c101104 */
[----:B------:R-:W-:Y:S01]  /*11cee0*/  ISETP.LT.AND P2, PT, R49, UR6, !P3 ;  /* 0x0000000631007c0c */ /* 0x000fe2000df41270 */
[----:B------:R-:W-:Y:S02]  /*11cef0*/  ULDC UR6, c[0x0][0x228] ;  /* 0x00008a0000067ab9 */ /* 0x000fe40000000800 */
[----:B------:R-:W-:Y:S02]  /*11cf00*/  ISETP.LT.AND P6, PT, R61, UR6, !P3 ;  /* 0x000000063d007c0c */ /* 0x000fe4000dfc1270 */
[C---:B------:R-:W-:Y:S01]  /*11cf10*/  PRMT R3, R44.reuse, 0x7773, RZ ;  /* 0x000077732c037816 */ /* 0x040fe200000000ff */
[----:B------:R-:W-:Y:S01]  /*11cf20*/  ULDC UR6, c[0x0][0x228] ;  /* 0x00008a0000067ab9 */ /* 0x000fe20000000800 */
[----:B0-----:R-:W-:Y:S01]  /*11cf30*/  VIADD R0, R45, 0xff ;  /* 0x000000ff2d007836 */ /* 0x001fe20000000000 */
[----:B------:R-:W3:Y:S04]  /*11cf40*/  LDL.LU.64 R52, [R1+0x888] ;  /* 0x0008880001347983 */ /* 0x000ee80000300a00 */
[----:B-1----:R-:W3:Y:S04]  /*11cf50*/  LDL.LU.64 R46, [R1+0x880] ;  /* 0x00088000012e7983 */ /* 0x002ee80000300a00 */
[----:B------:R-:W3:Y:S01]  /*11cf60*/  LDL.LU R56, [R1+0x6ac] ;  /* 0x0006ac0001387983 */ /* 0x000ee20000300800 */
[----:B------:R-:W-:-:S02]  /*11cf70*/  PRMT R2, R44, 0x7771, RZ ;  /* 0x000077712c027816 */ /* 0x000fc400000000ff */
[----:B------:R-:W-:Y:S02]  /*11cf80*/  ISETP.GE.AND P0, PT, R0, UR11, PT ;  /* 0x0000000b00007c0c */ /* 0x000fe4000bf06270 */
[----:B------:R-:W-:Y:S02]  /*11cf90*/  PRMT R0, R44, 0x7772, RZ ;  /* 0x000077722c007816 */ /* 0x000fe400000000ff */
[----:B------:R-:W3:Y:S04]  /*11cfa0*/  LDL.LU.64 R44, [R1+0x878] ;  /* 0x00087800012c7983 */ /* 0x000ee80000300a00 */
[----:B----4-:R-:W-:Y:S04]  /*11cfb0*/  @P4 STG.E.U8 desc[UR4][R42.64], R2 ;  /* 0x000000022a004986 */ /* 0x010fe8000c101104 */
[----:B------:R-:W-:Y:S04]  /*11cfc0*/  @P5 STG.E.U8 desc[UR4][R40.64], R0 ;  /* 0x0000000028005986 */ /* 0x000fe8000c101104 */
[----:B------:R-:W-:Y:S04]  /*11cfd0*/  @P2 STG.E.U8 desc[UR4][R54.64], R3 ;  /* 0x0000000336002986 */ /* 0x000fe8000c101104 */
[----:B--2---:R0:W-:Y:S04]  /*11cfe0*/  @P6 STG.E.U8 desc[UR4][R18.64], R4 ;  /* 0x0000000412006986 */ /* 0x0041e8000c101104 */
[----:B0-----:R-:W2:Y:S01]  /*11cff0*/  LDL.LU.64 R18, [R1+0x868] ;  /* 0x0008680001127983 */ /* 0x001ea20000300a00 */
[----:B------:R-:W-:Y:S01]  /*11d000*/  ISETP.LT.AND P2, PT, R17, UR6, !P3 ;  /* 0x0000000611007c0c */ /* 0x000fe2000df41270 */
[----:B------:R-:W-:-:S02]  /*11d010*/  ULDC UR6, c[0x0][0x228] ;  /* 0x00008a0000067ab9 */ /* 0x000fc40000000800 */
[----:B------:R-:W4:Y:S01]  /*11d020*/  LDL.LU.64 R42, [R1+0x858] ;  /* 0x00085800012a7983 */ /* 0x000f220000300a00 */
[----:B------:R-:W-:Y:S01]  /*11d030*/  ISETP.LT.AND P4, PT, R16, UR6, !P3 ;  /* 0x0000000610007c0c */ /* 0x000fe2000df81270 */
[----:B------:R-:W-:Y:S02]  /*11d040*/  ULDC UR6, c[0x0][0x228] ;  /* 0x00008a0000067ab9 */ /* 0x000fe40000000800 */
[----:B------:R-:W4:Y:S01]  /*11d050*/  LDL.LU R48, [R1+0x68c] ;  /* 0x00068c0001307983 */ /* 0x000f220000300800 */
[----:B------:R-:W-:Y:S02]  /*11d060*/  ISETP.LT.AND P3, PT, R50, UR7, !P3 ;  /* 0x0000000732007c0c */ /* 0x000fe4000df61270 */
[----:B------:R-:W-:Y:S02]  /*11d070*/  ISETP.LT.AND P6, PT, R60, UR6, !P1 ;  /* 0x000000063c007c0c */ /* 0x000fe4000cfc1270 */
[C---:B------:R-:W-:Y:S01]  /*11d080*/  PRMT R0, R6.reuse, 0x7771, RZ ;  /* 0x0000777106007816 */ /* 0x040fe200000000ff */
[----:B------:R-:W4:Y:S01]  /*11d090*/  LDL.LU.64 R40, [R1+0x848] ;  /* 0x0008480001287983 */ /* 0x000f220000300a00 */
[----:B------:R-:W-:Y:S01]  /*11d0a0*/  ULDC UR6, c[0x0][0x228] ;  /* 0x00008a0000067ab9 */ /* 0x000fe20000000800 */
[----:B------:R-:W-:-:S02]  /*11d0b0*/  PRMT R2, R6, 0x7772, RZ ;  /* 0x0000777206027816 */ /* 0x000fc400000000ff */
[----:B------:R-:W-:Y:S01]  /*11d0c0*/  PRMT R6, R6, 0x7773, RZ ;  /* 0x0000777306067816 */ /* 0x000fe200000000ff */
[----:B------:R-:W4:Y:S04]  /*11d0d0*/  LDL.LU.64 R54, [R1+0x838] ;  /* 0x0008380001367983 */ /* 0x000f280000300a00 */
[----:B------:R-:W-:Y:S01]  /*11d0e0*/  @P2 STG.E.U8 desc[UR4][R32.64], R0 ;  /* 0x0000000020002986 */ /* 0x000fe2000c101104 */
[----:B------:R-:W-:Y:S02]  /*11d0f0*/  ISETP.LT.AND P2, PT, R36, UR6, !P1 ;  /* 0x0000000624007c0c */ /* 0x000fe4000cf41270 */
[----:B------:R-:W-:Y:S01]  /*11d100*/  ISETP.LT.AND P5, PT, R60, UR8, !P0 ;  /* 0x000000083c007c0c */ /* 0x000fe2000c7a1270 */
[----:B------:R-:W-:Y:S01]  /*11d110*/  ULDC UR6, c[0x0][0x228] ;  /* 0x00008a0000067ab9 */ /* 0x000fe20000000800 */
[----:B------:R-:W-:Y:S01]  /*11d120*/  ULDC UR7, c[0x0][0x228] ;  /* 0x00008a0000077ab9 */ /* 0x000fe20000000800 */
[----:B---3--:R0:W-:Y:S01]  /*11d130*/  @P4 STG.E.U8 desc[UR4][R52.64], R2 ;  /* 0x0000000234004986 */ /* 0x0081e2000c101104 */
[----:B------:R-:W-:-:S03]  /*11d140*/  PRMT R3, R56, 0x7770, RZ ;  /* 0x0000777038037816 */ /* 0x000fc600000000ff */
[----:B------:R1:W-:Y:S01]  /*11d150*/  @P3 STG.E.U8 desc[UR4][R46.64], R6 ;  /* 0x000000062e003986 */ /* 0x0003e2000c101104 */
[----:B------:R-:W-:-:S03]  /*11d160*/  PRMT R4, R56, 0x7771, RZ ;  /* 0x0000777138047816 */ /* 0x000fc600000000ff */
[----:B------:R3:W-:Y:S04]  /*11d170*/  @P6 STG.E.U8 desc[UR4][R44.64], R3 ;  /* 0x000000032c006986 */ /* 0x0007e8000c101104 */
[----:B0-----:R-:W4:Y:S04]  /*11d180*/  LDL.LU.64 R52, [R1+0x828] ;  /* 0x0008280001347983 */ /* 0x001f280000300a00 */
[----:B-1----:R-:W4:Y:S04]  /*11d190*/  LDL.LU.64 R46, [R1+0x818] ;  /* 0x00081800012e7983 */ /* 0x002f280000300a00 */
[----:B---3--:R-:W3:Y:S04]  /*11d1a0*/  LDL.LU.64 R44, [R1+0x800] ;  /* 0x00080000012c7983 */ /* 0x008ee80000300a00 */
[----:B------:R-:W3:Y:S04]  /*11d1b0*/  LDL.LU R60, [R1+0x6ec] ;  /* 0x0006ec00013c7983 */ /* 0x000ee80000300800 */
[----:B--2---:R0:W-:Y:S04]  /*11d1c0*/  @P2 STG.E.U8 desc[UR4][R18.64], R4 ;  /* 0x0000000412002986 */ /* 0x0041e8000c101104 */
[----:B0-----:R-:W2:Y:S01]  /*11d1d0*/  LDL.LU.64 R18, [R1+0x870] ;  /* 0x0008700001127983 */ /* 0x001ea20000300a00 */
[----:B------:R-:W-:Y:S01]  /*11d1e0*/  ISETP.LT.AND P3, PT, R51, UR6, !P1 ;  /* 0x0000000633007c0c */ /* 0x000fe2000cf61270 */
[----:B------:R-:W-:-:S02]  /*11d1f0*/  ULDC UR6, c[0x0][0x228] ;  /* 0x00008a0000067ab9 */ /* 0x000fc40000000800 */
[----:B------:R-:W-:Y:S02]  /*11d200*/  ISETP.LT.AND P4, PT, R49, UR6, !P1 ;  /* 0x0000000631007c0c */ /* 0x000fe4000cf81270 */
[C---:B------:R-:W-:Y:S01]  /*11d210*/  PRMT R0, R56.reuse, 0x7772, RZ ;  /* 0x0000777238007816 */ /* 0x040fe200000000ff */
[----:B------:R-:W-:Y:S01]  /*11d220*/  ULDC UR6, c[0x0][0x228] ;  /* 0x00008a0000067ab9 */ /* 0x000fe20000000800 */
[----:B------:R-:W-:Y:S02]  /*11d230*/  PRMT R2, R56, 0x7773, RZ ;  /* 0x0000777338027816 */ /* 0x000fe400000000ff */
[----:B------:R-:W-:Y:S01]  /*11d240*/  ISETP.LT.AND P2, PT, R36, UR6, !P0 ;  /* 0x0000000624007c0c */ /* 0x000fe2000c741270 */
[----:B------:R-:W-:Y:S01]  /*11d250*/  ULDC UR6, c[0x0][0x228] ;  /* 0x00008a0000067ab9 */ /* 0x000fe20000000800 */
[----:B------:R-:W-:Y:S02]  /*11d260*/  ISETP.LT.AND P6, PT, R61, UR7, !P1 ;  /* 0x000000073d007c0c */ /* 0x000fe4000cfc1270 */
[----:B----4-:R-:W-:-:S02]  /*11d270*/  PRMT R3, R48, 0x7770, RZ ;  /* 0x0000777030037816 */ /* 0x010fc400000000ff */
[----:B------:R-:W-:Y:S01]  /*11d280*/  PRMT R4, R48, 0x7771, RZ ;  /* 0x0000777130047816 */ /* 0x000fe200000000ff */
[----:B------:R-:W-:Y:S01]  /*11d290*/  ULDC UR7, c[0x0][0x228] ;  /* 0x00008a0000077ab9 */ /* 0x000fe20000000800 */
[----:B------:R0:W-:Y:S01]  /*11d2a0*/  @P3 STG.E.U8 desc[UR4][R42.64], R0 ;  /* 0x000000002a003986 */ /* 0x0001e2000c101104 */
[----:B------:R-:W-:Y:S01]  /*11d2b0*/  ISETP.LT.AND P3, PT, R17, UR6, !P1 ;  /* 0x0000000611007c0c */ /* 0x000fe2000cf61270 */
[----:B------:R-:W-:Y:S02]  /*11d2c0*/  ULDC UR6, c[0x0][0x228] ;  /* 0x00008a0000067ab9 */ /* 0x000fe40000000800 */
[----:B------:R1:W-:Y:S01]  /*11d2d0*/  @P4 STG.E.U8 desc[UR4][R40.64], R2 ;  /* 0x0000000228004986 */ /* 0x0003e2000c101104 */
[----:B------:R-:W-:Y:S01]  /*11d2e0*/  ISETP.LT.AND P4, PT, R16, UR6, !P1 ;  /* 0x0000000610007c0c */ /* 0x000fe2000cf81270 */
[----:B------:R-:W-:Y:S02]  /*11d2f0*/  ULDC UR6, c[0x0][0x228] ;  /* 0x00008a0000067ab9 */ /* 0x000fe40000000800 */
[----:B------:R-:W-:Y:S01]  /*11d300*/  ISETP.LT.AND P1, PT, R50, UR6, !P1 ;  /* 0x0000000632007c0c */ /* 0x000fe2000cf21270 */
[----:B------:R-:W-:Y:S01]  /*11d310*/  ULDC UR6, c[0x0][0x228] ;  /* 0x00008a0000067ab9 */ /* 0x000fe20000000800 */
[----:B------:R3:W-:Y:S01]  /*11d320*/  @P6 STG.E.U8 desc[UR4][R54.64], R3 ;  /* 0x0000000336006986 */ /* 0x0007e2000c101104 */
[----:B0-----:R-:W-:-:S02]  /*11d330*/  PRMT R0, R48, 0x7772, RZ ;  /* 0x0000777230007816 */ /* 0x001fc400000000ff */
[----:B-1----:R-:W-:Y:S01]  /*11d340*/  PRMT R2, R48, 0x7773, RZ ;  /* 0x0000777330027816 */ /* 0x002fe200000000ff */
[----:B------:R0:W-:Y:S01]  /*11d350*/  @P3 STG.E.U8 desc[UR4][R52.64], R4 ;  /* 0x0000000434003986 */ /* 0x0001e2000c101104 */
[----:B------:R-:W-:Y:S01]  /*11d360*/  ISETP.LT.AND P3, PT, R49, UR6, !P0 ;  /* 0x0000000631007c0c */ /* 0x000fe2000c761270 */
[----:B------:R-:W-:Y:S02]  /*11d370*/  ULDC UR6, c[0x0][0x228] ;  /* 0x00008a0000067ab9 */ /* 0x000fe40000000800 */
[----:B------:R1:W-:Y:S01]  /*11d380*/  @P4 STG.E.U8 desc[UR4][R46.64], R0 ;  /* 0x000000002e004986 */ /* 0x0003e2000c101104 */
[----:B------:R-:W-:Y:S01]  /*11d390*/  ISETP.LT.AND P4, PT, R61, UR6, !P0 ;  /* 0x000000063d007c0c */ /* 0x000fe2000c781270 */
[----:B------:R-:W-:Y:S01]  /*11d3a0*/  ULDC UR6, c[0x0][0x228] ;  /* 0x00008a0000067ab9 */ /* 0x000fe20000000800 */
[----:B---3--:R-:W-:Y:S01]  /*11d3b0*/  PRMT R3, R60, 0x7770, RZ ;  /* 0x000077703c037816 */ /* 0x008fe200000000ff */
[----:B------:R3:W-:Y:S01]  /*11d3c0*/  @P1 STG.E.U8 desc[UR4][R44.64], R2 ;  /* 0x000000022c001986 */ /* 0x0007e2000c101104 */
[----:B------:R-:W-:Y:S01]  /*11d3d0*/  ISETP.LT.AND P1, PT, R17, UR6, !P0 ;  /* 0x0000000611007c0c */ /* 0x000fe2000c721270 */
[----:B------:R-:W-:Y:S01]  /*11d3e0*/  ULDC UR6, c[0x0][0x228] ;  /* 0x00008a0000067ab9 */ /* 0x000fe20000000800 */
[----:B------:R-:W-:-:S02]  /*11d3f0*/  ISETP.LT.AND P6, PT, R51, UR7, !P0 ;  /* 0x0000000733007c0c */ /* 0x000fc4000c7c1270 */
[C---:B0-----:R-:W-:Y:S02]  /*11d400*/  PRMT R4, R60.reuse, 0x7771, RZ ;  /* 0x000077713c047816 */ /* 0x041fe400000000ff */
[C---:B------:R-:W-:Y:S02]  /*11d410*/  PRMT R5, R60.reuse, 0x7772, RZ ;  /* 0x000077723c057816 */ /* 0x040fe400000000ff */
[----:B-1----:R-:W-:Y:S01]  /*11d420*/  PRMT R0, R60, 0x7773, RZ ;  /* 0x000077733c007816 */ /* 0x002fe200000000ff */
[----:B--2---:R0:W-:Y:S01]  /*11d430*/  @P5 STG.E.U8 desc[UR4][R18.64], R3 ;  /* 0x0000000312005986 */ /* 0x0041e2000c101104 */
[----:B------:R-:W-:-:S03]  /*11d440*/  ISETP.LT.AND P5, PT, R16, UR6, !P0 ;  /* 0x0000000610007c0c */ /* 0x000fc6000c7a1270 */
[----:B------:R-:W2:Y:S04]  /*11d450*/  LDL.LU.64 R48, [R1+0x860] ;  /* 0x0008600001307983 */ /* 0x000ea80000300a00 */
[----:B------:R-:W4:Y:S04]  /*11d460*/  LDL.LU.64 R46, [R1+0x850] ;  /* 0x00085000012e7983 */ /* 0x000f280000300a00 */
[----:B---3--:R-:W3:Y:S04]  /*11d470*/  LDL.LU.64 R44, [R1+0x840] ;  /* 0x00084000012c7983 */ /* 0x008ee80000300a00 */
[----:B------:R-:W3:Y:S04]  /*11d480*/  LDL.LU.64 R60, [R1+0x830] ;  /* 0x00083000013c7983 */ /* 0x000ee80000300a00 */
[----:B0-----:R-:W3:Y:S04]  /*11d490*/  LDL.LU.64 R18, [R1+0x820] ;  /* 0x0008200001127983 */ /* 0x001ee80000300a00 */
[----:B------:R-:W3:Y:S01]  /*11d4a0*/  LDL.LU.64 R16, [R1+0x810] ;  /* 0x0008100001107983 */ /* 0x000ee20000300a00 */
[----:B------:R-:W-:-:S02]  /*11d4b0*/  PRMT R2, R7, 0x7770, RZ ;  /* 0x0000777007027816 */ /* 0x000fc400000000ff */
[C---:B------:R-:W-:Y:S02]  /*11d4c0*/  PRMT R3, R7.reuse, 0x7771, RZ ;  /* 0x0000777107037816 */ /* 0x040fe400000000ff */
[C---:B------:R-:W-:Y:S02]  /*11d4d0*/  PRMT R6, R7.reuse, 0x7772, RZ ;  /* 0x0000777207067816 */ /* 0x040fe400000000ff */
[----:B------:R-:W-:Y:S02]  /*11d4e0*/  ISETP.LT.AND P0, PT, R50, UR6, !P0 ;  /* 0x0000000632007c0c */ /* 0x000fe4000c701270 */
[----:B------:R-:W-:Y:S01]  /*11d4f0*/  PRMT R7, R7, 0x7773, RZ ;  /* 0x0000777307077816 */ /* 0x000fe200000000ff */
[----:B--2---:R0:W-:Y:S04]  /*11d500*/  @P2 STG.E.U8 desc[UR4][R48.64], R4 ;  /* 0x0000000430002986 */ /* 0x0041e8000c101104 */
[----:B----4-:R0:W-:Y:S04]  /*11d510*/  @P6 STG.E.U8 desc[UR4][R46.64], R5 ;  /* 0x000000052e006986 */ /* 0x0101e8000c101104 */
[----:B---3--:R0:W-:Y:S04]  /*11d520*/  @P3 STG.E.U8 desc[UR4][R44.64], R0 ;  /* 0x000000002c003986 */ /* 0x0081e8000c101104 */
[----:B------:R0:W-:Y:S04]  /*11d530*/  @P4 STG.E.U8 desc[UR4][R60.64], R2 ;  /* 0x000000023c004986 */ /* 0x0001e8000c101104 */
[----:B------:R0:W-:Y:S04]  /*11d540*/  @P1 STG.E.U8 desc[UR4][R18.64], R3 ;  /* 0x0000000312001986 */ /* 0x0001e8000c101104 */
[----:B------:R0:W-:Y:S01]  /*11d550*/  @P5 STG.E.U8 desc[UR4][R16.64], R6 ;  /* 0x0000000610005986 */ /* 0x0001e2000c101104 */
[----:B------:R-:W-:Y:S05]  /*11d560*/  @!P0 EXIT ;  /* 0x000000000000894d */ /* 0x000fea0003800000 */
[----:B0-----:R-:W2:Y:S04]  /*11d570*/  LDL.LU.64 R16, [R1+0x808] ;  /* 0x0008080001107983 */ /* 0x001ea80000300a00 */
[----:B--2---:R-:W-:Y:S01]  /*11d580*/  STG.E.U8 desc[UR4][R16.64], R7 ;  /* 0x0000000710007986 */ /* 0x004fe2000c101104 */
[----:B------:R-:W-:Y:S05]  /*11d590*/  EXIT ;  /* 0x000000000000794d */ /* 0x000fea0003800000 */
.L_x_2:
[----:B------:R-:W-:-:S00]  /*11d5a0*/  BRA `(.L_x_2) ;  /* 0xfffffffc00fc7947 */ /* 0x000fc0000383ffff */
[----:B------:R-:W-:-:S00]  /*11d5b0*/  NOP ;  /* 0x0000000000007918 */ /* 0x000fc00000000000 */
        /* <DEDUP_REMOVED lines=12> */
.L_x_3:


//--------------------- .nv.shared.matmul_kernel  --------------------------
	.section	.nv.shared.matmul_kernel,"aw",@nobits
	.sectionflags	@""
	.align	16
	.zero		1024


//--------------------- .nv.shared.reserved.0     --------------------------
	.section	.nv.shared.reserved.0,"aw",@nobits
	.weak		__nv_reservedSMEM_offset_0_alias
	.size		__nv_reservedSMEM_offset_0_alias, 0, 0
	.other		__nv_reservedSMEM_offset_0_alias,@"STO_CUDA_RESERVED_SHARED STV_DEFAULT"
__nv_reservedSMEM_offset_0_alias:
	.zero		0


//--------------------- .nv.constant0.matmul_kernel --------------------------
	.section	.nv.constant0.matmul_kernel,"a",@progbits
	.sectionflags	@""
	.align	4
.nv.constant0.matmul_kernel:
	.zero		608


//--------------------- SYMBOLS --------------------------

	.type		.nv.reservedSmem.offset0,@object
	.size		.nv.reservedSmem.offset0,0x4
